	.target	sm_90a

	.elftype	@"ET_EXEC"


//--------------------- .note.nv.tkinfo           --------------------------
	.section	.note.nv.tkinfo,"",@"SHT_NOTE"
	.sectionflags	@"SHF_NOTE_NV_TKINFO"
	.tkinfo
        /*0018*/ 	.word	0x00000002
        /*0030*/ 	.string	""
        /*0030*/ 	.string	"ptxas"
        /*0030*/ 	.string	"Cuda compilation tools, release 13.0, V13.0.88"
        /*0030*/ 	.string	"Build cuda_13.0.r13.0/compiler.36424714_0"
        /*0030*/ 	.string	"-arch sm_90a -m 64 "



//--------------------- .note.nv.cuinfo           --------------------------
	.section	.note.nv.cuinfo,"",@"SHT_NOTE"
	.sectionflags	@"SHF_NOTE_NV_CUINFO"
        /*0018*/ 	.short	0x0002
        /*001a*/ 	.short	0x005a
        /*001c*/ 	.short	0x0082
	.zero		2


//--------------------- .nv.info                  --------------------------
	.section	.nv.info,"",@"SHT_CUDA_INFO"
	.align	4


	//----- nvinfo : EIATTR_REGCOUNT
	.align		4
        /*0000*/ 	.byte	0x04, 0x2f
        /*0002*/ 	.short	(.L_25 - .L_24)
	.align		4
.L_24:
        /*0004*/ 	.word	index@(_ZN7cutlass13device_kernelIN5flash11enable_sm90INS1_16FlashAttnFwdSm90INS1_25CollectiveMainloopFwdSm90ILi2EN4cute5tupleIJNS5_1CILi1EEES8_S8_EEENS6_IJNS7_ILi128EEESA_NS7_ILi192EEEEEELi128ENS_6half_tEfNS_4arch4Sm90ELb1ELb0ELb1ELb1ELb0ELb1ELb0ELb1ELb1ELb0ELb0ELb0EEENS1_21CollectiveEpilogueFwdINS6_IJSA_SA_SA_EEES9_SD_SF_Li256ELb1ELb0ELb0ELb0EEENS1_36VarlenDynamicPersistentTileSchedulerILi128ELi128ELi256ELi32ELb0ELb0ELb1ELb1ELb1ELb1EEEEEEEEEvNT_6ParamsE)
        /*0008*/ 	.word	0x000000a8


	//----- nvinfo : EIATTR_FRAME_SIZE
	.align		4
.L_25:
        /*000c*/ 	.byte	0x04, 0x11
        /*000e*/ 	.short	(.L_27 - .L_26)
	.align		4
.L_26:
        /*0010*/ 	.word	index@(_ZN7cutlass13device_kernelIN5flash11enable_sm90INS1_16FlashAttnFwdSm90INS1_25CollectiveMainloopFwdSm90ILi2EN4cute5tupleIJNS5_1CILi1EEES8_S8_EEENS6_IJNS7_ILi128EEESA_NS7_ILi192EEEEEELi128ENS_6half_tEfNS_4arch4Sm90ELb1ELb0ELb1ELb1ELb0ELb1ELb0ELb1ELb1ELb0ELb0ELb0EEENS1_21CollectiveEpilogueFwdINS6_IJSA_SA_SA_EEES9_SD_SF_Li256ELb1ELb0ELb0ELb0EEENS1_36VarlenDynamicPersistentTileSchedulerILi128ELi128ELi256ELi32ELb0ELb0ELb1ELb1ELb1ELb1EEEEEEEEEvNT_6ParamsE)
        /*0014*/ 	.word	0x00000038


	//----- nvinfo : EIATTR_REGCOUNT
	.align		4
.L_27:
        /*0018*/ 	.byte	0x04, 0x2f
        /*001a*/ 	.short	(.L_29 - .L_28)
	.align		4
.L_28:
        /*001c*/ 	.word	index@(_ZN7cutlass13device_kernelIN5flash11enable_sm90INS1_16FlashAttnFwdSm90INS1_25CollectiveMainloopFwdSm90ILi2EN4cute5tupleIJNS5_1CILi1EEES8_S8_EEENS6_IJNS7_ILi128EEESA_NS7_ILi192EEEEEELi128ENS_6half_tEfNS_4arch4Sm90ELb1ELb0ELb1ELb1ELb0ELb0ELb0ELb1ELb1ELb0ELb0ELb0EEENS1_21CollectiveEpilogueFwdINS6_IJSA_SA_SA_EEES9_SD_SF_Li256ELb1ELb0ELb0ELb0EEENS1_36VarlenDynamicPersistentTileSchedulerILi128ELi128ELi256ELi32ELb0ELb0ELb1ELb1ELb1ELb1EEEEEEEEEvNT_6ParamsE)
        /*0020*/ 	.word	0x000000a8


	//----- nvinfo : EIATTR_FRAME_SIZE
	.align		4
.L_29:
        /*0024*/ 	.byte	0x04, 0x11
        /*0026*/ 	.short	(.L_31 - .L_30)
	.align		4
.L_30:
        /*0028*/ 	.word	index@(_ZN7cutlass13device_kernelIN5flash11enable_sm90INS1_16FlashAttnFwdSm90INS1_25CollectiveMainloopFwdSm90ILi2EN4cute5tupleIJNS5_1CILi1EEES8_S8_EEENS6_IJNS7_ILi128EEESA_NS7_ILi192EEEEEELi128ENS_6half_tEfNS_4arch4Sm90ELb1ELb0ELb1ELb1ELb0ELb0ELb0ELb1ELb1ELb0ELb0ELb0EEENS1_21CollectiveEpilogueFwdINS6_IJSA_SA_SA_EEES9_SD_SF_Li256ELb1ELb0ELb0ELb0EEENS1_36VarlenDynamicPersistentTileSchedulerILi128ELi128ELi256ELi32ELb0ELb0ELb1ELb1ELb1ELb1EEEEEEEEEvNT_6ParamsE)
        /*002c*/ 	.word	0x00000030


	//----- nvinfo : EIATTR_REGCOUNT
	.align		4
.L_31:
        /*0030*/ 	.byte	0x04, 0x2f
        /*0032*/ 	.short	(.L_33 - .L_32)
	.align		4
.L_32:
        /*0034*/ 	.word	index@(_ZN7cutlass13device_kernelIN5flash11enable_sm90INS1_16FlashAttnFwdSm90INS1_25CollectiveMainloopFwdSm90ILi2EN4cute5tupleIJNS5_1CILi1EEES8_S8_EEENS6_IJNS7_ILi128EEESA_NS7_ILi192EEEEEELi128ENS_6half_tEfNS_4arch4Sm90ELb1ELb0ELb1ELb0ELb0ELb0ELb0ELb1ELb1ELb0ELb0ELb0EEENS1_21CollectiveEpilogueFwdINS6_IJSA_SA_SA_EEES9_SD_SF_Li256ELb0ELb0ELb0ELb0EEENS1_30DynamicPersistentTileSchedulerILi256ELi32ELb0ELb0ELb1EEEEEEEEEvNT_6ParamsE)
        /*0038*/ 	.word	0x000000a8


	//----- nvinfo : EIATTR_FRAME_SIZE
	.align		4
.L_33:
        /*003c*/ 	.byte	0x04, 0x11
        /*003e*/ 	.short	(.L_35 - .L_34)
	.align		4
.L_34:
        /*0040*/ 	.word	index@(_ZN7cutlass13device_kernelIN5flash11enable_sm90INS1_16FlashAttnFwdSm90INS1_25CollectiveMainloopFwdSm90ILi2EN4cute5tupleIJNS5_1CILi1EEES8_S8_EEENS6_IJNS7_ILi128EEESA_NS7_ILi192EEEEEELi128ENS_6half_tEfNS_4arch4Sm90ELb1ELb0ELb1ELb0ELb0ELb0ELb0ELb1ELb1ELb0ELb0ELb0EEENS1_21CollectiveEpilogueFwdINS6_IJSA_SA_SA_EEES9_SD_SF_Li256ELb0ELb0ELb0ELb0EEENS1_30DynamicPersistentTileSchedulerILi256ELi32ELb0ELb0ELb1EEEEEEEEEvNT_6ParamsE)
        /*0044*/ 	.word	0x00000008


	//----- nvinfo : EIATTR_REGCOUNT
	.align		4
.L_35:
        /*0048*/ 	.byte	0x04, 0x2f
        /*004a*/ 	.short	(.L_37 - .L_36)
	.align		4
.L_36:
        /*004c*/ 	.word	index@(_ZN7cutlass13device_kernelIN5flash11enable_sm90INS1_16FlashAttnFwdSm90INS1_25CollectiveMainloopFwdSm90ILi2EN4cute5tupleIJNS5_1CILi1EEES8_S8_EEENS6_IJNS7_ILi128EEENS7_ILi96EEENS7_ILi192EEEEEELi128ENS_6half_tEfNS_4arch4Sm90ELb0ELb1ELb1ELb1ELb0ELb1ELb0ELb1ELb1ELb0ELb0ELb0EEENS1_21CollectiveEpilogueFwdINS6_IJSA_SA_SB_EEES9_SE_SG_Li256ELb1ELb0ELb0ELb0EEENS1_36VarlenDynamicPersistentTileSchedulerILi128ELi96ELi256ELi32ELb0ELb0ELb1ELb1ELb0ELb1EEEEEEEEEvNT_6ParamsE)
        /*0050*/ 	.word	0x000000a8


	//----- nvinfo : EIATTR_FRAME_SIZE
	.align		4
.L_37:
        /*0054*/ 	.byte	0x04, 0x11
        /*0056*/ 	.short	(.L_39 - .L_38)
	.align		4
.L_38:
        /*0058*/ 	.word	index@(_ZN7cutlass13device_kernelIN5flash11enable_sm90INS1_16FlashAttnFwdSm90INS1_25CollectiveMainloopFwdSm90ILi2EN4cute5tupleIJNS5_1CILi1EEES8_S8_EEENS6_IJNS7_ILi128EEENS7_ILi96EEENS7_ILi192EEEEEELi128ENS_6half_tEfNS_4arch4Sm90ELb0ELb1ELb1ELb1ELb0ELb1ELb0ELb1ELb1ELb0ELb0ELb0EEENS1_21CollectiveEpilogueFwdINS6_IJSA_SA_SB_EEES9_SE_SG_Li256ELb1ELb0ELb0ELb0EEENS1_36VarlenDynamicPersistentTileSchedulerILi128ELi96ELi256ELi32ELb0ELb0ELb1ELb1ELb0ELb1EEEEEEEEEvNT_6ParamsE)
        /*005c*/ 	.word	0x00000048


	//----- nvinfo : EIATTR_REGCOUNT
	.align		4
.L_39:
        /*0060*/ 	.byte	0x04, 0x2f
        /*0062*/ 	.short	(.L_41 - .L_40)
	.align		4
.L_40:
        /*0064*/ 	.word	index@(_ZN7cutlass13device_kernelIN5flash11enable_sm90INS1_16FlashAttnFwdSm90INS1_25CollectiveMainloopFwdSm90ILi2EN4cute5tupleIJNS5_1CILi1EEES8_S8_EEENS6_IJNS7_ILi128EEENS7_ILi96EEENS7_ILi192EEEEEELi128ENS_6half_tEfNS_4arch4Sm90ELb0ELb1ELb1ELb1ELb0ELb0ELb0ELb1ELb1ELb0ELb0ELb0EEENS1_21CollectiveEpilogueFwdINS6_IJSA_SA_SB_EEES9_SE_SG_Li256ELb1ELb0ELb0ELb0EEENS1_36VarlenDynamicPersistentTileSchedulerILi128ELi96ELi256ELi32ELb0ELb0ELb1ELb1ELb0ELb1EEEEEEEEEvNT_6ParamsE)
        /*0068*/ 	.word	0x000000a8


	//----- nvinfo : EIATTR_FRAME_SIZE
	.align		4
.L_41:
        /*006c*/ 	.byte	0x04, 0x11
        /*006e*/ 	.short	(.L_43 - .L_42)
	.align		4
.L_42:
        /*0070*/ 	.word	index@(_ZN7cutlass13device_kernelIN5flash11enable_sm90INS1_16FlashAttnFwdSm90INS1_25CollectiveMainloopFwdSm90ILi2EN4cute5tupleIJNS5_1CILi1EEES8_S8_EEENS6_IJNS7_ILi128EEENS7_ILi96EEENS7_ILi192EEEEEELi128ENS_6half_tEfNS_4arch4Sm90ELb0ELb1ELb1ELb1ELb0ELb0ELb0ELb1ELb1ELb0ELb0ELb0EEENS1_21CollectiveEpilogueFwdINS6_IJSA_SA_SB_EEES9_SE_SG_Li256ELb1ELb0ELb0ELb0EEENS1_36VarlenDynamicPersistentTileSchedulerILi128ELi96ELi256ELi32ELb0ELb0ELb1ELb1ELb0ELb1EEEEEEEEEvNT_6ParamsE)
        /*0074*/ 	.word	0x00000028


	//----- nvinfo : EIATTR_REGCOUNT
	.align		4
.L_43:
        /*0078*/ 	.byte	0x04, 0x2f
        /*007a*/ 	.short	(.L_45 - .L_44)
	.align		4
.L_44:
        /*007c*/ 	.word	index@(_ZN7cutlass13device_kernelIN5flash11enable_sm90INS1_16FlashAttnFwdSm90INS1_25CollectiveMainloopFwdSm90ILi2EN4cute5tupleIJNS5_1CILi1EEES8_S8_EEENS6_IJNS7_ILi128EEENS7_ILi96EEENS7_ILi192EEEEEELi128ENS_6half_tEfNS_4arch4Sm90ELb0ELb1ELb1ELb0ELb0ELb0ELb0ELb1ELb1ELb0ELb0ELb0EEENS1_21CollectiveEpilogueFwdINS6_IJSA_SA_SB_EEES9_SE_SG_Li256ELb0ELb0ELb0ELb0EEENS1_30DynamicPersistentTileSchedulerILi256ELi32ELb0ELb0ELb1EEEEEEEEEvNT_6ParamsE)
        /*0080*/ 	.word	0x000000a8


	//----- nvinfo : EIATTR_FRAME_SIZE
	.align		4
.L_45:
        /*0084*/ 	.byte	0x04, 0x11
        /*0086*/ 	.short	(.L_47 - .L_46)
	.align		4
.L_46:
        /*0088*/ 	.word	index@(_ZN7cutlass13device_kernelIN5flash11enable_sm90INS1_16FlashAttnFwdSm90INS1_25CollectiveMainloopFwdSm90ILi2EN4cute5tupleIJNS5_1CILi1EEES8_S8_EEENS6_IJNS7_ILi128EEENS7_ILi96EEENS7_ILi192EEEEEELi128ENS_6half_tEfNS_4arch4Sm90ELb0ELb1ELb1ELb0ELb0ELb0ELb0ELb1ELb1ELb0ELb0ELb0EEENS1_21CollectiveEpilogueFwdINS6_IJSA_SA_SB_EEES9_SE_SG_Li256ELb0ELb0ELb0ELb0EEENS1_30DynamicPersistentTileSchedulerILi256ELi32ELb0ELb0ELb1EEEEEEEEEvNT_6ParamsE)
        /*008c*/ 	.word	0x00000008


	//----- nvinfo : EIATTR_REGCOUNT
	.align		4
.L_47:
        /*0090*/ 	.byte	0x04, 0x2f
        /*0092*/ 	.short	(.L_49 - .L_48)
	.align		4
.L_48:
        /*0094*/ 	.word	index@(_ZN7cutlass13device_kernelIN5flash11enable_sm90INS1_16FlashAttnFwdSm90INS1_25CollectiveMainloopFwdSm90ILi2EN4cute5tupleIJNS5_1CILi1EEES8_S8_EEENS6_IJNS7_ILi128EEESA_NS7_ILi192EEEEEELi128ENS_6half_tEfNS_4arch4Sm90ELb0ELb0ELb1ELb1ELb0ELb1ELb0ELb1ELb1ELb0ELb0ELb0EEENS1_21CollectiveEpilogueFwdINS6_IJSA_SA_SA_EEES9_SD_SF_Li256ELb1ELb0ELb0ELb0EEENS1_36VarlenDynamicPersistentTileSchedulerILi128ELi128ELi256ELi32ELb0ELb0ELb1ELb0ELb1ELb1EEEEEEEEEvNT_6ParamsE)
        /*0098*/ 	.word	0x000000a8


	//----- nvinfo : EIATTR_FRAME_SIZE
	.align		4
.L_49:
        /*009c*/ 	.byte	0x04, 0x11
        /*009e*/ 	.short	(.L_51 - .L_50)
	.align		4
.L_50:
        /*00a0*/ 	.word	index@(_ZN7cutlass13device_kernelIN5flash11enable_sm90INS1_16FlashAttnFwdSm90INS1_25CollectiveMainloopFwdSm90ILi2EN4cute5tupleIJNS5_1CILi1EEES8_S8_EEENS6_IJNS7_ILi128EEESA_NS7_ILi192EEEEEELi128ENS_6half_tEfNS_4arch4Sm90ELb0ELb0ELb1ELb1ELb0ELb1ELb0ELb1ELb1ELb0ELb0ELb0EEENS1_21CollectiveEpilogueFwdINS6_IJSA_SA_SA_EEES9_SD_SF_Li256ELb1ELb0ELb0ELb0EEENS1_36VarlenDynamicPersistentTileSchedulerILi128ELi128ELi256ELi32ELb0ELb0ELb1ELb0ELb1ELb1EEEEEEEEEvNT_6ParamsE)
        /*00a4*/ 	.word	0x00000040


	//----- nvinfo : EIATTR_REGCOUNT
	.align		4
.L_51:
        /*00a8*/ 	.byte	0x04, 0x2f
        /*00aa*/ 	.short	(.L_53 - .L_52)
	.align		4
.L_52:
        /*00ac*/ 	.word	index@(_ZN7cutlass13device_kernelIN5flash11enable_sm90INS1_16FlashAttnFwdSm90INS1_25CollectiveMainloopFwdSm90ILi2EN4cute5tupleIJNS5_1CILi1EEES8_S8_EEENS6_IJNS7_ILi128EEESA_NS7_ILi192EEEEEELi128ENS_6half_tEfNS_4arch4Sm90ELb0ELb0ELb1ELb1ELb0ELb0ELb0ELb1ELb1ELb0ELb0ELb0EEENS1_21CollectiveEpilogueFwdINS6_IJSA_SA_SA_EEES9_SD_SF_Li256ELb1ELb0ELb0ELb0EEENS1_36VarlenDynamicPersistentTileSchedulerILi128ELi128ELi256ELi32ELb0ELb0ELb1ELb0ELb1ELb1EEEEEEEEEvNT_6ParamsE)
        /*00b0*/ 	.word	0x000000a8


	//----- nvinfo : EIATTR_FRAME_SIZE
	.align		4
.L_53:
        /*00b4*/ 	.byte	0x04, 0x11
        /*00b6*/ 	.short	(.L_55 - .L_54)
	.align		4
.L_54:
        /*00b8*/ 	.word	index@(_ZN7cutlass13device_kernelIN5flash11enable_sm90INS1_16FlashAttnFwdSm90INS1_25CollectiveMainloopFwdSm90ILi2EN4cute5tupleIJNS5_1CILi1EEES8_S8_EEENS6_IJNS7_ILi128EEESA_NS7_ILi192EEEEEELi128ENS_6half_tEfNS_4arch4Sm90ELb0ELb0ELb1ELb1ELb0ELb0ELb0ELb1ELb1ELb0ELb0ELb0EEENS1_21CollectiveEpilogueFwdINS6_IJSA_SA_SA_EEES9_SD_SF_Li256ELb1ELb0ELb0ELb0EEENS1_36VarlenDynamicPersistentTileSchedulerILi128ELi128ELi256ELi32ELb0ELb0ELb1ELb0ELb1ELb1EEEEEEEEEvNT_6ParamsE)
        /*00bc*/ 	.word	0x00000038


	//----- nvinfo : EIATTR_REGCOUNT
	.align		4
.L_55:
        /*00c0*/ 	.byte	0x04, 0x2f
        /*00c2*/ 	.short	(.L_57 - .L_56)
	.align		4
.L_56:
        /*00c4*/ 	.word	index@(_ZN7cutlass13device_kernelIN5flash11enable_sm90INS1_16FlashAttnFwdSm90INS1_25CollectiveMainloopFwdSm90ILi2EN4cute5tupleIJNS5_1CILi2EEENS7_ILi1EEES9_EEENS6_IJNS7_ILi128EEESB_NS7_ILi192EEEEEELi128ENS_6half_tEfNS_4arch4Sm90ELb0ELb0ELb1ELb0ELb0ELb0ELb0ELb1ELb1ELb0ELb0ELb0EEENS1_21CollectiveEpilogueFwdINS6_IJSB_SB_SB_EEESA_SE_SG_Li256ELb0ELb0ELb0ELb0EEENS1_29StaticPersistentTileSchedulerILb0EEEEEEEEEvNT_6ParamsE)
        /*00c8*/ 	.word	0x000000a8


	//----- nvinfo : EIATTR_FRAME_SIZE
	.align		4
.L_57:
        /*00cc*/ 	.byte	0x04, 0x11
        /*00ce*/ 	.short	(.L_59 - .L_58)
	.align		4
.L_58:
        /*00d0*/ 	.word	index@(_ZN7cutlass13device_kernelIN5flash11enable_sm90INS1_16FlashAttnFwdSm90INS1_25CollectiveMainloopFwdSm90ILi2EN4cute5tupleIJNS5_1CILi2EEENS7_ILi1EEES9_EEENS6_IJNS7_ILi128EEESB_NS7_ILi192EEEEEELi128ENS_6half_tEfNS_4arch4Sm90ELb0ELb0ELb1ELb0ELb0ELb0ELb0ELb1ELb1ELb0ELb0ELb0EEENS1_21CollectiveEpilogueFwdINS6_IJSB_SB_SB_EEESA_SE_SG_Li256ELb0ELb0ELb0ELb0EEENS1_29StaticPersistentTileSchedulerILb0EEEEEEEEEvNT_6ParamsE)
        /*00d4*/ 	.word	0x00000028


	//----- nvinfo : EIATTR_REGCOUNT
	.align		4
.L_59:
        /*00d8*/ 	.byte	0x04, 0x2f
        /*00da*/ 	.short	(.L_61 - .L_60)
	.align		4
.L_60:
        /*00dc*/ 	.word	index@(_ZN7cutlass13device_kernelIN5flash11enable_sm90INS1_16FlashAttnFwdSm90INS1_25CollectiveMainloopFwdSm90ILi2EN4cute5tupleIJNS5_1CILi1EEES8_S8_EEENS6_IJNS7_ILi128EEESA_NS7_ILi192EEEEEELi128ENS_6half_tEfNS_4arch4Sm90ELb0ELb0ELb1ELb0ELb0ELb0ELb0ELb1ELb1ELb0ELb0ELb0EEENS1_21CollectiveEpilogueFwdINS6_IJSA_SA_SA_EEES9_SD_SF_Li256ELb0ELb0ELb0ELb0EEENS1_29StaticPersistentTileSchedulerILb0EEEEEEEEEvNT_6ParamsE)
        /*00e0*/ 	.word	0x000000a8


	//----- nvinfo : EIATTR_FRAME_SIZE
	.align		4
.L_61:
        /*00e4*/ 	.byte	0x04, 0x11
        /*00e6*/ 	.short	(.L_63 - .L_62)
	.align		4
.L_62:
        /*00e8*/ 	.word	index@(_ZN7cutlass13device_kernelIN5flash11enable_sm90INS1_16FlashAttnFwdSm90INS1_25CollectiveMainloopFwdSm90ILi2EN4cute5tupleIJNS5_1CILi1EEES8_S8_EEENS6_IJNS7_ILi128EEESA_NS7_ILi192EEEEEELi128ENS_6half_tEfNS_4arch4Sm90ELb0ELb0ELb1ELb0ELb0ELb0ELb0ELb1ELb1ELb0ELb0ELb0EEENS1_21CollectiveEpilogueFwdINS6_IJSA_SA_SA_EEES9_SD_SF_Li256ELb0ELb0ELb0ELb0EEENS1_29StaticPersistentTileSchedulerILb0EEEEEEEEEvNT_6ParamsE)
        /*00ec*/ 	.word	0x00000020


	//----- nvinfo : EIATTR_MIN_STACK_SIZE
	.align		4
.L_63:
        /*00f0*/ 	.byte	0x04, 0x12
        /*00f2*/ 	.short	(.L_65 - .L_64)
	.align		4
.L_64:
        /*00f4*/ 	.word	index@(_ZN7cutlass13device_kernelIN5flash11enable_sm90INS1_16FlashAttnFwdSm90INS1_25CollectiveMainloopFwdSm90ILi2EN4cute5tupleIJNS5_1CILi1EEES8_S8_EEENS6_IJNS7_ILi128EEESA_NS7_ILi192EEEEEELi128ENS_6half_tEfNS_4arch4Sm90ELb0ELb0ELb1ELb0ELb0ELb0ELb0ELb1ELb1ELb0ELb0ELb0EEENS1_21CollectiveEpilogueFwdINS6_IJSA_SA_SA_EEES9_SD_SF_Li256ELb0ELb0ELb0ELb0EEENS1_29StaticPersistentTileSchedulerILb0EEEEEEEEEvNT_6ParamsE)
        /*00f8*/ 	.word	0x00000020


	//----- nvinfo : EIATTR_MIN_STACK_SIZE
	.align		4
.L_65:
        /*00fc*/ 	.byte	0x04, 0x12
        /*00fe*/ 	.short	(.L_67 - .L_66)
	.align		4
.L_66:
        /*0100*/ 	.word	index@(_ZN7cutlass13device_kernelIN5flash11enable_sm90INS1_16FlashAttnFwdSm90INS1_25CollectiveMainloopFwdSm90ILi2EN4cute5tupleIJNS5_1CILi2EEENS7_ILi1EEES9_EEENS6_IJNS7_ILi128EEESB_NS7_ILi192EEEEEELi128ENS_6half_tEfNS_4arch4Sm90ELb0ELb0ELb1ELb0ELb0ELb0ELb0ELb1ELb1ELb0ELb0ELb0EEENS1_21CollectiveEpilogueFwdINS6_IJSB_SB_SB_EEESA_SE_SG_Li256ELb0ELb0ELb0ELb0EEENS1_29StaticPersistentTileSchedulerILb0EEEEEEEEEvNT_6ParamsE)
        /*0104*/ 	.word	0x00000028


	//----- nvinfo : EIATTR_MIN_STACK_SIZE
	.align		4
.L_67:
        /*0108*/ 	.byte	0x04, 0x12
        /*010a*/ 	.short	(.L_69 - .L_68)
	.align		4
.L_68:
        /*010c*/ 	.word	index@(_ZN7cutlass13device_kernelIN5flash11enable_sm90INS1_16FlashAttnFwdSm90INS1_25CollectiveMainloopFwdSm90ILi2EN4cute5tupleIJNS5_1CILi1EEES8_S8_EEENS6_IJNS7_ILi128EEESA_NS7_ILi192EEEEEELi128ENS_6half_tEfNS_4arch4Sm90ELb0ELb0ELb1ELb1ELb0ELb0ELb0ELb1ELb1ELb0ELb0ELb0EEENS1_21CollectiveEpilogueFwdINS6_IJSA_SA_SA_EEES9_SD_SF_Li256ELb1ELb0ELb0ELb0EEENS1_36VarlenDynamicPersistentTileSchedulerILi128ELi128ELi256ELi32ELb0ELb0ELb1ELb0ELb1ELb1EEEEEEEEEvNT_6ParamsE)
        /*0110*/ 	.word	0x00000038


	//----- nvinfo : EIATTR_MIN_STACK_SIZE
	.align		4
.L_69:
        /*0114*/ 	.byte	0x04, 0x12
        /*0116*/ 	.short	(.L_71 - .L_70)
	.align		4
.L_70:
        /*0118*/ 	.word	index@(_ZN7cutlass13device_kernelIN5flash11enable_sm90INS1_16FlashAttnFwdSm90INS1_25CollectiveMainloopFwdSm90ILi2EN4cute5tupleIJNS5_1CILi1EEES8_S8_EEENS6_IJNS7_ILi128EEESA_NS7_ILi192EEEEEELi128ENS_6half_tEfNS_4arch4Sm90ELb0ELb0ELb1ELb1ELb0ELb1ELb0ELb1ELb1ELb0ELb0ELb0EEENS1_21CollectiveEpilogueFwdINS6_IJSA_SA_SA_EEES9_SD_SF_Li256ELb1ELb0ELb0ELb0EEENS1_36VarlenDynamicPersistentTileSchedulerILi128ELi128ELi256ELi32ELb0ELb0ELb1ELb0ELb1ELb1EEEEEEEEEvNT_6ParamsE)
        /*011c*/ 	.word	0x00000040


	//----- nvinfo : EIATTR_MIN_STACK_SIZE
	.align		4
.L_71:
        /*0120*/ 	.byte	0x04, 0x12
        /*0122*/ 	.short	(.L_73 - .L_72)
	.align		4
.L_72:
        /*0124*/ 	.word	index@(_ZN7cutlass13device_kernelIN5flash11enable_sm90INS1_16FlashAttnFwdSm90INS1_25CollectiveMainloopFwdSm90ILi2EN4cute5tupleIJNS5_1CILi1EEES8_S8_EEENS6_IJNS7_ILi128EEENS7_ILi96EEENS7_ILi192EEEEEELi128ENS_6half_tEfNS_4arch4Sm90ELb0ELb1ELb1ELb0ELb0ELb0ELb0ELb1ELb1ELb0ELb0ELb0EEENS1_21CollectiveEpilogueFwdINS6_IJSA_SA_SB_EEES9_SE_SG_Li256ELb0ELb0ELb0ELb0EEENS1_30DynamicPersistentTileSchedulerILi256ELi32ELb0ELb0ELb1EEEEEEEEEvNT_6ParamsE)
        /*0128*/ 	.word	0x00000008


	//----- nvinfo : EIATTR_MIN_STACK_SIZE
	.align		4
.L_73:
        /*012c*/ 	.byte	0x04, 0x12
        /*012e*/ 	.short	(.L_75 - .L_74)
	.align		4
.L_74:
        /*0130*/ 	.word	index@(_ZN7cutlass13device_kernelIN5flash11enable_sm90INS1_16FlashAttnFwdSm90INS1_25CollectiveMainloopFwdSm90ILi2EN4cute5tupleIJNS5_1CILi1EEES8_S8_EEENS6_IJNS7_ILi128EEENS7_ILi96EEENS7_ILi192EEEEEELi128ENS_6half_tEfNS_4arch4Sm90ELb0ELb1ELb1ELb1ELb0ELb0ELb0ELb1ELb1ELb0ELb0ELb0EEENS1_21CollectiveEpilogueFwdINS6_IJSA_SA_SB_EEES9_SE_SG_Li256ELb1ELb0ELb0ELb0EEENS1_36VarlenDynamicPersistentTileSchedulerILi128ELi96ELi256ELi32ELb0ELb0ELb1ELb1ELb0ELb1EEEEEEEEEvNT_6ParamsE)
        /*0134*/ 	.word	0x00000028


	//----- nvinfo : EIATTR_MIN_STACK_SIZE
	.align		4
.L_75:
        /*0138*/ 	.byte	0x04, 0x12
        /*013a*/ 	.short	(.L_77 - .L_76)
	.align		4
.L_76:
        /*013c*/ 	.word	index@(_ZN7cutlass13device_kernelIN5flash11enable_sm90INS1_16FlashAttnFwdSm90INS1_25CollectiveMainloopFwdSm90ILi2EN4cute5tupleIJNS5_1CILi1EEES8_S8_EEENS6_IJNS7_ILi128EEENS7_ILi96EEENS7_ILi192EEEEEELi128ENS_6half_tEfNS_4arch4Sm90ELb0ELb1ELb1ELb1ELb0ELb1ELb0ELb1ELb1ELb0ELb0ELb0EEENS1_21CollectiveEpilogueFwdINS6_IJSA_SA_SB_EEES9_SE_SG_Li256ELb1ELb0ELb0ELb0EEENS1_36VarlenDynamicPersistentTileSchedulerILi128ELi96ELi256ELi32ELb0ELb0ELb1ELb1ELb0ELb1EEEEEEEEEvNT_6ParamsE)
        /*0140*/ 	.word	0x00000048


	//----- nvinfo : EIATTR_MIN_STACK_SIZE
	.align		4
.L_77:
        /*0144*/ 	.byte	0x04, 0x12
        /*0146*/ 	.short	(.L_79 - .L_78)
	.align		4
.L_78:
        /*0148*/ 	.word	index@(_ZN7cutlass13device_kernelIN5flash11enable_sm90INS1_16FlashAttnFwdSm90INS1_25CollectiveMainloopFwdSm90ILi2EN4cute5tupleIJNS5_1CILi1EEES8_S8_EEENS6_IJNS7_ILi128EEESA_NS7_ILi192EEEEEELi128ENS_6half_tEfNS_4arch4Sm90ELb1ELb0ELb1ELb0ELb0ELb0ELb0ELb1ELb1ELb0ELb0ELb0EEENS1_21CollectiveEpilogueFwdINS6_IJSA_SA_SA_EEES9_SD_SF_Li256ELb0ELb0ELb0ELb0EEENS1_30DynamicPersistentTileSchedulerILi256ELi32ELb0ELb0ELb1EEEEEEEEEvNT_6ParamsE)
        /*014c*/ 	.word	0x00000008


	//----- nvinfo : EIATTR_MIN_STACK_SIZE
	.align		4
.L_79:
        /*0150*/ 	.byte	0x04, 0x12
        /*0152*/ 	.short	(.L_81 - .L_80)
	.align		4
.L_80:
        /*0154*/ 	.word	index@(_ZN7cutlass13device_kernelIN5flash11enable_sm90INS1_16FlashAttnFwdSm90INS1_25CollectiveMainloopFwdSm90ILi2EN4cute5tupleIJNS5_1CILi1EEES8_S8_EEENS6_IJNS7_ILi128EEESA_NS7_ILi192EEEEEELi128ENS_6half_tEfNS_4arch4Sm90ELb1ELb0ELb1ELb1ELb0ELb0ELb0ELb1ELb1ELb0ELb0ELb0EEENS1_21CollectiveEpilogueFwdINS6_IJSA_SA_SA_EEES9_SD_SF_Li256ELb1ELb0ELb0ELb0EEENS1_36VarlenDynamicPersistentTileSchedulerILi128ELi128ELi256ELi32ELb0ELb0ELb1ELb1ELb1ELb1EEEEEEEEEvNT_6ParamsE)
        /*0158*/ 	.word	0x00000030


	//----- nvinfo : EIATTR_MIN_STACK_SIZE
	.align		4
.L_81:
        /*015c*/ 	.byte	0x04, 0x12
        /*015e*/ 	.short	(.L_83 - .L_82)
	.align		4
.L_82:
        /*0160*/ 	.word	index@(_ZN7cutlass13device_kernelIN5flash11enable_sm90INS1_16FlashAttnFwdSm90INS1_25CollectiveMainloopFwdSm90ILi2EN4cute5tupleIJNS5_1CILi1EEES8_S8_EEENS6_IJNS7_ILi128EEESA_NS7_ILi192EEEEEELi128ENS_6half_tEfNS_4arch4Sm90ELb1ELb0ELb1ELb1ELb0ELb1ELb0ELb1ELb1ELb0ELb0ELb0EEENS1_21CollectiveEpilogueFwdINS6_IJSA_SA_SA_EEES9_SD_SF_Li256ELb1ELb0ELb0ELb0EEENS1_36VarlenDynamicPersistentTileSchedulerILi128ELi128ELi256ELi32ELb0ELb0ELb1ELb1ELb1ELb1EEEEEEEEEvNT_6ParamsE)
        /*0164*/ 	.word	0x00000038
.L_83:


//--------------------- .nv.compat                --------------------------
	.section	.nv.compat,"",@"SHT_CUDA_COMPAT_INFO"
	.align	4
        /*0000*/ 	.byte	0x02, 0x09, 0x01, 0x00, 0x02, 0x02, 0x04, 0x00, 0x02, 0x05, 0x05, 0x00, 0x03, 0x07, 0x01, 0x01
        /*0010*/ 	.byte	0x02, 0x03, 0x01, 0x00, 0x02, 0x06, 0x01, 0x00, 0x04, 0x0b, 0x08, 0x00, 0x00, 0x00, 0x00, 0x00
        /*0020*/ 	.byte	0x00, 0x00, 0x00, 0x00


//--------------------- .nv.info._ZN7cutlass13device_kernelIN5flash11enable_sm90INS1_16FlashAttnFwdSm90INS1_25CollectiveMainloopFwdSm90ILi2EN4cute5tupleIJNS5_1CILi1EEES8_S8_EEENS6_IJNS7_ILi128EEESA_NS7_ILi192EEEEEELi128ENS_6half_tEfNS_4arch4Sm90ELb0ELb0ELb1ELb0ELb0ELb0ELb0ELb1ELb1ELb0ELb0ELb0EEENS1_21CollectiveEpilogueFwdINS6_IJSA_SA_SA_EEES9_SD_SF_Li256ELb0ELb0ELb0ELb0EEENS1_29StaticPersistentTileSchedulerILb0EEEEEEEEEvNT_6ParamsE --------------------------
	.section	.nv.info._ZN7cutlass13device_kernelIN5flash11enable_sm90INS1_16FlashAttnFwdSm90INS1_25CollectiveMainloopFwdSm90ILi2EN4cute5tupleIJNS5_1CILi1EEES8_S8_EEENS6_IJNS7_ILi128EEESA_NS7_ILi192EEEEEELi128ENS_6half_tEfNS_4arch4Sm90ELb0ELb0ELb1ELb0ELb0ELb0ELb0ELb1ELb1ELb0ELb0ELb0EEENS1_21CollectiveEpilogueFwdINS6_IJSA_SA_SA_EEES9_SD_SF_Li256ELb0ELb0ELb0ELb0EEENS1_29StaticPersistentTileSchedulerILb0EEEEEEEEEvNT_6ParamsE,"",@"SHT_CUDA_INFO"
	.sectionflags	@""
	.align	4


	//----- nvinfo : EIATTR_CUDA_API_VERSION
	.align		4
        /*0000*/ 	.byte	0x04, 0x37
        /*0002*/ 	.short	(.L_85 - .L_84)
.L_84:
        /*0004*/ 	.word	0x00000082


	//----- nvinfo : EIATTR_KPARAM_INFO
	.align		4
.L_85:
        /*0008*/ 	.byte	0x04, 0x17
        /*000a*/ 	.short	(.L_87 - .L_86)
.L_86:
        /*000c*/ 	.word	0x00000000
        /*0010*/ 	.short	0x0000
        /*0012*/ 	.short	0x0070
        /*0014*/ 	.byte	0x00, 0xf0, 0x01, 0x2e


	//----- nvinfo : EIATTR_SPARSE_MMA_MASK
	.align		4
.L_87:
        /*0018*/ 	.byte	0x03, 0x50
        /*001a*/ 	.short	0x0000


	//----- nvinfo : EIATTR_MAXREG_COUNT
	.align		4
        /*001c*/ 	.byte	0x03, 0x1b
        /*001e*/ 	.short	0x00a8


	//----- nvinfo : EIATTR_NUM_BARRIERS
	.align		4
        /*0020*/ 	.byte	0x02, 0x4c
        /*0022*/ 	.byte	0x09
	.zero		1


	//----- nvinfo : EIATTR_EXTERNS
	.align		4
        /*0024*/ 	.byte	0x04, 0x0f
        /*0026*/ 	.short	(.L_89 - .L_88)


	//   ....[0]....
	.align		4
.L_88:
        /*0028*/ 	.word	index@(__assertfail)


	//----- nvinfo : EIATTR_ANNOTATIONS
	.align		4
.L_89:
        /*002c*/ 	.byte	0x04, 0x55
        /*002e*/ 	.short	(.L_91 - .L_90)


	//   ....[0]....
.L_90:
        /*0030*/ 	.word	0x00000001
        /*0034*/ 	.byte	0x40, 0x09, 0x00, 0x00, 0x01, 0x00, 0x00, 0x00, 0x00, 0x0a, 0x00, 0x00, 0x01, 0x00, 0x00, 0x00
        /* <DEDUP_REMOVED lines=12> */
        /*0104*/ 	.byte	0x80, 0xaf, 0x00, 0x00, 0x01, 0x00, 0x00, 0x00, 0x20, 0xb1, 0x00, 0x00


	//----- nvinfo : EIATTR_MERCURY_ISA_VERSION
	.align		4
.L_91:
        /*0110*/ 	.byte	0x03, 0x5f
        /*0112*/ 	.short	0x0101


	//----- nvinfo : EIATTR_INT_WARP_WIDE_INSTR_OFFSETS
	.align		4
        /*0114*/ 	.byte	0x04, 0x31
        /*0116*/ 	.short	(.L_93 - .L_92)


	//   ....[0]....
.L_92:
        /*0118*/ 	.word	0x00000180


	//   ....[1]....
        /*011c*/ 	.word	0x000001b0


	//   ....[2]....
        /*0120*/ 	.word	0x00000240


	//   ....[3]....
        /*0124*/ 	.word	0x00008a30


	//   ....[4]....
        /*0128*/ 	.word	0x00008a60


	//   ....[5]....
        /*012c*/ 	.word	0x00008b30


	//   ....[6]....
        /*0130*/ 	.word	0x00008c00


	//----- nvinfo : EIATTR_COOP_GROUP_MASK_REGIDS
	.align		4
.L_93:
        /*0134*/ 	.byte	0x04, 0x29
        /*0136*/ 	.short	(.L_95 - .L_94)


	//   ....[0]....
.L_94:
        /*0138*/ 	.word	0xffffffff


	//   ....[1]....
        /*013c*/ 	.word	0xffffffff


	//   ....[2]....
        /*0140*/ 	.word	0xffffffff


	//   ....[3]....
        /*0144*/ 	.word	0xffffffff


	//   ....[4]....
        /*0148*/ 	.word	0xffffffff


	//   ....[5]....
        /*014c*/ 	.word	0xffffffff


	//   ....[6]....
        /*0150*/ 	.word	0xffffffff


	//   ....[7]....
        /*0154*/ 	.word	0xffffffff


	//   ....[8]....
        /*0158*/ 	.word	0xffffffff


	//   ....[9]....
        /*015c*/ 	.word	0xffffffff


	//   ....[10]....
        /*0160*/ 	.word	0xffffffff


	//   ....[11]....
        /*0164*/ 	.word	0xffffffff


	//   ....[12]....
        /*0168*/ 	.word	0xffffffff


	//   ....[13]....
        /*016c*/ 	.word	0xffffffff


	//   ....[14]....
        /*0170*/ 	.word	0xffffffff


	//   ....[15]....
        /*0174*/ 	.word	0xffffffff


	//   ....[16]....
        /*0178*/ 	.word	0xffffffff


	//   ....[17]....
        /*017c*/ 	.word	0xffffffff


	//   ....[18]....
        /*0180*/ 	.word	0xffffffff


	//   ....[19]....
        /*0184*/ 	.word	0xffffffff


	//   ....[20]....
        /*0188*/ 	.word	0xffffffff


	//   ....[21]....
        /*018c*/ 	.word	0xffffffff


	//   ....[22]....
        /*0190*/ 	.word	0xffffffff


	//   ....[23]....
        /*0194*/ 	.word	0x0500000f


	//   ....[24]....
        /*0198*/ 	.word	0x0500000f


	//----- nvinfo : EIATTR_COOP_GROUP_INSTR_OFFSETS
	.align		4
.L_95:
        /*019c*/ 	.byte	0x04, 0x28
        /*019e*/ 	.short	(.L_97 - .L_96)


	//   ....[0]....
.L_96:
        /*01a0*/ 	.word	0x00000060


	//   ....[1]....
        /*01a4*/ 	.word	0x00000190


	//   ....[2]....
        /*01a8*/ 	.word	0x00000250


	//   ....[3]....
        /*01ac*/ 	.word	0x000003c0


	//   ....[4]....
        /*01b0*/ 	.word	0x00000520


	//   ....[5]....
        /*01b4*/ 	.word	0x00000640


	//   ....[6]....
        /*01b8*/ 	.word	0x000007a0


	//   ....[7]....
        /*01bc*/ 	.word	0x00000d30


	//   ....[8]....
        /*01c0*/ 	.word	0x00002a50


	//   ....[9]....
        /*01c4*/ 	.word	0x00002ab0


	//   ....[10]....
        /*01c8*/ 	.word	0x000030c0


	//   ....[11]....
        /*01cc*/ 	.word	0x00003130


	//   ....[12]....
        /*01d0*/ 	.word	0x00005790


	//   ....[13]....
        /*01d4*/ 	.word	0x000057c0


	//   ....[14]....
        /*01d8*/ 	.word	0x00005aa0


	//   ....[15]....
        /*01dc*/ 	.word	0x00005b40


	//   ....[16]....
        /*01e0*/ 	.word	0x00006e10


	//   ....[17]....
        /*01e4*/ 	.word	0x00006e50


	//   ....[18]....
        /*01e8*/ 	.word	0x00006ff0


	//   ....[19]....
        /*01ec*/ 	.word	0x00007020


	//   ....[20]....
        /*01f0*/ 	.word	0x00007f30


	//   ....[21]....
        /*01f4*/ 	.word	0x000081e0


	//   ....[22]....
        /*01f8*/ 	.word	0x0000b0a0


	//   ....[23]....
        /*01fc*/ 	.word	0x0000b580


	//   ....[24]....
        /*0200*/ 	.word	0x0000ba20


	//----- nvinfo : EIATTR_REG_RECONFIG
	.align		4
.L_97:
        /*0204*/ 	.byte	0x01, 0x54
	.zero		2


	//----- nvinfo : EIATTR_SYSCALL_OFFSETS
	.align		4
        /*0208*/ 	.byte	0x04, 0x46
        /*020a*/ 	.short	(.L_99 - .L_98)


	//   ....[0]....
.L_98:
        /*020c*/ 	.word	0x00001090


	//   ....[1]....
        /*0210*/ 	.word	0x00008640


	//   ....[2]....
        /*0214*/ 	.word	0x00008780


	//   ....[3]....
        /*0218*/ 	.word	0x00008880


	//----- nvinfo : EIATTR_MBARRIER_INSTR_OFFSETS
	.align		4
.L_99:
        /*021c*/ 	.byte	0x04, 0x39
        /*021e*/ 	.short	(.L_101 - .L_100)


	//   ....[0]....
.L_100:
        /*0220*/ 	.word	0x00000270
        /*0224*/ 	.word	0x000000ff
        /*0228*/ 	.word	0x00034800
        /*022c*/ 	.short	0x0100
        /*022e*/ 	.byte	0x06
	.zero		1


	//   ....[1]....
        /*0230*/ 	.word	0x00000280
        /*0234*/ 	.word	0x000000ff
        /*0238*/ 	.word	0x00034820
        /*023c*/ 	.short	0x0100
        /*023e*/ 	.byte	0x06
	.zero		1


	//   ....[2]....
        /*0240*/ 	.word	0x00000370
        /*0244*/ 	.word	0x000000ff
        /*0248*/ 	.word	0x00034830
        /*024c*/ 	.short	0x0100
        /*024e*/ 	.byte	0x08
	.zero		1


	//   ....[3]....
        /*0250*/ 	.word	0x00000380
        /*0254*/ 	.word	0x000000ff
        /*0258*/ 	.word	0x00034840
        /*025c*/ 	.short	0x0100
        /*025e*/ 	.byte	0x08
	.zero		1


	//   ....[4]....
        /*0260*/ 	.word	0x00000390
        /*0264*/ 	.word	0x000000ff
        /*0268*/ 	.word	0x00034838
        /*026c*/ 	.short	0x0100
        /*026e*/ 	.byte	0x08
	.zero		1


	//   ....[5]....
        /*0270*/ 	.word	0x000003a0
        /*0274*/ 	.word	0x000000ff
        /*0278*/ 	.word	0x00034848
        /*027c*/ 	.short	0x0100
        /*027e*/ 	.byte	0x08
	.zero		1


	//   ....[6]....
        /*0280*/ 	.word	0x000004d0
        /*0284*/ 	.word	0x000000ff
        /*0288*/ 	.word	0x00034850
        /*028c*/ 	.short	0x0100
        /*028e*/ 	.byte	0x08
	.zero		1


	//   ....[7]....
        /*0290*/ 	.word	0x000004e0
        /*0294*/ 	.word	0x000000ff
        /*0298*/ 	.word	0x00034860
        /*029c*/ 	.short	0x0100
        /*029e*/ 	.byte	0x08
	.zero		1


	//   ....[8]....
        /*02a0*/ 	.word	0x000004f0
        /*02a4*/ 	.word	0x000000ff
        /*02a8*/ 	.word	0x00034858
        /*02ac*/ 	.short	0x0100
        /*02ae*/ 	.byte	0x08
	.zero		1


	//   ....[9]....
        /*02b0*/ 	.word	0x00000500
        /*02b4*/ 	.word	0x000000ff
        /*02b8*/ 	.word	0x00034868
        /*02bc*/ 	.short	0x0100
        /*02be*/ 	.byte	0x08
	.zero		1


	//   ....[10]....
        /*02c0*/ 	.word	0x000005f0
        /*02c4*/ 	.word	0x000000ff
        /*02c8*/ 	.word	0x00034870
        /*02cc*/ 	.short	0x0100
        /*02ce*/ 	.byte	0x06
	.zero		1


	//   ....[11]....
        /*02d0*/ 	.word	0x00000600
        /*02d4*/ 	.word	0x000000ff
        /*02d8*/ 	.word	0x00034880
        /*02dc*/ 	.short	0x0100
        /*02de*/ 	.byte	0x06
	.zero		1


	//   ....[12]....
        /*02e0*/ 	.word	0x00000610
        /*02e4*/ 	.word	0x000000ff
        /*02e8*/ 	.word	0x00034878
        /*02ec*/ 	.short	0x0100
        /*02ee*/ 	.byte	0x06
	.zero		1


	//   ....[13]....
        /*02f0*/ 	.word	0x00000620
        /*02f4*/ 	.word	0x000000ff
        /*02f8*/ 	.word	0x00034888
        /*02fc*/ 	.short	0x0100
        /*02fe*/ 	.byte	0x06
	.zero		1


	//   ....[14]....
        /*0300*/ 	.word	0x00000750
        /*0304*/ 	.word	0x000000ff
        /*0308*/ 	.word	0x00034890
        /*030c*/ 	.short	0x0100
        /*030e*/ 	.byte	0x08
	.zero		1


	//   ....[15]....
        /*0310*/ 	.word	0x00000760
        /*0314*/ 	.word	0x000000ff
        /*0318*/ 	.word	0x000348a0
        /*031c*/ 	.short	0x0100
        /*031e*/ 	.byte	0x08
	.zero		1


	//   ....[16]....
        /*0320*/ 	.word	0x00000770
        /*0324*/ 	.word	0x000000ff
        /*0328*/ 	.word	0x00034898
        /*032c*/ 	.short	0x0100
        /*032e*/ 	.byte	0x08
	.zero		1


	//   ....[17]....
        /*0330*/ 	.word	0x00000780
        /*0334*/ 	.word	0x000000ff
        /*0338*/ 	.word	0x000348a8
        /*033c*/ 	.short	0x0100
        /*033e*/ 	.byte	0x08
	.zero		1


	//   ....[18]....
        /*0340*/ 	.word	0x000008b0
        /*0344*/ 	.word	0x000000ff
        /*0348*/ 	.word	0x000348b0
        /*034c*/ 	.short	0x0100
        /*034e*/ 	.byte	0x08
	.zero		1


	//   ....[19]....
        /*0350*/ 	.word	0x000008c0
        /*0354*/ 	.word	0x000000ff
        /*0358*/ 	.word	0x000348c0
        /*035c*/ 	.short	0x0100
        /*035e*/ 	.byte	0x08
	.zero		1


	//   ....[20]....
        /*0360*/ 	.word	0x000008d0
        /*0364*/ 	.word	0x000000ff
        /*0368*/ 	.word	0x000348b8
        /*036c*/ 	.short	0x0100
        /*036e*/ 	.byte	0x08
	.zero		1


	//   ....[21]....
        /*0370*/ 	.word	0x000008e0
        /*0374*/ 	.word	0x000000ff
        /*0378*/ 	.word	0x000348c8
        /*037c*/ 	.short	0x0100
        /*037e*/ 	.byte	0x08
	.zero		1


	//   ....[22]....
        /*0380*/ 	.word	0x000010d0
        /*0384*/ 	.word	0x000000ff
        /*0388*/ 	.word	0x00034800
        /*038c*/ 	.short	0x010a
        /*038e*/ 	.byte	0x3c
	.zero		1


	//   ....[23]....
        /*0390*/ 	.word	0x00001150
        /*0394*/ 	.word	0x00000000
        /*0398*/ 	.word	0x00034830
        /*039c*/ 	.short	0x010a
        /*039e*/ 	.byte	0x3f
	.zero		1


	//   ....[24]....
        /*03a0*/ 	.word	0x000011d0
        /*03a4*/ 	.word	0x00000000
        /*03a8*/ 	.word	0x00034830
        /*03ac*/ 	.short	0x010a
        /*03ae*/ 	.byte	0x3f
	.zero		1


	//   ....[25]....
        /*03b0*/ 	.word	0x000020c0
        /*03b4*/ 	.word	0x00000000
        /*03b8*/ 	.word	0x00000000
        /*03bc*/ 	.short	0x0101
        /*03be*/ 	.byte	0x3f
	.zero		1


	//   ....[26]....
        /*03c0*/ 	.word	0x00004040
        /*03c4*/ 	.word	0x000000ff
        /*03c8*/ 	.word	0x00034830
        /*03cc*/ 	.short	0x010a
        /*03ce*/ 	.byte	0x07
	.zero		1


	//   ....[27]....
        /*03d0*/ 	.word	0x00004080
        /*03d4*/ 	.word	0x000000ff
        /*03d8*/ 	.word	0x00034830
        /*03dc*/ 	.short	0x010a
        /*03de*/ 	.byte	0x07
	.zero		1


	//   ....[28]....
        /*03e0*/ 	.word	0x00004980
        /*03e4*/ 	.word	0x000000ff
        /*03e8*/ 	.word	0x00034850
        /*03ec*/ 	.short	0x010a
        /*03ee*/ 	.byte	0x0b
	.zero		1


	//   ....[29]....
        /*03f0*/ 	.word	0x000049c0
        /*03f4*/ 	.word	0x000000ff
        /*03f8*/ 	.word	0x00034850
        /*03fc*/ 	.short	0x010a
        /*03fe*/ 	.byte	0x0b
	.zero		1


	//   ....[30]....
        /*0400*/ 	.word	0x000062f0
        /*0404*/ 	.word	0x00000009
        /*0408*/ 	.word	0x00000000
        /*040c*/ 	.short	0x0101
        /*040e*/ 	.byte	0x3f
	.zero		1


	//   ....[31]....
        /*0410*/ 	.word	0x00006350
        /*0414*/ 	.word	0x00000026
        /*0418*/ 	.word	0x00000000
        /*041c*/ 	.short	0x0101
        /*041e*/ 	.byte	0x3f
	.zero		1


	//   ....[32]....
        /*0420*/ 	.word	0x00006d80
        /*0424*/ 	.word	0x000000ff
        /*0428*/ 	.word	0x00034850
        /*042c*/ 	.short	0x010a
        /*042e*/ 	.byte	0x07
	.zero		1


	//   ....[33]....
        /*0430*/ 	.word	0x00006dc0
        /*0434*/ 	.word	0x000000ff
        /*0438*/ 	.word	0x00034850
        /*043c*/ 	.short	0x010a
        /*043e*/ 	.byte	0x07
	.zero		1


	//   ....[34]....
        /*0440*/ 	.word	0x000077a0
        /*0444*/ 	.word	0x00000009
        /*0448*/ 	.word	0x00000000
        /*044c*/ 	.short	0x0101
        /*044e*/ 	.byte	0x3f
	.zero		1


	//   ....[35]....
        /*0450*/ 	.word	0x000080e0
        /*0454*/ 	.word	0x000000ff
        /*0458*/ 	.word	0x00000000
        /*045c*/ 	.short	0x0101
        /*045e*/ 	.byte	0x06
	.zero		1


	//   ....[36]....
        /*0460*/ 	.word	0x00008f40
        /*0464*/ 	.word	0x00000006
        /*0468*/ 	.word	0x00034840
        /*046c*/ 	.short	0x010a
        /*046e*/ 	.byte	0x3f
	.zero		1


	//   ....[37]....
        /*0470*/ 	.word	0x000094a0
        /*0474*/ 	.word	0x00000009
        /*0478*/ 	.word	0x00034820
        /*047c*/ 	.short	0x010a
        /*047e*/ 	.byte	0x3f
	.zero		1


	//   ....[38]....
        /*0480*/ 	.word	0x00009780
        /*0484*/ 	.word	0x00000002
        /*0488*/ 	.word	0x00034840
        /*048c*/ 	.short	0x010a
        /*048e*/ 	.byte	0x3f
	.zero		1


	//   ....[39]....
        /*0490*/ 	.word	0x00009a40
        /*0494*/ 	.word	0x00000002
        /*0498*/ 	.word	0x00000060
        /*049c*/ 	.short	0x010a
        /*049e*/ 	.byte	0x3f
	.zero		1


	//   ....[40]....
        /*04a0*/ 	.word	0x00009f80
        /*04a4*/ 	.word	0x00000002
        /*04a8*/ 	.word	0x00034840
        /*04ac*/ 	.short	0x010a
        /*04ae*/ 	.byte	0x3f
	.zero		1


	//   ....[41]....
        /*04b0*/ 	.word	0x0000a240
        /*04b4*/ 	.word	0x00000002
        /*04b8*/ 	.word	0x00000060
        /*04bc*/ 	.short	0x010a
        /*04be*/ 	.byte	0x3f
	.zero		1


	//   ....[42]....
        /*04c0*/ 	.word	0x0000a6a0
        /*04c4*/ 	.word	0x00000002
        /*04c8*/ 	.word	0x00034840
        /*04cc*/ 	.short	0x010a
        /*04ce*/ 	.byte	0x3f
	.zero		1


	//   ....[43]....
        /*04d0*/ 	.word	0x0000a980
        /*04d4*/ 	.word	0x00000002
        /*04d8*/ 	.word	0x00000060
        /*04dc*/ 	.short	0x010a
        /*04de*/ 	.byte	0x3f
	.zero		1


	//   ....[44]....
        /*04e0*/ 	.word	0x0000acb0
        /*04e4*/ 	.word	0x00000003
        /*04e8*/ 	.word	0x00034860
        /*04ec*/ 	.short	0x010a
        /*04ee*/ 	.byte	0x3f
	.zero		1


	//   ....[45]....
        /*04f0*/ 	.word	0x0000b020
        /*04f4*/ 	.word	0x00000000
        /*04f8*/ 	.word	0x00034820
        /*04fc*/ 	.short	0x010a
        /*04fe*/ 	.byte	0x3f
	.zero		1


	//   ....[46]....
        /*0500*/ 	.word	0x0000b1c0
        /*0504*/ 	.word	0x00000006
        /*0508*/ 	.word	0x00000000
        /*050c*/ 	.short	0x010a
        /*050e*/ 	.byte	0x3f
	.zero		1


	//   ....[47]....
        /*0510*/ 	.word	0x0000b230
        /*0514*/ 	.word	0x00000003
        /*0518*/ 	.word	0x00000000
        /*051c*/ 	.short	0x010a
        /*051e*/ 	.byte	0x3f
	.zero		1


	//   ....[48]....
        /*0520*/ 	.word	0x0000b290
        /*0524*/ 	.word	0x00000010
        /*0528*/ 	.word	0x00000000
        /*052c*/ 	.short	0x010a
        /*052e*/ 	.byte	0x3f
	.zero		1


	//   ....[49]....
        /*0530*/ 	.word	0x0000b2c0
        /*0534*/ 	.word	0x00000003
        /*0538*/ 	.word	0x00000000
        /*053c*/ 	.short	0x010a
        /*053e*/ 	.byte	0x3f
	.zero		1


	//   ....[50]....
        /*0540*/ 	.word	0x0000b330
        /*0544*/ 	.word	0x00000003
        /*0548*/ 	.word	0x00034800
        /*054c*/ 	.short	0x010a
        /*054e*/ 	.byte	0x3f
	.zero		1


	//   ....[51]....
        /*0550*/ 	.word	0x0000b380
        /*0554*/ 	.word	0x00000000
        /*0558*/ 	.word	0x00034830
        /*055c*/ 	.short	0x010a
        /*055e*/ 	.byte	0x3f
	.zero		1


	//   ....[52]....
        /*0560*/ 	.word	0x0000b3e0
        /*0564*/ 	.word	0x0000000a
        /*0568*/ 	.word	0x00034830
        /*056c*/ 	.short	0x010a
        /*056e*/ 	.byte	0x3f
	.zero		1


	//   ....[53]....
        /*0570*/ 	.word	0x0000b440
        /*0574*/ 	.word	0x00000007
        /*0578*/ 	.word	0x00034850
        /*057c*/ 	.short	0x010a
        /*057e*/ 	.byte	0x3f
	.zero		1


	//   ....[54]....
        /*0580*/ 	.word	0x0000b4a0
        /*0584*/ 	.word	0x00000005
        /*0588*/ 	.word	0x00034850
        /*058c*/ 	.short	0x010a
        /*058e*/ 	.byte	0x3f
	.zero		1


	//   ....[55]....
        /*0590*/ 	.word	0x0000b640
        /*0594*/ 	.word	0x00000006
        /*0598*/ 	.word	0x00034840
        /*059c*/ 	.short	0x010a
        /*059e*/ 	.byte	0x3f
	.zero		1


	//   ....[56]....
        /*05a0*/ 	.word	0x0000b6c0
        /*05a4*/ 	.word	0x00000007
        /*05a8*/ 	.word	0x00034820
        /*05ac*/ 	.short	0x010a
        /*05ae*/ 	.byte	0x3f
	.zero		1


	//   ....[57]....
        /*05b0*/ 	.word	0x0000b710
        /*05b4*/ 	.word	0x00000002
        /*05b8*/ 	.word	0x00034840
        /*05bc*/ 	.short	0x010a
        /*05be*/ 	.byte	0x3f
	.zero		1


	//   ....[58]....
        /*05c0*/ 	.word	0x0000b760
        /*05c4*/ 	.word	0x00000002
        /*05c8*/ 	.word	0x00000060
        /*05cc*/ 	.short	0x010a
        /*05ce*/ 	.byte	0x3f
	.zero		1


	//   ....[59]....
        /*05d0*/ 	.word	0x0000b7b0
        /*05d4*/ 	.word	0x00000002
        /*05d8*/ 	.word	0x00034840
        /*05dc*/ 	.short	0x010a
        /*05de*/ 	.byte	0x3f
	.zero		1


	//   ....[60]....
        /*05e0*/ 	.word	0x0000b800
        /*05e4*/ 	.word	0x00000002
        /*05e8*/ 	.word	0x00000060
        /*05ec*/ 	.short	0x010a
        /*05ee*/ 	.byte	0x3f
	.zero		1


	//   ....[61]....
        /*05f0*/ 	.word	0x0000b850
        /*05f4*/ 	.word	0x00000002
        /*05f8*/ 	.word	0x00034840
        /*05fc*/ 	.short	0x010a
        /*05fe*/ 	.byte	0x3f
	.zero		1


	//   ....[62]....
        /*0600*/ 	.word	0x0000b8a0
        /*0604*/ 	.word	0x00000002
        /*0608*/ 	.word	0x00000060
        /*060c*/ 	.short	0x010a
        /*060e*/ 	.byte	0x3f
	.zero		1


	//   ....[63]....
        /*0610*/ 	.word	0x0000b8f0
        /*0614*/ 	.word	0x00000003
        /*0618*/ 	.word	0x00034860
        /*061c*/ 	.short	0x010a
        /*061e*/ 	.byte	0x3f
	.zero		1


	//   ....[64]....
        /*0620*/ 	.word	0x0000b940
        /*0624*/ 	.word	0x00000000
        /*0628*/ 	.word	0x00034820
        /*062c*/ 	.short	0x010a
        /*062e*/ 	.byte	0x3f
	.zero		1


	//   ....[65]....
        /*0630*/ 	.word	0x0000bae0
        /*0634*/ 	.word	0x00000006
        /*0638*/ 	.word	0x00000000
        /*063c*/ 	.short	0x010a
        /*063e*/ 	.byte	0x3f
	.zero		1


	//   ....[66]....
        /*0640*/ 	.word	0x0000bb30
        /*0644*/ 	.word	0x00000003
        /*0648*/ 	.word	0x00000000
        /*064c*/ 	.short	0x010a
        /*064e*/ 	.byte	0x3f
	.zero		1


	//   ....[67]....
        /*0650*/ 	.word	0x0000bb80
        /*0654*/ 	.word	0x00000010
        /*0658*/ 	.word	0x00000000
        /*065c*/ 	.short	0x010a
        /*065e*/ 	.byte	0x3f
	.zero		1


	//----- nvinfo : EIATTR_NUM_MBARRIERS
	.align		4
.L_101:
        /*0660*/ 	.byte	0x03, 0x38
        /*0662*/ 	.short	0x0016


	//----- nvinfo : EIATTR_EXIT_INSTR_OFFSETS
	.align		4
        /*0664*/ 	.byte	0x04, 0x1c
        /*0666*/ 	.short	(.L_103 - .L_102)


	//   ....[0]....
.L_102:
        /*0668*/ 	.word	0x000009f0


	//   ....[1]....
        /*066c*/ 	.word	0x000081a0


	//   ....[2]....
        /*0670*/ 	.word	0x00008200


	//   ....[3]....
        /*0674*/ 	.word	0x0000b310


	//----- nvinfo : EIATTR_MAX_THREADS
	.align		4
.L_103:
        /*0678*/ 	.byte	0x04, 0x05
        /*067a*/ 	.short	(.L_105 - .L_104)
.L_104:
        /*067c*/ 	.word	0x00000180
        /*0680*/ 	.word	0x00000001
        /*0684*/ 	.word	0x00000001


	//----- nvinfo : EIATTR_CRS_STACK_SIZE
	.align		4
.L_105:
        /*0688*/ 	.byte	0x04, 0x1e
        /*068a*/ 	.short	(.L_107 - .L_106)
.L_106:
        /*068c*/ 	.word	0x00000000


	//----- nvinfo : EIATTR_CBANK_PARAM_SIZE
	.align		4
.L_107:
        /*0690*/ 	.byte	0x03, 0x19
        /*0692*/ 	.short	0x0bf0


	//----- nvinfo : EIATTR_PARAM_CBANK
	.align		4
        /*0694*/ 	.byte	0x04, 0x0a
        /*0696*/ 	.short	(.L_109 - .L_108)
	.align		4
.L_108:
        /*0698*/ 	.word	index@(.nv.constant0._ZN7cutlass13device_kernelIN5flash11enable_sm90INS1_16FlashAttnFwdSm90INS1_25CollectiveMainloopFwdSm90ILi2EN4cute5tupleIJNS5_1CILi1EEES8_S8_EEENS6_IJNS7_ILi128EEESA_NS7_ILi192EEEEEELi128ENS_6half_tEfNS_4arch4Sm90ELb0ELb0ELb1ELb0ELb0ELb0ELb0ELb1ELb1ELb0ELb0ELb0EEENS1_21CollectiveEpilogueFwdINS6_IJSA_SA_SA_EEES9_SD_SF_Li256ELb0ELb0ELb0ELb0EEENS1_29StaticPersistentTileSchedulerILb0EEEEEEEEEvNT_6ParamsE)
        /*069c*/ 	.short	0x0210
        /*069e*/ 	.short	0x0bf0


	//----- nvinfo : EIATTR_SW_WAR
	.align		4
.L_109:
        /*06a0*/ 	.byte	0x04, 0x36
        /*06a2*/ 	.short	(.L_111 - .L_110)
.L_110:
        /*06a4*/ 	.word	0x00000008
.L_111:


//--------------------- .nv.info._ZN7cutlass13device_kernelIN5flash11enable_sm90INS1_16FlashAttnFwdSm90INS1_25CollectiveMainloopFwdSm90ILi2EN4cute5tupleIJNS5_1CILi2EEENS7_ILi1EEES9_EEENS6_IJNS7_ILi128EEESB_NS7_ILi192EEEEEELi128ENS_6half_tEfNS_4arch4Sm90ELb0ELb0ELb1ELb0ELb0ELb0ELb0ELb1ELb1ELb0ELb0ELb0EEENS1_21CollectiveEpilogueFwdINS6_IJSB_SB_SB_EEESA_SE_SG_Li256ELb0ELb0ELb0ELb0EEENS1_29StaticPersistentTileSchedulerILb0EEEEEEEEEvNT_6ParamsE --------------------------
	.section	.nv.info._ZN7cutlass13device_kernelIN5flash11enable_sm90INS1_16FlashAttnFwdSm90INS1_25CollectiveMainloopFwdSm90ILi2EN4cute5tupleIJNS5_1CILi2EEENS7_ILi1EEES9_EEENS6_IJNS7_ILi128EEESB_NS7_ILi192EEEEEELi128ENS_6half_tEfNS_4arch4Sm90ELb0ELb0ELb1ELb0ELb0ELb0ELb0ELb1ELb1ELb0ELb0ELb0EEENS1_21CollectiveEpilogueFwdINS6_IJSB_SB_SB_EEESA_SE_SG_Li256ELb0ELb0ELb0ELb0EEENS1_29StaticPersistentTileSchedulerILb0EEEEEEEEEvNT_6ParamsE,"",@"SHT_CUDA_INFO"
	.sectionflags	@""
	.align	4


	//----- nvinfo : EIATTR_CUDA_API_VERSION
	.align		4
        /*0000*/ 	.byte	0x04, 0x37
        /*0002*/ 	.short	(.L_113 - .L_112)
.L_112:
        /*0004*/ 	.word	0x00000082


	//----- nvinfo : EIATTR_KPARAM_INFO
	.align		4
.L_113:
        /*0008*/ 	.byte	0x04, 0x17
        /*000a*/ 	.short	(.L_115 - .L_114)
.L_114:
        /*000c*/ 	.word	0x00000000
        /*0010*/ 	.short	0x0000
        /*0012*/ 	.short	0x0070
        /*0014*/ 	.byte	0x00, 0xf0, 0x01, 0x2e


	//----- nvinfo : EIATTR_SPARSE_MMA_MASK
	.align		4
.L_115:
        /*0018*/ 	.byte	0x03, 0x50
        /*001a*/ 	.short	0x0000


	//----- nvinfo : EIATTR_MAXREG_COUNT
	.align		4
        /*001c*/ 	.byte	0x03, 0x1b
        /*001e*/ 	.short	0x00a8


	//----- nvinfo : EIATTR_NUM_BARRIERS
	.align		4
        /*0020*/ 	.byte	0x02, 0x4c
        /*0022*/ 	.byte	0x09
	.zero		1


	//----- nvinfo : EIATTR_EXTERNS
	.align		4
        /*0024*/ 	.byte	0x04, 0x0f
        /*0026*/ 	.short	(.L_117 - .L_116)


	//   ....[0]....
	.align		4
.L_116:
        /*0028*/ 	.word	index@(__assertfail)


	//----- nvinfo : EIATTR_ANNOTATIONS
	.align		4
.L_117:
        /*002c*/ 	.byte	0x04, 0x55
        /*002e*/ 	.short	(.L_119 - .L_118)


	//   ....[0]....
.L_118:
        /* <DEDUP_REMOVED lines=19> */
        /*0154*/ 	.byte	0xb0, 0xb5, 0x00, 0x00


	//----- nvinfo : EIATTR_MERCURY_ISA_VERSION
	.align		4
.L_119:
        /*0158*/ 	.byte	0x03, 0x5f
        /*015a*/ 	.short	0x0101


	//----- nvinfo : EIATTR_INT_WARP_WIDE_INSTR_OFFSETS
	.align		4
        /*015c*/ 	.byte	0x04, 0x31
        /*015e*/ 	.short	(.L_121 - .L_120)


	//   ....[0]....
.L_120:
        /*0160*/ 	.word	0x00000190


	//   ....[1]....
        /*0164*/ 	.word	0x000001d0


	//   ....[2]....
        /*0168*/ 	.word	0x00000240


	//   ....[3]....
        /*016c*/ 	.word	0x00008c70


	//   ....[4]....
        /*0170*/ 	.word	0x00008cc0


	//   ....[5]....
        /*0174*/ 	.word	0x00008da0


	//   ....[6]....
        /*0178*/ 	.word	0x00008e80


	//----- nvinfo : EIATTR_COOP_GROUP_MASK_REGIDS
	.align		4
.L_121:
        /*017c*/ 	.byte	0x04, 0x29
        /*017e*/ 	.short	(.L_123 - .L_122)


	//   ....[0]....
.L_122:
        /*0180*/ 	.word	0xffffffff


	//   ....[1]....
        /*0184*/ 	.word	0xffffffff


	//   ....[2]....
        /*0188*/ 	.word	0xffffffff


	//   ....[3]....
        /*018c*/ 	.word	0xffffffff


	//   ....[4]....
        /*0190*/ 	.word	0xffffffff


	//   ....[5]....
        /*0194*/ 	.word	0xffffffff


	//   ....[6]....
        /*0198*/ 	.word	0xffffffff


	//   ....[7]....
        /*019c*/ 	.word	0xffffffff


	//   ....[8]....
        /*01a0*/ 	.word	0xffffffff


	//   ....[9]....
        /*01a4*/ 	.word	0xffffffff


	//   ....[10]....
        /*01a8*/ 	.word	0xffffffff


	//   ....[11]....
        /*01ac*/ 	.word	0xffffffff


	//   ....[12]....
        /*01b0*/ 	.word	0xffffffff


	//   ....[13]....
        /*01b4*/ 	.word	0xffffffff


	//   ....[14]....
        /*01b8*/ 	.word	0xffffffff


	//   ....[15]....
        /*01bc*/ 	.word	0xffffffff


	//   ....[16]....
        /*01c0*/ 	.word	0xffffffff


	//   ....[17]....
        /*01c4*/ 	.word	0xffffffff


	//   ....[18]....
        /*01c8*/ 	.word	0xffffffff


	//   ....[19]....
        /*01cc*/ 	.word	0xffffffff


	//   ....[20]....
        /*01d0*/ 	.word	0xffffffff


	//   ....[21]....
        /*01d4*/ 	.word	0xffffffff


	//   ....[22]....
        /*01d8*/ 	.word	0xffffffff


	//   ....[23]....
        /*01dc*/ 	.word	0xffffffff


	//   ....[24]....
        /*01e0*/ 	.word	0x0500000f


	//   ....[25]....
        /*01e4*/ 	.word	0x0500000f


	//----- nvinfo : EIATTR_COOP_GROUP_INSTR_OFFSETS
	.align		4
.L_123:
        /*01e8*/ 	.byte	0x04, 0x28
        /*01ea*/ 	.short	(.L_125 - .L_124)


	//   ....[0]....
.L_124:
        /*01ec*/ 	.word	0x00000060


	//   ....[1]....
        /*01f0*/ 	.word	0x000001a0


	//   ....[2]....
        /*01f4*/ 	.word	0x000001f0


	//   ....[3]....
        /*01f8*/ 	.word	0x00000430


	//   ....[4]....
        /*01fc*/ 	.word	0x00000660


	//   ....[5]....
        /*0200*/ 	.word	0x00000890


	//   ....[6]....
        /*0204*/ 	.word	0x00000b20


	//   ....[7]....
        /*0208*/ 	.word	0x00000e30


	//   ....[8]....
        /*020c*/ 	.word	0x000012e0


	//   ....[9]....
        /*0210*/ 	.word	0x00002d80


	//   ....[10]....
        /*0214*/ 	.word	0x00002dd0


	//   ....[11]....
        /*0218*/ 	.word	0x00003430


	//   ....[12]....
        /*021c*/ 	.word	0x000034a0


	//   ....[13]....
        /*0220*/ 	.word	0x00005aa0


	//   ....[14]....
        /*0224*/ 	.word	0x00005ae0


	//   ....[15]....
        /*0228*/ 	.word	0x00005b00


	//   ....[16]....
        /*022c*/ 	.word	0x00005b20


	//   ....[17]....
        /*0230*/ 	.word	0x00006fe0


	//   ....[18]....
        /*0234*/ 	.word	0x00007010


	//   ....[19]....
        /*0238*/ 	.word	0x000070d0


	//   ....[20]....
        /*023c*/ 	.word	0x000070e0


	//   ....[21]....
        /*0240*/ 	.word	0x00007f40


	//   ....[22]....
        /*0244*/ 	.word	0x00008390


	//   ....[23]....
        /*0248*/ 	.word	0x0000b530


	//   ....[24]....
        /*024c*/ 	.word	0x0000ba30


	//   ....[25]....
        /*0250*/ 	.word	0x0000bed0


	//----- nvinfo : EIATTR_REG_RECONFIG
	.align		4
.L_125:
        /*0254*/ 	.byte	0x01, 0x54
	.zero		2


	//----- nvinfo : EIATTR_SYSCALL_OFFSETS
	.align		4
        /*0258*/ 	.byte	0x04, 0x46
        /*025a*/ 	.short	(.L_127 - .L_126)


	//   ....[0]....
.L_126:
        /*025c*/ 	.word	0x00001640


	//   ....[1]....
        /*0260*/ 	.word	0x000088a0


	//   ....[2]....
        /*0264*/ 	.word	0x000089e0


	//   ....[3]....
        /*0268*/ 	.word	0x00008ae0


	//----- nvinfo : EIATTR_MBARRIER_INSTR_OFFSETS
	.align		4
.L_127:
        /*026c*/ 	.byte	0x04, 0x39
        /*026e*/ 	.short	(.L_129 - .L_128)


	//   ....[0]....
.L_128:
        /*0270*/ 	.word	0x000002d0
        /*0274*/ 	.word	0x000000ff
        /*0278*/ 	.word	0x00034800
        /*027c*/ 	.short	0x0100
        /*027e*/ 	.byte	0x08
	.zero		1


	//   ....[1]....
        /*0280*/ 	.word	0x000002e0
        /*0284*/ 	.word	0x000000ff
        /*0288*/ 	.word	0x00034820
        /*028c*/ 	.short	0x0100
        /*028e*/ 	.byte	0x08
	.zero		1


	//   ....[2]....
        /*0290*/ 	.word	0x000003d0
        /*0294*/ 	.word	0x000000ff
        /*0298*/ 	.word	0x00034830
        /*029c*/ 	.short	0x0100
        /*029e*/ 	.byte	0x08
	.zero		1


	//   ....[3]....
        /*02a0*/ 	.word	0x000003e0
        /*02a4*/ 	.word	0x000000ff
        /*02a8*/ 	.word	0x00034840
        /*02ac*/ 	.short	0x0100
        /*02ae*/ 	.byte	0x08
	.zero		1


	//   ....[4]....
        /*02b0*/ 	.word	0x000003f0
        /*02b4*/ 	.word	0x000000ff
        /*02b8*/ 	.word	0x00034838
        /*02bc*/ 	.short	0x0100
        /*02be*/ 	.byte	0x08
	.zero		1


	//   ....[5]....
        /*02c0*/ 	.word	0x00000400
        /*02c4*/ 	.word	0x000000ff
        /*02c8*/ 	.word	0x00034848
        /*02cc*/ 	.short	0x0100
        /*02ce*/ 	.byte	0x08
	.zero		1


	//   ....[6]....
        /*02d0*/ 	.word	0x00000610
        /*02d4*/ 	.word	0x000000ff
        /*02d8*/ 	.word	0x00034850
        /*02dc*/ 	.short	0x0100
        /*02de*/ 	.byte	0x08
	.zero		1


	//   ....[7]....
        /*02e0*/ 	.word	0x00000620
        /*02e4*/ 	.word	0x000000ff
        /*02e8*/ 	.word	0x00034860
        /*02ec*/ 	.short	0x0100
        /*02ee*/ 	.byte	0x08
	.zero		1


	//   ....[8]....
        /*02f0*/ 	.word	0x00000630
        /*02f4*/ 	.word	0x000000ff
        /*02f8*/ 	.word	0x00034858
        /*02fc*/ 	.short	0x0100
        /*02fe*/ 	.byte	0x08
	.zero		1


	//   ....[9]....
        /*0300*/ 	.word	0x00000640
        /*0304*/ 	.word	0x000000ff
        /*0308*/ 	.word	0x00034868
        /*030c*/ 	.short	0x0100
        /*030e*/ 	.byte	0x08
	.zero		1


	//   ....[10]....
        /*0310*/ 	.word	0x00000840
        /*0314*/ 	.word	0x000000ff
        /*0318*/ 	.word	0x00034870
        /*031c*/ 	.short	0x0100
        /*031e*/ 	.byte	0x08
	.zero		1


	//   ....[11]....
        /*0320*/ 	.word	0x00000850
        /*0324*/ 	.word	0x000000ff
        /*0328*/ 	.word	0x00034880
        /*032c*/ 	.short	0x0100
        /*032e*/ 	.byte	0x08
	.zero		1


	//   ....[12]....
        /*0330*/ 	.word	0x00000860
        /*0334*/ 	.word	0x000000ff
        /*0338*/ 	.word	0x00034878
        /*033c*/ 	.short	0x0100
        /*033e*/ 	.byte	0x08
	.zero		1


	//   ....[13]....
        /*0340*/ 	.word	0x00000870
        /*0344*/ 	.word	0x000000ff
        /*0348*/ 	.word	0x00034888
        /*034c*/ 	.short	0x0100
        /*034e*/ 	.byte	0x08
	.zero		1


	//   ....[14]....
        /*0350*/ 	.word	0x00000ad0
        /*0354*/ 	.word	0x000000ff
        /*0358*/ 	.word	0x00034890
        /*035c*/ 	.short	0x0100
        /*035e*/ 	.byte	0x08
	.zero		1


	//   ....[15]....
        /*0360*/ 	.word	0x00000ae0
        /*0364*/ 	.word	0x000000ff
        /*0368*/ 	.word	0x000348a0
        /*036c*/ 	.short	0x0100
        /*036e*/ 	.byte	0x08
	.zero		1


	//   ....[16]....
        /*0370*/ 	.word	0x00000af0
        /*0374*/ 	.word	0x000000ff
        /*0378*/ 	.word	0x00034898
        /*037c*/ 	.short	0x0100
        /*037e*/ 	.byte	0x08
	.zero		1


	//   ....[17]....
        /*0380*/ 	.word	0x00000b00
        /*0384*/ 	.word	0x000000ff
        /*0388*/ 	.word	0x000348a8
        /*038c*/ 	.short	0x0100
        /*038e*/ 	.byte	0x08
	.zero		1


	//   ....[18]....
        /*0390*/ 	.word	0x00000d80
        /*0394*/ 	.word	0x000000ff
        /*0398*/ 	.word	0x000348b0
        /*039c*/ 	.short	0x0100
        /*039e*/ 	.byte	0x08
	.zero		1


	//   ....[19]....
        /*03a0*/ 	.word	0x00000d90
        /*03a4*/ 	.word	0x000000ff
        /*03a8*/ 	.word	0x000348c0
        /*03ac*/ 	.short	0x0100
        /*03ae*/ 	.byte	0x08
	.zero		1


	//   ....[20]....
        /*03b0*/ 	.word	0x00000da0
        /*03b4*/ 	.word	0x000000ff
        /*03b8*/ 	.word	0x000348b8
        /*03bc*/ 	.short	0x0100
        /*03be*/ 	.byte	0x08
	.zero		1


	//   ....[21]....
        /*03c0*/ 	.word	0x00000db0
        /*03c4*/ 	.word	0x000000ff
        /*03c8*/ 	.word	0x000348c8
        /*03cc*/ 	.short	0x0100
        /*03ce*/ 	.byte	0x08
	.zero		1


	//   ....[22]....
        /*03d0*/ 	.word	0x00001680
        /*03d4*/ 	.word	0x000000ff
        /*03d8*/ 	.word	0x00034800
        /*03dc*/ 	.short	0x010a
        /*03de*/ 	.byte	0x3c
	.zero		1


	//   ....[23]....
        /*03e0*/ 	.word	0x00001720
        /*03e4*/ 	.word	0x00000000
        /*03e8*/ 	.word	0x00034830
        /*03ec*/ 	.short	0x010a
        /*03ee*/ 	.byte	0x3f
	.zero		1


	//   ....[24]....
        /*03f0*/ 	.word	0x00001760
        /*03f4*/ 	.word	0x00000000
        /*03f8*/ 	.word	0x00034830
        /*03fc*/ 	.short	0x010a
        /*03fe*/ 	.byte	0x3f
	.zero		1


	//   ....[25]....
        /*0400*/ 	.word	0x00003a00
        /*0404*/ 	.word	0x00000003
        /*0408*/ 	.word	0x00000000
        /*040c*/ 	.short	0x0101
        /*040e*/ 	.byte	0x3f
	.zero		1


	//   ....[26]....
        /*0410*/ 	.word	0x00004220
        /*0414*/ 	.word	0x000000ff
        /*0418*/ 	.word	0x00034830
        /*041c*/ 	.short	0x010a
        /*041e*/ 	.byte	0x07
	.zero		1


	//   ....[27]....
        /*0420*/ 	.word	0x00004260
        /*0424*/ 	.word	0x000000ff
        /*0428*/ 	.word	0x00034830
        /*042c*/ 	.short	0x010a
        /*042e*/ 	.byte	0x07
	.zero		1


	//   ....[28]....
        /*0430*/ 	.word	0x00004b60
        /*0434*/ 	.word	0x000000ff
        /*0438*/ 	.word	0x00034850
        /*043c*/ 	.short	0x010a
        /*043e*/ 	.byte	0x0a
	.zero		1


	//   ....[29]....
        /*0440*/ 	.word	0x00004ba0
        /*0444*/ 	.word	0x000000ff
        /*0448*/ 	.word	0x00034850
        /*044c*/ 	.short	0x010a
        /*044e*/ 	.byte	0x0a
	.zero		1


	//   ....[30]....
        /*0450*/ 	.word	0x00006640
        /*0454*/ 	.word	0x00000003
        /*0458*/ 	.word	0x00000000
        /*045c*/ 	.short	0x0101
        /*045e*/ 	.byte	0x3f
	.zero		1


	//   ....[31]....
        /*0460*/ 	.word	0x00006920
        /*0464*/ 	.word	0x0000000c
        /*0468*/ 	.word	0x00000000
        /*046c*/ 	.short	0x0101
        /*046e*/ 	.byte	0x3f
	.zero		1


	//   ....[32]....
        /*0470*/ 	.word	0x00006f50
        /*0474*/ 	.word	0x000000ff
        /*0478*/ 	.word	0x00034850
        /*047c*/ 	.short	0x010a
        /*047e*/ 	.byte	0x05
	.zero		1


	//   ....[33]....
        /*0480*/ 	.word	0x00006f90
        /*0484*/ 	.word	0x000000ff
        /*0488*/ 	.word	0x00034850
        /*048c*/ 	.short	0x010a
        /*048e*/ 	.byte	0x05
	.zero		1


	//   ....[34]....
        /*0490*/ 	.word	0x00007790
        /*0494*/ 	.word	0x00000004
        /*0498*/ 	.word	0x00000000
        /*049c*/ 	.short	0x0101
        /*049e*/ 	.byte	0x3f
	.zero		1


	//   ....[35]....
        /*04a0*/ 	.word	0x00008280
        /*04a4*/ 	.word	0x000000ff
        /*04a8*/ 	.word	0x00000000
        /*04ac*/ 	.short	0x0101
        /*04ae*/ 	.byte	0x07
	.zero		1


	//   ....[36]....
        /*04b0*/ 	.word	0x00008290
        /*04b4*/ 	.word	0x000000ff
        /*04b8*/ 	.word	0x00000000
        /*04bc*/ 	.short	0x0101
        /*04be*/ 	.byte	0x06
	.zero		1


	//   ....[37]....
        /*04c0*/ 	.word	0x00009210
        /*04c4*/ 	.word	0x00000005
        /*04c8*/ 	.word	0x00034840
        /*04cc*/ 	.short	0x010a
        /*04ce*/ 	.byte	0x3f
	.zero		1


	//   ....[38]....
        /*04d0*/ 	.word	0x000097d0
        /*04d4*/ 	.word	0x0000000a
        /*04d8*/ 	.word	0x00034820
        /*04dc*/ 	.short	0x010a
        /*04de*/ 	.byte	0x3f
	.zero		1


	//   ....[39]....
        /*04e0*/ 	.word	0x00009ac0
        /*04e4*/ 	.word	0x00000002
        /*04e8*/ 	.word	0x00034840
        /*04ec*/ 	.short	0x010a
        /*04ee*/ 	.byte	0x3f
	.zero		1


	//   ....[40]....
        /*04f0*/ 	.word	0x00009dc0
        /*04f4*/ 	.word	0x00000002
        /*04f8*/ 	.word	0x00034860
        /*04fc*/ 	.short	0x010a
        /*04fe*/ 	.byte	0x3f
	.zero		1


	//   ....[41]....
        /*0500*/ 	.word	0x0000a2f0
        /*0504*/ 	.word	0x00000002
        /*0508*/ 	.word	0x00034840
        /*050c*/ 	.short	0x010a
        /*050e*/ 	.byte	0x3f
	.zero		1


	//   ....[42]....
        /*0510*/ 	.word	0x0000a5f0
        /*0514*/ 	.word	0x00000002
        /*0518*/ 	.word	0x00034860
        /*051c*/ 	.short	0x010a
        /*051e*/ 	.byte	0x3f
	.zero		1


	//   ....[43]....
        /*0520*/ 	.word	0x0000aa90
        /*0524*/ 	.word	0x00000002
        /*0528*/ 	.word	0x00034840
        /*052c*/ 	.short	0x010a
        /*052e*/ 	.byte	0x3f
	.zero		1


	//   ....[44]....
        /*0530*/ 	.word	0x0000ad90
        /*0534*/ 	.word	0x00000002
        /*0538*/ 	.word	0x00034860
        /*053c*/ 	.short	0x010a
        /*053e*/ 	.byte	0x3f
	.zero		1


	//   ....[45]....
        /*0540*/ 	.word	0x0000b0d0
        /*0544*/ 	.word	0x00000003
        /*0548*/ 	.word	0x00034860
        /*054c*/ 	.short	0x010a
        /*054e*/ 	.byte	0x3f
	.zero		1


	//   ....[46]....
        /*0550*/ 	.word	0x0000b4b0
        /*0554*/ 	.word	0x00000000
        /*0558*/ 	.word	0x00034820
        /*055c*/ 	.short	0x010a
        /*055e*/ 	.byte	0x3f
	.zero		1


	//   ....[47]....
        /*0560*/ 	.word	0x0000b670
        /*0564*/ 	.word	0x00000006
        /*0568*/ 	.word	0x00000000
        /*056c*/ 	.short	0x010a
        /*056e*/ 	.byte	0x3f
	.zero		1


	//   ....[48]....
        /*0570*/ 	.word	0x0000b6e0
        /*0574*/ 	.word	0x00000003
        /*0578*/ 	.word	0x00000000
        /*057c*/ 	.short	0x010a
        /*057e*/ 	.byte	0x3f
	.zero		1


	//   ....[49]....
        /*0580*/ 	.word	0x0000b740
        /*0584*/ 	.word	0x00000010
        /*0588*/ 	.word	0x00000000
        /*058c*/ 	.short	0x010a
        /*058e*/ 	.byte	0x3f
	.zero		1


	//   ....[50]....
        /*0590*/ 	.word	0x0000b770
        /*0594*/ 	.word	0x00000003
        /*0598*/ 	.word	0x00000000
        /*059c*/ 	.short	0x010a
        /*059e*/ 	.byte	0x3f
	.zero		1


	//   ....[51]....
        /*05a0*/ 	.word	0x0000b7e0
        /*05a4*/ 	.word	0x00000003
        /*05a8*/ 	.word	0x00034800
        /*05ac*/ 	.short	0x010a
        /*05ae*/ 	.byte	0x3f
	.zero		1


	//   ....[52]....
        /*05b0*/ 	.word	0x0000b830
        /*05b4*/ 	.word	0x00000000
        /*05b8*/ 	.word	0x00034830
        /*05bc*/ 	.short	0x010a
        /*05be*/ 	.byte	0x3f
	.zero		1


	//   ....[53]....
        /*05c0*/ 	.word	0x0000b890
        /*05c4*/ 	.word	0x00000008
        /*05c8*/ 	.word	0x00034830
        /*05cc*/ 	.short	0x010a
        /*05ce*/ 	.byte	0x3f
	.zero		1


	//   ....[54]....
        /*05d0*/ 	.word	0x0000b8f0
        /*05d4*/ 	.word	0x00000007
        /*05d8*/ 	.word	0x00034850
        /*05dc*/ 	.short	0x010a
        /*05de*/ 	.byte	0x3f
	.zero		1


	//   ....[55]....
        /*05e0*/ 	.word	0x0000b950
        /*05e4*/ 	.word	0x00000005
        /*05e8*/ 	.word	0x00034850
        /*05ec*/ 	.short	0x010a
        /*05ee*/ 	.byte	0x3f
	.zero		1


	//   ....[56]....
        /*05f0*/ 	.word	0x0000baf0
        /*05f4*/ 	.word	0x00000005
        /*05f8*/ 	.word	0x00034840
        /*05fc*/ 	.short	0x010a
        /*05fe*/ 	.byte	0x3f
	.zero		1


	//   ....[57]....
        /*0600*/ 	.word	0x0000bb70
        /*0604*/ 	.word	0x00000007
        /*0608*/ 	.word	0x00034820
        /*060c*/ 	.short	0x010a
        /*060e*/ 	.byte	0x3f
	.zero		1


	//   ....[58]....
        /*0610*/ 	.word	0x0000bbc0
        /*0614*/ 	.word	0x00000002
        /*0618*/ 	.word	0x00034840
        /*061c*/ 	.short	0x010a
        /*061e*/ 	.byte	0x3f
	.zero		1


	//   ....[59]....
        /*0620*/ 	.word	0x0000bc10
        /*0624*/ 	.word	0x00000002
        /*0628*/ 	.word	0x00034860
        /*062c*/ 	.short	0x010a
        /*062e*/ 	.byte	0x3f
	.zero		1


	//   ....[60]....
        /*0630*/ 	.word	0x0000bc60
        /*0634*/ 	.word	0x00000002
        /*0638*/ 	.word	0x00034840
        /*063c*/ 	.short	0x010a
        /*063e*/ 	.byte	0x3f
	.zero		1


	//   ....[61]....
        /*0640*/ 	.word	0x0000bcb0
        /*0644*/ 	.word	0x00000002
        /*0648*/ 	.word	0x00034860
        /*064c*/ 	.short	0x010a
        /*064e*/ 	.byte	0x3f
	.zero		1


	//   ....[62]....
        /*0650*/ 	.word	0x0000bd00
        /*0654*/ 	.word	0x00000002
        /*0658*/ 	.word	0x00034840
        /*065c*/ 	.short	0x010a
        /*065e*/ 	.byte	0x3f
	.zero		1


	//   ....[63]....
        /*0660*/ 	.word	0x0000bd50
        /*0664*/ 	.word	0x00000002
        /*0668*/ 	.word	0x00034860
        /*066c*/ 	.short	0x010a
        /*066e*/ 	.byte	0x3f
	.zero		1


	//   ....[64]....
        /*0670*/ 	.word	0x0000bda0
        /*0674*/ 	.word	0x00000003
        /*0678*/ 	.word	0x00034860
        /*067c*/ 	.short	0x010a
        /*067e*/ 	.byte	0x3f
	.zero		1


	//   ....[65]....
        /*0680*/ 	.word	0x0000bdf0
        /*0684*/ 	.word	0x00000000
        /*0688*/ 	.word	0x00034820
        /*068c*/ 	.short	0x010a
        /*068e*/ 	.byte	0x3f
	.zero		1


	//   ....[66]....
        /*0690*/ 	.word	0x0000bf90
        /*0694*/ 	.word	0x00000006
        /*0698*/ 	.word	0x00000000
        /*069c*/ 	.short	0x010a
        /*069e*/ 	.byte	0x3f
	.zero		1


	//   ....[67]....
        /*06a0*/ 	.word	0x0000bfe0
        /*06a4*/ 	.word	0x00000003
        /*06a8*/ 	.word	0x00000000
        /*06ac*/ 	.short	0x010a
        /*06ae*/ 	.byte	0x3f
	.zero		1


	//   ....[68]....
        /*06b0*/ 	.word	0x0000c030
        /*06b4*/ 	.word	0x00000010
        /*06b8*/ 	.word	0x00000000
        /*06bc*/ 	.short	0x010a
        /*06be*/ 	.byte	0x3f
	.zero		1


	//----- nvinfo : EIATTR_NUM_MBARRIERS
	.align		4
.L_129:
        /*06c0*/ 	.byte	0x03, 0x38
        /*06c2*/ 	.short	0x0016


	//----- nvinfo : EIATTR_EXIT_INSTR_OFFSETS
	.align		4
        /*06c4*/ 	.byte	0x04, 0x1c
        /*06c6*/ 	.short	(.L_131 - .L_130)


	//   ....[0]....
.L_130:
        /*06c8*/ 	.word	0x00000f70


	//   ....[1]....
        /*06cc*/ 	.word	0x00008350


	//   ....[2]....
        /*06d0*/ 	.word	0x000083b0


	//   ....[3]....
        /*06d4*/ 	.word	0x0000b7c0


	//----- nvinfo : EIATTR_MAX_THREADS
	.align		4
.L_131:
        /*06d8*/ 	.byte	0x04, 0x05
        /*06da*/ 	.short	(.L_133 - .L_132)
.L_132:
        /*06dc*/ 	.word	0x00000180
        /*06e0*/ 	.word	0x00000001
        /*06e4*/ 	.word	0x00000001


	//----- nvinfo : EIATTR_CRS_STACK_SIZE
	.align		4
.L_133:
        /*06e8*/ 	.byte	0x04, 0x1e
        /*06ea*/ 	.short	(.L_135 - .L_134)
.L_134:
        /*06ec*/ 	.word	0x00000000


	//----- nvinfo : EIATTR_CBANK_PARAM_SIZE
	.align		4
.L_135:
        /*06f0*/ 	.byte	0x03, 0x19
        /*06f2*/ 	.short	0x0bf0


	//----- nvinfo : EIATTR_PARAM_CBANK
	.align		4
        /*06f4*/ 	.byte	0x04, 0x0a
        /*06f6*/ 	.short	(.L_137 - .L_136)
	.align		4
.L_136:
        /*06f8*/ 	.word	index@(.nv.constant0._ZN7cutlass13device_kernelIN5flash11enable_sm90INS1_16FlashAttnFwdSm90INS1_25CollectiveMainloopFwdSm90ILi2EN4cute5tupleIJNS5_1CILi2EEENS7_ILi1EEES9_EEENS6_IJNS7_ILi128EEESB_NS7_ILi192EEEEEELi128ENS_6half_tEfNS_4arch4Sm90ELb0ELb0ELb1ELb0ELb0ELb0ELb0ELb1ELb1ELb0ELb0ELb0EEENS1_21CollectiveEpilogueFwdINS6_IJSB_SB_SB_EEESA_SE_SG_Li256ELb0ELb0ELb0ELb0EEENS1_29StaticPersistentTileSchedulerILb0EEEEEEEEEvNT_6ParamsE)
        /*06fc*/ 	.short	0x0210
        /*06fe*/ 	.short	0x0bf0


	//----- nvinfo : EIATTR_SW_WAR
	.align		4
.L_137:
        /*0700*/ 	.byte	0x04, 0x36
        /*0702*/ 	.short	(.L_139 - .L_138)
.L_138:
        /*0704*/ 	.word	0x00000008
.L_139:


//--------------------- .nv.info._ZN7cutlass13device_kernelIN5flash11enable_sm90INS1_16FlashAttnFwdSm90INS1_25CollectiveMainloopFwdSm90ILi2EN4cute5tupleIJNS5_1CILi1EEES8_S8_EEENS6_IJNS7_ILi128EEESA_NS7_ILi192EEEEEELi128ENS_6half_tEfNS_4arch4Sm90ELb0ELb0ELb1ELb1ELb0ELb0ELb0ELb1ELb1ELb0ELb0ELb0EEENS1_21CollectiveEpilogueFwdINS6_IJSA_SA_SA_EEES9_SD_SF_Li256ELb1ELb0ELb0ELb0EEENS1_36VarlenDynamicPersistentTileSchedulerILi128ELi128ELi256ELi32ELb0ELb0ELb1ELb0ELb1ELb1EEEEEEEEEvNT_6ParamsE --------------------------
	.section	.nv.info._ZN7cutlass13device_kernelIN5flash11enable_sm90INS1_16FlashAttnFwdSm90INS1_25CollectiveMainloopFwdSm90ILi2EN4cute5tupleIJNS5_1CILi1EEES8_S8_EEENS6_IJNS7_ILi128EEESA_NS7_ILi192EEEEEELi128ENS_6half_tEfNS_4arch4Sm90ELb0ELb0ELb1ELb1ELb0ELb0ELb0ELb1ELb1ELb0ELb0ELb0EEENS1_21CollectiveEpilogueFwdINS6_IJSA_SA_SA_EEES9_SD_SF_Li256ELb1ELb0ELb0ELb0EEENS1_36VarlenDynamicPersistentTileSchedulerILi128ELi128ELi256ELi32ELb0ELb0ELb1ELb0ELb1ELb1EEEEEEEEEvNT_6ParamsE,"",@"SHT_CUDA_INFO"
	.sectionflags	@""
	.align	4


	//----- nvinfo : EIATTR_CUDA_API_VERSION
	.align		4
        /*0000*/ 	.byte	0x04, 0x37
        /*0002*/ 	.short	(.L_141 - .L_140)
.L_140:
        /*0004*/ 	.word	0x00000082


	//----- nvinfo : EIATTR_KPARAM_INFO
	.align		4
.L_141:
        /*0008*/ 	.byte	0x04, 0x17
        /*000a*/ 	.short	(.L_143 - .L_142)
.L_142:
        /*000c*/ 	.word	0x00000000
        /*0010*/ 	.short	0x0000
        /*0012*/ 	.short	0x0070
        /*0014*/ 	.byte	0x00, 0xf0, 0x01, 0x28


	//----- nvinfo : EIATTR_SPARSE_MMA_MASK
	.align		4
.L_143:
        /*0018*/ 	.byte	0x03, 0x50
        /*001a*/ 	.short	0x0000


	//----- nvinfo : EIATTR_MAXREG_COUNT
	.align		4
        /*001c*/ 	.byte	0x03, 0x1b
        /*001e*/ 	.short	0x00a8


	//----- nvinfo : EIATTR_NUM_BARRIERS
	.align		4
        /*0020*/ 	.byte	0x02, 0x4c
        /*0022*/ 	.byte	0x09
	.zero		1


	//----- nvinfo : EIATTR_EXTERNS
	.align		4
        /*0024*/ 	.byte	0x04, 0x0f
        /*0026*/ 	.short	(.L_145 - .L_144)


	//   ....[0]....
	.align		4
.L_144:
        /*0028*/ 	.word	index@(__assertfail)


	//----- nvinfo : EIATTR_ANNOTATIONS
	.align		4
.L_145:
        /*002c*/ 	.byte	0x04, 0x55
        /*002e*/ 	.short	(.L_147 - .L_146)


	//   ....[0]....
.L_146:
        /* <DEDUP_REMOVED lines=39> */


	//----- nvinfo : EIATTR_MERCURY_ISA_VERSION
	.align		4
.L_147:
        /*0290*/ 	.byte	0x03, 0x5f
        /*0292*/ 	.short	0x0101


	//----- nvinfo : EIATTR_UNUSED_LOAD_BYTE_OFFSET
	.align		4
        /*0294*/ 	.byte	0x04, 0x44
        /*0296*/ 	.short	(.L_149 - .L_148)


	//   ....[0]....
.L_148:
        /*0298*/ 	.word	0x00000a40
        /*029c*/ 	.word	0x0000fff0


	//   ....[1]....
        /*02a0*/ 	.word	0x00007d60
        /*02a4*/ 	.word	0x0000fff0


	//----- nvinfo : EIATTR_INT_WARP_WIDE_INSTR_OFFSETS
	.align		4
.L_149:
        /*02a8*/ 	.byte	0x04, 0x31
        /*02aa*/ 	.short	(.L_151 - .L_150)


	//   ....[0]....
.L_150:
        /*02ac*/ 	.word	0x00000160


	//   ....[1]....
        /*02b0*/ 	.word	0x000001a0


	//   ....[2]....
        /*02b4*/ 	.word	0x00000210


	//   ....[3]....
        /*02b8*/ 	.word	0x0000ace0


	//   ....[4]....
        /*02bc*/ 	.word	0x0000ad80


	//   ....[5]....
        /*02c0*/ 	.word	0x0000b210


	//   ....[6]....
        /*02c4*/ 	.word	0x0000b240


	//   ....[7]....
        /*02c8*/ 	.word	0x0000b450


	//   ....[8]....
        /*02cc*/ 	.word	0x0000b540


	//   ....[9]....
        /*02d0*/ 	.word	0x0000d8c0


	//   ....[10]....
        /*02d4*/ 	.word	0x0000d960


	//----- nvinfo : EIATTR_COOP_GROUP_MASK_REGIDS
	.align		4
.L_151:
        /*02d8*/ 	.byte	0x04, 0x29
        /*02da*/ 	.short	(.L_153 - .L_152)


	//   ....[0]....
.L_152:
        /*02dc*/ 	.word	0xffffffff


	//   ....[1]....
        /*02e0*/ 	.word	0xffffffff


	//   ....[2]....
        /*02e4*/ 	.word	0xffffffff


	//   ....[3]....
        /*02e8*/ 	.word	0xffffffff


	//   ....[4]....
        /*02ec*/ 	.word	0xffffffff


	//   ....[5]....
        /*02f0*/ 	.word	0xffffffff


	//   ....[6]....
        /*02f4*/ 	.word	0xffffffff


	//   ....[7]....
        /*02f8*/ 	.word	0xffffffff


	//   ....[8]....
        /*02fc*/ 	.word	0xffffffff


	//   ....[9]....
        /*0300*/ 	.word	0xffffffff


	//   ....[10]....
        /*0304*/ 	.word	0xffffffff


	//   ....[11]....
        /*0308*/ 	.word	0xffffffff


	//   ....[12]....
        /*030c*/ 	.word	0xffffffff


	//   ....[13]....
        /*0310*/ 	.word	0xffffffff


	//   ....[14]....
        /*0314*/ 	.word	0xffffffff


	//   ....[15]....
        /*0318*/ 	.word	0xffffffff


	//   ....[16]....
        /*031c*/ 	.word	0xffffffff


	//   ....[17]....
        /*0320*/ 	.word	0xffffffff


	//   ....[18]....
        /*0324*/ 	.word	0xffffffff


	//   ....[19]....
        /*0328*/ 	.word	0xffffffff


	//   ....[20]....
        /*032c*/ 	.word	0xffffffff


	//   ....[21]....
        /*0330*/ 	.word	0xffffffff


	//   ....[22]....
        /*0334*/ 	.word	0xffffffff


	//   ....[23]....
        /*0338*/ 	.word	0xffffffff


	//   ....[24]....
        /*033c*/ 	.word	0xffffffff


	//   ....[25]....
        /*0340*/ 	.word	0xffffffff


	//   ....[26]....
        /*0344*/ 	.word	0xffffffff


	//   ....[27]....
        /*0348*/ 	.word	0xffffffff


	//   ....[28]....
        /*034c*/ 	.word	0xffffffff


	//   ....[29]....
        /*0350*/ 	.word	0xffffffff


	//   ....[30]....
        /*0354*/ 	.word	0xffffffff


	//   ....[31]....
        /*0358*/ 	.word	0xffffffff


	//   ....[32]....
        /*035c*/ 	.word	0xffffffff


	//   ....[33]....
        /*0360*/ 	.word	0xffffffff


	//   ....[34]....
        /*0364*/ 	.word	0xffffffff


	//   ....[35]....
        /*0368*/ 	.word	0xffffffff


	//   ....[36]....
        /*036c*/ 	.word	0xffffffff


	//   ....[37]....
        /*0370*/ 	.word	0xffffffff


	//   ....[38]....
        /*0374*/ 	.word	0xffffffff


	//   ....[39]....
        /*0378*/ 	.word	0xffffffff


	//   ....[40]....
        /*037c*/ 	.word	0xffffffff


	//   ....[41]....
        /*0380*/ 	.word	0xffffffff


	//   ....[42]....
        /*0384*/ 	.word	0xffffffff


	//   ....[43]....
        /*0388*/ 	.word	0xffffffff


	//   ....[44]....
        /*038c*/ 	.word	0xffffffff


	//   ....[45]....
        /*0390*/ 	.word	0xffffffff


	//   ....[46]....
        /*0394*/ 	.word	0xffffffff


	//   ....[47]....
        /*0398*/ 	.word	0xffffffff


	//   ....[48]....
        /*039c*/ 	.word	0xffffffff


	//   ....[49]....
        /*03a0*/ 	.word	0xffffffff


	//   ....[50]....
        /*03a4*/ 	.word	0xffffffff


	//   ....[51]....
        /*03a8*/ 	.word	0xffffffff


	//   ....[52]....
        /*03ac*/ 	.word	0xffffffff


	//   ....[53]....
        /*03b0*/ 	.word	0xffffffff


	//   ....[54]....
        /*03b4*/ 	.word	0x0500000f


	//   ....[55]....
        /*03b8*/ 	.word	0x0500000f


	//   ....[56]....
        /*03bc*/ 	.word	0x0500000f


	//   ....[57]....
        /*03c0*/ 	.word	0x0500000f


	//   ....[58]....
        /*03c4*/ 	.word	0x0500000f


	//   ....[59]....
        /*03c8*/ 	.word	0x0500000f


	//   ....[60]....
        /*03cc*/ 	.word	0x0500000f


	//   ....[61]....
        /*03d0*/ 	.word	0x0500000f


	//   ....[62]....
        /*03d4*/ 	.word	0x0500000f


	//   ....[63]....
        /*03d8*/ 	.word	0x0500000f


	//   ....[64]....
        /*03dc*/ 	.word	0x0500000f


	//   ....[65]....
        /*03e0*/ 	.word	0x0500000f


	//   ....[66]....
        /*03e4*/ 	.word	0x0500000f


	//   ....[67]....
        /*03e8*/ 	.word	0x0500000f


	//   ....[68]....
        /*03ec*/ 	.word	0x0500000f


	//   ....[69]....
        /*03f0*/ 	.word	0x0500000f


	//   ....[70]....
        /*03f4*/ 	.word	0x0500000f


	//   ....[71]....
        /*03f8*/ 	.word	0x0500000f


	//   ....[72]....
        /*03fc*/ 	.word	0x0500000f


	//----- nvinfo : EIATTR_COOP_GROUP_INSTR_OFFSETS
	.align		4
.L_153:
        /*0400*/ 	.byte	0x04, 0x28
        /*0402*/ 	.short	(.L_155 - .L_154)


	//   ....[0]....
.L_154:
        /*0404*/ 	.word	0x00000060


	//   ....[1]....
        /*0408*/ 	.word	0x00000170


	//   ....[2]....
        /*040c*/ 	.word	0x000001c0


	//   ....[3]....
        /*0410*/ 	.word	0x000003f0


	//   ....[4]....
        /*0414*/ 	.word	0x00000550


	//   ....[5]....
        /*0418*/ 	.word	0x00000670


	//   ....[6]....
        /*041c*/ 	.word	0x000007d0


	//   ....[7]....
        /*0420*/ 	.word	0x000013c0


	//   ....[8]....
        /*0424*/ 	.word	0x00002f70


	//   ....[9]....
        /*0428*/ 	.word	0x00002fb0


	//   ....[10]....
        /*042c*/ 	.word	0x00003640


	//   ....[11]....
        /*0430*/ 	.word	0x000036a0


	//   ....[12]....
        /*0434*/ 	.word	0x00005b40


	//   ....[13]....
        /*0438*/ 	.word	0x00005b70


	//   ....[14]....
        /*043c*/ 	.word	0x00006080


	//   ....[15]....
        /*0440*/ 	.word	0x000060e0


	//   ....[16]....
        /*0444*/ 	.word	0x00007360


	//   ....[17]....
        /*0448*/ 	.word	0x000073b0


	//   ....[18]....
        /*044c*/ 	.word	0x00007490


	//   ....[19]....
        /*0450*/ 	.word	0x000074a0


	//   ....[20]....
        /*0454*/ 	.word	0x00009e00


	//   ....[21]....
        /*0458*/ 	.word	0x00009fa0


	//   ....[22]....
        /*045c*/ 	.word	0x00009fd0


	//   ....[23]....
        /*0460*/ 	.word	0x0000a010


	//   ....[24]....
        /*0464*/ 	.word	0x0000a070


	//   ....[25]....
        /*0468*/ 	.word	0x0000a0d0


	//   ....[26]....
        /*046c*/ 	.word	0x0000a110


	//   ....[27]....
        /*0470*/ 	.word	0x0000a2d0


	//   ....[28]....
        /*0474*/ 	.word	0x0000a330


	//   ....[29]....
        /*0478*/ 	.word	0x0000a370


	//   ....[30]....
        /*047c*/ 	.word	0x0000a3b0


	//   ....[31]....
        /*0480*/ 	.word	0x0000a3e0


	//   ....[32]....
        /*0484*/ 	.word	0x0000a410


	//   ....[33]....
        /*0488*/ 	.word	0x0000a4a0


	//   ....[34]....
        /*048c*/ 	.word	0x0000a4d0


	//   ....[35]....
        /*0490*/ 	.word	0x0000a560


	//   ....[36]....
        /*0494*/ 	.word	0x0000dd80


	//   ....[37]....
        /*0498*/ 	.word	0x0000dd90


	//   ....[38]....
        /*049c*/ 	.word	0x0000deb0


	//   ....[39]....
        /*04a0*/ 	.word	0x0000df10


	//   ....[40]....
        /*04a4*/ 	.word	0x0000df50


	//   ....[41]....
        /*04a8*/ 	.word	0x0000df90


	//   ....[42]....
        /*04ac*/ 	.word	0x0000dfc0


	//   ....[43]....
        /*04b0*/ 	.word	0x0000dff0


	//   ....[44]....
        /*04b4*/ 	.word	0x0000e190


	//   ....[45]....
        /*04b8*/ 	.word	0x0000e1f0


	//   ....[46]....
        /*04bc*/ 	.word	0x0000e230


	//   ....[47]....
        /*04c0*/ 	.word	0x0000e270


	//   ....[48]....
        /*04c4*/ 	.word	0x0000e2a0


	//   ....[49]....
        /*04c8*/ 	.word	0x0000e2d0


	//   ....[50]....
        /*04cc*/ 	.word	0x0000e390


	//   ....[51]....
        /*04d0*/ 	.word	0x0000e3b0


	//   ....[52]....
        /*04d4*/ 	.word	0x0000e420


	//   ....[53]....
        /*04d8*/ 	.word	0x0000e870


	//   ....[54]....
        /*04dc*/ 	.word	0x0000ed70


	//   ....[55]....
        /*04e0*/ 	.word	0x0000f190


	//   ....[56]....
        /*04e4*/ 	.word	0x0000f220


	//   ....[57]....
        /*04e8*/ 	.word	0x0000f2c0


	//   ....[58]....
        /*04ec*/ 	.word	0x0000f370


	//   ....[59]....
        /*04f0*/ 	.word	0x0000f3f0


	//   ....[60]....
        /*04f4*/ 	.word	0x0000f470


	//   ....[61]....
        /*04f8*/ 	.word	0x0000f4f0


	//   ....[62]....
        /*04fc*/ 	.word	0x0000f570


	//   ....[63]....
        /*0500*/ 	.word	0x0000f600


	//   ....[64]....
        /*0504*/ 	.word	0x0000f6b0


	//   ....[65]....
        /*0508*/ 	.word	0x0000f730


	//   ....[66]....
        /*050c*/ 	.word	0x0000f7b0


	//   ....[67]....
        /*0510*/ 	.word	0x0000f830


	//   ....[68]....
        /*0514*/ 	.word	0x0000f8b0


	//   ....[69]....
        /*0518*/ 	.word	0x0000f920


	//   ....[70]....
        /*051c*/ 	.word	0x0000f9c0


	//   ....[71]....
        /*0520*/ 	.word	0x0000fa50


	//   ....[72]....
        /*0524*/ 	.word	0x0000fb70


	//----- nvinfo : EIATTR_REG_RECONFIG
	.align		4
.L_155:
        /*0528*/ 	.byte	0x01, 0x54
	.zero		2


	//----- nvinfo : EIATTR_SYSCALL_OFFSETS
	.align		4
        /*052c*/ 	.byte	0x04, 0x46
        /*052e*/ 	.short	(.L_157 - .L_156)


	//   ....[0]....
.L_156:
        /*0530*/ 	.word	0x000015b0


	//   ....[1]....
        /*0534*/ 	.word	0x0000af10


	//   ....[2]....
        /*0538*/ 	.word	0x0000b050


	//   ....[3]....
        /*053c*/ 	.word	0x0000b150


	//----- nvinfo : EIATTR_MBARRIER_INSTR_OFFSETS
	.align		4
.L_157:
        /*0540*/ 	.byte	0x04, 0x39
        /*0542*/ 	.short	(.L_159 - .L_158)


	//   ....[0]....
.L_158:
        /*0544*/ 	.word	0x000002a0
        /*0548*/ 	.word	0x000000ff
        /*054c*/ 	.word	0x00034800
        /*0550*/ 	.short	0x0100
        /*0552*/ 	.byte	0x08
	.zero		1


	//   ....[1]....
        /*0554*/ 	.word	0x000002b0
        /*0558*/ 	.word	0x000000ff
        /*055c*/ 	.word	0x00034820
        /*0560*/ 	.short	0x0100
        /*0562*/ 	.byte	0x08
	.zero		1


	//   ....[2]....
        /*0564*/ 	.word	0x000003a0
        /*0568*/ 	.word	0x000000ff
        /*056c*/ 	.word	0x00034830
        /*0570*/ 	.short	0x0100
        /*0572*/ 	.byte	0x08
	.zero		1


	//   ....[3]....
        /*0574*/ 	.word	0x000003b0
        /*0578*/ 	.word	0x000000ff
        /*057c*/ 	.word	0x00034840
        /*0580*/ 	.short	0x0100
        /*0582*/ 	.byte	0x08
	.zero		1


	//   ....[4]....
        /*0584*/ 	.word	0x000003c0
        /*0588*/ 	.word	0x000000ff
        /*058c*/ 	.word	0x00034838
        /*0590*/ 	.short	0x0100
        /*0592*/ 	.byte	0x08
	.zero		1


	//   ....[5]....
        /*0594*/ 	.word	0x000003d0
        /*0598*/ 	.word	0x000000ff
        /*059c*/ 	.word	0x00034848
        /*05a0*/ 	.short	0x0100
        /*05a2*/ 	.byte	0x08
	.zero		1


	//   ....[6]....
        /*05a4*/ 	.word	0x00000500
        /*05a8*/ 	.word	0x000000ff
        /*05ac*/ 	.word	0x00034850
        /*05b0*/ 	.short	0x0100
        /*05b2*/ 	.byte	0x08
	.zero		1


	//   ....[7]....
        /*05b4*/ 	.word	0x00000510
        /*05b8*/ 	.word	0x000000ff
        /*05bc*/ 	.word	0x00034860
        /*05c0*/ 	.short	0x0100
        /*05c2*/ 	.byte	0x08
	.zero		1


	//   ....[8]....
        /*05c4*/ 	.word	0x00000520
        /*05c8*/ 	.word	0x000000ff
        /*05cc*/ 	.word	0x00034858
        /*05d0*/ 	.short	0x0100
        /*05d2*/ 	.byte	0x08
	.zero		1


	//   ....[9]....
        /*05d4*/ 	.word	0x00000530
        /*05d8*/ 	.word	0x000000ff
        /*05dc*/ 	.word	0x00034868
        /*05e0*/ 	.short	0x0100
        /*05e2*/ 	.byte	0x08
	.zero		1


	//   ....[10]....
        /*05e4*/ 	.word	0x00000620
        /*05e8*/ 	.word	0x000000ff
        /*05ec*/ 	.word	0x00034870
        /*05f0*/ 	.short	0x0100
        /*05f2*/ 	.byte	0x06
	.zero		1


	//   ....[11]....
        /*05f4*/ 	.word	0x00000630
        /*05f8*/ 	.word	0x000000ff
        /*05fc*/ 	.word	0x00034880
        /*0600*/ 	.short	0x0100
        /*0602*/ 	.byte	0x06
	.zero		1


	//   ....[12]....
        /*0604*/ 	.word	0x00000640
        /*0608*/ 	.word	0x000000ff
        /*060c*/ 	.word	0x00034878
        /*0610*/ 	.short	0x0100
        /*0612*/ 	.byte	0x06
	.zero		1


	//   ....[13]....
        /*0614*/ 	.word	0x00000650
        /*0618*/ 	.word	0x000000ff
        /*061c*/ 	.word	0x00034888
        /*0620*/ 	.short	0x0100
        /*0622*/ 	.byte	0x06
	.zero		1


	//   ....[14]....
        /*0624*/ 	.word	0x00000780
        /*0628*/ 	.word	0x000000ff
        /*062c*/ 	.word	0x00034890
        /*0630*/ 	.short	0x0100
        /*0632*/ 	.byte	0x08
	.zero		1


	//   ....[15]....
        /*0634*/ 	.word	0x00000790
        /*0638*/ 	.word	0x000000ff
        /*063c*/ 	.word	0x000348a0
        /*0640*/ 	.short	0x0100
        /*0642*/ 	.byte	0x08
	.zero		1


	//   ....[16]....
        /*0644*/ 	.word	0x000007a0
        /*0648*/ 	.word	0x000000ff
        /*064c*/ 	.word	0x00034898
        /*0650*/ 	.short	0x0100
        /*0652*/ 	.byte	0x08
	.zero		1


	//   ....[17]....
        /*0654*/ 	.word	0x000007b0
        /*0658*/ 	.word	0x000000ff
        /*065c*/ 	.word	0x000348a8
        /*0660*/ 	.short	0x0100
        /*0662*/ 	.byte	0x08
	.zero		1


	//   ....[18]....
        /*0664*/ 	.word	0x000008e0
        /*0668*/ 	.word	0x000000ff
        /*066c*/ 	.word	0x000348b0
        /*0670*/ 	.short	0x0100
        /*0672*/ 	.byte	0x08
	.zero		1


	//   ....[19]....
        /*0674*/ 	.word	0x000008f0
        /*0678*/ 	.word	0x000000ff
        /*067c*/ 	.word	0x000348c0
        /*0680*/ 	.short	0x0100
        /*0682*/ 	.byte	0x08
	.zero		1


	//   ....[20]....
        /*0684*/ 	.word	0x00000900
        /*0688*/ 	.word	0x000000ff
        /*068c*/ 	.word	0x000348b8
        /*0690*/ 	.short	0x0100
        /*0692*/ 	.byte	0x08
	.zero		1


	//   ....[21]....
        /*0694*/ 	.word	0x00000910
        /*0698*/ 	.word	0x000000ff
        /*069c*/ 	.word	0x000348c8
        /*06a0*/ 	.short	0x0100
        /*06a2*/ 	.byte	0x08
	.zero		1


	//   ....[22]....
        /*06a4*/ 	.word	0x00001680
        /*06a8*/ 	.word	0x00000000
        /*06ac*/ 	.word	0x00034800
        /*06b0*/ 	.short	0x010a
        /*06b2*/ 	.byte	0x3f
	.zero		1


	//   ....[23]....
        /*06b4*/ 	.word	0x000016f0
        /*06b8*/ 	.word	0x00000003
        /*06bc*/ 	.word	0x00034830
        /*06c0*/ 	.short	0x010a
        /*06c2*/ 	.byte	0x3f
	.zero		1


	//   ....[24]....
        /*06c4*/ 	.word	0x00001760
        /*06c8*/ 	.word	0x00000003
        /*06cc*/ 	.word	0x00034830
        /*06d0*/ 	.short	0x010a
        /*06d2*/ 	.byte	0x3f
	.zero		1


	//   ....[25]....
        /*06d4*/ 	.word	0x000025e0
        /*06d8*/ 	.word	0x00000003
        /*06dc*/ 	.word	0x00000000
        /*06e0*/ 	.short	0x0101
        /*06e2*/ 	.byte	0x3f
	.zero		1


	//   ....[26]....
        /*06e4*/ 	.word	0x00004620
        /*06e8*/ 	.word	0x000000ff
        /*06ec*/ 	.word	0x00034830
        /*06f0*/ 	.short	0x010a
        /*06f2*/ 	.byte	0x07
	.zero		1


	//   ....[27]....
        /*06f4*/ 	.word	0x00004660
        /*06f8*/ 	.word	0x000000ff
        /*06fc*/ 	.word	0x00034830
        /*0700*/ 	.short	0x010a
        /*0702*/ 	.byte	0x07
	.zero		1


	//   ....[28]....
        /*0704*/ 	.word	0x00004f30
        /*0708*/ 	.word	0x0000000a
        /*070c*/ 	.word	0x00034850
        /*0710*/ 	.short	0x010a
        /*0712*/ 	.byte	0x3f
	.zero		1


	//   ....[29]....
        /*0714*/ 	.word	0x00004f70
        /*0718*/ 	.word	0x0000000a
        /*071c*/ 	.word	0x00034850
        /*0720*/ 	.short	0x010a
        /*0722*/ 	.byte	0x3f
	.zero		1


	//   ....[30]....
        /*0724*/ 	.word	0x00006860
        /*0728*/ 	.word	0x0000001b
        /*072c*/ 	.word	0x00000000
        /*0730*/ 	.short	0x0101
        /*0732*/ 	.byte	0x3f
	.zero		1


	//   ....[31]....
        /*0734*/ 	.word	0x000068b0
        /*0738*/ 	.word	0x0000001f
        /*073c*/ 	.word	0x00000000
        /*0740*/ 	.short	0x0101
        /*0742*/ 	.byte	0x3f
	.zero		1


	//   ....[32]....
        /*0744*/ 	.word	0x000072c0
        /*0748*/ 	.word	0x00000014
        /*074c*/ 	.word	0x00034850
        /*0750*/ 	.short	0x010a
        /*0752*/ 	.byte	0x3f
	.zero		1


	//   ....[33]....
        /*0754*/ 	.word	0x00007300
        /*0758*/ 	.word	0x00000014
        /*075c*/ 	.word	0x00034850
        /*0760*/ 	.short	0x010a
        /*0762*/ 	.byte	0x3f
	.zero		1


	//   ....[34]....
        /*0764*/ 	.word	0x00007910
        /*0768*/ 	.word	0x00000007
        /*076c*/ 	.word	0x00000000
        /*0770*/ 	.short	0x0101
        /*0772*/ 	.byte	0x3f
	.zero		1


	//   ....[35]....
        /*0774*/ 	.word	0x00008c90
        /*0778*/ 	.word	0x00000000
        /*077c*/ 	.word	0x00000000
        /*0780*/ 	.short	0x0101
        /*0782*/ 	.byte	0x3f
	.zero		1


	//   ....[36]....
        /*0784*/ 	.word	0x0000b8b0
        /*0788*/ 	.word	0x00000008
        /*078c*/ 	.word	0x00034840
        /*0790*/ 	.short	0x010a
        /*0792*/ 	.byte	0x3f
	.zero		1


	//   ....[37]....
        /*0794*/ 	.word	0x0000be70
        /*0798*/ 	.word	0x00000009
        /*079c*/ 	.word	0x00034820
        /*07a0*/ 	.short	0x010a
        /*07a2*/ 	.byte	0x3f
	.zero		1


	//   ....[38]....
        /*07a4*/ 	.word	0x0000c1c0
        /*07a8*/ 	.word	0x00000002
        /*07ac*/ 	.word	0x00034840
        /*07b0*/ 	.short	0x010a
        /*07b2*/ 	.byte	0x3f
	.zero		1


	//   ....[39]....
        /*07b4*/ 	.word	0x0000c4c0
        /*07b8*/ 	.word	0x00000003
        /*07bc*/ 	.word	0x00000060
        /*07c0*/ 	.short	0x010a
        /*07c2*/ 	.byte	0x3f
	.zero		1


	//   ....[40]....
        /*07c4*/ 	.word	0x0000caa0
        /*07c8*/ 	.word	0x00000002
        /*07cc*/ 	.word	0x00034840
        /*07d0*/ 	.short	0x010a
        /*07d2*/ 	.byte	0x3f
	.zero		1


	//   ....[41]....
        /*07d4*/ 	.word	0x0000cda0
        /*07d8*/ 	.word	0x00000002
        /*07dc*/ 	.word	0x00000060
        /*07e0*/ 	.short	0x010a
        /*07e2*/ 	.byte	0x3f
	.zero		1


	//   ....[42]....
        /*07e4*/ 	.word	0x0000d280
        /*07e8*/ 	.word	0x00000002
        /*07ec*/ 	.word	0x00034840
        /*07f0*/ 	.short	0x010a
        /*07f2*/ 	.byte	0x3f
	.zero		1


	//   ....[43]....
        /*07f4*/ 	.word	0x0000d590
        /*07f8*/ 	.word	0x00000002
        /*07fc*/ 	.word	0x00000060
        /*0800*/ 	.short	0x010a
        /*0802*/ 	.byte	0x3f
	.zero		1


	//   ....[44]....
        /*0804*/ 	.word	0x0000da20
        /*0808*/ 	.word	0x00000003
        /*080c*/ 	.word	0x00034860
        /*0810*/ 	.short	0x010a
        /*0812*/ 	.byte	0x3f
	.zero		1


	//   ....[45]....
        /*0814*/ 	.word	0x0000e7f0
        /*0818*/ 	.word	0x00000000
        /*081c*/ 	.word	0x00034820
        /*0820*/ 	.short	0x010a
        /*0822*/ 	.byte	0x3f
	.zero		1


	//   ....[46]....
        /*0824*/ 	.word	0x0000e9d0
        /*0828*/ 	.word	0x00000006
        /*082c*/ 	.word	0x00000000
        /*0830*/ 	.short	0x010a
        /*0832*/ 	.byte	0x3f
	.zero		1


	//   ....[47]....
        /*0834*/ 	.word	0x0000ea40
        /*0838*/ 	.word	0x00000007
        /*083c*/ 	.word	0x00000000
        /*0840*/ 	.short	0x010a
        /*0842*/ 	.byte	0x3f
	.zero		1


	//   ....[48]....
        /*0844*/ 	.word	0x0000eab0
        /*0848*/ 	.word	0x00000004
        /*084c*/ 	.word	0x00000000
        /*0850*/ 	.short	0x010a
        /*0852*/ 	.byte	0x3f
	.zero		1


	//   ....[49]....
        /*0854*/ 	.word	0x0000eae0
        /*0858*/ 	.word	0x00000003
        /*085c*/ 	.word	0x00000000
        /*0860*/ 	.short	0x010a
        /*0862*/ 	.byte	0x3f
	.zero		1


	//   ....[50]....
        /*0864*/ 	.word	0x0000eb40
        /*0868*/ 	.word	0x00000000
        /*086c*/ 	.word	0x00034800
        /*0870*/ 	.short	0x010a
        /*0872*/ 	.byte	0x3f
	.zero		1


	//   ....[51]....
        /*0874*/ 	.word	0x0000eb90
        /*0878*/ 	.word	0x00000003
        /*087c*/ 	.word	0x00034830
        /*0880*/ 	.short	0x010a
        /*0882*/ 	.byte	0x3f
	.zero		1


	//   ....[52]....
        /*0884*/ 	.word	0x0000ebf0
        /*0888*/ 	.word	0x00000009
        /*088c*/ 	.word	0x00034830
        /*0890*/ 	.short	0x010a
        /*0892*/ 	.byte	0x3f
	.zero		1


	//   ....[53]....
        /*0894*/ 	.word	0x0000ec40
        /*0898*/ 	.word	0x0000000a
        /*089c*/ 	.word	0x00034850
        /*08a0*/ 	.short	0x010a
        /*08a2*/ 	.byte	0x3f
	.zero		1


	//   ....[54]....
        /*08a4*/ 	.word	0x0000ec90
        /*08a8*/ 	.word	0x00000014
        /*08ac*/ 	.word	0x00034850
        /*08b0*/ 	.short	0x010a
        /*08b2*/ 	.byte	0x3f
	.zero		1


	//   ....[55]....
        /*08b4*/ 	.word	0x0000ee30
        /*08b8*/ 	.word	0x00000008
        /*08bc*/ 	.word	0x00034840
        /*08c0*/ 	.short	0x010a
        /*08c2*/ 	.byte	0x3f
	.zero		1


	//   ....[56]....
        /*08c4*/ 	.word	0x0000eeb0
        /*08c8*/ 	.word	0x00000008
        /*08cc*/ 	.word	0x00034820
        /*08d0*/ 	.short	0x010a
        /*08d2*/ 	.byte	0x3f
	.zero		1


	//   ....[57]....
        /*08d4*/ 	.word	0x0000ef00
        /*08d8*/ 	.word	0x00000002
        /*08dc*/ 	.word	0x00034840
        /*08e0*/ 	.short	0x010a
        /*08e2*/ 	.byte	0x3f
	.zero		1


	//   ....[58]....
        /*08e4*/ 	.word	0x0000ef50
        /*08e8*/ 	.word	0x00000003
        /*08ec*/ 	.word	0x00000060
        /*08f0*/ 	.short	0x010a
        /*08f2*/ 	.byte	0x3f
	.zero		1


	//   ....[59]....
        /*08f4*/ 	.word	0x0000efa0
        /*08f8*/ 	.word	0x00000002
        /*08fc*/ 	.word	0x00034840
        /*0900*/ 	.short	0x010a
        /*0902*/ 	.byte	0x3f
	.zero		1


	//   ....[60]....
        /*0904*/ 	.word	0x0000eff0
        /*0908*/ 	.word	0x00000002
        /*090c*/ 	.word	0x00000060
        /*0910*/ 	.short	0x010a
        /*0912*/ 	.byte	0x3f
	.zero		1


	//   ....[61]....
        /*0914*/ 	.word	0x0000f040
        /*0918*/ 	.word	0x00000002
        /*091c*/ 	.word	0x00034840
        /*0920*/ 	.short	0x010a
        /*0922*/ 	.byte	0x3f
	.zero		1


	//   ....[62]....
        /*0924*/ 	.word	0x0000f090
        /*0928*/ 	.word	0x00000002
        /*092c*/ 	.word	0x00000060
        /*0930*/ 	.short	0x010a
        /*0932*/ 	.byte	0x3f
	.zero		1


	//   ....[63]....
        /*0934*/ 	.word	0x0000f0e0
        /*0938*/ 	.word	0x00000003
        /*093c*/ 	.word	0x00034860
        /*0940*/ 	.short	0x010a
        /*0942*/ 	.byte	0x3f
	.zero		1


	//   ....[64]....
        /*0944*/ 	.word	0x0000fa90
        /*0948*/ 	.word	0x00000000
        /*094c*/ 	.word	0x00034820
        /*0950*/ 	.short	0x010a
        /*0952*/ 	.byte	0x3f
	.zero		1


	//   ....[65]....
        /*0954*/ 	.word	0x0000fc30
        /*0958*/ 	.word	0x00000006
        /*095c*/ 	.word	0x00000000
        /*0960*/ 	.short	0x010a
        /*0962*/ 	.byte	0x3f
	.zero		1


	//   ....[66]....
        /*0964*/ 	.word	0x0000fc80
        /*0968*/ 	.word	0x00000007
        /*096c*/ 	.word	0x00000000
        /*0970*/ 	.short	0x010a
        /*0972*/ 	.byte	0x3f
	.zero		1


	//   ....[67]....
        /*0974*/ 	.word	0x0000fcd0
        /*0978*/ 	.word	0x00000004
        /*097c*/ 	.word	0x00000000
        /*0980*/ 	.short	0x010a
        /*0982*/ 	.byte	0x3f
	.zero		1


	//----- nvinfo : EIATTR_NUM_MBARRIERS
	.align		4
.L_159:
        /*0984*/ 	.byte	0x03, 0x38
        /*0986*/ 	.short	0x0016


	//----- nvinfo : EIATTR_EXIT_INSTR_OFFSETS
	.align		4
        /*0988*/ 	.byte	0x04, 0x1c
        /*098a*/ 	.short	(.L_161 - .L_160)


	//   ....[0]....
.L_160:
        /*098c*/ 	.word	0x00000a80


	//   ....[1]....
        /*0990*/ 	.word	0x00009dc0


	//   ....[2]....
        /*0994*/ 	.word	0x00009e20


	//   ....[3]....
        /*0998*/ 	.word	0x0000eb30


	//----- nvinfo : EIATTR_MAX_THREADS
	.align		4
.L_161:
        /*099c*/ 	.byte	0x04, 0x05
        /*099e*/ 	.short	(.L_163 - .L_162)
.L_162:
        /*09a0*/ 	.word	0x00000180
        /*09a4*/ 	.word	0x00000001
        /*09a8*/ 	.word	0x00000001


	//----- nvinfo : EIATTR_CRS_STACK_SIZE
	.align		4
.L_163:
        /*09ac*/ 	.byte	0x04, 0x1e
        /*09ae*/ 	.short	(.L_165 - .L_164)
.L_164:
        /*09b0*/ 	.word	0x00000000


	//----- nvinfo : EIATTR_CBANK_PARAM_SIZE
	.align		4
.L_165:
        /*09b4*/ 	.byte	0x03, 0x19
        /*09b6*/ 	.short	0x0a70


	//----- nvinfo : EIATTR_PARAM_CBANK
	.align		4
        /*09b8*/ 	.byte	0x04, 0x0a
        /*09ba*/ 	.short	(.L_167 - .L_166)
	.align		4
.L_166:
        /*09bc*/ 	.word	index@(.nv.constant0._ZN7cutlass13device_kernelIN5flash11enable_sm90INS1_16FlashAttnFwdSm90INS1_25CollectiveMainloopFwdSm90ILi2EN4cute5tupleIJNS5_1CILi1EEES8_S8_EEENS6_IJNS7_ILi128EEESA_NS7_ILi192EEEEEELi128ENS_6half_tEfNS_4arch4Sm90ELb0ELb0ELb1ELb1ELb0ELb0ELb0ELb1ELb1ELb0ELb0ELb0EEENS1_21CollectiveEpilogueFwdINS6_IJSA_SA_SA_EEES9_SD_SF_Li256ELb1ELb0ELb0ELb0EEENS1_36VarlenDynamicPersistentTileSchedulerILi128ELi128ELi256ELi32ELb0ELb0ELb1ELb0ELb1ELb1EEEEEEEEEvNT_6ParamsE)
        /*09c0*/ 	.short	0x0210
        /*09c2*/ 	.short	0x0a70


	//----- nvinfo : EIATTR_SW_WAR
	.align		4
.L_167:
        /*09c4*/ 	.byte	0x04, 0x36
        /*09c6*/ 	.short	(.L_169 - .L_168)
.L_168:
        /*09c8*/ 	.word	0x00000008
.L_169:


//--------------------- .nv.info._ZN7cutlass13device_kernelIN5flash11enable_sm90INS1_16FlashAttnFwdSm90INS1_25CollectiveMainloopFwdSm90ILi2EN4cute5tupleIJNS5_1CILi1EEES8_S8_EEENS6_IJNS7_ILi128EEESA_NS7_ILi192EEEEEELi128ENS_6half_tEfNS_4arch4Sm90ELb0ELb0ELb1ELb1ELb0ELb1ELb0ELb1ELb1ELb0ELb0ELb0EEENS1_21CollectiveEpilogueFwdINS6_IJSA_SA_SA_EEES9_SD_SF_Li256ELb1ELb0ELb0ELb0EEENS1_36VarlenDynamicPersistentTileSchedulerILi128ELi128ELi256ELi32ELb0ELb0ELb1ELb0ELb1ELb1EEEEEEEEEvNT_6ParamsE --------------------------
	.section	.nv.info._ZN7cutlass13device_kernelIN5flash11enable_sm90INS1_16FlashAttnFwdSm90INS1_25CollectiveMainloopFwdSm90ILi2EN4cute5tupleIJNS5_1CILi1EEES8_S8_EEENS6_IJNS7_ILi128EEESA_NS7_ILi192EEEEEELi128ENS_6half_tEfNS_4arch4Sm90ELb0ELb0ELb1ELb1ELb0ELb1ELb0ELb1ELb1ELb0ELb0ELb0EEENS1_21CollectiveEpilogueFwdINS6_IJSA_SA_SA_EEES9_SD_SF_Li256ELb1ELb0ELb0ELb0EEENS1_36VarlenDynamicPersistentTileSchedulerILi128ELi128ELi256ELi32ELb0ELb0ELb1ELb0ELb1ELb1EEEEEEEEEvNT_6ParamsE,"",@"SHT_CUDA_INFO"
	.sectionflags	@""
	.align	4


	//----- nvinfo : EIATTR_CUDA_API_VERSION
	.align		4
        /*0000*/ 	.byte	0x04, 0x37
        /*0002*/ 	.short	(.L_171 - .L_170)
.L_170:
        /*0004*/ 	.word	0x00000082


	//----- nvinfo : EIATTR_KPARAM_INFO
	.align		4
.L_171:
        /*0008*/ 	.byte	0x04, 0x17
        /*000a*/ 	.short	(.L_173 - .L_172)
.L_172:
        /*000c*/ 	.word	0x00000000
        /*0010*/ 	.short	0x0000
        /*0012*/ 	.short	0x0070
        /*0014*/ 	.byte	0x00, 0xf0, 0x01, 0x28


	//----- nvinfo : EIATTR_SPARSE_MMA_MASK
	.align		4
.L_173:
        /*0018*/ 	.byte	0x03, 0x50
        /*001a*/ 	.short	0x0000


	//----- nvinfo : EIATTR_MAXREG_COUNT
	.align		4
        /*001c*/ 	.byte	0x03, 0x1b
        /*001e*/ 	.short	0x00a8


	//----- nvinfo : EIATTR_NUM_BARRIERS
	.align		4
        /*0020*/ 	.byte	0x02, 0x4c
        /*0022*/ 	.byte	0x10
	.zero		1


	//----- nvinfo : EIATTR_EXTERNS
	.align		4
        /*0024*/ 	.byte	0x04, 0x0f
        /*0026*/ 	.short	(.L_175 - .L_174)


	//   ....[0]....
	.align		4
.L_174:
        /*0028*/ 	.word	index@(__assertfail)


	//----- nvinfo : EIATTR_ANNOTATIONS
	.align		4
.L_175:
        /*002c*/ 	.byte	0x04, 0x55
        /*002e*/ 	.short	(.L_177 - .L_176)


	//   ....[0]....
.L_176:
        /* <DEDUP_REMOVED lines=56> */


	//----- nvinfo : EIATTR_MERCURY_ISA_VERSION
	.align		4
.L_177:
        /*03a0*/ 	.byte	0x03, 0x5f
        /*03a2*/ 	.short	0x0101


	//----- nvinfo : EIATTR_UNUSED_LOAD_BYTE_OFFSET
	.align		4
        /*03a4*/ 	.byte	0x04, 0x44
        /*03a6*/ 	.short	(.L_179 - .L_178)


	//   ....[0]....
.L_178:
        /*03a8*/ 	.word	0x00000ab0
        /*03ac*/ 	.word	0x0000fff0


	//   ....[1]....
        /*03b0*/ 	.word	0x00016ba0
        /*03b4*/ 	.word	0x0000fff0


	//----- nvinfo : EIATTR_INT_WARP_WIDE_INSTR_OFFSETS
	.align		4
.L_179:
        /*03b8*/ 	.byte	0x04, 0x31
        /*03ba*/ 	.short	(.L_181 - .L_180)


	//   ....[0]....
.L_180:
        /*03bc*/ 	.word	0x000001b0


	//   ....[1]....
        /*03c0*/ 	.word	0x000001f0


	//   ....[2]....
        /*03c4*/ 	.word	0x000002b0


	//   ....[3]....
        /*03c8*/ 	.word	0x0001a790


	//   ....[4]....
        /*03cc*/ 	.word	0x0001a820


	//   ....[5]....
        /*03d0*/ 	.word	0x0001aca0


	//   ....[6]....
        /*03d4*/ 	.word	0x0001acd0


	//   ....[7]....
        /*03d8*/ 	.word	0x0001aee0


	//   ....[8]....
        /*03dc*/ 	.word	0x0001afd0


	//   ....[9]....
        /*03e0*/ 	.word	0x0001d310


	//   ....[10]....
        /*03e4*/ 	.word	0x0001d3a0


	//----- nvinfo : EIATTR_COOP_GROUP_MASK_REGIDS
	.align		4
.L_181:
        /*03e8*/ 	.byte	0x04, 0x29
        /*03ea*/ 	.short	(.L_183 - .L_182)


	//   ....[0]....
.L_182:
        /*03ec*/ 	.word	0xffffffff


	//   ....[1]....
        /*03f0*/ 	.word	0xffffffff


	//   ....[2]....
        /*03f4*/ 	.word	0xffffffff


	//   ....[3]....
        /*03f8*/ 	.word	0xffffffff


	//   ....[4]....
        /*03fc*/ 	.word	0xffffffff


	//   ....[5]....
        /*0400*/ 	.word	0xffffffff


	//   ....[6]....
        /*0404*/ 	.word	0xffffffff


	//   ....[7]....
        /*0408*/ 	.word	0xffffffff


	//   ....[8]....
        /*040c*/ 	.word	0xffffffff


	//   ....[9]....
        /*0410*/ 	.word	0xffffffff


	//   ....[10]....
        /*0414*/ 	.word	0xffffffff


	//   ....[11]....
        /*0418*/ 	.word	0xffffffff


	//   ....[12]....
        /*041c*/ 	.word	0xffffffff


	//   ....[13]....
        /*0420*/ 	.word	0xffffffff


	//   ....[14]....
        /*0424*/ 	.word	0xffffffff


	//   ....[15]....
        /*0428*/ 	.word	0xffffffff


	//   ....[16]....
        /*042c*/ 	.word	0xffffffff


	//   ....[17]....
        /*0430*/ 	.word	0xffffffff


	//   ....[18]....
        /*0434*/ 	.word	0xffffffff


	//   ....[19]....
        /*0438*/ 	.word	0xffffffff


	//   ....[20]....
        /*043c*/ 	.word	0xffffffff


	//   ....[21]....
        /*0440*/ 	.word	0xffffffff


	//   ....[22]....
        /*0444*/ 	.word	0xffffffff


	//   ....[23]....
        /*0448*/ 	.word	0xffffffff


	//   ....[24]....
        /*044c*/ 	.word	0xffffffff


	//   ....[25]....
        /*0450*/ 	.word	0xffffffff


	//   ....[26]....
        /*0454*/ 	.word	0xffffffff


	//   ....[27]....
        /*0458*/ 	.word	0xffffffff


	//   ....[28]....
        /*045c*/ 	.word	0xffffffff


	//   ....[29]....
        /*0460*/ 	.word	0xffffffff


	//   ....[30]....
        /*0464*/ 	.word	0xffffffff


	//   ....[31]....
        /*0468*/ 	.word	0xffffffff


	//   ....[32]....
        /*046c*/ 	.word	0xffffffff


	//   ....[33]....
        /*0470*/ 	.word	0xffffffff


	//   ....[34]....
        /*0474*/ 	.word	0xffffffff


	//   ....[35]....
        /*0478*/ 	.word	0xffffffff


	//   ....[36]....
        /*047c*/ 	.word	0xffffffff


	//   ....[37]....
        /*0480*/ 	.word	0xffffffff


	//   ....[38]....
        /*0484*/ 	.word	0xffffffff


	//   ....[39]....
        /*0488*/ 	.word	0xffffffff


	//   ....[40]....
        /*048c*/ 	.word	0xffffffff


	//   ....[41]....
        /*0490*/ 	.word	0xffffffff


	//   ....[42]....
        /*0494*/ 	.word	0xffffffff


	//   ....[43]....
        /*0498*/ 	.word	0xffffffff


	//   ....[44]....
        /*049c*/ 	.word	0xffffffff


	//   ....[45]....
        /*04a0*/ 	.word	0xffffffff


	//   ....[46]....
        /*04a4*/ 	.word	0xffffffff


	//   ....[47]....
        /*04a8*/ 	.word	0xffffffff


	//   ....[48]....
        /*04ac*/ 	.word	0xffffffff


	//   ....[49]....
        /*04b0*/ 	.word	0xffffffff


	//   ....[50]....
        /*04b4*/ 	.word	0xffffffff


	//   ....[51]....
        /*04b8*/ 	.word	0xffffffff


	//   ....[52]....
        /*04bc*/ 	.word	0xffffffff


	//   ....[53]....
        /*04c0*/ 	.word	0xffffffff


	//   ....[54]....
        /*04c4*/ 	.word	0x0500000f


	//   ....[55]....
        /*04c8*/ 	.word	0x0500000f


	//   ....[56]....
        /*04cc*/ 	.word	0x0500000f


	//   ....[57]....
        /*04d0*/ 	.word	0x0500000f


	//   ....[58]....
        /*04d4*/ 	.word	0x0500000f


	//   ....[59]....
        /*04d8*/ 	.word	0x0500000f


	//   ....[60]....
        /*04dc*/ 	.word	0x0500000f


	//   ....[61]....
        /*04e0*/ 	.word	0x0500000f


	//   ....[62]....
        /*04e4*/ 	.word	0x0500000f


	//   ....[63]....
        /*04e8*/ 	.word	0x0500000f


	//   ....[64]....
        /*04ec*/ 	.word	0x0500000f


	//   ....[65]....
        /*04f0*/ 	.word	0x0500000f


	//   ....[66]....
        /*04f4*/ 	.word	0x0500000f


	//   ....[67]....
        /*04f8*/ 	.word	0x0500000f


	//   ....[68]....
        /*04fc*/ 	.word	0x0500000f


	//   ....[69]....
        /*0500*/ 	.word	0x0500000f


	//   ....[70]....
        /*0504*/ 	.word	0x0500000f


	//   ....[71]....
        /*0508*/ 	.word	0x0500000f


	//   ....[72]....
        /*050c*/ 	.word	0x0500000f


	//   ....[73]....
        /*0510*/ 	.word	0x0500000f


	//   ....[74]....
        /*0514*/ 	.word	0x0500000f


	//   ....[75]....
        /*0518*/ 	.word	0x0500000f


	//   ....[76]....
        /*051c*/ 	.word	0x0500000f


	//   ....[77]....
        /*0520*/ 	.word	0x0500000f


	//   ....[78]....
        /*0524*/ 	.word	0x0500000f


	//   ....[79]....
        /*0528*/ 	.word	0x0500000f


	//   ....[80]....
        /*052c*/ 	.word	0x0500000f


	//   ....[81]....
        /*0530*/ 	.word	0x0500000f


	//----- nvinfo : EIATTR_COOP_GROUP_INSTR_OFFSETS
	.align		4
.L_183:
        /*0534*/ 	.byte	0x04, 0x28
        /*0536*/ 	.short	(.L_185 - .L_184)


	//   ....[0]....
.L_184:
        /*0538*/ 	.word	0x00000060


	//   ....[1]....
        /*053c*/ 	.word	0x000001c0


	//   ....[2]....
        /*0540*/ 	.word	0x000002c0


	//   ....[3]....
        /*0544*/ 	.word	0x00000430


	//   ....[4]....
        /*0548*/ 	.word	0x00000590


	//   ....[5]....
        /*054c*/ 	.word	0x000006b0


	//   ....[6]....
        /*0550*/ 	.word	0x00000810


	//   ....[7]....
        /*0554*/ 	.word	0x0000a340


	//   ....[8]....
        /*0558*/ 	.word	0x00011ac0


	//   ....[9]....
        /*055c*/ 	.word	0x00011ae0


	//   ....[10]....
        /*0560*/ 	.word	0x00012150


	//   ....[11]....
        /*0564*/ 	.word	0x000121b0


	//   ....[12]....
        /*0568*/ 	.word	0x00014880


	//   ....[13]....
        /*056c*/ 	.word	0x000148e0


	//   ....[14]....
        /*0570*/ 	.word	0x00014eb0


	//   ....[15]....
        /*0574*/ 	.word	0x00014f10


	//   ....[16]....
        /*0578*/ 	.word	0x00016210


	//   ....[17]....
        /*057c*/ 	.word	0x000165a0


	//   ....[18]....
        /*0580*/ 	.word	0x000165d0


	//   ....[19]....
        /*0584*/ 	.word	0x000165e0


	//   ....[20]....
        /*0588*/ 	.word	0x00018950


	//   ....[21]....
        /*058c*/ 	.word	0x00018ad0


	//   ....[22]....
        /*0590*/ 	.word	0x00018b00


	//   ....[23]....
        /*0594*/ 	.word	0x00018b40


	//   ....[24]....
        /*0598*/ 	.word	0x00018ba0


	//   ....[25]....
        /*059c*/ 	.word	0x00018c00


	//   ....[26]....
        /*05a0*/ 	.word	0x00018c40


	//   ....[27]....
        /*05a4*/ 	.word	0x00018df0


	//   ....[28]....
        /*05a8*/ 	.word	0x00018e50


	//   ....[29]....
        /*05ac*/ 	.word	0x00018e90


	//   ....[30]....
        /*05b0*/ 	.word	0x00018ed0


	//   ....[31]....
        /*05b4*/ 	.word	0x00018f00


	//   ....[32]....
        /*05b8*/ 	.word	0x00018f30


	//   ....[33]....
        /*05bc*/ 	.word	0x00018fc0


	//   ....[34]....
        /*05c0*/ 	.word	0x00018ff0


	//   ....[35]....
        /*05c4*/ 	.word	0x00019080


	//   ....[36]....
        /*05c8*/ 	.word	0x0001d7c0


	//   ....[37]....
        /*05cc*/ 	.word	0x0001d7d0


	//   ....[38]....
        /*05d0*/ 	.word	0x0001d8e0


	//   ....[39]....
        /*05d4*/ 	.word	0x0001d940


	//   ....[40]....
        /*05d8*/ 	.word	0x0001d980


	//   ....[41]....
        /*05dc*/ 	.word	0x0001d9c0


	//   ....[42]....
        /*05e0*/ 	.word	0x0001d9f0


	//   ....[43]....
        /*05e4*/ 	.word	0x0001da20


	//   ....[44]....
        /*05e8*/ 	.word	0x0001dbb0


	//   ....[45]....
        /*05ec*/ 	.word	0x0001dc10


	//   ....[46]....
        /*05f0*/ 	.word	0x0001dc50


	//   ....[47]....
        /*05f4*/ 	.word	0x0001dc90


	//   ....[48]....
        /*05f8*/ 	.word	0x0001dcc0


	//   ....[49]....
        /*05fc*/ 	.word	0x0001dcf0


	//   ....[50]....
        /*0600*/ 	.word	0x0001ddb0


	//   ....[51]....
        /*0604*/ 	.word	0x0001ddd0


	//   ....[52]....
        /*0608*/ 	.word	0x0001de40


	//   ....[53]....
        /*060c*/ 	.word	0x0001e290


	//   ....[54]....
        /*0610*/ 	.word	0x0001e6d0


	//   ....[55]....
        /*0614*/ 	.word	0x0001e770


	//   ....[56]....
        /*0618*/ 	.word	0x0001e810


	//   ....[57]....
        /*061c*/ 	.word	0x0001e8b0


	//   ....[58]....
        /*0620*/ 	.word	0x0001e9a0


	//   ....[59]....
        /*0624*/ 	.word	0x0001ea40


	//   ....[60]....
        /*0628*/ 	.word	0x0001eae0


	//   ....[61]....
        /*062c*/ 	.word	0x0001eb80


	//   ....[62]....
        /*0630*/ 	.word	0x0001ede0


	//   ....[63]....
        /*0634*/ 	.word	0x0001f0c0


	//   ....[64]....
        /*0638*/ 	.word	0x0001f4e0


	//   ....[65]....
        /*063c*/ 	.word	0x0001f570


	//   ....[66]....
        /*0640*/ 	.word	0x0001f610


	//   ....[67]....
        /*0644*/ 	.word	0x0001f6c0


	//   ....[68]....
        /*0648*/ 	.word	0x0001f740


	//   ....[69]....
        /*064c*/ 	.word	0x0001f7c0


	//   ....[70]....
        /*0650*/ 	.word	0x0001f840


	//   ....[71]....
        /*0654*/ 	.word	0x0001f8c0


	//   ....[72]....
        /*0658*/ 	.word	0x0001f950


	//   ....[73]....
        /*065c*/ 	.word	0x0001fa00


	//   ....[74]....
        /*0660*/ 	.word	0x0001fa80


	//   ....[75]....
        /*0664*/ 	.word	0x0001fb00


	//   ....[76]....
        /*0668*/ 	.word	0x0001fb80


	//   ....[77]....
        /*066c*/ 	.word	0x0001fc00


	//   ....[78]....
        /*0670*/ 	.word	0x0001fc70


	//   ....[79]....
        /*0674*/ 	.word	0x0001fd10


	//   ....[80]....
        /*0678*/ 	.word	0x0001fda0


	//   ....[81]....
        /*067c*/ 	.word	0x0001fec0


	//----- nvinfo : EIATTR_REG_RECONFIG
	.align		4
.L_185:
        /*0680*/ 	.byte	0x01, 0x54
	.zero		2


	//----- nvinfo : EIATTR_SYSCALL_OFFSETS
	.align		4
        /*0684*/ 	.byte	0x04, 0x46
        /*0686*/ 	.short	(.L_187 - .L_186)


	//   ....[0]....
.L_186:
        /*0688*/ 	.word	0x000018d0


	//   ....[1]....
        /*068c*/ 	.word	0x00001a20


	//   ....[2]....
        /*0690*/ 	.word	0x0000a4d0


	//   ....[3]....
        /*0694*/ 	.word	0x0000a940


	//   ....[4]....
        /*0698*/ 	.word	0x0001a9b0


	//   ....[5]....
        /*069c*/ 	.word	0x0001aaf0


	//   ....[6]....
        /*06a0*/ 	.word	0x0001abf0


	//----- nvinfo : EIATTR_MBARRIER_INSTR_OFFSETS
	.align		4
.L_187:
        /*06a4*/ 	.byte	0x04, 0x39
        /*06a6*/ 	.short	(.L_189 - .L_188)


	//   ....[0]....
.L_188:
        /*06a8*/ 	.word	0x000002e0
        /*06ac*/ 	.word	0x000000ff
        /*06b0*/ 	.word	0x00034800
        /*06b4*/ 	.short	0x0100
        /*06b6*/ 	.byte	0x08
	.zero		1


	//   ....[1]....
        /*06b8*/ 	.word	0x000002f0
        /*06bc*/ 	.word	0x000000ff
        /*06c0*/ 	.word	0x00034820
        /*06c4*/ 	.short	0x0100
        /*06c6*/ 	.byte	0x08
	.zero		1


	//   ....[2]....
        /*06c8*/ 	.word	0x000003e0
        /*06cc*/ 	.word	0x000000ff
        /*06d0*/ 	.word	0x00034830
        /*06d4*/ 	.short	0x0100
        /*06d6*/ 	.byte	0x08
	.zero		1


	//   ....[3]....
        /*06d8*/ 	.word	0x000003f0
        /*06dc*/ 	.word	0x000000ff
        /*06e0*/ 	.word	0x00034840
        /*06e4*/ 	.short	0x0100
        /*06e6*/ 	.byte	0x08
	.zero		1


	//   ....[4]....
        /*06e8*/ 	.word	0x00000400
        /*06ec*/ 	.word	0x000000ff
        /*06f0*/ 	.word	0x00034838
        /*06f4*/ 	.short	0x0100
        /*06f6*/ 	.byte	0x08
	.zero		1


	//   ....[5]....
        /*06f8*/ 	.word	0x00000410
        /*06fc*/ 	.word	0x000000ff
        /*0700*/ 	.word	0x00034848
        /*0704*/ 	.short	0x0100
        /*0706*/ 	.byte	0x08
	.zero		1


	//   ....[6]....
        /*0708*/ 	.word	0x00000540
        /*070c*/ 	.word	0x000000ff
        /*0710*/ 	.word	0x00034850
        /*0714*/ 	.short	0x0100
        /*0716*/ 	.byte	0x08
	.zero		1


	//   ....[7]....
        /*0718*/ 	.word	0x00000550
        /*071c*/ 	.word	0x000000ff
        /*0720*/ 	.word	0x00034860
        /*0724*/ 	.short	0x0100
        /*0726*/ 	.byte	0x08
	.zero		1


	//   ....[8]....
        /*0728*/ 	.word	0x00000560
        /*072c*/ 	.word	0x000000ff
        /*0730*/ 	.word	0x00034858
        /*0734*/ 	.short	0x0100
        /*0736*/ 	.byte	0x08
	.zero		1


	//   ....[9]....
        /*0738*/ 	.word	0x00000570
        /*073c*/ 	.word	0x000000ff
        /*0740*/ 	.word	0x00034868
        /*0744*/ 	.short	0x0100
        /*0746*/ 	.byte	0x08
	.zero		1


	//   ....[10]....
        /*0748*/ 	.word	0x00000660
        /*074c*/ 	.word	0x000000ff
        /*0750*/ 	.word	0x00034870
        /*0754*/ 	.short	0x0100
        /*0756*/ 	.byte	0x06
	.zero		1


	//   ....[11]....
        /*0758*/ 	.word	0x00000670
        /*075c*/ 	.word	0x000000ff
        /*0760*/ 	.word	0x00034880
        /*0764*/ 	.short	0x0100
        /*0766*/ 	.byte	0x06
	.zero		1


	//   ....[12]....
        /*0768*/ 	.word	0x00000680
        /*076c*/ 	.word	0x000000ff
        /*0770*/ 	.word	0x00034878
        /*0774*/ 	.short	0x0100
        /*0776*/ 	.byte	0x06
	.zero		1


	//   ....[13]....
        /*0778*/ 	.word	0x00000690
        /*077c*/ 	.word	0x000000ff
        /*0780*/ 	.word	0x00034888
        /*0784*/ 	.short	0x0100
        /*0786*/ 	.byte	0x06
	.zero		1


	//   ....[14]....
        /*0788*/ 	.word	0x000007c0
        /*078c*/ 	.word	0x000000ff
        /*0790*/ 	.word	0x00034890
        /*0794*/ 	.short	0x0100
        /*0796*/ 	.byte	0x08
	.zero		1


	//   ....[15]....
        /*0798*/ 	.word	0x000007d0
        /*079c*/ 	.word	0x000000ff
        /*07a0*/ 	.word	0x000348a0
        /*07a4*/ 	.short	0x0100
        /*07a6*/ 	.byte	0x08
	.zero		1


	//   ....[16]....
        /*07a8*/ 	.word	0x000007e0
        /*07ac*/ 	.word	0x000000ff
        /*07b0*/ 	.word	0x00034898
        /*07b4*/ 	.short	0x0100
        /*07b6*/ 	.byte	0x08
	.zero		1


	//   ....[17]....
        /*07b8*/ 	.word	0x000007f0
        /*07bc*/ 	.word	0x000000ff
        /*07c0*/ 	.word	0x000348a8
        /*07c4*/ 	.short	0x0100
        /*07c6*/ 	.byte	0x08
	.zero		1


	//   ....[18]....
        /*07c8*/ 	.word	0x00000920
        /*07cc*/ 	.word	0x000000ff
        /*07d0*/ 	.word	0x000348b0
        /*07d4*/ 	.short	0x0100
        /*07d6*/ 	.byte	0x08
	.zero		1


	//   ....[19]....
        /*07d8*/ 	.word	0x00000930
        /*07dc*/ 	.word	0x000000ff
        /*07e0*/ 	.word	0x000348c0
        /*07e4*/ 	.short	0x0100
        /*07e6*/ 	.byte	0x08
	.zero		1


	//   ....[20]....
        /*07e8*/ 	.word	0x00000940
        /*07ec*/ 	.word	0x000000ff
        /*07f0*/ 	.word	0x000348b8
        /*07f4*/ 	.short	0x0100
        /*07f6*/ 	.byte	0x08
	.zero		1


	//   ....[21]....
        /*07f8*/ 	.word	0x00000950
        /*07fc*/ 	.word	0x000000ff
        /*0800*/ 	.word	0x000348c8
        /*0804*/ 	.short	0x0100
        /*0806*/ 	.byte	0x08
	.zero		1


	//   ....[22]....
        /*0808*/ 	.word	0x00003510
        /*080c*/ 	.word	0x00000003
        /*0810*/ 	.word	0x00034890
        /*0814*/ 	.short	0x010a
        /*0816*/ 	.byte	0x3f
	.zero		1


	//   ....[23]....
        /*0818*/ 	.word	0x00006770
        /*081c*/ 	.word	0x00000003
        /*0820*/ 	.word	0x00034890
        /*0824*/ 	.short	0x010a
        /*0826*/ 	.byte	0x3f
	.zero		1


	//   ....[24]....
        /*0828*/ 	.word	0x00009730
        /*082c*/ 	.word	0x00000003
        /*0830*/ 	.word	0x00034890
        /*0834*/ 	.short	0x010a
        /*0836*/ 	.byte	0x3f
	.zero		1


	//   ....[25]....
        /*0838*/ 	.word	0x00009b00
        /*083c*/ 	.word	0x0000002c
        /*0840*/ 	.word	0x00000000
        /*0844*/ 	.short	0x0101
        /*0846*/ 	.byte	0x3f
	.zero		1


	//   ....[26]....
        /*0848*/ 	.word	0x00009b40
        /*084c*/ 	.word	0x00000003
        /*0850*/ 	.word	0x000348b0
        /*0854*/ 	.short	0x010a
        /*0856*/ 	.byte	0x3f
	.zero		1


	//   ....[27]....
        /*0858*/ 	.word	0x00009ff0
        /*085c*/ 	.word	0x00000003
        /*0860*/ 	.word	0x00000000
        /*0864*/ 	.short	0x0101
        /*0866*/ 	.byte	0x3f
	.zero		1


	//   ....[28]....
        /*0868*/ 	.word	0x0000a550
        /*086c*/ 	.word	0x00000002
        /*0870*/ 	.word	0x00034800
        /*0874*/ 	.short	0x010a
        /*0876*/ 	.byte	0x3f
	.zero		1


	//   ....[29]....
        /*0878*/ 	.word	0x0000a5a0
        /*087c*/ 	.word	0x00000002
        /*0880*/ 	.word	0x00034800
        /*0884*/ 	.short	0x010a
        /*0886*/ 	.byte	0x3f
	.zero		1


	//   ....[30]....
        /*0888*/ 	.word	0x0000b190
        /*088c*/ 	.word	0x00000002
        /*0890*/ 	.word	0x00034800
        /*0894*/ 	.short	0x010a
        /*0896*/ 	.byte	0x3f
	.zero		1


	//   ....[31]....
        /*0898*/ 	.word	0x0000d9d0
        /*089c*/ 	.word	0x00000002
        /*08a0*/ 	.word	0x00034800
        /*08a4*/ 	.short	0x010a
        /*08a6*/ 	.byte	0x3f
	.zero		1


	//   ....[32]....
        /*08a8*/ 	.word	0x0000fe70
        /*08ac*/ 	.word	0x00000000
        /*08b0*/ 	.word	0x00034830
        /*08b4*/ 	.short	0x010a
        /*08b6*/ 	.byte	0x3f
	.zero		1


	//   ....[33]....
        /*08b8*/ 	.word	0x0000fef0
        /*08bc*/ 	.word	0x00000000
        /*08c0*/ 	.word	0x00034830
        /*08c4*/ 	.short	0x010a
        /*08c6*/ 	.byte	0x3f
	.zero		1


	//   ....[34]....
        /*08c8*/ 	.word	0x00011060
        /*08cc*/ 	.word	0x00000000
        /*08d0*/ 	.word	0x00000000
        /*08d4*/ 	.short	0x0101
        /*08d6*/ 	.byte	0x3f
	.zero		1


	//   ....[35]....
        /*08d8*/ 	.word	0x00013080
        /*08dc*/ 	.word	0x0000000e
        /*08e0*/ 	.word	0x00034830
        /*08e4*/ 	.short	0x010a
        /*08e6*/ 	.byte	0x3f
	.zero		1


	//   ....[36]....
        /*08e8*/ 	.word	0x000130f0
        /*08ec*/ 	.word	0x0000000e
        /*08f0*/ 	.word	0x00034830
        /*08f4*/ 	.short	0x010a
        /*08f6*/ 	.byte	0x3f
	.zero		1


	//   ....[37]....
        /*08f8*/ 	.word	0x00013c70
        /*08fc*/ 	.word	0x0000000f
        /*0900*/ 	.word	0x00034850
        /*0904*/ 	.short	0x010a
        /*0906*/ 	.byte	0x3f
	.zero		1


	//   ....[38]....
        /*0908*/ 	.word	0x00013cc0
        /*090c*/ 	.word	0x0000000f
        /*0910*/ 	.word	0x00034850
        /*0914*/ 	.short	0x010a
        /*0916*/ 	.byte	0x3f
	.zero		1


	//   ....[39]....
        /*0918*/ 	.word	0x00015750
        /*091c*/ 	.word	0x0000001a
        /*0920*/ 	.word	0x00000000
        /*0924*/ 	.short	0x0101
        /*0926*/ 	.byte	0x3f
	.zero		1


	//   ....[40]....
        /*0928*/ 	.word	0x000157a0
        /*092c*/ 	.word	0x0000001b
        /*0930*/ 	.word	0x00000000
        /*0934*/ 	.short	0x0101
        /*0936*/ 	.byte	0x3f
	.zero		1


	//   ....[41]....
        /*0938*/ 	.word	0x000160f0
        /*093c*/ 	.word	0x0000000c
        /*0940*/ 	.word	0x00034850
        /*0944*/ 	.short	0x010a
        /*0946*/ 	.byte	0x3f
	.zero		1


	//   ....[42]....
        /*0948*/ 	.word	0x00016190
        /*094c*/ 	.word	0x0000000c
        /*0950*/ 	.word	0x00034850
        /*0954*/ 	.short	0x010a
        /*0956*/ 	.byte	0x3f
	.zero		1


	//   ....[43]....
        /*0958*/ 	.word	0x00016740
        /*095c*/ 	.word	0x0000000c
        /*0960*/ 	.word	0x00000000
        /*0964*/ 	.short	0x0101
        /*0966*/ 	.byte	0x3f
	.zero		1


	//   ....[44]....
        /*0968*/ 	.word	0x00017970
        /*096c*/ 	.word	0x00000000
        /*0970*/ 	.word	0x00000000
        /*0974*/ 	.short	0x0101
        /*0976*/ 	.byte	0x3f
	.zero		1


	//   ....[45]....
        /*0978*/ 	.word	0x00019aa0
        /*097c*/ 	.word	0x00000005
        /*0980*/ 	.word	0x00034820
        /*0984*/ 	.short	0x010a
        /*0986*/ 	.byte	0x3f
	.zero		1


	//   ....[46]....
        /*0988*/ 	.word	0x00019b30
        /*098c*/ 	.word	0x00000006
        /*0990*/ 	.word	0x000348a0
        /*0994*/ 	.short	0x010a
        /*0996*/ 	.byte	0x3f
	.zero		1


	//   ....[47]....
        /*0998*/ 	.word	0x00019dc0
        /*099c*/ 	.word	0x00000006
        /*09a0*/ 	.word	0x000348c0
        /*09a4*/ 	.short	0x010a
        /*09a6*/ 	.byte	0x3f
	.zero		1


	//   ....[48]....
        /*09a8*/ 	.word	0x0001a180
        /*09ac*/ 	.word	0x00000007
        /*09b0*/ 	.word	0x000348a0
        /*09b4*/ 	.short	0x010a
        /*09b6*/ 	.byte	0x3f
	.zero		1


	//   ....[49]....
        /*09b8*/ 	.word	0x0001a3f0
        /*09bc*/ 	.word	0x00000007
        /*09c0*/ 	.word	0x000348c0
        /*09c4*/ 	.short	0x010a
        /*09c6*/ 	.byte	0x3f
	.zero		1


	//   ....[50]....
        /*09c8*/ 	.word	0x0001b330
        /*09cc*/ 	.word	0x00000006
        /*09d0*/ 	.word	0x00034840
        /*09d4*/ 	.short	0x010a
        /*09d6*/ 	.byte	0x3f
	.zero		1


	//   ....[51]....
        /*09d8*/ 	.word	0x0001b8f0
        /*09dc*/ 	.word	0x00000007
        /*09e0*/ 	.word	0x00034820
        /*09e4*/ 	.short	0x010a
        /*09e6*/ 	.byte	0x3f
	.zero		1


	//   ....[52]....
        /*09e8*/ 	.word	0x0001bc40
        /*09ec*/ 	.word	0x00000008
        /*09f0*/ 	.word	0x00034840
        /*09f4*/ 	.short	0x010a
        /*09f6*/ 	.byte	0x3f
	.zero		1


	//   ....[53]....
        /*09f8*/ 	.word	0x0001bf40
        /*09fc*/ 	.word	0x00000009
        /*0a00*/ 	.word	0x00000060
        /*0a04*/ 	.short	0x010a
        /*0a06*/ 	.byte	0x3f
	.zero		1


	//   ....[54]....
        /*0a08*/ 	.word	0x0001c510
        /*0a0c*/ 	.word	0x00000002
        /*0a10*/ 	.word	0x00034840
        /*0a14*/ 	.short	0x010a
        /*0a16*/ 	.byte	0x3f
	.zero		1


	//   ....[55]....
        /*0a18*/ 	.word	0x0001c810
        /*0a1c*/ 	.word	0x00000003
        /*0a20*/ 	.word	0x00000060
        /*0a24*/ 	.short	0x010a
        /*0a26*/ 	.byte	0x3f
	.zero		1


	//   ....[56]....
        /*0a28*/ 	.word	0x0001cce0
        /*0a2c*/ 	.word	0x00000002
        /*0a30*/ 	.word	0x00034840
        /*0a34*/ 	.short	0x010a
        /*0a36*/ 	.byte	0x3f
	.zero		1


	//   ....[57]....
        /*0a38*/ 	.word	0x0001cff0
        /*0a3c*/ 	.word	0x00000002
        /*0a40*/ 	.word	0x00000060
        /*0a44*/ 	.short	0x010a
        /*0a46*/ 	.byte	0x3f
	.zero		1


	//   ....[58]....
        /*0a48*/ 	.word	0x0001d460
        /*0a4c*/ 	.word	0x00000003
        /*0a50*/ 	.word	0x00034860
        /*0a54*/ 	.short	0x010a
        /*0a56*/ 	.byte	0x3f
	.zero		1


	//   ....[59]....
        /*0a58*/ 	.word	0x0001e210
        /*0a5c*/ 	.word	0x00000000
        /*0a60*/ 	.word	0x00034820
        /*0a64*/ 	.short	0x010a
        /*0a66*/ 	.byte	0x3f
	.zero		1


	//   ....[60]....
        /*0a68*/ 	.word	0x0001e3c0
        /*0a6c*/ 	.word	0x00000006
        /*0a70*/ 	.word	0x00000000
        /*0a74*/ 	.short	0x010a
        /*0a76*/ 	.byte	0x3f
	.zero		1


	//   ....[61]....
        /*0a78*/ 	.word	0x0001e430
        /*0a7c*/ 	.word	0x00000007
        /*0a80*/ 	.word	0x00000000
        /*0a84*/ 	.short	0x010a
        /*0a86*/ 	.byte	0x3f
	.zero		1


	//   ....[62]....
        /*0a88*/ 	.word	0x0001e4a0
        /*0a8c*/ 	.word	0x00000004
        /*0a90*/ 	.word	0x00000000
        /*0a94*/ 	.short	0x010a
        /*0a96*/ 	.byte	0x3f
	.zero		1


	//   ....[63]....
        /*0a98*/ 	.word	0x0001e4d0
        /*0a9c*/ 	.word	0x00000003
        /*0aa0*/ 	.word	0x00000000
        /*0aa4*/ 	.short	0x010a
        /*0aa6*/ 	.byte	0x3f
	.zero		1


	//   ....[64]....
        /*0aa8*/ 	.word	0x0001e530
        /*0aac*/ 	.word	0x00000003
        /*0ab0*/ 	.word	0x00034890
        /*0ab4*/ 	.short	0x010a
        /*0ab6*/ 	.byte	0x3f
	.zero		1


	//   ....[65]....
        /*0ab8*/ 	.word	0x0001e580
        /*0abc*/ 	.word	0x00000003
        /*0ac0*/ 	.word	0x00034890
        /*0ac4*/ 	.short	0x010a
        /*0ac6*/ 	.byte	0x3f
	.zero		1


	//   ....[66]....
        /*0ac8*/ 	.word	0x0001e5d0
        /*0acc*/ 	.word	0x00000003
        /*0ad0*/ 	.word	0x00034890
        /*0ad4*/ 	.short	0x010a
        /*0ad6*/ 	.byte	0x3f
	.zero		1


	//   ....[67]....
        /*0ad8*/ 	.word	0x0001e620
        /*0adc*/ 	.word	0x00000003
        /*0ae0*/ 	.word	0x000348b0
        /*0ae4*/ 	.short	0x010a
        /*0ae6*/ 	.byte	0x3f
	.zero		1


	//   ....[68]....
        /*0ae8*/ 	.word	0x0001e8f0
        /*0aec*/ 	.word	0x00000002
        /*0af0*/ 	.word	0x00034800
        /*0af4*/ 	.short	0x010a
        /*0af6*/ 	.byte	0x3f
	.zero		1


	//   ....[69]....
        /*0af8*/ 	.word	0x0001ebc0
        /*0afc*/ 	.word	0x00000002
        /*0b00*/ 	.word	0x00034800
        /*0b04*/ 	.short	0x010a
        /*0b06*/ 	.byte	0x3f
	.zero		1


	//   ....[70]....
        /*0b08*/ 	.word	0x0001ec10
        /*0b0c*/ 	.word	0x00000000
        /*0b10*/ 	.word	0x00034830
        /*0b14*/ 	.short	0x010a
        /*0b16*/ 	.byte	0x3f
	.zero		1


	//   ....[71]....
        /*0b18*/ 	.word	0x0001ec60
        /*0b1c*/ 	.word	0x0000000e
        /*0b20*/ 	.word	0x00034830
        /*0b24*/ 	.short	0x010a
        /*0b26*/ 	.byte	0x3f
	.zero		1


	//   ....[72]....
        /*0b28*/ 	.word	0x0001ecb0
        /*0b2c*/ 	.word	0x0000000f
        /*0b30*/ 	.word	0x00034850
        /*0b34*/ 	.short	0x010a
        /*0b36*/ 	.byte	0x3f
	.zero		1


	//   ....[73]....
        /*0b38*/ 	.word	0x0001ed00
        /*0b3c*/ 	.word	0x0000000c
        /*0b40*/ 	.word	0x00034850
        /*0b44*/ 	.short	0x010a
        /*0b46*/ 	.byte	0x3f
	.zero		1


	//   ....[74]....
        /*0b48*/ 	.word	0x0001eea0
        /*0b4c*/ 	.word	0x00000005
        /*0b50*/ 	.word	0x00034820
        /*0b54*/ 	.short	0x010a
        /*0b56*/ 	.byte	0x3f
	.zero		1


	//   ....[75]....
        /*0b58*/ 	.word	0x0001eef0
        /*0b5c*/ 	.word	0x00000006
        /*0b60*/ 	.word	0x000348a0
        /*0b64*/ 	.short	0x010a
        /*0b66*/ 	.byte	0x3f
	.zero		1


	//   ....[76]....
        /*0b68*/ 	.word	0x0001ef40
        /*0b6c*/ 	.word	0x00000006
        /*0b70*/ 	.word	0x000348c0
        /*0b74*/ 	.short	0x010a
        /*0b76*/ 	.byte	0x3f
	.zero		1


	//   ....[77]....
        /*0b78*/ 	.word	0x0001ef90
        /*0b7c*/ 	.word	0x00000007
        /*0b80*/ 	.word	0x000348a0
        /*0b84*/ 	.short	0x010a
        /*0b86*/ 	.byte	0x3f
	.zero		1


	//   ....[78]....
        /*0b88*/ 	.word	0x0001efe0
        /*0b8c*/ 	.word	0x00000007
        /*0b90*/ 	.word	0x000348c0
        /*0b94*/ 	.short	0x010a
        /*0b96*/ 	.byte	0x3f
	.zero		1


	//   ....[79]....
        /*0b98*/ 	.word	0x0001f180
        /*0b9c*/ 	.word	0x00000006
        /*0ba0*/ 	.word	0x00034840
        /*0ba4*/ 	.short	0x010a
        /*0ba6*/ 	.byte	0x3f
	.zero		1


	//   ....[80]....
        /*0ba8*/ 	.word	0x0001f200
        /*0bac*/ 	.word	0x00000006
        /*0bb0*/ 	.word	0x00034820
        /*0bb4*/ 	.short	0x010a
        /*0bb6*/ 	.byte	0x3f
	.zero		1


	//   ....[81]....
        /*0bb8*/ 	.word	0x0001f250
        /*0bbc*/ 	.word	0x00000008
        /*0bc0*/ 	.word	0x00034840
        /*0bc4*/ 	.short	0x010a
        /*0bc6*/ 	.byte	0x3f
	.zero		1


	//   ....[82]....
        /*0bc8*/ 	.word	0x0001f2a0
        /*0bcc*/ 	.word	0x00000009
        /*0bd0*/ 	.word	0x00000060
        /*0bd4*/ 	.short	0x010a
        /*0bd6*/ 	.byte	0x3f
	.zero		1


	//   ....[83]....
        /*0bd8*/ 	.word	0x0001f2f0
        /*0bdc*/ 	.word	0x00000002
        /*0be0*/ 	.word	0x00034840
        /*0be4*/ 	.short	0x010a
        /*0be6*/ 	.byte	0x3f
	.zero		1


	//   ....[84]....
        /*0be8*/ 	.word	0x0001f340
        /*0bec*/ 	.word	0x00000003
        /*0bf0*/ 	.word	0x00000060
        /*0bf4*/ 	.short	0x010a
        /*0bf6*/ 	.byte	0x3f
	.zero		1


	//   ....[85]....
        /*0bf8*/ 	.word	0x0001f390
        /*0bfc*/ 	.word	0x00000002
        /*0c00*/ 	.word	0x00034840
        /*0c04*/ 	.short	0x010a
        /*0c06*/ 	.byte	0x3f
	.zero		1


	//   ....[86]....
        /*0c08*/ 	.word	0x0001f3e0
        /*0c0c*/ 	.word	0x00000002
        /*0c10*/ 	.word	0x00000060
        /*0c14*/ 	.short	0x010a
        /*0c16*/ 	.byte	0x3f
	.zero		1


	//   ....[87]....
        /*0c18*/ 	.word	0x0001f430
        /*0c1c*/ 	.word	0x00000003
        /*0c20*/ 	.word	0x00034860
        /*0c24*/ 	.short	0x010a
        /*0c26*/ 	.byte	0x3f
	.zero		1


	//   ....[88]....
        /*0c28*/ 	.word	0x0001fde0
        /*0c2c*/ 	.word	0x00000000
        /*0c30*/ 	.word	0x00034820
        /*0c34*/ 	.short	0x010a
        /*0c36*/ 	.byte	0x3f
	.zero		1


	//   ....[89]....
        /*0c38*/ 	.word	0x0001ff80
        /*0c3c*/ 	.word	0x00000006
        /*0c40*/ 	.word	0x00000000
        /*0c44*/ 	.short	0x010a
        /*0c46*/ 	.byte	0x3f
	.zero		1


	//   ....[90]....
        /*0c48*/ 	.word	0x0001ffd0
        /*0c4c*/ 	.word	0x00000007
        /*0c50*/ 	.word	0x00000000
        /*0c54*/ 	.short	0x010a
        /*0c56*/ 	.byte	0x3f
	.zero		1


	//   ....[91]....
        /*0c58*/ 	.word	0x00020020
        /*0c5c*/ 	.word	0x00000004
        /*0c60*/ 	.word	0x00000000
        /*0c64*/ 	.short	0x010a
        /*0c66*/ 	.byte	0x3f
	.zero		1


	//----- nvinfo : EIATTR_NUM_MBARRIERS
	.align		4
.L_189:
        /*0c68*/ 	.byte	0x03, 0x38
        /*0c6a*/ 	.short	0x0016


	//----- nvinfo : EIATTR_EXIT_INSTR_OFFSETS
	.align		4
        /*0c6c*/ 	.byte	0x04, 0x1c
        /*0c6e*/ 	.short	(.L_191 - .L_190)


	//   ....[0]....
.L_190:
        /*0c70*/ 	.word	0x0001e520


	//----- nvinfo : EIATTR_MAX_THREADS
	.align		4
.L_191:
        /*0c74*/ 	.byte	0x04, 0x05
        /*0c76*/ 	.short	(.L_193 - .L_192)
.L_192:
        /*0c78*/ 	.word	0x00000180
        /*0c7c*/ 	.word	0x00000001
        /*0c80*/ 	.word	0x00000001


	//----- nvinfo : EIATTR_CRS_STACK_SIZE
	.align		4
.L_193:
        /*0c84*/ 	.byte	0x04, 0x1e
        /*0c86*/ 	.short	(.L_195 - .L_194)
.L_194:
        /*0c88*/ 	.word	0x00000000


	//----- nvinfo : EIATTR_CBANK_PARAM_SIZE
	.align		4
.L_195:
        /*0c8c*/ 	.byte	0x03, 0x19
        /*0c8e*/ 	.short	0x0a70


	//----- nvinfo : EIATTR_PARAM_CBANK
	.align		4
        /*0c90*/ 	.byte	0x04, 0x0a
        /*0c92*/ 	.short	(.L_197 - .L_196)
	.align		4
.L_196:
        /*0c94*/ 	.word	index@(.nv.constant0._ZN7cutlass13device_kernelIN5flash11enable_sm90INS1_16FlashAttnFwdSm90INS1_25CollectiveMainloopFwdSm90ILi2EN4cute5tupleIJNS5_1CILi1EEES8_S8_EEENS6_IJNS7_ILi128EEESA_NS7_ILi192EEEEEELi128ENS_6half_tEfNS_4arch4Sm90ELb0ELb0ELb1ELb1ELb0ELb1ELb0ELb1ELb1ELb0ELb0ELb0EEENS1_21CollectiveEpilogueFwdINS6_IJSA_SA_SA_EEES9_SD_SF_Li256ELb1ELb0ELb0ELb0EEENS1_36VarlenDynamicPersistentTileSchedulerILi128ELi128ELi256ELi32ELb0ELb0ELb1ELb0ELb1ELb1EEEEEEEEEvNT_6ParamsE)
        /*0c98*/ 	.short	0x0210
        /*0c9a*/ 	.short	0x0a70


	//----- nvinfo : EIATTR_SW_WAR
	.align		4
.L_197:
        /*0c9c*/ 	.byte	0x04, 0x36
        /*0c9e*/ 	.short	(.L_199 - .L_198)
.L_198:
        /*0ca0*/ 	.word	0x00000008
.L_199:


//--------------------- .nv.info._ZN7cutlass13device_kernelIN5flash11enable_sm90INS1_16FlashAttnFwdSm90INS1_25CollectiveMainloopFwdSm90ILi2EN4cute5tupleIJNS5_1CILi1EEES8_S8_EEENS6_IJNS7_ILi128EEENS7_ILi96EEENS7_ILi192EEEEEELi128ENS_6half_tEfNS_4arch4Sm90ELb0ELb1ELb1ELb0ELb0ELb0ELb0ELb1ELb1ELb0ELb0ELb0EEENS1_21CollectiveEpilogueFwdINS6_IJSA_SA_SB_EEES9_SE_SG_Li256ELb0ELb0ELb0ELb0EEENS1_30DynamicPersistentTileSchedulerILi256ELi32ELb0ELb0ELb1EEEEEEEEEvNT_6ParamsE --------------------------
	.section	.nv.info._ZN7cutlass13device_kernelIN5flash11enable_sm90INS1_16FlashAttnFwdSm90INS1_25CollectiveMainloopFwdSm90ILi2EN4cute5tupleIJNS5_1CILi1EEES8_S8_EEENS6_IJNS7_ILi128EEENS7_ILi96EEENS7_ILi192EEEEEELi128ENS_6half_tEfNS_4arch4Sm90ELb0ELb1ELb1ELb0ELb0ELb0ELb0ELb1ELb1ELb0ELb0ELb0EEENS1_21CollectiveEpilogueFwdINS6_IJSA_SA_SB_EEES9_SE_SG_Li256ELb0ELb0ELb0ELb0EEENS1_30DynamicPersistentTileSchedulerILi256ELi32ELb0ELb0ELb1EEEEEEEEEvNT_6ParamsE,"",@"SHT_CUDA_INFO"
	.sectionflags	@""
	.align	4


	//----- nvinfo : EIATTR_CUDA_API_VERSION
	.align		4
        /*0000*/ 	.byte	0x04, 0x37
        /*0002*/ 	.short	(.L_201 - .L_200)
.L_200:
        /*0004*/ 	.word	0x00000082


	//----- nvinfo : EIATTR_KPARAM_INFO
	.align		4
.L_201:
        /*0008*/ 	.byte	0x04, 0x17
        /*000a*/ 	.short	(.L_203 - .L_202)
.L_202:
        /*000c*/ 	.word	0x00000000
        /*0010*/ 	.short	0x0000
        /*0012*/ 	.short	0x0070
        /*0014*/ 	.byte	0x00, 0xf0, 0x01, 0x2e


	//----- nvinfo : EIATTR_SPARSE_MMA_MASK
	.align		4
.L_203:
        /*0018*/ 	.byte	0x03, 0x50
        /*001a*/ 	.short	0x0000


	//----- nvinfo : EIATTR_MAXREG_COUNT
	.align		4
        /*001c*/ 	.byte	0x03, 0x1b
        /*001e*/ 	.short	0x00a8


	//----- nvinfo : EIATTR_NUM_BARRIERS
	.align		4
        /*0020*/ 	.byte	0x02, 0x4c
        /*0022*/ 	.byte	0x09
	.zero		1


	//----- nvinfo : EIATTR_EXTERNS
	.align		4
        /*0024*/ 	.byte	0x04, 0x0f
        /*0026*/ 	.short	(.L_205 - .L_204)


	//   ....[0]....
	.align		4
.L_204:
        /*0028*/ 	.word	index@(__assertfail)


	//----- nvinfo : EIATTR_ANNOTATIONS
	.align		4
.L_205:
        /*002c*/ 	.byte	0x04, 0x55
        /*002e*/ 	.short	(.L_207 - .L_206)


	//   ....[0]....
.L_206:
        /*0030*/ 	.word	0x00000001
        /*0034*/ 	.byte	0x80, 0x09, 0x00, 0x00, 0x01, 0x00, 0x00, 0x00, 0x50, 0x0a, 0x00, 0x00, 0x01, 0x00, 0x00, 0x00
        /*0044*/ 	.byte	0x90, 0x26, 0x01, 0x00


	//----- nvinfo : EIATTR_MERCURY_ISA_VERSION
	.align		4
.L_207:
        /*0048*/ 	.byte	0x03, 0x5f
        /*004a*/ 	.short	0x0101


	//----- nvinfo : EIATTR_INT_WARP_WIDE_INSTR_OFFSETS
	.align		4
        /*004c*/ 	.byte	0x04, 0x31
        /*004e*/ 	.short	(.L_209 - .L_208)


	//   ....[0]....
.L_208:
        /*0050*/ 	.word	0x00000190


	//   ....[1]....
        /*0054*/ 	.word	0x000001c0


	//   ....[2]....
        /*0058*/ 	.word	0x000001d0


	//   ....[3]....
        /*005c*/ 	.word	0x0000fd90


	//   ....[4]....
        /*0060*/ 	.word	0x0000fe20


	//   ....[5]....
        /*0064*/ 	.word	0x00010390


	//   ....[6]....
        /*0068*/ 	.word	0x000120a0


	//   ....[7]....
        /*006c*/ 	.word	0x00012130


	//----- nvinfo : EIATTR_COOP_GROUP_MASK_REGIDS
	.align		4
.L_209:
        /*0070*/ 	.byte	0x04, 0x29
        /*0072*/ 	.short	(.L_211 - .L_210)


	//   ....[0]....
.L_210:
        /*0074*/ 	.word	0xffffffff


	//   ....[1]....
        /*0078*/ 	.word	0xffffffff


	//   ....[2]....
        /*007c*/ 	.word	0xffffffff


	//   ....[3]....
        /*0080*/ 	.word	0xffffffff


	//   ....[4]....
        /*0084*/ 	.word	0xffffffff


	//   ....[5]....
        /*0088*/ 	.word	0xffffffff


	//   ....[6]....
        /*008c*/ 	.word	0xffffffff


	//   ....[7]....
        /*0090*/ 	.word	0xffffffff


	//   ....[8]....
        /*0094*/ 	.word	0xffffffff


	//   ....[9]....
        /*0098*/ 	.word	0xffffffff


	//   ....[10]....
        /*009c*/ 	.word	0xffffffff


	//   ....[11]....
        /*00a0*/ 	.word	0xffffffff


	//   ....[12]....
        /*00a4*/ 	.word	0xffffffff


	//   ....[13]....
        /*00a8*/ 	.word	0xffffffff


	//   ....[14]....
        /*00ac*/ 	.word	0xffffffff


	//   ....[15]....
        /*00b0*/ 	.word	0xffffffff


	//   ....[16]....
        /*00b4*/ 	.word	0xffffffff


	//   ....[17]....
        /*00b8*/ 	.word	0xffffffff


	//   ....[18]....
        /*00bc*/ 	.word	0xffffffff


	//   ....[19]....
        /*00c0*/ 	.word	0xffffffff


	//   ....[20]....
        /*00c4*/ 	.word	0xffffffff


	//   ....[21]....
        /*00c8*/ 	.word	0xffffffff


	//   ....[22]....
        /*00cc*/ 	.word	0xffffffff


	//   ....[23]....
        /*00d0*/ 	.word	0xffffffff


	//   ....[24]....
        /*00d4*/ 	.word	0xffffffff


	//   ....[25]....
        /*00d8*/ 	.word	0xffffffff


	//   ....[26]....
        /*00dc*/ 	.word	0xffffffff


	//   ....[27]....
        /*00e0*/ 	.word	0xffffffff


	//   ....[28]....
        /*00e4*/ 	.word	0xffffffff


	//   ....[29]....
        /*00e8*/ 	.word	0xffffffff


	//   ....[30]....
        /*00ec*/ 	.word	0xffffffff


	//   ....[31]....
        /*00f0*/ 	.word	0xffffffff


	//   ....[32]....
        /*00f4*/ 	.word	0x0500000f


	//   ....[33]....
        /*00f8*/ 	.word	0x0500000f


	//----- nvinfo : EIATTR_COOP_GROUP_INSTR_OFFSETS
	.align		4
.L_211:
        /*00fc*/ 	.byte	0x04, 0x28
        /*00fe*/ 	.short	(.L_213 - .L_212)


	//   ....[0]....
.L_212:
        /*0100*/ 	.word	0x00000060


	//   ....[1]....
        /*0104*/ 	.word	0x000001a0


	//   ....[2]....
        /*0108*/ 	.word	0x000001f0


	//   ....[3]....
        /*010c*/ 	.word	0x000003e0


	//   ....[4]....
        /*0110*/ 	.word	0x00000540


	//   ....[5]....
        /*0114*/ 	.word	0x00000660


	//   ....[6]....
        /*0118*/ 	.word	0x000007c0


	//   ....[7]....
        /*011c*/ 	.word	0x000016f0


	//   ....[8]....
        /*0120*/ 	.word	0x000038d0


	//   ....[9]....
        /*0124*/ 	.word	0x00003900


	//   ....[10]....
        /*0128*/ 	.word	0x00003d20


	//   ....[11]....
        /*012c*/ 	.word	0x00003d90


	//   ....[12]....
        /*0130*/ 	.word	0x00006ca0


	//   ....[13]....
        /*0134*/ 	.word	0x00006dc0


	//   ....[14]....
        /*0138*/ 	.word	0x00007340


	//   ....[15]....
        /*013c*/ 	.word	0x000073d0


	//   ....[16]....
        /*0140*/ 	.word	0x00009260


	//   ....[17]....
        /*0144*/ 	.word	0x00009280


	//   ....[18]....
        /*0148*/ 	.word	0x000096b0


	//   ....[19]....
        /*014c*/ 	.word	0x00009720


	//   ....[20]....
        /*0150*/ 	.word	0x0000c460


	//   ....[21]....
        /*0154*/ 	.word	0x0000c580


	//   ....[22]....
        /*0158*/ 	.word	0x0000cb40


	//   ....[23]....
        /*015c*/ 	.word	0x0000cb90


	//   ....[24]....
        /*0160*/ 	.word	0x0000da00


	//   ....[25]....
        /*0164*/ 	.word	0x0000da30


	//   ....[26]....
        /*0168*/ 	.word	0x0000db30


	//   ....[27]....
        /*016c*/ 	.word	0x0000db40


	//   ....[28]....
        /*0170*/ 	.word	0x0000e910


	//   ....[29]....
        /*0174*/ 	.word	0x0000f4e0


	//   ....[30]....
        /*0178*/ 	.word	0x00012460


	//   ....[31]....
        /*017c*/ 	.word	0x00012630


	//   ....[32]....
        /*0180*/ 	.word	0x00012c80


	//   ....[33]....
        /*0184*/ 	.word	0x00013060


	//----- nvinfo : EIATTR_REG_RECONFIG
	.align		4
.L_213:
        /*0188*/ 	.byte	0x01, 0x54
	.zero		2


	//----- nvinfo : EIATTR_SYSCALL_OFFSETS
	.align		4
        /*018c*/ 	.byte	0x04, 0x46
        /*018e*/ 	.short	(.L_215 - .L_214)


	//   ....[0]....
.L_214:
        /*0190*/ 	.word	0x000018a0


	//   ....[1]....
        /*0194*/ 	.word	0x0000ffb0


	//   ....[2]....
        /*0198*/ 	.word	0x000100f0


	//   ....[3]....
        /*019c*/ 	.word	0x000101e0


	//----- nvinfo : EIATTR_MBARRIER_INSTR_OFFSETS
	.align		4
.L_215:
        /*01a0*/ 	.byte	0x04, 0x39
        /*01a2*/ 	.short	(.L_217 - .L_216)


	//   ....[0]....
.L_216:
        /*01a4*/ 	.word	0x00000290
        /*01a8*/ 	.word	0x000000ff
        /*01ac*/ 	.word	0x0002a800
        /*01b0*/ 	.short	0x0100
        /*01b2*/ 	.byte	0x06
	.zero		1


	//   ....[1]....
        /*01b4*/ 	.word	0x000002a0
        /*01b8*/ 	.word	0x000000ff
        /*01bc*/ 	.word	0x0002a820
        /*01c0*/ 	.short	0x0100
        /*01c2*/ 	.byte	0x06
	.zero		1


	//   ....[2]....
        /*01c4*/ 	.word	0x00000390
        /*01c8*/ 	.word	0x000000ff
        /*01cc*/ 	.word	0x0002a830
        /*01d0*/ 	.short	0x0100
        /*01d2*/ 	.byte	0x08
	.zero		1


	//   ....[3]....
        /*01d4*/ 	.word	0x000003a0
        /*01d8*/ 	.word	0x000000ff
        /*01dc*/ 	.word	0x0002a840
        /*01e0*/ 	.short	0x0100
        /*01e2*/ 	.byte	0x08
	.zero		1


	//   ....[4]....
        /*01e4*/ 	.word	0x000003b0
        /*01e8*/ 	.word	0x000000ff
        /*01ec*/ 	.word	0x0002a838
        /*01f0*/ 	.short	0x0100
        /*01f2*/ 	.byte	0x08
	.zero		1


	//   ....[5]....
        /*01f4*/ 	.word	0x000003c0
        /*01f8*/ 	.word	0x000000ff
        /*01fc*/ 	.word	0x0002a848
        /*0200*/ 	.short	0x0100
        /*0202*/ 	.byte	0x08
	.zero		1


	//   ....[6]....
        /*0204*/ 	.word	0x000004f0
        /*0208*/ 	.word	0x000000ff
        /*020c*/ 	.word	0x0002a850
        /*0210*/ 	.short	0x0100
        /*0212*/ 	.byte	0x08
	.zero		1


	//   ....[7]....
        /*0214*/ 	.word	0x00000500
        /*0218*/ 	.word	0x000000ff
        /*021c*/ 	.word	0x0002a860
        /*0220*/ 	.short	0x0100
        /*0222*/ 	.byte	0x08
	.zero		1


	//   ....[8]....
        /*0224*/ 	.word	0x00000510
        /*0228*/ 	.word	0x000000ff
        /*022c*/ 	.word	0x0002a858
        /*0230*/ 	.short	0x0100
        /*0232*/ 	.byte	0x08
	.zero		1


	//   ....[9]....
        /*0234*/ 	.word	0x00000520
        /*0238*/ 	.word	0x000000ff
        /*023c*/ 	.word	0x0002a868
        /*0240*/ 	.short	0x0100
        /*0242*/ 	.byte	0x08
	.zero		1


	//   ....[10]....
        /*0244*/ 	.word	0x00000610
        /*0248*/ 	.word	0x000000ff
        /*024c*/ 	.word	0x0002a870
        /*0250*/ 	.short	0x0100
        /*0252*/ 	.byte	0x06
	.zero		1


	//   ....[11]....
        /*0254*/ 	.word	0x00000620
        /*0258*/ 	.word	0x000000ff
        /*025c*/ 	.word	0x0002a880
        /*0260*/ 	.short	0x0100
        /*0262*/ 	.byte	0x06
	.zero		1


	//   ....[12]....
        /*0264*/ 	.word	0x00000630
        /*0268*/ 	.word	0x000000ff
        /*026c*/ 	.word	0x0002a878
        /*0270*/ 	.short	0x0100
        /*0272*/ 	.byte	0x06
	.zero		1


	//   ....[13]....
        /*0274*/ 	.word	0x00000640
        /*0278*/ 	.word	0x000000ff
        /*027c*/ 	.word	0x0002a888
        /*0280*/ 	.short	0x0100
        /*0282*/ 	.byte	0x06
	.zero		1


	//   ....[14]....
        /*0284*/ 	.word	0x00000770
        /*0288*/ 	.word	0x000000ff
        /*028c*/ 	.word	0x0002a890
        /*0290*/ 	.short	0x0100
        /*0292*/ 	.byte	0x08
	.zero		1


	//   ....[15]....
        /*0294*/ 	.word	0x00000780
        /*0298*/ 	.word	0x000000ff
        /*029c*/ 	.word	0x0002a8a0
        /*02a0*/ 	.short	0x0100
        /*02a2*/ 	.byte	0x08
	.zero		1


	//   ....[16]....
        /*02a4*/ 	.word	0x00000790
        /*02a8*/ 	.word	0x000000ff
        /*02ac*/ 	.word	0x0002a898
        /*02b0*/ 	.short	0x0100
        /*02b2*/ 	.byte	0x08
	.zero		1


	//   ....[17]....
        /*02b4*/ 	.word	0x000007a0
        /*02b8*/ 	.word	0x000000ff
        /*02bc*/ 	.word	0x0002a8a8
        /*02c0*/ 	.short	0x0100
        /*02c2*/ 	.byte	0x08
	.zero		1


	//   ....[18]....
        /*02c4*/ 	.word	0x000008d0
        /*02c8*/ 	.word	0x000000ff
        /*02cc*/ 	.word	0x0002a8b0
        /*02d0*/ 	.short	0x0100
        /*02d2*/ 	.byte	0x08
	.zero		1


	//   ....[19]....
        /*02d4*/ 	.word	0x000008e0
        /*02d8*/ 	.word	0x000000ff
        /*02dc*/ 	.word	0x0002a8c0
        /*02e0*/ 	.short	0x0100
        /*02e2*/ 	.byte	0x08
	.zero		1


	//   ....[20]....
        /*02e4*/ 	.word	0x000008f0
        /*02e8*/ 	.word	0x000000ff
        /*02ec*/ 	.word	0x0002a8b8
        /*02f0*/ 	.short	0x0100
        /*02f2*/ 	.byte	0x08
	.zero		1


	//   ....[21]....
        /*02f4*/ 	.word	0x00000900
        /*02f8*/ 	.word	0x000000ff
        /*02fc*/ 	.word	0x0002a8c8
        /*0300*/ 	.short	0x0100
        /*0302*/ 	.byte	0x08
	.zero		1


	//   ....[22]....
        /*0304*/ 	.word	0x00001910
        /*0308*/ 	.word	0x000000ff
        /*030c*/ 	.word	0x0002a800
        /*0310*/ 	.short	0x010a
        /*0312*/ 	.byte	0x25
	.zero		1


	//   ....[23]....
        /*0314*/ 	.word	0x000019a0
        /*0318*/ 	.word	0x00000003
        /*031c*/ 	.word	0x0002a830
        /*0320*/ 	.short	0x010a
        /*0322*/ 	.byte	0x3f
	.zero		1


	//   ....[24]....
        /*0324*/ 	.word	0x00001a20
        /*0328*/ 	.word	0x00000003
        /*032c*/ 	.word	0x0002a830
        /*0330*/ 	.short	0x010a
        /*0332*/ 	.byte	0x3f
	.zero		1


	//   ....[25]....
        /*0334*/ 	.word	0x000021a0
        /*0338*/ 	.word	0x00000003
        /*033c*/ 	.word	0x00000000
        /*0340*/ 	.short	0x0101
        /*0342*/ 	.byte	0x3f
	.zero		1


	//   ....[26]....
        /*0344*/ 	.word	0x00004b20
        /*0348*/ 	.word	0x000000ff
        /*034c*/ 	.word	0x0002a830
        /*0350*/ 	.short	0x010a
        /*0352*/ 	.byte	0x07
	.zero		1


	//   ....[27]....
        /*0354*/ 	.word	0x00004b60
        /*0358*/ 	.word	0x000000ff
        /*035c*/ 	.word	0x0002a830
        /*0360*/ 	.short	0x010a
        /*0362*/ 	.byte	0x07
	.zero		1


	//   ....[28]....
        /*0364*/ 	.word	0x00005420
        /*0368*/ 	.word	0x000000ff
        /*036c*/ 	.word	0x0002a850
        /*0370*/ 	.short	0x010a
        /*0372*/ 	.byte	0x06
	.zero		1


	//   ....[29]....
        /*0374*/ 	.word	0x00005460
        /*0378*/ 	.word	0x000000ff
        /*037c*/ 	.word	0x0002a850
        /*0380*/ 	.short	0x010a
        /*0382*/ 	.byte	0x06
	.zero		1


	//   ....[30]....
        /*0384*/ 	.word	0x00005d60
        /*0388*/ 	.word	0x0000006a
        /*038c*/ 	.word	0x00000000
        /*0390*/ 	.short	0x0101
        /*0392*/ 	.byte	0x3f
	.zero		1


	//   ....[31]....
        /*0394*/ 	.word	0x00007850
        /*0398*/ 	.word	0x00000062
        /*039c*/ 	.word	0x00000000
        /*03a0*/ 	.short	0x0101
        /*03a2*/ 	.byte	0x3f
	.zero		1


	//   ....[32]....
        /*03a4*/ 	.word	0x00008030
        /*03a8*/ 	.word	0x000000ff
        /*03ac*/ 	.word	0x0002a830
        /*03b0*/ 	.short	0x010a
        /*03b2*/ 	.byte	0x06
	.zero		1


	//   ....[33]....
        /*03b4*/ 	.word	0x00008070
        /*03b8*/ 	.word	0x000000ff
        /*03bc*/ 	.word	0x0002a830
        /*03c0*/ 	.short	0x010a
        /*03c2*/ 	.byte	0x06
	.zero		1


	//   ....[34]....
        /*03c4*/ 	.word	0x00008930
        /*03c8*/ 	.word	0x000000ff
        /*03cc*/ 	.word	0x0002a850
        /*03d0*/ 	.short	0x010a
        /*03d2*/ 	.byte	0x0a
	.zero		1


	//   ....[35]....
        /*03d4*/ 	.word	0x00008970
        /*03d8*/ 	.word	0x000000ff
        /*03dc*/ 	.word	0x0002a850
        /*03e0*/ 	.short	0x010a
        /*03e2*/ 	.byte	0x0a
	.zero		1


	//   ....[36]....
        /*03e4*/ 	.word	0x00009ef0
        /*03e8*/ 	.word	0x00000058
        /*03ec*/ 	.word	0x00000000
        /*03f0*/ 	.short	0x0101
        /*03f2*/ 	.byte	0x3f
	.zero		1


	//   ....[37]....
        /*03f4*/ 	.word	0x00009f90
        /*03f8*/ 	.word	0x00000058
        /*03fc*/ 	.word	0x00000000
        /*0400*/ 	.short	0x0101
        /*0402*/ 	.byte	0x3f
	.zero		1


	//   ....[38]....
        /*0404*/ 	.word	0x0000a2d0
        /*0408*/ 	.word	0x000000ff
        /*040c*/ 	.word	0x0002a830
        /*0410*/ 	.short	0x010a
        /*0412*/ 	.byte	0x06
	.zero		1


	//   ....[39]....
        /*0414*/ 	.word	0x0000a310
        /*0418*/ 	.word	0x000000ff
        /*041c*/ 	.word	0x0002a830
        /*0420*/ 	.short	0x010a
        /*0422*/ 	.byte	0x06
	.zero		1


	//   ....[40]....
        /*0424*/ 	.word	0x0000abd0
        /*0428*/ 	.word	0x000000ff
        /*042c*/ 	.word	0x0002a850
        /*0430*/ 	.short	0x010a
        /*0432*/ 	.byte	0x0a
	.zero		1


	//   ....[41]....
        /*0434*/ 	.word	0x0000ac10
        /*0438*/ 	.word	0x000000ff
        /*043c*/ 	.word	0x0002a850
        /*0440*/ 	.short	0x010a
        /*0442*/ 	.byte	0x0a
	.zero		1


	//   ....[42]....
        /*0444*/ 	.word	0x0000b530
        /*0448*/ 	.word	0x0000006a
        /*044c*/ 	.word	0x00000000
        /*0450*/ 	.short	0x0101
        /*0452*/ 	.byte	0x3f
	.zero		1


	//   ....[43]....
        /*0454*/ 	.word	0x0000cf80
        /*0458*/ 	.word	0x00000062
        /*045c*/ 	.word	0x00000000
        /*0460*/ 	.short	0x0101
        /*0462*/ 	.byte	0x3f
	.zero		1


	//   ....[44]....
        /*0464*/ 	.word	0x0000d970
        /*0468*/ 	.word	0x000000ff
        /*046c*/ 	.word	0x0002a850
        /*0470*/ 	.short	0x010a
        /*0472*/ 	.byte	0x05
	.zero		1


	//   ....[45]....
        /*0474*/ 	.word	0x0000d9b0
        /*0478*/ 	.word	0x000000ff
        /*047c*/ 	.word	0x0002a850
        /*0480*/ 	.short	0x010a
        /*0482*/ 	.byte	0x05
	.zero		1


	//   ....[46]....
        /*0484*/ 	.word	0x0000de60
        /*0488*/ 	.word	0x00000007
        /*048c*/ 	.word	0x00000000
        /*0490*/ 	.short	0x0101
        /*0492*/ 	.byte	0x3f
	.zero		1


	//   ....[47]....
        /*0494*/ 	.word	0x0000ebe0
        /*0498*/ 	.word	0x000000ff
        /*049c*/ 	.word	0x00000000
        /*04a0*/ 	.short	0x0101
        /*04a2*/ 	.byte	0x05
	.zero		1


	//   ....[48]....
        /*04a4*/ 	.word	0x00010660
        /*04a8*/ 	.word	0x00000008
        /*04ac*/ 	.word	0x0002a840
        /*04b0*/ 	.short	0x010a
        /*04b2*/ 	.byte	0x3f
	.zero		1


	//   ....[49]....
        /*04b4*/ 	.word	0x00010af0
        /*04b8*/ 	.word	0x000000ff
        /*04bc*/ 	.word	0x0002a820
        /*04c0*/ 	.short	0x010a
        /*04c2*/ 	.byte	0x26
	.zero		1


	//   ....[50]....
        /*04c4*/ 	.word	0x00010dd0
        /*04c8*/ 	.word	0x00000003
        /*04cc*/ 	.word	0x0002a840
        /*04d0*/ 	.short	0x010a
        /*04d2*/ 	.byte	0x3f
	.zero		1


	//   ....[51]....
        /*04d4*/ 	.word	0x00011040
        /*04d8*/ 	.word	0x00000002
        /*04dc*/ 	.word	0x00000060
        /*04e0*/ 	.short	0x010a
        /*04e2*/ 	.byte	0x3f
	.zero		1


	//   ....[52]....
        /*04e4*/ 	.word	0x00011510
        /*04e8*/ 	.word	0x00000003
        /*04ec*/ 	.word	0x0002a840
        /*04f0*/ 	.short	0x010a
        /*04f2*/ 	.byte	0x3f
	.zero		1


	//   ....[53]....
        /*04f4*/ 	.word	0x00011780
        /*04f8*/ 	.word	0x00000002
        /*04fc*/ 	.word	0x00000060
        /*0500*/ 	.short	0x010a
        /*0502*/ 	.byte	0x3f
	.zero		1


	//   ....[54]....
        /*0504*/ 	.word	0x00011b70
        /*0508*/ 	.word	0x00000002
        /*050c*/ 	.word	0x0002a840
        /*0510*/ 	.short	0x010a
        /*0512*/ 	.byte	0x3f
	.zero		1


	//   ....[55]....
        /*0514*/ 	.word	0x00011e10
        /*0518*/ 	.word	0x00000002
        /*051c*/ 	.word	0x00000060
        /*0520*/ 	.short	0x010a
        /*0522*/ 	.byte	0x3f
	.zero		1


	//   ....[56]....
        /*0524*/ 	.word	0x000121d0
        /*0528*/ 	.word	0x00000003
        /*052c*/ 	.word	0x0002a860
        /*0530*/ 	.short	0x010a
        /*0532*/ 	.byte	0x3f
	.zero		1


	//   ....[57]....
        /*0534*/ 	.word	0x000125e0
        /*0538*/ 	.word	0x00000007
        /*053c*/ 	.word	0x0002a820
        /*0540*/ 	.short	0x010a
        /*0542*/ 	.byte	0x3f
	.zero		1


	//   ....[58]....
        /*0544*/ 	.word	0x00012750
        /*0548*/ 	.word	0x00000005
        /*054c*/ 	.word	0x00000000
        /*0550*/ 	.short	0x010a
        /*0552*/ 	.byte	0x3f
	.zero		1


	//   ....[59]....
        /*0554*/ 	.word	0x000127c0
        /*0558*/ 	.word	0x00000003
        /*055c*/ 	.word	0x00000000
        /*0560*/ 	.short	0x010a
        /*0562*/ 	.byte	0x3f
	.zero		1


	//   ....[60]....
        /*0564*/ 	.word	0x00012820
        /*0568*/ 	.word	0x00000005
        /*056c*/ 	.word	0x00000000
        /*0570*/ 	.short	0x010a
        /*0572*/ 	.byte	0x3f
	.zero		1


	//   ....[61]....
        /*0574*/ 	.word	0x00012850
        /*0578*/ 	.word	0x00000003
        /*057c*/ 	.word	0x00000000
        /*0580*/ 	.short	0x010a
        /*0582*/ 	.byte	0x3f
	.zero		1


	//   ....[62]....
        /*0584*/ 	.word	0x000128c0
        /*0588*/ 	.word	0x00000003
        /*058c*/ 	.word	0x0002a800
        /*0590*/ 	.short	0x010a
        /*0592*/ 	.byte	0x3f
	.zero		1


	//   ....[63]....
        /*0594*/ 	.word	0x00012910
        /*0598*/ 	.word	0x00000003
        /*059c*/ 	.word	0x0002a830
        /*05a0*/ 	.short	0x010a
        /*05a2*/ 	.byte	0x3f
	.zero		1


	//   ....[64]....
        /*05a4*/ 	.word	0x00012970
        /*05a8*/ 	.word	0x00000058
        /*05ac*/ 	.word	0x0002a830
        /*05b0*/ 	.short	0x010a
        /*05b2*/ 	.byte	0x3f
	.zero		1


	//   ....[65]....
        /*05b4*/ 	.word	0x000129d0
        /*05b8*/ 	.word	0x00000015
        /*05bc*/ 	.word	0x0002a850
        /*05c0*/ 	.short	0x010a
        /*05c2*/ 	.byte	0x3f
	.zero		1


	//   ....[66]....
        /*05c4*/ 	.word	0x00012a30
        /*05c8*/ 	.word	0x0000000f
        /*05cc*/ 	.word	0x0002a830
        /*05d0*/ 	.short	0x010a
        /*05d2*/ 	.byte	0x3f
	.zero		1


	//   ....[67]....
        /*05d4*/ 	.word	0x00012a90
        /*05d8*/ 	.word	0x0000000f
        /*05dc*/ 	.word	0x0002a850
        /*05e0*/ 	.short	0x010a
        /*05e2*/ 	.byte	0x3f
	.zero		1


	//   ....[68]....
        /*05e4*/ 	.word	0x00012af0
        /*05e8*/ 	.word	0x0000000f
        /*05ec*/ 	.word	0x0002a830
        /*05f0*/ 	.short	0x010a
        /*05f2*/ 	.byte	0x3f
	.zero		1


	//   ....[69]....
        /*05f4*/ 	.word	0x00012b50
        /*05f8*/ 	.word	0x0000000f
        /*05fc*/ 	.word	0x0002a850
        /*0600*/ 	.short	0x010a
        /*0602*/ 	.byte	0x3f
	.zero		1


	//   ....[70]....
        /*0604*/ 	.word	0x00012bb0
        /*0608*/ 	.word	0x00000003
        /*060c*/ 	.word	0x0002a850
        /*0610*/ 	.short	0x010a
        /*0612*/ 	.byte	0x3f
	.zero		1


	//   ....[71]....
        /*0614*/ 	.word	0x00012d30
        /*0618*/ 	.word	0x00000008
        /*061c*/ 	.word	0x0002a840
        /*0620*/ 	.short	0x010a
        /*0622*/ 	.byte	0x3f
	.zero		1


	//   ....[72]....
        /*0624*/ 	.word	0x00012d90
        /*0628*/ 	.word	0x00000008
        /*062c*/ 	.word	0x0002a820
        /*0630*/ 	.short	0x010a
        /*0632*/ 	.byte	0x3f
	.zero		1


	//   ....[73]....
        /*0634*/ 	.word	0x00012de0
        /*0638*/ 	.word	0x00000003
        /*063c*/ 	.word	0x0002a840
        /*0640*/ 	.short	0x010a
        /*0642*/ 	.byte	0x3f
	.zero		1


	//   ....[74]....
        /*0644*/ 	.word	0x00012e30
        /*0648*/ 	.word	0x00000002
        /*064c*/ 	.word	0x00000060
        /*0650*/ 	.short	0x010a
        /*0652*/ 	.byte	0x3f
	.zero		1


	//   ....[75]....
        /*0654*/ 	.word	0x00012e80
        /*0658*/ 	.word	0x00000003
        /*065c*/ 	.word	0x0002a840
        /*0660*/ 	.short	0x010a
        /*0662*/ 	.byte	0x3f
	.zero		1


	//   ....[76]....
        /*0664*/ 	.word	0x00012ed0
        /*0668*/ 	.word	0x00000002
        /*066c*/ 	.word	0x00000060
        /*0670*/ 	.short	0x010a
        /*0672*/ 	.byte	0x3f
	.zero		1


	//   ....[77]....
        /*0674*/ 	.word	0x00012f20
        /*0678*/ 	.word	0x00000002
        /*067c*/ 	.word	0x0002a840
        /*0680*/ 	.short	0x010a
        /*0682*/ 	.byte	0x3f
	.zero		1


	//   ....[78]....
        /*0684*/ 	.word	0x00012f70
        /*0688*/ 	.word	0x00000002
        /*068c*/ 	.word	0x00000060
        /*0690*/ 	.short	0x010a
        /*0692*/ 	.byte	0x3f
	.zero		1


	//   ....[79]....
        /*0694*/ 	.word	0x00012fc0
        /*0698*/ 	.word	0x00000003
        /*069c*/ 	.word	0x0002a860
        /*06a0*/ 	.short	0x010a
        /*06a2*/ 	.byte	0x3f
	.zero		1


	//   ....[80]....
        /*06a4*/ 	.word	0x000130a0
        /*06a8*/ 	.word	0x00000007
        /*06ac*/ 	.word	0x0002a820
        /*06b0*/ 	.short	0x010a
        /*06b2*/ 	.byte	0x3f
	.zero		1


	//   ....[81]....
        /*06b4*/ 	.word	0x000130f0
        /*06b8*/ 	.word	0x00000005
        /*06bc*/ 	.word	0x00000000
        /*06c0*/ 	.short	0x010a
        /*06c2*/ 	.byte	0x3f
	.zero		1


	//   ....[82]....
        /*06c4*/ 	.word	0x00013140
        /*06c8*/ 	.word	0x00000003
        /*06cc*/ 	.word	0x00000000
        /*06d0*/ 	.short	0x010a
        /*06d2*/ 	.byte	0x3f
	.zero		1


	//   ....[83]....
        /*06d4*/ 	.word	0x00013190
        /*06d8*/ 	.word	0x00000005
        /*06dc*/ 	.word	0x00000000
        /*06e0*/ 	.short	0x010a
        /*06e2*/ 	.byte	0x3f
	.zero		1


	//----- nvinfo : EIATTR_NUM_MBARRIERS
	.align		4
.L_217:
        /*06e4*/ 	.byte	0x03, 0x38
        /*06e6*/ 	.short	0x0016


	//----- nvinfo : EIATTR_EXIT_INSTR_OFFSETS
	.align		4
        /*06e8*/ 	.byte	0x04, 0x1c
        /*06ea*/ 	.short	(.L_219 - .L_218)


	//   ....[0]....
.L_218:
        /*06ec*/ 	.word	0x00000a40


	//   ....[1]....
        /*06f0*/ 	.word	0x0000f4a0


	//   ....[2]....
        /*06f4*/ 	.word	0x0000f500


	//   ....[3]....
        /*06f8*/ 	.word	0x00012650


	//   ....[4]....
        /*06fc*/ 	.word	0x000128a0


	//----- nvinfo : EIATTR_MAX_THREADS
	.align		4
.L_219:
        /*0700*/ 	.byte	0x04, 0x05
        /*0702*/ 	.short	(.L_221 - .L_220)
.L_220:
        /*0704*/ 	.word	0x00000180
        /*0708*/ 	.word	0x00000001
        /*070c*/ 	.word	0x00000001


	//----- nvinfo : EIATTR_CRS_STACK_SIZE
	.align		4
.L_221:
        /*0710*/ 	.byte	0x04, 0x1e
        /*0712*/ 	.short	(.L_223 - .L_222)
.L_222:
        /*0714*/ 	.word	0x00000000


	//----- nvinfo : EIATTR_CBANK_PARAM_SIZE
	.align		4
.L_223:
        /*0718*/ 	.byte	0x03, 0x19
        /*071a*/ 	.short	0x0bf0


	//----- nvinfo : EIATTR_PARAM_CBANK
	.align		4
        /*071c*/ 	.byte	0x04, 0x0a
        /*071e*/ 	.short	(.L_225 - .L_224)
	.align		4
.L_224:
        /*0720*/ 	.word	index@(.nv.constant0._ZN7cutlass13device_kernelIN5flash11enable_sm90INS1_16FlashAttnFwdSm90INS1_25CollectiveMainloopFwdSm90ILi2EN4cute5tupleIJNS5_1CILi1EEES8_S8_EEENS6_IJNS7_ILi128EEENS7_ILi96EEENS7_ILi192EEEEEELi128ENS_6half_tEfNS_4arch4Sm90ELb0ELb1ELb1ELb0ELb0ELb0ELb0ELb1ELb1ELb0ELb0ELb0EEENS1_21CollectiveEpilogueFwdINS6_IJSA_SA_SB_EEES9_SE_SG_Li256ELb0ELb0ELb0ELb0EEENS1_30DynamicPersistentTileSchedulerILi256ELi32ELb0ELb0ELb1EEEEEEEEEvNT_6ParamsE)
        /*0724*/ 	.short	0x0210
        /*0726*/ 	.short	0x0bf0


	//----- nvinfo : EIATTR_SW_WAR
	.align		4
.L_225:
        /*0728*/ 	.byte	0x04, 0x36
        /*072a*/ 	.short	(.L_227 - .L_226)
.L_226:
        /*072c*/ 	.word	0x00000008
.L_227:


//--------------------- .nv.info._ZN7cutlass13device_kernelIN5flash11enable_sm90INS1_16FlashAttnFwdSm90INS1_25CollectiveMainloopFwdSm90ILi2EN4cute5tupleIJNS5_1CILi1EEES8_S8_EEENS6_IJNS7_ILi128EEENS7_ILi96EEENS7_ILi192EEEEEELi128ENS_6half_tEfNS_4arch4Sm90ELb0ELb1ELb1ELb1ELb0ELb0ELb0ELb1ELb1ELb0ELb0ELb0EEENS1_21CollectiveEpilogueFwdINS6_IJSA_SA_SB_EEES9_SE_SG_Li256ELb1ELb0ELb0ELb0EEENS1_36VarlenDynamicPersistentTileSchedulerILi128ELi96ELi256ELi32ELb0ELb0ELb1ELb1ELb0ELb1EEEEEEEEEvNT_6ParamsE --------------------------
	.section	.nv.info._ZN7cutlass13device_kernelIN5flash11enable_sm90INS1_16FlashAttnFwdSm90INS1_25CollectiveMainloopFwdSm90ILi2EN4cute5tupleIJNS5_1CILi1EEES8_S8_EEENS6_IJNS7_ILi128EEENS7_ILi96EEENS7_ILi192EEEEEELi128ENS_6half_tEfNS_4arch4Sm90ELb0ELb1ELb1ELb1ELb0ELb0ELb0ELb1ELb1ELb0ELb0ELb0EEENS1_21CollectiveEpilogueFwdINS6_IJSA_SA_SB_EEES9_SE_SG_Li256ELb1ELb0ELb0ELb0EEENS1_36VarlenDynamicPersistentTileSchedulerILi128ELi96ELi256ELi32ELb0ELb0ELb1ELb1ELb0ELb1EEEEEEEEEvNT_6ParamsE,"",@"SHT_CUDA_INFO"
	.sectionflags	@""
	.align	4


	//----- nvinfo : EIATTR_CUDA_API_VERSION
	.align		4
        /*0000*/ 	.byte	0x04, 0x37
        /*0002*/ 	.short	(.L_229 - .L_228)
.L_228:
        /*0004*/ 	.word	0x00000082


	//----- nvinfo : EIATTR_KPARAM_INFO
	.align		4
.L_229:
        /*0008*/ 	.byte	0x04, 0x17
        /*000a*/ 	.short	(.L_231 - .L_230)
.L_230:
        /*000c*/ 	.word	0x00000000
        /*0010*/ 	.short	0x0000
        /*0012*/ 	.short	0x0070
        /*0014*/ 	.byte	0x00, 0xf0, 0x01, 0x28


	//----- nvinfo : EIATTR_SPARSE_MMA_MASK
	.align		4
.L_231:
        /*0018*/ 	.byte	0x03, 0x50
        /*001a*/ 	.short	0x0000


	//----- nvinfo : EIATTR_MAXREG_COUNT
	.align		4
        /*001c*/ 	.byte	0x03, 0x1b
        /*001e*/ 	.short	0x00a8


	//----- nvinfo : EIATTR_NUM_BARRIERS
	.align		4
        /*0020*/ 	.byte	0x02, 0x4c
        /*0022*/ 	.byte	0x09
	.zero		1


	//----- nvinfo : EIATTR_EXTERNS
	.align		4
        /*0024*/ 	.byte	0x04, 0x0f
        /*0026*/ 	.short	(.L_233 - .L_232)


	//   ....[0]....
	.align		4
.L_232:
        /*0028*/ 	.word	index@(__assertfail)


	//----- nvinfo : EIATTR_ANNOTATIONS
	.align		4
.L_233:
        /*002c*/ 	.byte	0x04, 0x55
        /*002e*/ 	.short	(.L_235 - .L_234)


	//   ....[0]....
.L_234:
        /* <DEDUP_REMOVED lines=34> */


	//----- nvinfo : EIATTR_MERCURY_ISA_VERSION
	.align		4
.L_235:
        /*0240*/ 	.byte	0x03, 0x5f
        /*0242*/ 	.short	0x0101


	//----- nvinfo : EIATTR_UNUSED_LOAD_BYTE_OFFSET
	.align		4
        /*0244*/ 	.byte	0x04, 0x44
        /*0246*/ 	.short	(.L_237 - .L_236)


	//   ....[0]....
.L_236:
        /*0248*/ 	.word	0x00000a10
        /*024c*/ 	.word	0x0000fff0


	//   ....[1]....
        /*0250*/ 	.word	0x0000e270
        /*0254*/ 	.word	0x0000fff0


	//----- nvinfo : EIATTR_INT_WARP_WIDE_INSTR_OFFSETS
	.align		4
.L_237:
        /*0258*/ 	.byte	0x04, 0x31
        /*025a*/ 	.short	(.L_239 - .L_238)


	//   ....[0]....
.L_238:
        /*025c*/ 	.word	0x00000150


	//   ....[1]....
        /*0260*/ 	.word	0x00000190


	//   ....[2]....
        /*0264*/ 	.word	0x00000250


	//   ....[3]....
        /*0268*/ 	.word	0x000115e0


	//   ....[4]....
        /*026c*/ 	.word	0x00011680


	//   ....[5]....
        /*0270*/ 	.word	0x00011b90


	//   ....[6]....
        /*0274*/ 	.word	0x00011c10


	//   ....[7]....
        /*0278*/ 	.word	0x00011d20


	//   ....[8]....
        /*027c*/ 	.word	0x00011e10


	//   ....[9]....
        /*0280*/ 	.word	0x00014170


	//   ....[10]....
        /*0284*/ 	.word	0x00014210


	//----- nvinfo : EIATTR_COOP_GROUP_MASK_REGIDS
	.align		4
.L_239:
        /*0288*/ 	.byte	0x04, 0x29
        /*028a*/ 	.short	(.L_241 - .L_240)


	//   ....[0]....
.L_240:
        /*028c*/ 	.word	0xffffffff


	//   ....[1]....
        /*0290*/ 	.word	0xffffffff


	//   ....[2]....
        /*0294*/ 	.word	0xffffffff


	//   ....[3]....
        /*0298*/ 	.word	0xffffffff


	//   ....[4]....
        /*029c*/ 	.word	0xffffffff


	//   ....[5]....
        /*02a0*/ 	.word	0xffffffff


	//   ....[6]....
        /*02a4*/ 	.word	0xffffffff


	//   ....[7]....
        /*02a8*/ 	.word	0xffffffff


	//   ....[8]....
        /*02ac*/ 	.word	0xffffffff


	//   ....[9]....
        /*02b0*/ 	.word	0xffffffff


	//   ....[10]....
        /*02b4*/ 	.word	0xffffffff


	//   ....[11]....
        /*02b8*/ 	.word	0xffffffff


	//   ....[12]....
        /*02bc*/ 	.word	0xffffffff


	//   ....[13]....
        /*02c0*/ 	.word	0xffffffff


	//   ....[14]....
        /*02c4*/ 	.word	0xffffffff


	//   ....[15]....
        /*02c8*/ 	.word	0xffffffff


	//   ....[16]....
        /*02cc*/ 	.word	0xffffffff


	//   ....[17]....
        /*02d0*/ 	.word	0xffffffff


	//   ....[18]....
        /*02d4*/ 	.word	0xffffffff


	//   ....[19]....
        /*02d8*/ 	.word	0xffffffff


	//   ....[20]....
        /*02dc*/ 	.word	0xffffffff


	//   ....[21]....
        /*02e0*/ 	.word	0xffffffff


	//   ....[22]....
        /*02e4*/ 	.word	0xffffffff


	//   ....[23]....
        /*02e8*/ 	.word	0xffffffff


	//   ....[24]....
        /*02ec*/ 	.word	0xffffffff


	//   ....[25]....
        /*02f0*/ 	.word	0xffffffff


	//   ....[26]....
        /*02f4*/ 	.word	0xffffffff


	//   ....[27]....
        /*02f8*/ 	.word	0xffffffff


	//   ....[28]....
        /*02fc*/ 	.word	0xffffffff


	//   ....[29]....
        /*0300*/ 	.word	0xffffffff


	//   ....[30]....
        /*0304*/ 	.word	0xffffffff


	//   ....[31]....
        /*0308*/ 	.word	0xffffffff


	//   ....[32]....
        /*030c*/ 	.word	0xffffffff


	//   ....[33]....
        /*0310*/ 	.word	0xffffffff


	//   ....[34]....
        /*0314*/ 	.word	0xffffffff


	//   ....[35]....
        /*0318*/ 	.word	0xffffffff


	//   ....[36]....
        /*031c*/ 	.word	0xffffffff


	//   ....[37]....
        /*0320*/ 	.word	0xffffffff


	//   ....[38]....
        /*0324*/ 	.word	0xffffffff


	//   ....[39]....
        /*0328*/ 	.word	0xffffffff


	//   ....[40]....
        /*032c*/ 	.word	0xffffffff


	//   ....[41]....
        /*0330*/ 	.word	0xffffffff


	//   ....[42]....
        /*0334*/ 	.word	0xffffffff


	//   ....[43]....
        /*0338*/ 	.word	0xffffffff


	//   ....[44]....
        /*033c*/ 	.word	0xffffffff


	//   ....[45]....
        /*0340*/ 	.word	0xffffffff


	//   ....[46]....
        /*0344*/ 	.word	0xffffffff


	//   ....[47]....
        /*0348*/ 	.word	0xffffffff


	//   ....[48]....
        /*034c*/ 	.word	0xffffffff


	//   ....[49]....
        /*0350*/ 	.word	0xffffffff


	//   ....[50]....
        /*0354*/ 	.word	0xffffffff


	//   ....[51]....
        /*0358*/ 	.word	0xffffffff


	//   ....[52]....
        /*035c*/ 	.word	0xffffffff


	//   ....[53]....
        /*0360*/ 	.word	0xffffffff


	//   ....[54]....
        /*0364*/ 	.word	0xffffffff


	//   ....[55]....
        /*0368*/ 	.word	0xffffffff


	//   ....[56]....
        /*036c*/ 	.word	0xffffffff


	//   ....[57]....
        /*0370*/ 	.word	0xffffffff


	//   ....[58]....
        /*0374*/ 	.word	0xffffffff


	//   ....[59]....
        /*0378*/ 	.word	0xffffffff


	//   ....[60]....
        /*037c*/ 	.word	0xffffffff


	//   ....[61]....
        /*0380*/ 	.word	0xffffffff


	//   ....[62]....
        /*0384*/ 	.word	0x0500000f


	//   ....[63]....
        /*0388*/ 	.word	0x0500000f


	//   ....[64]....
        /*038c*/ 	.word	0x0500000f


	//   ....[65]....
        /*0390*/ 	.word	0x0500000f


	//   ....[66]....
        /*0394*/ 	.word	0x0500000f


	//   ....[67]....
        /*0398*/ 	.word	0x0500000f


	//   ....[68]....
        /*039c*/ 	.word	0x0500000f


	//   ....[69]....
        /*03a0*/ 	.word	0x0500000f


	//   ....[70]....
        /*03a4*/ 	.word	0x0500000f


	//   ....[71]....
        /*03a8*/ 	.word	0x0500000f


	//   ....[72]....
        /*03ac*/ 	.word	0x0500000f


	//   ....[73]....
        /*03b0*/ 	.word	0x0500000f


	//   ....[74]....
        /*03b4*/ 	.word	0x0500000f


	//   ....[75]....
        /*03b8*/ 	.word	0x0500000f


	//   ....[76]....
        /*03bc*/ 	.word	0x0500000f


	//   ....[77]....
        /*03c0*/ 	.word	0x0500000f


	//   ....[78]....
        /*03c4*/ 	.word	0x0500000f


	//   ....[79]....
        /*03c8*/ 	.word	0x0500000f


	//   ....[80]....
        /*03cc*/ 	.word	0x0500000f


	//----- nvinfo : EIATTR_COOP_GROUP_INSTR_OFFSETS
	.align		4
.L_241:
        /*03d0*/ 	.byte	0x04, 0x28
        /*03d2*/ 	.short	(.L_243 - .L_242)


	//   ....[0]....
.L_242:
        /*03d4*/ 	.word	0x00000060


	//   ....[1]....
        /*03d8*/ 	.word	0x00000160


	//   ....[2]....
        /*03dc*/ 	.word	0x00000260


	//   ....[3]....
        /*03e0*/ 	.word	0x000003d0


	//   ....[4]....
        /*03e4*/ 	.word	0x00000530


	//   ....[5]....
        /*03e8*/ 	.word	0x00000650


	//   ....[6]....
        /*03ec*/ 	.word	0x000007b0


	//   ....[7]....
        /*03f0*/ 	.word	0x000016a0


	//   ....[8]....
        /*03f4*/ 	.word	0x000037f0


	//   ....[9]....
        /*03f8*/ 	.word	0x00003820


	//   ....[10]....
        /*03fc*/ 	.word	0x00003c20


	//   ....[11]....
        /*0400*/ 	.word	0x00003ca0


	//   ....[12]....
        /*0404*/ 	.word	0x00006ba0


	//   ....[13]....
        /*0408*/ 	.word	0x00006cb0


	//   ....[14]....
        /*040c*/ 	.word	0x000072e0


	//   ....[15]....
        /*0410*/ 	.word	0x00007350


	//   ....[16]....
        /*0414*/ 	.word	0x000092e0


	//   ....[17]....
        /*0418*/ 	.word	0x00009310


	//   ....[18]....
        /*041c*/ 	.word	0x00009670


	//   ....[19]....
        /*0420*/ 	.word	0x000096f0


	//   ....[20]....
        /*0424*/ 	.word	0x0000c400


	//   ....[21]....
        /*0428*/ 	.word	0x0000c510


	//   ....[22]....
        /*042c*/ 	.word	0x0000caf0


	//   ....[23]....
        /*0430*/ 	.word	0x0000cb60


	//   ....[24]....
        /*0434*/ 	.word	0x0000d9c0


	//   ....[25]....
        /*0438*/ 	.word	0x0000d9f0


	//   ....[26]....
        /*043c*/ 	.word	0x0000daf0


	//   ....[27]....
        /*0440*/ 	.word	0x0000db00


	//   ....[28]....
        /*0444*/ 	.word	0x000100e0


	//   ....[29]....
        /*0448*/ 	.word	0x00010280


	//   ....[30]....
        /*044c*/ 	.word	0x000102b0


	//   ....[31]....
        /*0450*/ 	.word	0x000102e0


	//   ....[32]....
        /*0454*/ 	.word	0x00010320


	//   ....[33]....
        /*0458*/ 	.word	0x00010370


	//   ....[34]....
        /*045c*/ 	.word	0x000103d0


	//   ....[35]....
        /*0460*/ 	.word	0x000105c0


	//   ....[36]....
        /*0464*/ 	.word	0x00010620


	//   ....[37]....
        /*0468*/ 	.word	0x00010660


	//   ....[38]....
        /*046c*/ 	.word	0x000106a0


	//   ....[39]....
        /*0470*/ 	.word	0x000106d0


	//   ....[40]....
        /*0474*/ 	.word	0x00010700


	//   ....[41]....
        /*0478*/ 	.word	0x000107a0


	//   ....[42]....
        /*047c*/ 	.word	0x00010800


	//   ....[43]....
        /*0480*/ 	.word	0x00010890


	//   ....[44]....
        /*0484*/ 	.word	0x00014620


	//   ....[45]....
        /*0488*/ 	.word	0x00014630


	//   ....[46]....
        /*048c*/ 	.word	0x00014750


	//   ....[47]....
        /*0490*/ 	.word	0x000147b0


	//   ....[48]....
        /*0494*/ 	.word	0x000147f0


	//   ....[49]....
        /*0498*/ 	.word	0x00014830


	//   ....[50]....
        /*049c*/ 	.word	0x00014860


	//   ....[51]....
        /*04a0*/ 	.word	0x00014890


	//   ....[52]....
        /*04a4*/ 	.word	0x00014a30


	//   ....[53]....
        /*04a8*/ 	.word	0x00014a90


	//   ....[54]....
        /*04ac*/ 	.word	0x00014ad0


	//   ....[55]....
        /*04b0*/ 	.word	0x00014b10


	//   ....[56]....
        /*04b4*/ 	.word	0x00014b40


	//   ....[57]....
        /*04b8*/ 	.word	0x00014b70


	//   ....[58]....
        /*04bc*/ 	.word	0x00014c30


	//   ....[59]....
        /*04c0*/ 	.word	0x00014c50


	//   ....[60]....
        /*04c4*/ 	.word	0x00014cc0


	//   ....[61]....
        /*04c8*/ 	.word	0x00015360


	//   ....[62]....
        /*04cc*/ 	.word	0x000159f0


	//   ....[63]....
        /*04d0*/ 	.word	0x00015e10


	//   ....[64]....
        /*04d4*/ 	.word	0x00015ea0


	//   ....[65]....
        /*04d8*/ 	.word	0x00015f40


	//   ....[66]....
        /*04dc*/ 	.word	0x00015ff0


	//   ....[67]....
        /*04e0*/ 	.word	0x00016070


	//   ....[68]....
        /*04e4*/ 	.word	0x000160f0


	//   ....[69]....
        /*04e8*/ 	.word	0x00016170


	//   ....[70]....
        /*04ec*/ 	.word	0x000161f0


	//   ....[71]....
        /*04f0*/ 	.word	0x00016280


	//   ....[72]....
        /*04f4*/ 	.word	0x00016330


	//   ....[73]....
        /*04f8*/ 	.word	0x000163b0


	//   ....[74]....
        /*04fc*/ 	.word	0x00016430


	//   ....[75]....
        /*0500*/ 	.word	0x000164b0


	//   ....[76]....
        /*0504*/ 	.word	0x00016530


	//   ....[77]....
        /*0508*/ 	.word	0x000165a0


	//   ....[78]....
        /*050c*/ 	.word	0x00016640


	//   ....[79]....
        /*0510*/ 	.word	0x000166d0


	//   ....[80]....
        /*0514*/ 	.word	0x00016800


	//----- nvinfo : EIATTR_REG_RECONFIG
	.align		4
.L_243:
        /*0518*/ 	.byte	0x01, 0x54
	.zero		2


	//----- nvinfo : EIATTR_SYSCALL_OFFSETS
	.align		4
        /*051c*/ 	.byte	0x04, 0x46
        /*051e*/ 	.short	(.L_245 - .L_244)


	//   ....[0]....
.L_244:
        /*0520*/ 	.word	0x00001880


	//   ....[1]....
        /*0524*/ 	.word	0x00011810


	//   ....[2]....
        /*0528*/ 	.word	0x00011950


	//   ....[3]....
        /*052c*/ 	.word	0x00011a50


	//----- nvinfo : EIATTR_MBARRIER_INSTR_OFFSETS
	.align		4
.L_245:
        /*0530*/ 	.byte	0x04, 0x39
        /*0532*/ 	.short	(.L_247 - .L_246)


	//   ....[0]....
.L_246:
        /*0534*/ 	.word	0x00000280
        /*0538*/ 	.word	0x000000ff
        /*053c*/ 	.word	0x0002a800
        /*0540*/ 	.short	0x0100
        /*0542*/ 	.byte	0x08
	.zero		1


	//   ....[1]....
        /*0544*/ 	.word	0x00000290
        /*0548*/ 	.word	0x000000ff
        /*054c*/ 	.word	0x0002a820
        /*0550*/ 	.short	0x0100
        /*0552*/ 	.byte	0x08
	.zero		1


	//   ....[2]....
        /*0554*/ 	.word	0x00000380
        /*0558*/ 	.word	0x000000ff
        /*055c*/ 	.word	0x0002a830
        /*0560*/ 	.short	0x0100
        /*0562*/ 	.byte	0x08
	.zero		1


	//   ....[3]....
        /*0564*/ 	.word	0x00000390
        /*0568*/ 	.word	0x000000ff
        /*056c*/ 	.word	0x0002a840
        /*0570*/ 	.short	0x0100
        /*0572*/ 	.byte	0x08
	.zero		1


	//   ....[4]....
        /*0574*/ 	.word	0x000003a0
        /*0578*/ 	.word	0x000000ff
        /*057c*/ 	.word	0x0002a838
        /*0580*/ 	.short	0x0100
        /*0582*/ 	.byte	0x08
	.zero		1


	//   ....[5]....
        /*0584*/ 	.word	0x000003b0
        /*0588*/ 	.word	0x000000ff
        /*058c*/ 	.word	0x0002a848
        /*0590*/ 	.short	0x0100
        /*0592*/ 	.byte	0x08
	.zero		1


	//   ....[6]....
        /*0594*/ 	.word	0x000004e0
        /*0598*/ 	.word	0x000000ff
        /*059c*/ 	.word	0x0002a850
        /*05a0*/ 	.short	0x0100
        /*05a2*/ 	.byte	0x08
	.zero		1


	//   ....[7]....
        /*05a4*/ 	.word	0x000004f0
        /*05a8*/ 	.word	0x000000ff
        /*05ac*/ 	.word	0x0002a860
        /*05b0*/ 	.short	0x0100
        /*05b2*/ 	.byte	0x08
	.zero		1


	//   ....[8]....
        /*05b4*/ 	.word	0x00000500
        /*05b8*/ 	.word	0x000000ff
        /*05bc*/ 	.word	0x0002a858
        /*05c0*/ 	.short	0x0100
        /*05c2*/ 	.byte	0x08
	.zero		1


	//   ....[9]....
        /*05c4*/ 	.word	0x00000510
        /*05c8*/ 	.word	0x000000ff
        /*05cc*/ 	.word	0x0002a868
        /*05d0*/ 	.short	0x0100
        /*05d2*/ 	.byte	0x08
	.zero		1


	//   ....[10]....
        /*05d4*/ 	.word	0x00000600
        /*05d8*/ 	.word	0x000000ff
        /*05dc*/ 	.word	0x0002a870
        /*05e0*/ 	.short	0x0100
        /*05e2*/ 	.byte	0x06
	.zero		1


	//   ....[11]....
        /*05e4*/ 	.word	0x00000610
        /*05e8*/ 	.word	0x000000ff
        /*05ec*/ 	.word	0x0002a880
        /*05f0*/ 	.short	0x0100
        /*05f2*/ 	.byte	0x06
	.zero		1


	//   ....[12]....
        /*05f4*/ 	.word	0x00000620
        /*05f8*/ 	.word	0x000000ff
        /*05fc*/ 	.word	0x0002a878
        /*0600*/ 	.short	0x0100
        /*0602*/ 	.byte	0x06
	.zero		1


	//   ....[13]....
        /*0604*/ 	.word	0x00000630
        /*0608*/ 	.word	0x000000ff
        /*060c*/ 	.word	0x0002a888
        /*0610*/ 	.short	0x0100
        /*0612*/ 	.byte	0x06
	.zero		1


	//   ....[14]....
        /*0614*/ 	.word	0x00000760
        /*0618*/ 	.word	0x000000ff
        /*061c*/ 	.word	0x0002a890
        /*0620*/ 	.short	0x0100
        /*0622*/ 	.byte	0x08
	.zero		1


	//   ....[15]....
        /*0624*/ 	.word	0x00000770
        /*0628*/ 	.word	0x000000ff
        /*062c*/ 	.word	0x0002a8a0
        /*0630*/ 	.short	0x0100
        /*0632*/ 	.byte	0x08
	.zero		1


	//   ....[16]....
        /*0634*/ 	.word	0x00000780
        /*0638*/ 	.word	0x000000ff
        /*063c*/ 	.word	0x0002a898
        /*0640*/ 	.short	0x0100
        /*0642*/ 	.byte	0x08
	.zero		1


	//   ....[17]....
        /*0644*/ 	.word	0x00000790
        /*0648*/ 	.word	0x000000ff
        /*064c*/ 	.word	0x0002a8a8
        /*0650*/ 	.short	0x0100
        /*0652*/ 	.byte	0x08
	.zero		1


	//   ....[18]....
        /*0654*/ 	.word	0x000008c0
        /*0658*/ 	.word	0x000000ff
        /*065c*/ 	.word	0x0002a8b0
        /*0660*/ 	.short	0x0100
        /*0662*/ 	.byte	0x08
	.zero		1


	//   ....[19]....
        /*0664*/ 	.word	0x000008d0
        /*0668*/ 	.word	0x000000ff
        /*066c*/ 	.word	0x0002a8c0
        /*0670*/ 	.short	0x0100
        /*0672*/ 	.byte	0x08
	.zero		1


	//   ....[20]....
        /*0674*/ 	.word	0x000008e0
        /*0678*/ 	.word	0x000000ff
        /*067c*/ 	.word	0x0002a8b8
        /*0680*/ 	.short	0x0100
        /*0682*/ 	.byte	0x08
	.zero		1


	//   ....[21]....
        /*0684*/ 	.word	0x000008f0
        /*0688*/ 	.word	0x000000ff
        /*068c*/ 	.word	0x0002a8c8
        /*0690*/ 	.short	0x0100
        /*0692*/ 	.byte	0x08
	.zero		1


	//   ....[22]....
        /*0694*/ 	.word	0x000018e0
        /*0698*/ 	.word	0x000000ff
        /*069c*/ 	.word	0x0002a800
        /*06a0*/ 	.short	0x010a
        /*06a2*/ 	.byte	0x27
	.zero		1


	//   ....[23]....
        /*06a4*/ 	.word	0x00001960
        /*06a8*/ 	.word	0x00000003
        /*06ac*/ 	.word	0x0002a830
        /*06b0*/ 	.short	0x010a
        /*06b2*/ 	.byte	0x3f
	.zero		1


	//   ....[24]....
        /*06b4*/ 	.word	0x00001a00
        /*06b8*/ 	.word	0x00000003
        /*06bc*/ 	.word	0x0002a830
        /*06c0*/ 	.short	0x010a
        /*06c2*/ 	.byte	0x3f
	.zero		1


	//   ....[25]....
        /*06c4*/ 	.word	0x000023a0
        /*06c8*/ 	.word	0x00000002
        /*06cc*/ 	.word	0x00000000
        /*06d0*/ 	.short	0x0101
        /*06d2*/ 	.byte	0x3f
	.zero		1


	//   ....[26]....
        /*06d4*/ 	.word	0x00004a40
        /*06d8*/ 	.word	0x000000ff
        /*06dc*/ 	.word	0x0002a830
        /*06e0*/ 	.short	0x010a
        /*06e2*/ 	.byte	0x06
	.zero		1


	//   ....[27]....
        /*06e4*/ 	.word	0x00004a80
        /*06e8*/ 	.word	0x000000ff
        /*06ec*/ 	.word	0x0002a830
        /*06f0*/ 	.short	0x010a
        /*06f2*/ 	.byte	0x06
	.zero		1


	//   ....[28]....
        /*06f4*/ 	.word	0x00005340
        /*06f8*/ 	.word	0x000000ff
        /*06fc*/ 	.word	0x0002a850
        /*0700*/ 	.short	0x010a
        /*0702*/ 	.byte	0x0b
	.zero		1


	//   ....[29]....
        /*0704*/ 	.word	0x00005380
        /*0708*/ 	.word	0x000000ff
        /*070c*/ 	.word	0x0002a850
        /*0710*/ 	.short	0x010a
        /*0712*/ 	.byte	0x0b
	.zero		1


	//   ....[30]....
        /*0714*/ 	.word	0x00005cb0
        /*0718*/ 	.word	0x00000067
        /*071c*/ 	.word	0x00000000
        /*0720*/ 	.short	0x0101
        /*0722*/ 	.byte	0x3f
	.zero		1


	//   ....[31]....
        /*0724*/ 	.word	0x000077d0
        /*0728*/ 	.word	0x0000005e
        /*072c*/ 	.word	0x00000000
        /*0730*/ 	.short	0x0101
        /*0732*/ 	.byte	0x3f
	.zero		1


	//   ....[32]....
        /*0734*/ 	.word	0x00007f70
        /*0738*/ 	.word	0x000000ff
        /*073c*/ 	.word	0x0002a830
        /*0740*/ 	.short	0x010a
        /*0742*/ 	.byte	0x06
	.zero		1


	//   ....[33]....
        /*0744*/ 	.word	0x00007fb0
        /*0748*/ 	.word	0x000000ff
        /*074c*/ 	.word	0x0002a830
        /*0750*/ 	.short	0x010a
        /*0752*/ 	.byte	0x06
	.zero		1


	//   ....[34]....
        /*0754*/ 	.word	0x00008870
        /*0758*/ 	.word	0x000000ff
        /*075c*/ 	.word	0x0002a850
        /*0760*/ 	.short	0x010a
        /*0762*/ 	.byte	0x0b
	.zero		1


	//   ....[35]....
        /*0764*/ 	.word	0x000088b0
        /*0768*/ 	.word	0x000000ff
        /*076c*/ 	.word	0x0002a850
        /*0770*/ 	.short	0x010a
        /*0772*/ 	.byte	0x0b
	.zero		1


	//   ....[36]....
        /*0774*/ 	.word	0x00009d90
        /*0778*/ 	.word	0x0000000d
        /*077c*/ 	.word	0x00000000
        /*0780*/ 	.short	0x0101
        /*0782*/ 	.byte	0x3f
	.zero		1


	//   ....[37]....
        /*0784*/ 	.word	0x00009e40
        /*0788*/ 	.word	0x0000000d
        /*078c*/ 	.word	0x00000000
        /*0790*/ 	.short	0x0101
        /*0792*/ 	.byte	0x3f
	.zero		1


	//   ....[38]....
        /*0794*/ 	.word	0x0000a260
        /*0798*/ 	.word	0x000000ff
        /*079c*/ 	.word	0x0002a830
        /*07a0*/ 	.short	0x010a
        /*07a2*/ 	.byte	0x06
	.zero		1


	//   ....[39]....
        /*07a4*/ 	.word	0x0000a2a0
        /*07a8*/ 	.word	0x000000ff
        /*07ac*/ 	.word	0x0002a830
        /*07b0*/ 	.short	0x010a
        /*07b2*/ 	.byte	0x06
	.zero		1


	//   ....[40]....
        /*07b4*/ 	.word	0x0000ab60
        /*07b8*/ 	.word	0x000000ff
        /*07bc*/ 	.word	0x0002a850
        /*07c0*/ 	.short	0x010a
        /*07c2*/ 	.byte	0x0b
	.zero		1


	//   ....[41]....
        /*07c4*/ 	.word	0x0000aba0
        /*07c8*/ 	.word	0x000000ff
        /*07cc*/ 	.word	0x0002a850
        /*07d0*/ 	.short	0x010a
        /*07d2*/ 	.byte	0x0b
	.zero		1


	//   ....[42]....
        /*07d4*/ 	.word	0x0000b500
        /*07d8*/ 	.word	0x00000066
        /*07dc*/ 	.word	0x00000000
        /*07e0*/ 	.short	0x0101
        /*07e2*/ 	.byte	0x3f
	.zero		1


	//   ....[43]....
        /*07e4*/ 	.word	0x0000ce60
        /*07e8*/ 	.word	0x0000005c
        /*07ec*/ 	.word	0x00000000
        /*07f0*/ 	.short	0x0101
        /*07f2*/ 	.byte	0x3f
	.zero		1


	//   ....[44]....
        /*07f4*/ 	.word	0x0000d930
        /*07f8*/ 	.word	0x000000ff
        /*07fc*/ 	.word	0x0002a850
        /*0800*/ 	.short	0x010a
        /*0802*/ 	.byte	0x05
	.zero		1


	//   ....[45]....
        /*0804*/ 	.word	0x0000d970
        /*0808*/ 	.word	0x000000ff
        /*080c*/ 	.word	0x0002a850
        /*0810*/ 	.short	0x010a
        /*0812*/ 	.byte	0x05
	.zero		1


	//   ....[46]....
        /*0814*/ 	.word	0x0000de10
        /*0818*/ 	.word	0x00000004
        /*081c*/ 	.word	0x00000000
        /*0820*/ 	.short	0x0101
        /*0822*/ 	.byte	0x3f
	.zero		1


	//   ....[47]....
        /*0824*/ 	.word	0x0000f060
        /*0828*/ 	.word	0x00000003
        /*082c*/ 	.word	0x00000000
        /*0830*/ 	.short	0x0101
        /*0832*/ 	.byte	0x3f
	.zero		1


	//   ....[48]....
        /*0834*/ 	.word	0x00012160
        /*0838*/ 	.word	0x00000009
        /*083c*/ 	.word	0x0002a840
        /*0840*/ 	.short	0x010a
        /*0842*/ 	.byte	0x3f
	.zero		1


	//   ....[49]....
        /*0844*/ 	.word	0x00012710
        /*0848*/ 	.word	0x0000000a
        /*084c*/ 	.word	0x0002a820
        /*0850*/ 	.short	0x010a
        /*0852*/ 	.byte	0x3f
	.zero		1


	//   ....[50]....
        /*0854*/ 	.word	0x00012a60
        /*0858*/ 	.word	0x00000002
        /*085c*/ 	.word	0x0002a840
        /*0860*/ 	.short	0x010a
        /*0862*/ 	.byte	0x3f
	.zero		1


	//   ....[51]....
        /*0864*/ 	.word	0x00012d60
        /*0868*/ 	.word	0x00000003
        /*086c*/ 	.word	0x00000060
        /*0870*/ 	.short	0x010a
        /*0872*/ 	.byte	0x3f
	.zero		1


	//   ....[52]....
        /*0874*/ 	.word	0x00013360
        /*0878*/ 	.word	0x00000002
        /*087c*/ 	.word	0x0002a840
        /*0880*/ 	.short	0x010a
        /*0882*/ 	.byte	0x3f
	.zero		1


	//   ....[53]....
        /*0884*/ 	.word	0x00013660
        /*0888*/ 	.word	0x00000003
        /*088c*/ 	.word	0x00000060
        /*0890*/ 	.short	0x010a
        /*0892*/ 	.byte	0x3f
	.zero		1


	//   ....[54]....
        /*0894*/ 	.word	0x00013b40
        /*0898*/ 	.word	0x00000002
        /*089c*/ 	.word	0x0002a840
        /*08a0*/ 	.short	0x010a
        /*08a2*/ 	.byte	0x3f
	.zero		1


	//   ....[55]....
        /*08a4*/ 	.word	0x00013e50
        /*08a8*/ 	.word	0x00000002
        /*08ac*/ 	.word	0x00000060
        /*08b0*/ 	.short	0x010a
        /*08b2*/ 	.byte	0x3f
	.zero		1


	//   ....[56]....
        /*08b4*/ 	.word	0x000142d0
        /*08b8*/ 	.word	0x00000003
        /*08bc*/ 	.word	0x0002a860
        /*08c0*/ 	.short	0x010a
        /*08c2*/ 	.byte	0x3f
	.zero		1


	//   ....[57]....
        /*08c4*/ 	.word	0x000152e0
        /*08c8*/ 	.word	0x00000000
        /*08cc*/ 	.word	0x0002a820
        /*08d0*/ 	.short	0x010a
        /*08d2*/ 	.byte	0x3f
	.zero		1


	//   ....[58]....
        /*08d4*/ 	.word	0x000154a0
        /*08d8*/ 	.word	0x00000006
        /*08dc*/ 	.word	0x00000000
        /*08e0*/ 	.short	0x010a
        /*08e2*/ 	.byte	0x3f
	.zero		1


	//   ....[59]....
        /*08e4*/ 	.word	0x00015510
        /*08e8*/ 	.word	0x00000007
        /*08ec*/ 	.word	0x00000000
        /*08f0*/ 	.short	0x010a
        /*08f2*/ 	.byte	0x3f
	.zero		1


	//   ....[60]....
        /*08f4*/ 	.word	0x00015580
        /*08f8*/ 	.word	0x00000004
        /*08fc*/ 	.word	0x00000000
        /*0900*/ 	.short	0x010a
        /*0902*/ 	.byte	0x3f
	.zero		1


	//   ....[61]....
        /*0904*/ 	.word	0x000155b0
        /*0908*/ 	.word	0x00000003
        /*090c*/ 	.word	0x00000000
        /*0910*/ 	.short	0x010a
        /*0912*/ 	.byte	0x3f
	.zero		1


	//   ....[62]....
        /*0914*/ 	.word	0x00015620
        /*0918*/ 	.word	0x00000003
        /*091c*/ 	.word	0x0002a800
        /*0920*/ 	.short	0x010a
        /*0922*/ 	.byte	0x3f
	.zero		1


	//   ....[63]....
        /*0924*/ 	.word	0x00015670
        /*0928*/ 	.word	0x00000003
        /*092c*/ 	.word	0x0002a830
        /*0930*/ 	.short	0x010a
        /*0932*/ 	.byte	0x3f
	.zero		1


	//   ....[64]....
        /*0934*/ 	.word	0x000156d0
        /*0938*/ 	.word	0x0000000e
        /*093c*/ 	.word	0x0002a830
        /*0940*/ 	.short	0x010a
        /*0942*/ 	.byte	0x3f
	.zero		1


	//   ....[65]....
        /*0944*/ 	.word	0x00015730
        /*0948*/ 	.word	0x0000000b
        /*094c*/ 	.word	0x0002a850
        /*0950*/ 	.short	0x010a
        /*0952*/ 	.byte	0x3f
	.zero		1


	//   ....[66]....
        /*0954*/ 	.word	0x00015790
        /*0958*/ 	.word	0x00000009
        /*095c*/ 	.word	0x0002a830
        /*0960*/ 	.short	0x010a
        /*0962*/ 	.byte	0x3f
	.zero		1


	//   ....[67]....
        /*0964*/ 	.word	0x000157f0
        /*0968*/ 	.word	0x00000009
        /*096c*/ 	.word	0x0002a850
        /*0970*/ 	.short	0x010a
        /*0972*/ 	.byte	0x3f
	.zero		1


	//   ....[68]....
        /*0974*/ 	.word	0x00015850
        /*0978*/ 	.word	0x00000009
        /*097c*/ 	.word	0x0002a830
        /*0980*/ 	.short	0x010a
        /*0982*/ 	.byte	0x3f
	.zero		1


	//   ....[69]....
        /*0984*/ 	.word	0x000158b0
        /*0988*/ 	.word	0x00000009
        /*098c*/ 	.word	0x0002a850
        /*0990*/ 	.short	0x010a
        /*0992*/ 	.byte	0x3f
	.zero		1


	//   ....[70]....
        /*0994*/ 	.word	0x00015910
        /*0998*/ 	.word	0x00000003
        /*099c*/ 	.word	0x0002a850
        /*09a0*/ 	.short	0x010a
        /*09a2*/ 	.byte	0x3f
	.zero		1


	//   ....[71]....
        /*09a4*/ 	.word	0x00015ab0
        /*09a8*/ 	.word	0x00000009
        /*09ac*/ 	.word	0x0002a840
        /*09b0*/ 	.short	0x010a
        /*09b2*/ 	.byte	0x3f
	.zero		1


	//   ....[72]....
        /*09b4*/ 	.word	0x00015b30
        /*09b8*/ 	.word	0x00000008
        /*09bc*/ 	.word	0x0002a820
        /*09c0*/ 	.short	0x010a
        /*09c2*/ 	.byte	0x3f
	.zero		1


	//   ....[73]....
        /*09c4*/ 	.word	0x00015b80
        /*09c8*/ 	.word	0x00000002
        /*09cc*/ 	.word	0x0002a840
        /*09d0*/ 	.short	0x010a
        /*09d2*/ 	.byte	0x3f
	.zero		1


	//   ....[74]....
        /*09d4*/ 	.word	0x00015bd0
        /*09d8*/ 	.word	0x00000003
        /*09dc*/ 	.word	0x00000060
        /*09e0*/ 	.short	0x010a
        /*09e2*/ 	.byte	0x3f
	.zero		1


	//   ....[75]....
        /*09e4*/ 	.word	0x00015c20
        /*09e8*/ 	.word	0x00000002
        /*09ec*/ 	.word	0x0002a840
        /*09f0*/ 	.short	0x010a
        /*09f2*/ 	.byte	0x3f
	.zero		1


	//   ....[76]....
        /*09f4*/ 	.word	0x00015c70
        /*09f8*/ 	.word	0x00000003
        /*09fc*/ 	.word	0x00000060
        /*0a00*/ 	.short	0x010a
        /*0a02*/ 	.byte	0x3f
	.zero		1


	//   ....[77]....
        /*0a04*/ 	.word	0x00015cc0
        /*0a08*/ 	.word	0x00000002
        /*0a0c*/ 	.word	0x0002a840
        /*0a10*/ 	.short	0x010a
        /*0a12*/ 	.byte	0x3f
	.zero		1


	//   ....[78]....
        /*0a14*/ 	.word	0x00015d10
        /*0a18*/ 	.word	0x00000002
        /*0a1c*/ 	.word	0x00000060
        /*0a20*/ 	.short	0x010a
        /*0a22*/ 	.byte	0x3f
	.zero		1


	//   ....[79]....
        /*0a24*/ 	.word	0x00015d60
        /*0a28*/ 	.word	0x00000003
        /*0a2c*/ 	.word	0x0002a860
        /*0a30*/ 	.short	0x010a
        /*0a32*/ 	.byte	0x3f
	.zero		1


	//   ....[80]....
        /*0a34*/ 	.word	0x00016720
        /*0a38*/ 	.word	0x00000000
        /*0a3c*/ 	.word	0x0002a820
        /*0a40*/ 	.short	0x010a
        /*0a42*/ 	.byte	0x3f
	.zero		1


	//   ....[81]....
        /*0a44*/ 	.word	0x000168c0
        /*0a48*/ 	.word	0x00000006
        /*0a4c*/ 	.word	0x00000000
        /*0a50*/ 	.short	0x010a
        /*0a52*/ 	.byte	0x3f
	.zero		1


	//   ....[82]....
        /*0a54*/ 	.word	0x00016910
        /*0a58*/ 	.word	0x00000007
        /*0a5c*/ 	.word	0x00000000
        /*0a60*/ 	.short	0x010a
        /*0a62*/ 	.byte	0x3f
	.zero		1


	//   ....[83]....
        /*0a64*/ 	.word	0x00016960
        /*0a68*/ 	.word	0x00000004
        /*0a6c*/ 	.word	0x00000000
        /*0a70*/ 	.short	0x010a
        /*0a72*/ 	.byte	0x3f
	.zero		1


	//----- nvinfo : EIATTR_NUM_MBARRIERS
	.align		4
.L_247:
        /*0a74*/ 	.byte	0x03, 0x38
        /*0a76*/ 	.short	0x0016


	//----- nvinfo : EIATTR_EXIT_INSTR_OFFSETS
	.align		4
        /*0a78*/ 	.byte	0x04, 0x1c
        /*0a7a*/ 	.short	(.L_249 - .L_248)


	//   ....[0]....
.L_248:
        /*0a7c*/ 	.word	0x00000a50


	//   ....[1]....
        /*0a80*/ 	.word	0x000100a0


	//   ....[2]....
        /*0a84*/ 	.word	0x00010100


	//   ....[3]....
        /*0a88*/ 	.word	0x00015600


	//----- nvinfo : EIATTR_MAX_THREADS
	.align		4
.L_249:
        /*0a8c*/ 	.byte	0x04, 0x05
        /*0a8e*/ 	.short	(.L_251 - .L_250)
.L_250:
        /*0a90*/ 	.word	0x00000180
        /*0a94*/ 	.word	0x00000001
        /*0a98*/ 	.word	0x00000001


	//----- nvinfo : EIATTR_CRS_STACK_SIZE
	.align		4
.L_251:
        /*0a9c*/ 	.byte	0x04, 0x1e
        /*0a9e*/ 	.short	(.L_253 - .L_252)
.L_252:
        /*0aa0*/ 	.word	0x00000000


	//----- nvinfo : EIATTR_CBANK_PARAM_SIZE
	.align		4
.L_253:
        /*0aa4*/ 	.byte	0x03, 0x19
        /*0aa6*/ 	.short	0x0a70


	//----- nvinfo : EIATTR_PARAM_CBANK
	.align		4
        /*0aa8*/ 	.byte	0x04, 0x0a
        /*0aaa*/ 	.short	(.L_255 - .L_254)
	.align		4
.L_254:
        /*0aac*/ 	.word	index@(.nv.constant0._ZN7cutlass13device_kernelIN5flash11enable_sm90INS1_16FlashAttnFwdSm90INS1_25CollectiveMainloopFwdSm90ILi2EN4cute5tupleIJNS5_1CILi1EEES8_S8_EEENS6_IJNS7_ILi128EEENS7_ILi96EEENS7_ILi192EEEEEELi128ENS_6half_tEfNS_4arch4Sm90ELb0ELb1ELb1ELb1ELb0ELb0ELb0ELb1ELb1ELb0ELb0ELb0EEENS1_21CollectiveEpilogueFwdINS6_IJSA_SA_SB_EEES9_SE_SG_Li256ELb1ELb0ELb0ELb0EEENS1_36VarlenDynamicPersistentTileSchedulerILi128ELi96ELi256ELi32ELb0ELb0ELb1ELb1ELb0ELb1EEEEEEEEEvNT_6ParamsE)
        /*0ab0*/ 	.short	0x0210
        /*0ab2*/ 	.short	0x0a70


	//----- nvinfo : EIATTR_SW_WAR
	.align		4
.L_255:
        /*0ab4*/ 	.byte	0x04, 0x36
        /*0ab6*/ 	.short	(.L_257 - .L_256)
.L_256:
        /*0ab8*/ 	.word	0x00000008
.L_257:


//--------------------- .nv.info._ZN7cutlass13device_kernelIN5flash11enable_sm90INS1_16FlashAttnFwdSm90INS1_25CollectiveMainloopFwdSm90ILi2EN4cute5tupleIJNS5_1CILi1EEES8_S8_EEENS6_IJNS7_ILi128EEENS7_ILi96EEENS7_ILi192EEEEEELi128ENS_6half_tEfNS_4arch4Sm90ELb0ELb1ELb1ELb1ELb0ELb1ELb0ELb1ELb1ELb0ELb0ELb0EEENS1_21CollectiveEpilogueFwdINS6_IJSA_SA_SB_EEES9_SE_SG_Li256ELb1ELb0ELb0ELb0EEENS1_36VarlenDynamicPersistentTileSchedulerILi128ELi96ELi256ELi32ELb0ELb0ELb1ELb1ELb0ELb1EEEEEEEEEvNT_6ParamsE --------------------------
	.section	.nv.info._ZN7cutlass13device_kernelIN5flash11enable_sm90INS1_16FlashAttnFwdSm90INS1_25CollectiveMainloopFwdSm90ILi2EN4cute5tupleIJNS5_1CILi1EEES8_S8_EEENS6_IJNS7_ILi128EEENS7_ILi96EEENS7_ILi192EEEEEELi128ENS_6half_tEfNS_4arch4Sm90ELb0ELb1ELb1ELb1ELb0ELb1ELb0ELb1ELb1ELb0ELb0ELb0EEENS1_21CollectiveEpilogueFwdINS6_IJSA_SA_SB_EEES9_SE_SG_Li256ELb1ELb0ELb0ELb0EEENS1_36VarlenDynamicPersistentTileSchedulerILi128ELi96ELi256ELi32ELb0ELb0ELb1ELb1ELb0ELb1EEEEEEEEEvNT_6ParamsE,"",@"SHT_CUDA_INFO"
	.sectionflags	@""
	.align	4


	//----- nvinfo : EIATTR_CUDA_API_VERSION
	.align		4
        /*0000*/ 	.byte	0x04, 0x37
        /*0002*/ 	.short	(.L_259 - .L_258)
.L_258:
        /*0004*/ 	.word	0x00000082


	//----- nvinfo : EIATTR_KPARAM_INFO
	.align		4
.L_259:
        /*0008*/ 	.byte	0x04, 0x17
        /*000a*/ 	.short	(.L_261 - .L_260)
.L_260:
        /*000c*/ 	.word	0x00000000
        /*0010*/ 	.short	0x0000
        /*0012*/ 	.short	0x0070
        /*0014*/ 	.byte	0x00, 0xf0, 0x01, 0x28


	//----- nvinfo : EIATTR_SPARSE_MMA_MASK
	.align		4
.L_261:
        /*0018*/ 	.byte	0x03, 0x50
        /*001a*/ 	.short	0x0000


	//----- nvinfo : EIATTR_MAXREG_COUNT
	.align		4
        /*001c*/ 	.byte	0x03, 0x1b
        /*001e*/ 	.short	0x00a8


	//----- nvinfo : EIATTR_NUM_BARRIERS
	.align		4
        /*0020*/ 	.byte	0x02, 0x4c
        /*0022*/ 	.byte	0x10
	.zero		1


	//----- nvinfo : EIATTR_EXTERNS
	.align		4
        /*0024*/ 	.byte	0x04, 0x0f
        /*0026*/ 	.short	(.L_263 - .L_262)


	//   ....[0]....
	.align		4
.L_262:
        /*0028*/ 	.word	index@(__assertfail)


	//----- nvinfo : EIATTR_ANNOTATIONS
	.align		4
.L_263:
        /*002c*/ 	.byte	0x04, 0x55
        /*002e*/ 	.short	(.L_265 - .L_264)


	//   ....[0]....
.L_264:
        /* <DEDUP_REMOVED lines=63> */


	//----- nvinfo : EIATTR_MERCURY_ISA_VERSION
	.align		4
.L_265:
        /*0410*/ 	.byte	0x03, 0x5f
        /*0412*/ 	.short	0x0101


	//----- nvinfo : EIATTR_UNUSED_LOAD_BYTE_OFFSET
	.align		4
        /*0414*/ 	.byte	0x04, 0x44
        /*0416*/ 	.short	(.L_267 - .L_266)


	//   ....[0]....
.L_266:
        /*0418*/ 	.word	0x00000ab0
        /*041c*/ 	.word	0x0000fff0


	//   ....[1]....
        /*0420*/ 	.word	0x0001f5c0
        /*0424*/ 	.word	0x0000fff0


	//----- nvinfo : EIATTR_INT_WARP_WIDE_INSTR_OFFSETS
	.align		4
.L_267:
        /*0428*/ 	.byte	0x04, 0x31
        /*042a*/ 	.short	(.L_269 - .L_268)


	//   ....[0]....
.L_268:
        /*042c*/ 	.word	0x000001c0


	//   ....[1]....
        /*0430*/ 	.word	0x00000200


	//   ....[2]....
        /*0434*/ 	.word	0x00000270


	//   ....[3]....
        /*0438*/ 	.word	0x00023c10


	//   ....[4]....
        /*043c*/ 	.word	0x00023cb0


	//   ....[5]....
        /*0440*/ 	.word	0x000241b0


	//   ....[6]....
        /*0444*/ 	.word	0x000241f0


	//   ....[7]....
        /*0448*/ 	.word	0x00024350


	//   ....[8]....
        /*044c*/ 	.word	0x00024440


	//   ....[9]....
        /*0450*/ 	.word	0x00026790


	//   ....[10]....
        /*0454*/ 	.word	0x00026830


	//----- nvinfo : EIATTR_COOP_GROUP_MASK_REGIDS
	.align		4
.L_269:
        /*0458*/ 	.byte	0x04, 0x29
        /*045a*/ 	.short	(.L_271 - .L_270)


	//   ....[0]....
.L_270:
        /*045c*/ 	.word	0xffffffff


	//   ....[1]....
        /*0460*/ 	.word	0xffffffff


	//   ....[2]....
        /*0464*/ 	.word	0xffffffff


	//   ....[3]....
        /*0468*/ 	.word	0xffffffff


	//   ....[4]....
        /*046c*/ 	.word	0xffffffff


	//   ....[5]....
        /*0470*/ 	.word	0xffffffff


	//   ....[6]....
        /*0474*/ 	.word	0xffffffff


	//   ....[7]....
        /*0478*/ 	.word	0xffffffff


	//   ....[8]....
        /*047c*/ 	.word	0xffffffff


	//   ....[9]....
        /*0480*/ 	.word	0xffffffff


	//   ....[10]....
        /*0484*/ 	.word	0xffffffff


	//   ....[11]....
        /*0488*/ 	.word	0xffffffff


	//   ....[12]....
        /*048c*/ 	.word	0xffffffff


	//   ....[13]....
        /*0490*/ 	.word	0xffffffff


	//   ....[14]....
        /*0494*/ 	.word	0xffffffff


	//   ....[15]....
        /*0498*/ 	.word	0xffffffff


	//   ....[16]....
        /*049c*/ 	.word	0xffffffff


	//   ....[17]....
        /*04a0*/ 	.word	0xffffffff


	//   ....[18]....
        /*04a4*/ 	.word	0xffffffff


	//   ....[19]....
        /*04a8*/ 	.word	0xffffffff


	//   ....[20]....
        /*04ac*/ 	.word	0xffffffff


	//   ....[21]....
        /*04b0*/ 	.word	0xffffffff


	//   ....[22]....
        /*04b4*/ 	.word	0xffffffff


	//   ....[23]....
        /*04b8*/ 	.word	0xffffffff


	//   ....[24]....
        /*04bc*/ 	.word	0xffffffff


	//   ....[25]....
        /*04c0*/ 	.word	0xffffffff


	//   ....[26]....
        /*04c4*/ 	.word	0xffffffff


	//   ....[27]....
        /*04c8*/ 	.word	0xffffffff


	//   ....[28]....
        /*04cc*/ 	.word	0xffffffff


	//   ....[29]....
        /*04d0*/ 	.word	0xffffffff


	//   ....[30]....
        /*04d4*/ 	.word	0xffffffff


	//   ....[31]....
        /*04d8*/ 	.word	0xffffffff


	//   ....[32]....
        /*04dc*/ 	.word	0xffffffff


	//   ....[33]....
        /*04e0*/ 	.word	0xffffffff


	//   ....[34]....
        /*04e4*/ 	.word	0xffffffff


	//   ....[35]....
        /*04e8*/ 	.word	0xffffffff


	//   ....[36]....
        /*04ec*/ 	.word	0xffffffff


	//   ....[37]....
        /*04f0*/ 	.word	0xffffffff


	//   ....[38]....
        /*04f4*/ 	.word	0xffffffff


	//   ....[39]....
        /*04f8*/ 	.word	0xffffffff


	//   ....[40]....
        /*04fc*/ 	.word	0xffffffff


	//   ....[41]....
        /*0500*/ 	.word	0xffffffff


	//   ....[42]....
        /*0504*/ 	.word	0xffffffff


	//   ....[43]....
        /*0508*/ 	.word	0xffffffff


	//   ....[44]....
        /*050c*/ 	.word	0xffffffff


	//   ....[45]....
        /*0510*/ 	.word	0xffffffff


	//   ....[46]....
        /*0514*/ 	.word	0xffffffff


	//   ....[47]....
        /*0518*/ 	.word	0xffffffff


	//   ....[48]....
        /*051c*/ 	.word	0xffffffff


	//   ....[49]....
        /*0520*/ 	.word	0xffffffff


	//   ....[50]....
        /*0524*/ 	.word	0xffffffff


	//   ....[51]....
        /*0528*/ 	.word	0xffffffff


	//   ....[52]....
        /*052c*/ 	.word	0xffffffff


	//   ....[53]....
        /*0530*/ 	.word	0xffffffff


	//   ....[54]....
        /*0534*/ 	.word	0xffffffff


	//   ....[55]....
        /*0538*/ 	.word	0xffffffff


	//   ....[56]....
        /*053c*/ 	.word	0xffffffff


	//   ....[57]....
        /*0540*/ 	.word	0xffffffff


	//   ....[58]....
        /*0544*/ 	.word	0xffffffff


	//   ....[59]....
        /*0548*/ 	.word	0xffffffff


	//   ....[60]....
        /*054c*/ 	.word	0xffffffff


	//   ....[61]....
        /*0550*/ 	.word	0xffffffff


	//   ....[62]....
        /*0554*/ 	.word	0x0500000f


	//   ....[63]....
        /*0558*/ 	.word	0x0500000f


	//   ....[64]....
        /*055c*/ 	.word	0x0500000f


	//   ....[65]....
        /*0560*/ 	.word	0x0500000f


	//   ....[66]....
        /*0564*/ 	.word	0x0500000f


	//   ....[67]....
        /*0568*/ 	.word	0x0500000f


	//   ....[68]....
        /*056c*/ 	.word	0x0500000f


	//   ....[69]....
        /*0570*/ 	.word	0x0500000f


	//   ....[70]....
        /*0574*/ 	.word	0x0500000f


	//   ....[71]....
        /*0578*/ 	.word	0x0500000f


	//   ....[72]....
        /*057c*/ 	.word	0x0500000f


	//   ....[73]....
        /*0580*/ 	.word	0x0500000f


	//   ....[74]....
        /*0584*/ 	.word	0x0500000f


	//   ....[75]....
        /*0588*/ 	.word	0x0500000f


	//   ....[76]....
        /*058c*/ 	.word	0x0500000f


	//   ....[77]....
        /*0590*/ 	.word	0x0500000f


	//   ....[78]....
        /*0594*/ 	.word	0x0500000f


	//   ....[79]....
        /*0598*/ 	.word	0x0500000f


	//   ....[80]....
        /*059c*/ 	.word	0x0500000f


	//   ....[81]....
        /*05a0*/ 	.word	0x0500000f


	//   ....[82]....
        /*05a4*/ 	.word	0x0500000f


	//   ....[83]....
        /*05a8*/ 	.word	0x0500000f


	//   ....[84]....
        /*05ac*/ 	.word	0x0500000f


	//   ....[85]....
        /*05b0*/ 	.word	0x0500000f


	//   ....[86]....
        /*05b4*/ 	.word	0x0500000f


	//   ....[87]....
        /*05b8*/ 	.word	0x0500000f


	//   ....[88]....
        /*05bc*/ 	.word	0x0500000f


	//   ....[89]....
        /*05c0*/ 	.word	0x0500000f


	//   ....[90]....
        /*05c4*/ 	.word	0x0500000f


	//   ....[91]....
        /*05c8*/ 	.word	0x0500000f


	//   ....[92]....
        /*05cc*/ 	.word	0x0500000f


	//   ....[93]....
        /*05d0*/ 	.word	0x0500000f


	//   ....[94]....
        /*05d4*/ 	.word	0x0500000f


	//   ....[95]....
        /*05d8*/ 	.word	0x0500000f


	//   ....[96]....
        /*05dc*/ 	.word	0x0500000f


	//   ....[97]....
        /*05e0*/ 	.word	0x0500000f


	//----- nvinfo : EIATTR_COOP_GROUP_INSTR_OFFSETS
	.align		4
.L_271:
        /*05e4*/ 	.byte	0x04, 0x28
        /*05e6*/ 	.short	(.L_273 - .L_272)


	//   ....[0]....
.L_272:
        /*05e8*/ 	.word	0x00000060


	//   ....[1]....
        /*05ec*/ 	.word	0x000001d0


	//   ....[2]....
        /*05f0*/ 	.word	0x00000220


	//   ....[3]....
        /*05f4*/ 	.word	0x00000450


	//   ....[4]....
        /*05f8*/ 	.word	0x000005b0


	//   ....[5]....
        /*05fc*/ 	.word	0x000006d0


	//   ....[6]....
        /*0600*/ 	.word	0x00000830


	//   ....[7]....
        /*0604*/ 	.word	0x0000adb0


	//   ....[8]....
        /*0608*/ 	.word	0x00013cb0


	//   ....[9]....
        /*060c*/ 	.word	0x00013db0


	//   ....[10]....
        /*0610*/ 	.word	0x000143d0


	//   ....[11]....
        /*0614*/ 	.word	0x00014460


	//   ....[12]....
        /*0618*/ 	.word	0x00017840


	//   ....[13]....
        /*061c*/ 	.word	0x000178f0


	//   ....[14]....
        /*0620*/ 	.word	0x00017e40


	//   ....[15]....
        /*0624*/ 	.word	0x00017ee0


	//   ....[16]....
        /*0628*/ 	.word	0x0001a0e0


	//   ....[17]....
        /*062c*/ 	.word	0x0001a110


	//   ....[18]....
        /*0630*/ 	.word	0x0001a560


	//   ....[19]....
        /*0634*/ 	.word	0x0001a5e0


	//   ....[20]....
        /*0638*/ 	.word	0x0001d7c0


	//   ....[21]....
        /*063c*/ 	.word	0x0001d860


	//   ....[22]....
        /*0640*/ 	.word	0x0001dd90


	//   ....[23]....
        /*0644*/ 	.word	0x0001de20


	//   ....[24]....
        /*0648*/ 	.word	0x0001ed00


	//   ....[25]....
        /*064c*/ 	.word	0x0001ed40


	//   ....[26]....
        /*0650*/ 	.word	0x0001ee30


	//   ....[27]....
        /*0654*/ 	.word	0x0001f050


	//   ....[28]....
        /*0658*/ 	.word	0x000214a0


	//   ....[29]....
        /*065c*/ 	.word	0x00021630


	//   ....[30]....
        /*0660*/ 	.word	0x00021660


	//   ....[31]....
        /*0664*/ 	.word	0x000216a0


	//   ....[32]....
        /*0668*/ 	.word	0x00021700


	//   ....[33]....
        /*066c*/ 	.word	0x00021760


	//   ....[34]....
        /*0670*/ 	.word	0x000217b0


	//   ....[35]....
        /*0674*/ 	.word	0x00021970


	//   ....[36]....
        /*0678*/ 	.word	0x000219d0


	//   ....[37]....
        /*067c*/ 	.word	0x00021a10


	//   ....[38]....
        /*0680*/ 	.word	0x00021a50


	//   ....[39]....
        /*0684*/ 	.word	0x00021a80


	//   ....[40]....
        /*0688*/ 	.word	0x00021ab0


	//   ....[41]....
        /*068c*/ 	.word	0x00021b50


	//   ....[42]....
        /*0690*/ 	.word	0x00021bb0


	//   ....[43]....
        /*0694*/ 	.word	0x00021c40


	//   ....[44]....
        /*0698*/ 	.word	0x00026c40


	//   ....[45]....
        /*069c*/ 	.word	0x00026c50


	//   ....[46]....
        /*06a0*/ 	.word	0x00026d70


	//   ....[47]....
        /*06a4*/ 	.word	0x00026dd0


	//   ....[48]....
        /*06a8*/ 	.word	0x00026e10


	//   ....[49]....
        /*06ac*/ 	.word	0x00026e50


	//   ....[50]....
        /*06b0*/ 	.word	0x00026e80


	//   ....[51]....
        /*06b4*/ 	.word	0x00026eb0


	//   ....[52]....
        /*06b8*/ 	.word	0x00027050


	//   ....[53]....
        /*06bc*/ 	.word	0x000270b0


	//   ....[54]....
        /*06c0*/ 	.word	0x000270f0


	//   ....[55]....
        /*06c4*/ 	.word	0x00027130


	//   ....[56]....
        /*06c8*/ 	.word	0x00027160


	//   ....[57]....
        /*06cc*/ 	.word	0x00027190


	//   ....[58]....
        /*06d0*/ 	.word	0x00027250


	//   ....[59]....
        /*06d4*/ 	.word	0x00027270


	//   ....[60]....
        /*06d8*/ 	.word	0x000272e0


	//   ....[61]....
        /*06dc*/ 	.word	0x00027980


	//   ....[62]....
        /*06e0*/ 	.word	0x00027dc0


	//   ....[63]....
        /*06e4*/ 	.word	0x00027e60


	//   ....[64]....
        /*06e8*/ 	.word	0x00027f00


	//   ....[65]....
        /*06ec*/ 	.word	0x00027fa0


	//   ....[66]....
        /*06f0*/ 	.word	0x00028040


	//   ....[67]....
        /*06f4*/ 	.word	0x000280e0


	//   ....[68]....
        /*06f8*/ 	.word	0x00028180


	//   ....[69]....
        /*06fc*/ 	.word	0x00028220


	//   ....[70]....
        /*0700*/ 	.word	0x00028310


	//   ....[71]....
        /*0704*/ 	.word	0x000283b0


	//   ....[72]....
        /*0708*/ 	.word	0x00028450


	//   ....[73]....
        /*070c*/ 	.word	0x000284f0


	//   ....[74]....
        /*0710*/ 	.word	0x00028590


	//   ....[75]....
        /*0714*/ 	.word	0x00028630


	//   ....[76]....
        /*0718*/ 	.word	0x000286d0


	//   ....[77]....
        /*071c*/ 	.word	0x00028770


	//   ....[78]....
        /*0720*/ 	.word	0x00028b10


	//   ....[79]....
        /*0724*/ 	.word	0x00028df0


	//   ....[80]....
        /*0728*/ 	.word	0x00029210


	//   ....[81]....
        /*072c*/ 	.word	0x000292a0


	//   ....[82]....
        /*0730*/ 	.word	0x00029340


	//   ....[83]....
        /*0734*/ 	.word	0x000293f0


	//   ....[84]....
        /*0738*/ 	.word	0x00029470


	//   ....[85]....
        /*073c*/ 	.word	0x000294f0


	//   ....[86]....
        /*0740*/ 	.word	0x00029570


	//   ....[87]....
        /*0744*/ 	.word	0x000295f0


	//   ....[88]....
        /*0748*/ 	.word	0x00029680


	//   ....[89]....
        /*074c*/ 	.word	0x00029730


	//   ....[90]....
        /*0750*/ 	.word	0x000297b0


	//   ....[91]....
        /*0754*/ 	.word	0x00029830


	//   ....[92]....
        /*0758*/ 	.word	0x000298b0


	//   ....[93]....
        /*075c*/ 	.word	0x00029930


	//   ....[94]....
        /*0760*/ 	.word	0x000299a0


	//   ....[95]....
        /*0764*/ 	.word	0x00029a40


	//   ....[96]....
        /*0768*/ 	.word	0x00029ad0


	//   ....[97]....
        /*076c*/ 	.word	0x00029c00


	//----- nvinfo : EIATTR_REG_RECONFIG
	.align		4
.L_273:
        /*0770*/ 	.byte	0x01, 0x54
	.zero		2


	//----- nvinfo : EIATTR_SYSCALL_OFFSETS
	.align		4
        /*0774*/ 	.byte	0x04, 0x46
        /*0776*/ 	.short	(.L_275 - .L_274)


	//   ....[0]....
.L_274:
        /*0778*/ 	.word	0x00001c50


	//   ....[1]....
        /*077c*/ 	.word	0x00001da0


	//   ....[2]....
        /*0780*/ 	.word	0x0000af50


	//   ....[3]....
        /*0784*/ 	.word	0x0000b3f0


	//   ....[4]....
        /*0788*/ 	.word	0x00023e40


	//   ....[5]....
        /*078c*/ 	.word	0x00023f80


	//   ....[6]....
        /*0790*/ 	.word	0x00024080


	//----- nvinfo : EIATTR_MBARRIER_INSTR_OFFSETS
	.align		4
.L_275:
        /*0794*/ 	.byte	0x04, 0x39
        /*0796*/ 	.short	(.L_277 - .L_276)


	//   ....[0]....
.L_276:
        /*0798*/ 	.word	0x00000300
        /*079c*/ 	.word	0x000000ff
        /*07a0*/ 	.word	0x0002a800
        /*07a4*/ 	.short	0x0100
        /*07a6*/ 	.byte	0x08
	.zero		1


	//   ....[1]....
        /*07a8*/ 	.word	0x00000310
        /*07ac*/ 	.word	0x000000ff
        /*07b0*/ 	.word	0x0002a820
        /*07b4*/ 	.short	0x0100
        /*07b6*/ 	.byte	0x08
	.zero		1


	//   ....[2]....
        /*07b8*/ 	.word	0x00000400
        /*07bc*/ 	.word	0x000000ff
        /*07c0*/ 	.word	0x0002a830
        /*07c4*/ 	.short	0x0100
        /*07c6*/ 	.byte	0x08
	.zero		1


	//   ....[3]....
        /*07c8*/ 	.word	0x00000410
        /*07cc*/ 	.word	0x000000ff
        /*07d0*/ 	.word	0x0002a840
        /*07d4*/ 	.short	0x0100
        /*07d6*/ 	.byte	0x08
	.zero		1


	//   ....[4]....
        /*07d8*/ 	.word	0x00000420
        /*07dc*/ 	.word	0x000000ff
        /*07e0*/ 	.word	0x0002a838
        /*07e4*/ 	.short	0x0100
        /*07e6*/ 	.byte	0x08
	.zero		1


	//   ....[5]....
        /*07e8*/ 	.word	0x00000430
        /*07ec*/ 	.word	0x000000ff
        /*07f0*/ 	.word	0x0002a848
        /*07f4*/ 	.short	0x0100
        /*07f6*/ 	.byte	0x08
	.zero		1


	//   ....[6]....
        /*07f8*/ 	.word	0x00000560
        /*07fc*/ 	.word	0x000000ff
        /*0800*/ 	.word	0x0002a850
        /*0804*/ 	.short	0x0100
        /*0806*/ 	.byte	0x08
	.zero		1


	//   ....[7]....
        /*0808*/ 	.word	0x00000570
        /*080c*/ 	.word	0x000000ff
        /*0810*/ 	.word	0x0002a860
        /*0814*/ 	.short	0x0100
        /*0816*/ 	.byte	0x08
	.zero		1


	//   ....[8]....
        /*0818*/ 	.word	0x00000580
        /*081c*/ 	.word	0x000000ff
        /*0820*/ 	.word	0x0002a858
        /*0824*/ 	.short	0x0100
        /*0826*/ 	.byte	0x08
	.zero		1


	//   ....[9]....
        /*0828*/ 	.word	0x00000590
        /*082c*/ 	.word	0x000000ff
        /*0830*/ 	.word	0x0002a868
        /*0834*/ 	.short	0x0100
        /*0836*/ 	.byte	0x08
	.zero		1


	//   ....[10]....
        /*0838*/ 	.word	0x00000680
        /*083c*/ 	.word	0x000000ff
        /*0840*/ 	.word	0x0002a870
        /*0844*/ 	.short	0x0100
        /*0846*/ 	.byte	0x06
	.zero		1


	//   ....[11]....
        /*0848*/ 	.word	0x00000690
        /*084c*/ 	.word	0x000000ff
        /*0850*/ 	.word	0x0002a880
        /*0854*/ 	.short	0x0100
        /*0856*/ 	.byte	0x06
	.zero		1


	//   ....[12]....
        /*0858*/ 	.word	0x000006a0
        /*085c*/ 	.word	0x000000ff
        /*0860*/ 	.word	0x0002a878
        /*0864*/ 	.short	0x0100
        /*0866*/ 	.byte	0x06
	.zero		1


	//   ....[13]....
        /*0868*/ 	.word	0x000006b0
        /*086c*/ 	.word	0x000000ff
        /*0870*/ 	.word	0x0002a888
        /*0874*/ 	.short	0x0100
        /*0876*/ 	.byte	0x06
	.zero		1


	//   ....[14]....
        /*0878*/ 	.word	0x000007e0
        /*087c*/ 	.word	0x000000ff
        /*0880*/ 	.word	0x0002a890
        /*0884*/ 	.short	0x0100
        /*0886*/ 	.byte	0x08
	.zero		1


	//   ....[15]....
        /*0888*/ 	.word	0x000007f0
        /*088c*/ 	.word	0x000000ff
        /*0890*/ 	.word	0x0002a8a0
        /*0894*/ 	.short	0x0100
        /*0896*/ 	.byte	0x08
	.zero		1


	//   ....[16]....
        /*0898*/ 	.word	0x00000800
        /*089c*/ 	.word	0x000000ff
        /*08a0*/ 	.word	0x0002a898
        /*08a4*/ 	.short	0x0100
        /*08a6*/ 	.byte	0x08
	.zero		1


	//   ....[17]....
        /*08a8*/ 	.word	0x00000810
        /*08ac*/ 	.word	0x000000ff
        /*08b0*/ 	.word	0x0002a8a8
        /*08b4*/ 	.short	0x0100
        /*08b6*/ 	.byte	0x08
	.zero		1


	//   ....[18]....
        /*08b8*/ 	.word	0x00000940
        /*08bc*/ 	.word	0x000000ff
        /*08c0*/ 	.word	0x0002a8b0
        /*08c4*/ 	.short	0x0100
        /*08c6*/ 	.byte	0x08
	.zero		1


	//   ....[19]....
        /*08c8*/ 	.word	0x00000950
        /*08cc*/ 	.word	0x000000ff
        /*08d0*/ 	.word	0x0002a8c0
        /*08d4*/ 	.short	0x0100
        /*08d6*/ 	.byte	0x08
	.zero		1


	//   ....[20]....
        /*08d8*/ 	.word	0x00000960
        /*08dc*/ 	.word	0x000000ff
        /*08e0*/ 	.word	0x0002a8b8
        /*08e4*/ 	.short	0x0100
        /*08e6*/ 	.byte	0x08
	.zero		1


	//   ....[21]....
        /*08e8*/ 	.word	0x00000970
        /*08ec*/ 	.word	0x000000ff
        /*08f0*/ 	.word	0x0002a8c8
        /*08f4*/ 	.short	0x0100
        /*08f6*/ 	.byte	0x08
	.zero		1


	//   ....[22]....
        /*08f8*/ 	.word	0x00003a00
        /*08fc*/ 	.word	0x00000004
        /*0900*/ 	.word	0x0002a890
        /*0904*/ 	.short	0x010a
        /*0906*/ 	.byte	0x3f
	.zero		1


	//   ....[23]....
        /*0908*/ 	.word	0x00006dc0
        /*090c*/ 	.word	0x00000004
        /*0910*/ 	.word	0x0002a890
        /*0914*/ 	.short	0x010a
        /*0916*/ 	.byte	0x3f
	.zero		1


	//   ....[24]....
        /*0918*/ 	.word	0x00009e20
        /*091c*/ 	.word	0x00000004
        /*0920*/ 	.word	0x0002a890
        /*0924*/ 	.short	0x010a
        /*0926*/ 	.byte	0x3f
	.zero		1


	//   ....[25]....
        /*0928*/ 	.word	0x0000a210
        /*092c*/ 	.word	0x00000020
        /*0930*/ 	.word	0x00000000
        /*0934*/ 	.short	0x0101
        /*0936*/ 	.byte	0x3f
	.zero		1


	//   ....[26]....
        /*0938*/ 	.word	0x0000a250
        /*093c*/ 	.word	0x00000004
        /*0940*/ 	.word	0x0002a8b0
        /*0944*/ 	.short	0x010a
        /*0946*/ 	.byte	0x3f
	.zero		1


	//   ....[27]....
        /*0948*/ 	.word	0x0000a720
        /*094c*/ 	.word	0x00000004
        /*0950*/ 	.word	0x00000000
        /*0954*/ 	.short	0x0101
        /*0956*/ 	.byte	0x3f
	.zero		1


	//   ....[28]....
        /*0958*/ 	.word	0x0000afd0
        /*095c*/ 	.word	0x00000012
        /*0960*/ 	.word	0x0002a800
        /*0964*/ 	.short	0x010a
        /*0966*/ 	.byte	0x3f
	.zero		1


	//   ....[29]....
        /*0968*/ 	.word	0x0000b020
        /*096c*/ 	.word	0x00000012
        /*0970*/ 	.word	0x0002a800
        /*0974*/ 	.short	0x010a
        /*0976*/ 	.byte	0x3f
	.zero		1


	//   ....[30]....
        /*0978*/ 	.word	0x0000c3d0
        /*097c*/ 	.word	0x00000012
        /*0980*/ 	.word	0x0002a800
        /*0984*/ 	.short	0x010a
        /*0986*/ 	.byte	0x3f
	.zero		1


	//   ....[31]....
        /*0988*/ 	.word	0x0000f560
        /*098c*/ 	.word	0x00000012
        /*0990*/ 	.word	0x0002a800
        /*0994*/ 	.short	0x010a
        /*0996*/ 	.byte	0x3f
	.zero		1


	//   ....[32]....
        /*0998*/ 	.word	0x00011d70
        /*099c*/ 	.word	0x00000004
        /*09a0*/ 	.word	0x0002a830
        /*09a4*/ 	.short	0x010a
        /*09a6*/ 	.byte	0x3f
	.zero		1


	//   ....[33]....
        /*09a8*/ 	.word	0x00011de0
        /*09ac*/ 	.word	0x00000004
        /*09b0*/ 	.word	0x0002a830
        /*09b4*/ 	.short	0x010a
        /*09b6*/ 	.byte	0x3f
	.zero		1


	//   ....[34]....
        /*09b8*/ 	.word	0x00012790
        /*09bc*/ 	.word	0x00000004
        /*09c0*/ 	.word	0x00000000
        /*09c4*/ 	.short	0x0101
        /*09c6*/ 	.byte	0x3f
	.zero		1


	//   ....[35]....
        /*09c8*/ 	.word	0x00015210
        /*09cc*/ 	.word	0x000000c0
        /*09d0*/ 	.word	0x0002a830
        /*09d4*/ 	.short	0x010a
        /*09d6*/ 	.byte	0x3f
	.zero		1


	//   ....[36]....
        /*09d8*/ 	.word	0x00015280
        /*09dc*/ 	.word	0x000000c0
        /*09e0*/ 	.word	0x0002a830
        /*09e4*/ 	.short	0x010a
        /*09e6*/ 	.byte	0x3f
	.zero		1


	//   ....[37]....
        /*09e8*/ 	.word	0x00015e00
        /*09ec*/ 	.word	0x0000000c
        /*09f0*/ 	.word	0x0002a850
        /*09f4*/ 	.short	0x010a
        /*09f6*/ 	.byte	0x3f
	.zero		1


	//   ....[38]....
        /*09f8*/ 	.word	0x00015ea0
        /*09fc*/ 	.word	0x0000000c
        /*0a00*/ 	.word	0x0002a850
        /*0a04*/ 	.short	0x010a
        /*0a06*/ 	.byte	0x3f
	.zero		1


	//   ....[39]....
        /*0a08*/ 	.word	0x00016830
        /*0a0c*/ 	.word	0x000000c0
        /*0a10*/ 	.word	0x00000000
        /*0a14*/ 	.short	0x0101
        /*0a16*/ 	.byte	0x3f
	.zero		1


	//   ....[40]....
        /*0a18*/ 	.word	0x00017fa0
        /*0a1c*/ 	.word	0x00000071
        /*0a20*/ 	.word	0x00000000
        /*0a24*/ 	.short	0x0101
        /*0a26*/ 	.byte	0x3f
	.zero		1


	//   ....[41]....
        /*0a28*/ 	.word	0x00018b60
        /*0a2c*/ 	.word	0x0000000a
        /*0a30*/ 	.word	0x0002a830
        /*0a34*/ 	.short	0x010a
        /*0a36*/ 	.byte	0x3f
	.zero		1


	//   ....[42]....
        /*0a38*/ 	.word	0x00018bd0
        /*0a3c*/ 	.word	0x0000000a
        /*0a40*/ 	.word	0x0002a830
        /*0a44*/ 	.short	0x010a
        /*0a46*/ 	.byte	0x3f
	.zero		1


	//   ....[43]....
        /*0a48*/ 	.word	0x00019750
        /*0a4c*/ 	.word	0x00000014
        /*0a50*/ 	.word	0x0002a850
        /*0a54*/ 	.short	0x010a
        /*0a56*/ 	.byte	0x3f
	.zero		1


	//   ....[44]....
        /*0a58*/ 	.word	0x000197a0
        /*0a5c*/ 	.word	0x00000014
        /*0a60*/ 	.word	0x0002a850
        /*0a64*/ 	.short	0x010a
        /*0a66*/ 	.byte	0x3f
	.zero		1


	//   ....[45]....
        /*0a68*/ 	.word	0x0001ab50
        /*0a6c*/ 	.word	0x0000000d
        /*0a70*/ 	.word	0x00000000
        /*0a74*/ 	.short	0x0101
        /*0a76*/ 	.byte	0x3f
	.zero		1


	//   ....[46]....
        /*0a78*/ 	.word	0x0001ac80
        /*0a7c*/ 	.word	0x0000000f
        /*0a80*/ 	.word	0x00000000
        /*0a84*/ 	.short	0x0101
        /*0a86*/ 	.byte	0x3f
	.zero		1


	//   ....[47]....
        /*0a88*/ 	.word	0x0001b170
        /*0a8c*/ 	.word	0x0000000f
        /*0a90*/ 	.word	0x0002a830
        /*0a94*/ 	.short	0x010a
        /*0a96*/ 	.byte	0x3f
	.zero		1


	//   ....[48]....
        /*0a98*/ 	.word	0x0001b1e0
        /*0a9c*/ 	.word	0x0000000f
        /*0aa0*/ 	.word	0x0002a830
        /*0aa4*/ 	.short	0x010a
        /*0aa6*/ 	.byte	0x3f
	.zero		1


	//   ....[49]....
        /*0aa8*/ 	.word	0x0001bd60
        /*0aac*/ 	.word	0x0000000a
        /*0ab0*/ 	.word	0x0002a850
        /*0ab4*/ 	.short	0x010a
        /*0ab6*/ 	.byte	0x3f
	.zero		1


	//   ....[50]....
        /*0ab8*/ 	.word	0x0001be00
        /*0abc*/ 	.word	0x0000000a
        /*0ac0*/ 	.word	0x0002a850
        /*0ac4*/ 	.short	0x010a
        /*0ac6*/ 	.byte	0x3f
	.zero		1


	//   ....[51]....
        /*0ac8*/ 	.word	0x0001c730
        /*0acc*/ 	.word	0x00000006
        /*0ad0*/ 	.word	0x00000000
        /*0ad4*/ 	.short	0x0101
        /*0ad6*/ 	.byte	0x3f
	.zero		1


	//   ....[52]....
        /*0ad8*/ 	.word	0x0001e280
        /*0adc*/ 	.word	0x0000006d
        /*0ae0*/ 	.word	0x00000000
        /*0ae4*/ 	.short	0x0101
        /*0ae6*/ 	.byte	0x3f
	.zero		1


	//   ....[53]....
        /*0ae8*/ 	.word	0x0001ebe0
        /*0aec*/ 	.word	0x0000000d
        /*0af0*/ 	.word	0x0002a850
        /*0af4*/ 	.short	0x010a
        /*0af6*/ 	.byte	0x3f
	.zero		1


	//   ....[54]....
        /*0af8*/ 	.word	0x0001ec80
        /*0afc*/ 	.word	0x0000000d
        /*0b00*/ 	.word	0x0002a850
        /*0b04*/ 	.short	0x010a
        /*0b06*/ 	.byte	0x3f
	.zero		1


	//   ....[55]....
        /*0b08*/ 	.word	0x0001f150
        /*0b0c*/ 	.word	0x0000000c
        /*0b10*/ 	.word	0x00000000
        /*0b14*/ 	.short	0x0101
        /*0b16*/ 	.byte	0x3f
	.zero		1


	//   ....[56]....
        /*0b18*/ 	.word	0x00020400
        /*0b1c*/ 	.word	0x00000000
        /*0b20*/ 	.word	0x00000000
        /*0b24*/ 	.short	0x0101
        /*0b26*/ 	.byte	0x3f
	.zero		1


	//   ....[57]....
        /*0b28*/ 	.word	0x00022c70
        /*0b2c*/ 	.word	0x00000008
        /*0b30*/ 	.word	0x0002a820
        /*0b34*/ 	.short	0x010a
        /*0b36*/ 	.byte	0x3f
	.zero		1


	//   ....[58]....
        /*0b38*/ 	.word	0x00022d00
        /*0b3c*/ 	.word	0x00000009
        /*0b40*/ 	.word	0x0002a8a0
        /*0b44*/ 	.short	0x010a
        /*0b46*/ 	.byte	0x3f
	.zero		1


	//   ....[59]....
        /*0b48*/ 	.word	0x00022f90
        /*0b4c*/ 	.word	0x00000009
        /*0b50*/ 	.word	0x0002a8c0
        /*0b54*/ 	.short	0x010a
        /*0b56*/ 	.byte	0x3f
	.zero		1


	//   ....[60]....
        /*0b58*/ 	.word	0x000232d0
        /*0b5c*/ 	.word	0x00000009
        /*0b60*/ 	.word	0x0002a8a0
        /*0b64*/ 	.short	0x010a
        /*0b66*/ 	.byte	0x3f
	.zero		1


	//   ....[61]....
        /*0b68*/ 	.word	0x00023550
        /*0b6c*/ 	.word	0x00000009
        /*0b70*/ 	.word	0x0002a8c0
        /*0b74*/ 	.short	0x010a
        /*0b76*/ 	.byte	0x3f
	.zero		1


	//   ....[62]....
        /*0b78*/ 	.word	0x00024780
        /*0b7c*/ 	.word	0x00000007
        /*0b80*/ 	.word	0x0002a840
        /*0b84*/ 	.short	0x010a
        /*0b86*/ 	.byte	0x3f
	.zero		1


	//   ....[63]....
        /*0b88*/ 	.word	0x00024d30
        /*0b8c*/ 	.word	0x0000000a
        /*0b90*/ 	.word	0x0002a820
        /*0b94*/ 	.short	0x010a
        /*0b96*/ 	.byte	0x3f
	.zero		1


	//   ....[64]....
        /*0b98*/ 	.word	0x00025080
        /*0b9c*/ 	.word	0x00000003
        /*0ba0*/ 	.word	0x0002a840
        /*0ba4*/ 	.short	0x010a
        /*0ba6*/ 	.byte	0x3f
	.zero		1


	//   ....[65]....
        /*0ba8*/ 	.word	0x00025380
        /*0bac*/ 	.word	0x00000008
        /*0bb0*/ 	.word	0x00000060
        /*0bb4*/ 	.short	0x010a
        /*0bb6*/ 	.byte	0x3f
	.zero		1


	//   ....[66]....
        /*0bb8*/ 	.word	0x00025980
        /*0bbc*/ 	.word	0x00000002
        /*0bc0*/ 	.word	0x0002a840
        /*0bc4*/ 	.short	0x010a
        /*0bc6*/ 	.byte	0x3f
	.zero		1


	//   ....[67]....
        /*0bc8*/ 	.word	0x00025c80
        /*0bcc*/ 	.word	0x00000003
        /*0bd0*/ 	.word	0x00000060
        /*0bd4*/ 	.short	0x010a
        /*0bd6*/ 	.byte	0x3f
	.zero		1


	//   ....[68]....
        /*0bd8*/ 	.word	0x00026160
        /*0bdc*/ 	.word	0x00000002
        /*0be0*/ 	.word	0x0002a840
        /*0be4*/ 	.short	0x010a
        /*0be6*/ 	.byte	0x3f
	.zero		1


	//   ....[69]....
        /*0be8*/ 	.word	0x00026470
        /*0bec*/ 	.word	0x00000002
        /*0bf0*/ 	.word	0x00000060
        /*0bf4*/ 	.short	0x010a
        /*0bf6*/ 	.byte	0x3f
	.zero		1


	//   ....[70]....
        /*0bf8*/ 	.word	0x000268f0
        /*0bfc*/ 	.word	0x00000003
        /*0c00*/ 	.word	0x0002a860
        /*0c04*/ 	.short	0x010a
        /*0c06*/ 	.byte	0x3f
	.zero		1


	//   ....[71]....
        /*0c08*/ 	.word	0x00027900
        /*0c0c*/ 	.word	0x00000000
        /*0c10*/ 	.word	0x0002a820
        /*0c14*/ 	.short	0x010a
        /*0c16*/ 	.byte	0x3f
	.zero		1


	//   ....[72]....
        /*0c18*/ 	.word	0x00027ab0
        /*0c1c*/ 	.word	0x00000006
        /*0c20*/ 	.word	0x00000000
        /*0c24*/ 	.short	0x010a
        /*0c26*/ 	.byte	0x3f
	.zero		1


	//   ....[73]....
        /*0c28*/ 	.word	0x00027b20
        /*0c2c*/ 	.word	0x00000007
        /*0c30*/ 	.word	0x00000000
        /*0c34*/ 	.short	0x010a
        /*0c36*/ 	.byte	0x3f
	.zero		1


	//   ....[74]....
        /*0c38*/ 	.word	0x00027b90
        /*0c3c*/ 	.word	0x00000004
        /*0c40*/ 	.word	0x00000000
        /*0c44*/ 	.short	0x010a
        /*0c46*/ 	.byte	0x3f
	.zero		1


	//   ....[75]....
        /*0c48*/ 	.word	0x00027bc0
        /*0c4c*/ 	.word	0x00000003
        /*0c50*/ 	.word	0x00000000
        /*0c54*/ 	.short	0x010a
        /*0c56*/ 	.byte	0x3f
	.zero		1


	//   ....[76]....
        /*0c58*/ 	.word	0x00027c20
        /*0c5c*/ 	.word	0x00000004
        /*0c60*/ 	.word	0x0002a890
        /*0c64*/ 	.short	0x010a
        /*0c66*/ 	.byte	0x3f
	.zero		1


	//   ....[77]....
        /*0c68*/ 	.word	0x00027c70
        /*0c6c*/ 	.word	0x00000004
        /*0c70*/ 	.word	0x0002a890
        /*0c74*/ 	.short	0x010a
        /*0c76*/ 	.byte	0x3f
	.zero		1


	//   ....[78]....
        /*0c78*/ 	.word	0x00027cc0
        /*0c7c*/ 	.word	0x00000004
        /*0c80*/ 	.word	0x0002a890
        /*0c84*/ 	.short	0x010a
        /*0c86*/ 	.byte	0x3f
	.zero		1


	//   ....[79]....
        /*0c88*/ 	.word	0x00027d10
        /*0c8c*/ 	.word	0x00000004
        /*0c90*/ 	.word	0x0002a8b0
        /*0c94*/ 	.short	0x010a
        /*0c96*/ 	.byte	0x3f
	.zero		1


	//   ....[80]....
        /*0c98*/ 	.word	0x00028260
        /*0c9c*/ 	.word	0x00000012
        /*0ca0*/ 	.word	0x0002a800
        /*0ca4*/ 	.short	0x010a
        /*0ca6*/ 	.byte	0x3f
	.zero		1


	//   ....[81]....
        /*0ca8*/ 	.word	0x000287b0
        /*0cac*/ 	.word	0x00000012
        /*0cb0*/ 	.word	0x0002a800
        /*0cb4*/ 	.short	0x010a
        /*0cb6*/ 	.byte	0x3f
	.zero		1


	//   ....[82]....
        /*0cb8*/ 	.word	0x00028800
        /*0cbc*/ 	.word	0x00000004
        /*0cc0*/ 	.word	0x0002a830
        /*0cc4*/ 	.short	0x010a
        /*0cc6*/ 	.byte	0x3f
	.zero		1


	//   ....[83]....
        /*0cc8*/ 	.word	0x00028850
        /*0ccc*/ 	.word	0x000000c0
        /*0cd0*/ 	.word	0x0002a830
        /*0cd4*/ 	.short	0x010a
        /*0cd6*/ 	.byte	0x3f
	.zero		1


	//   ....[84]....
        /*0cd8*/ 	.word	0x000288a0
        /*0cdc*/ 	.word	0x0000000c
        /*0ce0*/ 	.word	0x0002a850
        /*0ce4*/ 	.short	0x010a
        /*0ce6*/ 	.byte	0x3f
	.zero		1


	//   ....[85]....
        /*0ce8*/ 	.word	0x000288f0
        /*0cec*/ 	.word	0x0000000a
        /*0cf0*/ 	.word	0x0002a830
        /*0cf4*/ 	.short	0x010a
        /*0cf6*/ 	.byte	0x3f
	.zero		1


	//   ....[86]....
        /*0cf8*/ 	.word	0x00028940
        /*0cfc*/ 	.word	0x00000014
        /*0d00*/ 	.word	0x0002a850
        /*0d04*/ 	.short	0x010a
        /*0d06*/ 	.byte	0x3f
	.zero		1


	//   ....[87]....
        /*0d08*/ 	.word	0x00028990
        /*0d0c*/ 	.word	0x0000000f
        /*0d10*/ 	.word	0x0002a830
        /*0d14*/ 	.short	0x010a
        /*0d16*/ 	.byte	0x3f
	.zero		1


	//   ....[88]....
        /*0d18*/ 	.word	0x000289e0
        /*0d1c*/ 	.word	0x0000000a
        /*0d20*/ 	.word	0x0002a850
        /*0d24*/ 	.short	0x010a
        /*0d26*/ 	.byte	0x3f
	.zero		1


	//   ....[89]....
        /*0d28*/ 	.word	0x00028a30
        /*0d2c*/ 	.word	0x0000000d
        /*0d30*/ 	.word	0x0002a850
        /*0d34*/ 	.short	0x010a
        /*0d36*/ 	.byte	0x3f
	.zero		1


	//   ....[90]....
        /*0d38*/ 	.word	0x00028bd0
        /*0d3c*/ 	.word	0x00000008
        /*0d40*/ 	.word	0x0002a820
        /*0d44*/ 	.short	0x010a
        /*0d46*/ 	.byte	0x3f
	.zero		1


	//   ....[91]....
        /*0d48*/ 	.word	0x00028c20
        /*0d4c*/ 	.word	0x00000009
        /*0d50*/ 	.word	0x0002a8a0
        /*0d54*/ 	.short	0x010a
        /*0d56*/ 	.byte	0x3f
	.zero		1


	//   ....[92]....
        /*0d58*/ 	.word	0x00028c70
        /*0d5c*/ 	.word	0x00000009
        /*0d60*/ 	.word	0x0002a8c0
        /*0d64*/ 	.short	0x010a
        /*0d66*/ 	.byte	0x3f
	.zero		1


	//   ....[93]....
        /*0d68*/ 	.word	0x00028cc0
        /*0d6c*/ 	.word	0x00000009
        /*0d70*/ 	.word	0x0002a8a0
        /*0d74*/ 	.short	0x010a
        /*0d76*/ 	.byte	0x3f
	.zero		1


	//   ....[94]....
        /*0d78*/ 	.word	0x00028d10
        /*0d7c*/ 	.word	0x00000009
        /*0d80*/ 	.word	0x0002a8c0
        /*0d84*/ 	.short	0x010a
        /*0d86*/ 	.byte	0x3f
	.zero		1


	//   ....[95]....
        /*0d88*/ 	.word	0x00028eb0
        /*0d8c*/ 	.word	0x00000007
        /*0d90*/ 	.word	0x0002a840
        /*0d94*/ 	.short	0x010a
        /*0d96*/ 	.byte	0x3f
	.zero		1


	//   ....[96]....
        /*0d98*/ 	.word	0x00028f30
        /*0d9c*/ 	.word	0x00000003
        /*0da0*/ 	.word	0x0002a820
        /*0da4*/ 	.short	0x010a
        /*0da6*/ 	.byte	0x3f
	.zero		1


	//   ....[97]....
        /*0da8*/ 	.word	0x00028f80
        /*0dac*/ 	.word	0x00000003
        /*0db0*/ 	.word	0x0002a840
        /*0db4*/ 	.short	0x010a
        /*0db6*/ 	.byte	0x3f
	.zero		1


	//   ....[98]....
        /*0db8*/ 	.word	0x00028fd0
        /*0dbc*/ 	.word	0x00000008
        /*0dc0*/ 	.word	0x00000060
        /*0dc4*/ 	.short	0x010a
        /*0dc6*/ 	.byte	0x3f
	.zero		1


	//   ....[99]....
        /*0dc8*/ 	.word	0x00029020
        /*0dcc*/ 	.word	0x00000002
        /*0dd0*/ 	.word	0x0002a840
        /*0dd4*/ 	.short	0x010a
        /*0dd6*/ 	.byte	0x3f
	.zero		1


	//   ....[100]....
        /*0dd8*/ 	.word	0x00029070
        /*0ddc*/ 	.word	0x00000003
        /*0de0*/ 	.word	0x00000060
        /*0de4*/ 	.short	0x010a
        /*0de6*/ 	.byte	0x3f
	.zero		1


	//   ....[101]....
        /*0de8*/ 	.word	0x000290c0
        /*0dec*/ 	.word	0x00000002
        /*0df0*/ 	.word	0x0002a840
        /*0df4*/ 	.short	0x010a
        /*0df6*/ 	.byte	0x3f
	.zero		1


	//   ....[102]....
        /*0df8*/ 	.word	0x00029110
        /*0dfc*/ 	.word	0x00000002
        /*0e00*/ 	.word	0x00000060
        /*0e04*/ 	.short	0x010a
        /*0e06*/ 	.byte	0x3f
	.zero		1


	//   ....[103]....
        /*0e08*/ 	.word	0x00029160
        /*0e0c*/ 	.word	0x00000003
        /*0e10*/ 	.word	0x0002a860
        /*0e14*/ 	.short	0x010a
        /*0e16*/ 	.byte	0x3f
	.zero		1


	//   ....[104]....
        /*0e18*/ 	.word	0x00029b20
        /*0e1c*/ 	.word	0x00000000
        /*0e20*/ 	.word	0x0002a820
        /*0e24*/ 	.short	0x010a
        /*0e26*/ 	.byte	0x3f
	.zero		1


	//   ....[105]....
        /*0e28*/ 	.word	0x00029cc0
        /*0e2c*/ 	.word	0x00000006
        /*0e30*/ 	.word	0x00000000
        /*0e34*/ 	.short	0x010a
        /*0e36*/ 	.byte	0x3f
	.zero		1


	//   ....[106]....
        /*0e38*/ 	.word	0x00029d10
        /*0e3c*/ 	.word	0x00000007
        /*0e40*/ 	.word	0x00000000
        /*0e44*/ 	.short	0x010a
        /*0e46*/ 	.byte	0x3f
	.zero		1


	//   ....[107]....
        /*0e48*/ 	.word	0x00029d60
        /*0e4c*/ 	.word	0x00000004
        /*0e50*/ 	.word	0x00000000
        /*0e54*/ 	.short	0x010a
        /*0e56*/ 	.byte	0x3f
	.zero		1


	//----- nvinfo : EIATTR_NUM_MBARRIERS
	.align		4
.L_277:
        /*0e58*/ 	.byte	0x03, 0x38
        /*0e5a*/ 	.short	0x0016


	//----- nvinfo : EIATTR_EXIT_INSTR_OFFSETS
	.align		4
        /*0e5c*/ 	.byte	0x04, 0x1c
        /*0e5e*/ 	.short	(.L_279 - .L_278)


	//   ....[0]....
.L_278:
        /*0e60*/ 	.word	0x00027c10


	//----- nvinfo : EIATTR_MAX_THREADS
	.align		4
.L_279:
        /*0e64*/ 	.byte	0x04, 0x05
        /*0e66*/ 	.short	(.L_281 - .L_280)
.L_280:
        /*0e68*/ 	.word	0x00000180
        /*0e6c*/ 	.word	0x00000001
        /*0e70*/ 	.word	0x00000001


	//----- nvinfo : EIATTR_CRS_STACK_SIZE
	.align		4
.L_281:
        /*0e74*/ 	.byte	0x04, 0x1e
        /*0e76*/ 	.short	(.L_283 - .L_282)
.L_282:
        /*0e78*/ 	.word	0x00000000


	//----- nvinfo : EIATTR_CBANK_PARAM_SIZE
	.align		4
.L_283:
        /*0e7c*/ 	.byte	0x03, 0x19
        /*0e7e*/ 	.short	0x0a70


	//----- nvinfo : EIATTR_PARAM_CBANK
	.align		4
        /*0e80*/ 	.byte	0x04, 0x0a
        /*0e82*/ 	.short	(.L_285 - .L_284)
	.align		4
.L_284:
        /*0e84*/ 	.word	index@(.nv.constant0._ZN7cutlass13device_kernelIN5flash11enable_sm90INS1_16FlashAttnFwdSm90INS1_25CollectiveMainloopFwdSm90ILi2EN4cute5tupleIJNS5_1CILi1EEES8_S8_EEENS6_IJNS7_ILi128EEENS7_ILi96EEENS7_ILi192EEEEEELi128ENS_6half_tEfNS_4arch4Sm90ELb0ELb1ELb1ELb1ELb0ELb1ELb0ELb1ELb1ELb0ELb0ELb0EEENS1_21CollectiveEpilogueFwdINS6_IJSA_SA_SB_EEES9_SE_SG_Li256ELb1ELb0ELb0ELb0EEENS1_36VarlenDynamicPersistentTileSchedulerILi128ELi96ELi256ELi32ELb0ELb0ELb1ELb1ELb0ELb1EEEEEEEEEvNT_6ParamsE)
        /*0e88*/ 	.short	0x0210
        /*0e8a*/ 	.short	0x0a70


	//----- nvinfo : EIATTR_SW_WAR
	.align		4
.L_285:
        /*0e8c*/ 	.byte	0x04, 0x36
        /*0e8e*/ 	.short	(.L_287 - .L_286)
.L_286:
        /*0e90*/ 	.word	0x00000008
.L_287:


//--------------------- .nv.info._ZN7cutlass13device_kernelIN5flash11enable_sm90INS1_16FlashAttnFwdSm90INS1_25CollectiveMainloopFwdSm90ILi2EN4cute5tupleIJNS5_1CILi1EEES8_S8_EEENS6_IJNS7_ILi128EEESA_NS7_ILi192EEEEEELi128ENS_6half_tEfNS_4arch4Sm90ELb1ELb0ELb1ELb0ELb0ELb0ELb0ELb1ELb1ELb0ELb0ELb0EEENS1_21CollectiveEpilogueFwdINS6_IJSA_SA_SA_EEES9_SD_SF_Li256ELb0ELb0ELb0ELb0EEENS1_30DynamicPersistentTileSchedulerILi256ELi32ELb0ELb0ELb1EEEEEEEEEvNT_6ParamsE --------------------------
	.section	.nv.info._ZN7cutlass13device_kernelIN5flash11enable_sm90INS1_16FlashAttnFwdSm90INS1_25CollectiveMainloopFwdSm90ILi2EN4cute5tupleIJNS5_1CILi1EEES8_S8_EEENS6_IJNS7_ILi128EEESA_NS7_ILi192EEEEEELi128ENS_6half_tEfNS_4arch4Sm90ELb1ELb0ELb1ELb0ELb0ELb0ELb0ELb1ELb1ELb0ELb0ELb0EEENS1_21CollectiveEpilogueFwdINS6_IJSA_SA_SA_EEES9_SD_SF_Li256ELb0ELb0ELb0ELb0EEENS1_30DynamicPersistentTileSchedulerILi256ELi32ELb0ELb0ELb1EEEEEEEEEvNT_6ParamsE,"",@"SHT_CUDA_INFO"
	.sectionflags	@""
	.align	4


	//----- nvinfo : EIATTR_CUDA_API_VERSION
	.align		4
        /*0000*/ 	.byte	0x04, 0x37
        /*0002*/ 	.short	(.L_289 - .L_288)
.L_288:
        /*0004*/ 	.word	0x00000082


	//----- nvinfo : EIATTR_KPARAM_INFO
	.align		4
.L_289:
        /*0008*/ 	.byte	0x04, 0x17
        /*000a*/ 	.short	(.L_291 - .L_290)
.L_290:
        /*000c*/ 	.word	0x00000000
        /*0010*/ 	.short	0x0000
        /*0012*/ 	.short	0x0070
        /*0014*/ 	.byte	0x00, 0xf0, 0x01, 0x2e


	//----- nvinfo : EIATTR_SPARSE_MMA_MASK
	.align		4
.L_291:
        /*0018*/ 	.byte	0x03, 0x50
        /*001a*/ 	.short	0x0000


	//----- nvinfo : EIATTR_MAXREG_COUNT
	.align		4
        /*001c*/ 	.byte	0x03, 0x1b
        /*001e*/ 	.short	0x00a8


	//----- nvinfo : EIATTR_NUM_BARRIERS
	.align		4
        /*0020*/ 	.byte	0x02, 0x4c
        /*0022*/ 	.byte	0x09
	.zero		1


	//----- nvinfo : EIATTR_EXTERNS
	.align		4
        /*0024*/ 	.byte	0x04, 0x0f
        /*0026*/ 	.short	(.L_293 - .L_292)


	//   ....[0]....
	.align		4
.L_292:
        /*0028*/ 	.word	index@(__assertfail)


	//----- nvinfo : EIATTR_ANNOTATIONS
	.align		4
.L_293:
        /*002c*/ 	.byte	0x04, 0x55
        /*002e*/ 	.short	(.L_295 - .L_294)


	//   ....[0]....
.L_294:
        /*0030*/ 	.word	0x00000001
        /*0034*/ 	.byte	0x70, 0x09, 0x00, 0x00, 0x01, 0x00, 0x00, 0x00, 0x40, 0x0a, 0x00, 0x00, 0x01, 0x00, 0x00, 0x00
        /*0044*/ 	.byte	0x00, 0xf3, 0x00, 0x00


	//----- nvinfo : EIATTR_MERCURY_ISA_VERSION
	.align		4
.L_295:
        /*0048*/ 	.byte	0x03, 0x5f
        /*004a*/ 	.short	0x0101


	//----- nvinfo : EIATTR_INT_WARP_WIDE_INSTR_OFFSETS
	.align		4
        /*004c*/ 	.byte	0x04, 0x31
        /*004e*/ 	.short	(.L_297 - .L_296)


	//   ....[0]....
.L_296:
        /*0050*/ 	.word	0x00000190


	//   ....[1]....
        /*0054*/ 	.word	0x000001c0


	//   ....[2]....
        /*0058*/ 	.word	0x000001d0


	//   ....[3]....
        /*005c*/ 	.word	0x0000cae0


	//   ....[4]....
        /*0060*/ 	.word	0x0000cb80


	//   ....[5]....
        /*0064*/ 	.word	0x0000d0e0


	//   ....[6]....
        /*0068*/ 	.word	0x0000ed40


	//   ....[7]....
        /*006c*/ 	.word	0x0000ede0


	//----- nvinfo : EIATTR_COOP_GROUP_MASK_REGIDS
	.align		4
.L_297:
        /*0070*/ 	.byte	0x04, 0x29
        /*0072*/ 	.short	(.L_299 - .L_298)


	//   ....[0]....
.L_298:
        /*0074*/ 	.word	0xffffffff


	//   ....[1]....
        /*0078*/ 	.word	0xffffffff


	//   ....[2]....
        /*007c*/ 	.word	0xffffffff


	//   ....[3]....
        /*0080*/ 	.word	0xffffffff


	//   ....[4]....
        /*0084*/ 	.word	0xffffffff


	//   ....[5]....
        /*0088*/ 	.word	0xffffffff


	//   ....[6]....
        /*008c*/ 	.word	0xffffffff


	//   ....[7]....
        /*0090*/ 	.word	0xffffffff


	//   ....[8]....
        /*0094*/ 	.word	0xffffffff


	//   ....[9]....
        /*0098*/ 	.word	0xffffffff


	//   ....[10]....
        /*009c*/ 	.word	0xffffffff


	//   ....[11]....
        /*00a0*/ 	.word	0xffffffff


	//   ....[12]....
        /*00a4*/ 	.word	0xffffffff


	//   ....[13]....
        /*00a8*/ 	.word	0xffffffff


	//   ....[14]....
        /*00ac*/ 	.word	0xffffffff


	//   ....[15]....
        /*00b0*/ 	.word	0xffffffff


	//   ....[16]....
        /*00b4*/ 	.word	0xffffffff


	//   ....[17]....
        /*00b8*/ 	.word	0xffffffff


	//   ....[18]....
        /*00bc*/ 	.word	0xffffffff


	//   ....[19]....
        /*00c0*/ 	.word	0xffffffff


	//   ....[20]....
        /*00c4*/ 	.word	0xffffffff


	//   ....[21]....
        /*00c8*/ 	.word	0xffffffff


	//   ....[22]....
        /*00cc*/ 	.word	0xffffffff


	//   ....[23]....
        /*00d0*/ 	.word	0xffffffff


	//   ....[24]....
        /*00d4*/ 	.word	0xffffffff


	//   ....[25]....
        /*00d8*/ 	.word	0xffffffff


	//   ....[26]....
        /*00dc*/ 	.word	0xffffffff


	//   ....[27]....
        /*00e0*/ 	.word	0xffffffff


	//   ....[28]....
        /*00e4*/ 	.word	0x0500000f


	//   ....[29]....
        /*00e8*/ 	.word	0x0500000f


	//----- nvinfo : EIATTR_COOP_GROUP_INSTR_OFFSETS
	.align		4
.L_299:
        /*00ec*/ 	.byte	0x04, 0x28
        /*00ee*/ 	.short	(.L_301 - .L_300)


	//   ....[0]....
.L_300:
        /*00f0*/ 	.word	0x00000060


	//   ....[1]....
        /*00f4*/ 	.word	0x000001a0


	//   ....[2]....
        /*00f8*/ 	.word	0x000001f0


	//   ....[3]....
        /*00fc*/ 	.word	0x000003e0


	//   ....[4]....
        /*0100*/ 	.word	0x00000540


	//   ....[5]....
        /*0104*/ 	.word	0x00000660


	//   ....[6]....
        /*0108*/ 	.word	0x000007c0


	//   ....[7]....
        /*010c*/ 	.word	0x00001420


	//   ....[8]....
        /*0110*/ 	.word	0x00002e20


	//   ....[9]....
        /*0114*/ 	.word	0x00002e90


	//   ....[10]....
        /*0118*/ 	.word	0x000038d0


	//   ....[11]....
        /*011c*/ 	.word	0x00003940


	//   ....[12]....
        /*0120*/ 	.word	0x000065a0


	//   ....[13]....
        /*0124*/ 	.word	0x000066a0


	//   ....[14]....
        /*0128*/ 	.word	0x00006db0


	//   ....[15]....
        /*012c*/ 	.word	0x00006e00


	//   ....[16]....
        /*0130*/ 	.word	0x000092f0


	//   ....[17]....
        /*0134*/ 	.word	0x00009340


	//   ....[18]....
        /*0138*/ 	.word	0x000095c0


	//   ....[19]....
        /*013c*/ 	.word	0x00009640


	//   ....[20]....
        /*0140*/ 	.word	0x0000a970


	//   ....[21]....
        /*0144*/ 	.word	0x0000a9a0


	//   ....[22]....
        /*0148*/ 	.word	0x0000aaa0


	//   ....[23]....
        /*014c*/ 	.word	0x0000aac0


	//   ....[24]....
        /*0150*/ 	.word	0x0000b900


	//   ....[25]....
        /*0154*/ 	.word	0x0000c570


	//   ....[26]....
        /*0158*/ 	.word	0x0000f0f0


	//   ....[27]....
        /*015c*/ 	.word	0x0000f2a0


	//   ....[28]....
        /*0160*/ 	.word	0x0000f830


	//   ....[29]....
        /*0164*/ 	.word	0x0000fc10


	//----- nvinfo : EIATTR_REG_RECONFIG
	.align		4
.L_301:
        /*0168*/ 	.byte	0x01, 0x54
	.zero		2


	//----- nvinfo : EIATTR_SYSCALL_OFFSETS
	.align		4
        /*016c*/ 	.byte	0x04, 0x46
        /*016e*/ 	.short	(.L_303 - .L_302)


	//   ....[0]....
.L_302:
        /*0170*/ 	.word	0x000015d0


	//   ....[1]....
        /*0174*/ 	.word	0x0000cd10


	//   ....[2]....
        /*0178*/ 	.word	0x0000ce50


	//   ....[3]....
        /*017c*/ 	.word	0x0000cf50


	//----- nvinfo : EIATTR_MBARRIER_INSTR_OFFSETS
	.align		4
.L_303:
        /*0180*/ 	.byte	0x04, 0x39
        /*0182*/ 	.short	(.L_305 - .L_304)


	//   ....[0]....
.L_304:
        /*0184*/ 	.word	0x00000290
        /*0188*/ 	.word	0x000000ff
        /*018c*/ 	.word	0x00034800
        /*0190*/ 	.short	0x0100
        /*0192*/ 	.byte	0x06
	.zero		1


	//   ....[1]....
        /*0194*/ 	.word	0x000002a0
        /*0198*/ 	.word	0x000000ff
        /*019c*/ 	.word	0x00034820
        /*01a0*/ 	.short	0x0100
        /*01a2*/ 	.byte	0x06
	.zero		1


	//   ....[2]....
        /*01a4*/ 	.word	0x00000390
        /*01a8*/ 	.word	0x000000ff
        /*01ac*/ 	.word	0x00034830
        /*01b0*/ 	.short	0x0100
        /*01b2*/ 	.byte	0x08
	.zero		1


	//   ....[3]....
        /*01b4*/ 	.word	0x000003a0
        /*01b8*/ 	.word	0x000000ff
        /*01bc*/ 	.word	0x00034840
        /*01c0*/ 	.short	0x0100
        /*01c2*/ 	.byte	0x08
	.zero		1


	//   ....[4]....
        /*01c4*/ 	.word	0x000003b0
        /*01c8*/ 	.word	0x000000ff
        /*01cc*/ 	.word	0x00034838
        /*01d0*/ 	.short	0x0100
        /*01d2*/ 	.byte	0x08
	.zero		1


	//   ....[5]....
        /*01d4*/ 	.word	0x000003c0
        /*01d8*/ 	.word	0x000000ff
        /*01dc*/ 	.word	0x00034848
        /*01e0*/ 	.short	0x0100
        /*01e2*/ 	.byte	0x08
	.zero		1


	//   ....[6]....
        /*01e4*/ 	.word	0x000004f0
        /*01e8*/ 	.word	0x000000ff
        /*01ec*/ 	.word	0x00034850
        /*01f0*/ 	.short	0x0100
        /*01f2*/ 	.byte	0x08
	.zero		1


	//   ....[7]....
        /*01f4*/ 	.word	0x00000500
        /*01f8*/ 	.word	0x000000ff
        /*01fc*/ 	.word	0x00034860
        /*0200*/ 	.short	0x0100
        /*0202*/ 	.byte	0x08
	.zero		1


	//   ....[8]....
        /*0204*/ 	.word	0x00000510
        /*0208*/ 	.word	0x000000ff
        /*020c*/ 	.word	0x00034858
        /*0210*/ 	.short	0x0100
        /*0212*/ 	.byte	0x08
	.zero		1


	//   ....[9]....
        /*0214*/ 	.word	0x00000520
        /*0218*/ 	.word	0x000000ff
        /*021c*/ 	.word	0x00034868
        /*0220*/ 	.short	0x0100
        /*0222*/ 	.byte	0x08
	.zero		1


	//   ....[10]....
        /*0224*/ 	.word	0x00000610
        /*0228*/ 	.word	0x000000ff
        /*022c*/ 	.word	0x00034870
        /*0230*/ 	.short	0x0100
        /*0232*/ 	.byte	0x06
	.zero		1


	//   ....[11]....
        /*0234*/ 	.word	0x00000620
        /*0238*/ 	.word	0x000000ff
        /*023c*/ 	.word	0x00034880
        /*0240*/ 	.short	0x0100
        /*0242*/ 	.byte	0x06
	.zero		1


	//   ....[12]....
        /*0244*/ 	.word	0x00000630
        /*0248*/ 	.word	0x000000ff
        /*024c*/ 	.word	0x00034878
        /*0250*/ 	.short	0x0100
        /*0252*/ 	.byte	0x06
	.zero		1


	//   ....[13]....
        /*0254*/ 	.word	0x00000640
        /*0258*/ 	.word	0x000000ff
        /*025c*/ 	.word	0x00034888
        /*0260*/ 	.short	0x0100
        /*0262*/ 	.byte	0x06
	.zero		1


	//   ....[14]....
        /*0264*/ 	.word	0x00000770
        /*0268*/ 	.word	0x000000ff
        /*026c*/ 	.word	0x00034890
        /*0270*/ 	.short	0x0100
        /*0272*/ 	.byte	0x08
	.zero		1


	//   ....[15]....
        /*0274*/ 	.word	0x00000780
        /*0278*/ 	.word	0x000000ff
        /*027c*/ 	.word	0x000348a0
        /*0280*/ 	.short	0x0100
        /*0282*/ 	.byte	0x08
	.zero		1


	//   ....[16]....
        /*0284*/ 	.word	0x00000790
        /*0288*/ 	.word	0x000000ff
        /*028c*/ 	.word	0x00034898
        /*0290*/ 	.short	0x0100
        /*0292*/ 	.byte	0x08
	.zero		1


	//   ....[17]....
        /*0294*/ 	.word	0x000007a0
        /*0298*/ 	.word	0x000000ff
        /*029c*/ 	.word	0x000348a8
        /*02a0*/ 	.short	0x0100
        /*02a2*/ 	.byte	0x08
	.zero		1


	//   ....[18]....
        /*02a4*/ 	.word	0x000008d0
        /*02a8*/ 	.word	0x000000ff
        /*02ac*/ 	.word	0x000348b0
        /*02b0*/ 	.short	0x0100
        /*02b2*/ 	.byte	0x08
	.zero		1


	//   ....[19]....
        /*02b4*/ 	.word	0x000008e0
        /*02b8*/ 	.word	0x000000ff
        /*02bc*/ 	.word	0x000348c0
        /*02c0*/ 	.short	0x0100
        /*02c2*/ 	.byte	0x08
	.zero		1


	//   ....[20]....
        /*02c4*/ 	.word	0x000008f0
        /*02c8*/ 	.word	0x000000ff
        /*02cc*/ 	.word	0x000348b8
        /*02d0*/ 	.short	0x0100
        /*02d2*/ 	.byte	0x08
	.zero		1


	//   ....[21]....
        /*02d4*/ 	.word	0x00000900
        /*02d8*/ 	.word	0x000000ff
        /*02dc*/ 	.word	0x000348c8
        /*02e0*/ 	.short	0x0100
        /*02e2*/ 	.byte	0x08
	.zero		1


	//   ....[22]....
        /*02e4*/ 	.word	0x00001670
        /*02e8*/ 	.word	0x000000ff
        /*02ec*/ 	.word	0x00034800
        /*02f0*/ 	.short	0x010a
        /*02f2*/ 	.byte	0x26
	.zero		1


	//   ....[23]....
        /*02f4*/ 	.word	0x000016f0
        /*02f8*/ 	.word	0x00000000
        /*02fc*/ 	.word	0x00034830
        /*0300*/ 	.short	0x010a
        /*0302*/ 	.byte	0x3f
	.zero		1


	//   ....[24]....
        /*0304*/ 	.word	0x00001760
        /*0308*/ 	.word	0x00000000
        /*030c*/ 	.word	0x00034830
        /*0310*/ 	.short	0x010a
        /*0312*/ 	.byte	0x3f
	.zero		1


	//   ....[25]....
        /*0314*/ 	.word	0x00002910
        /*0318*/ 	.word	0x00000000
        /*031c*/ 	.word	0x00000000
        /*0320*/ 	.short	0x0101
        /*0322*/ 	.byte	0x3f
	.zero		1


	//   ....[26]....
        /*0324*/ 	.word	0x000049b0
        /*0328*/ 	.word	0x000000ff
        /*032c*/ 	.word	0x00034830
        /*0330*/ 	.short	0x010a
        /*0332*/ 	.byte	0x25
	.zero		1


	//   ....[27]....
        /*0334*/ 	.word	0x000049f0
        /*0338*/ 	.word	0x000000ff
        /*033c*/ 	.word	0x00034830
        /*0340*/ 	.short	0x010a
        /*0342*/ 	.byte	0x25
	.zero		1


	//   ....[28]....
        /*0344*/ 	.word	0x000052b0
        /*0348*/ 	.word	0x000000ff
        /*034c*/ 	.word	0x00034850
        /*0350*/ 	.short	0x010a
        /*0352*/ 	.byte	0x06
	.zero		1


	//   ....[29]....
        /*0354*/ 	.word	0x000052f0
        /*0358*/ 	.word	0x000000ff
        /*035c*/ 	.word	0x00034850
        /*0360*/ 	.short	0x010a
        /*0362*/ 	.byte	0x06
	.zero		1


	//   ....[30]....
        /*0364*/ 	.word	0x00007580
        /*0368*/ 	.word	0x00000003
        /*036c*/ 	.word	0x00000000
        /*0370*/ 	.short	0x0101
        /*0372*/ 	.byte	0x3f
	.zero		1


	//   ....[31]....
        /*0374*/ 	.word	0x000075b0
        /*0378*/ 	.word	0x00000037
        /*037c*/ 	.word	0x00000000
        /*0380*/ 	.short	0x0101
        /*0382*/ 	.byte	0x3f
	.zero		1


	//   ....[32]....
        /*0384*/ 	.word	0x00007c20
        /*0388*/ 	.word	0x000000ff
        /*038c*/ 	.word	0x00034830
        /*0390*/ 	.short	0x010a
        /*0392*/ 	.byte	0x06
	.zero		1


	//   ....[33]....
        /*0394*/ 	.word	0x00007c60
        /*0398*/ 	.word	0x000000ff
        /*039c*/ 	.word	0x00034830
        /*03a0*/ 	.short	0x010a
        /*03a2*/ 	.byte	0x06
	.zero		1


	//   ....[34]....
        /*03a4*/ 	.word	0x00008520
        /*03a8*/ 	.word	0x000000ff
        /*03ac*/ 	.word	0x00034850
        /*03b0*/ 	.short	0x010a
        /*03b2*/ 	.byte	0x06
	.zero		1


	//   ....[35]....
        /*03b4*/ 	.word	0x00008560
        /*03b8*/ 	.word	0x000000ff
        /*03bc*/ 	.word	0x00034850
        /*03c0*/ 	.short	0x010a
        /*03c2*/ 	.byte	0x06
	.zero		1


	//   ....[36]....
        /*03c4*/ 	.word	0x00009ee0
        /*03c8*/ 	.word	0x00000025
        /*03cc*/ 	.word	0x00000000
        /*03d0*/ 	.short	0x0101
        /*03d2*/ 	.byte	0x3f
	.zero		1


	//   ....[37]....
        /*03d4*/ 	.word	0x00009f30
        /*03d8*/ 	.word	0x0000002e
        /*03dc*/ 	.word	0x00000000
        /*03e0*/ 	.short	0x0101
        /*03e2*/ 	.byte	0x3f
	.zero		1


	//   ....[38]....
        /*03e4*/ 	.word	0x0000a8e0
        /*03e8*/ 	.word	0x000000ff
        /*03ec*/ 	.word	0x00034850
        /*03f0*/ 	.short	0x010a
        /*03f2*/ 	.byte	0x05
	.zero		1


	//   ....[39]....
        /*03f4*/ 	.word	0x0000a920
        /*03f8*/ 	.word	0x000000ff
        /*03fc*/ 	.word	0x00034850
        /*0400*/ 	.short	0x010a
        /*0402*/ 	.byte	0x05
	.zero		1


	//   ....[40]....
        /*0404*/ 	.word	0x0000ae60
        /*0408*/ 	.word	0x00000007
        /*040c*/ 	.word	0x00000000
        /*0410*/ 	.short	0x0101
        /*0412*/ 	.byte	0x3f
	.zero		1


	//   ....[41]....
        /*0414*/ 	.word	0x0000bc10
        /*0418*/ 	.word	0x000000ff
        /*041c*/ 	.word	0x00000000
        /*0420*/ 	.short	0x0101
        /*0422*/ 	.byte	0x05
	.zero		1


	//   ....[42]....
        /*0424*/ 	.word	0x0000d3d0
        /*0428*/ 	.word	0x00000008
        /*042c*/ 	.word	0x00034840
        /*0430*/ 	.short	0x010a
        /*0432*/ 	.byte	0x3f
	.zero		1


	//   ....[43]....
        /*0434*/ 	.word	0x0000d840
        /*0438*/ 	.word	0x000000ff
        /*043c*/ 	.word	0x00034820
        /*0440*/ 	.short	0x010a
        /*0442*/ 	.byte	0x26
	.zero		1


	//   ....[44]....
        /*0444*/ 	.word	0x0000db40
        /*0448*/ 	.word	0x00000003
        /*044c*/ 	.word	0x00034840
        /*0450*/ 	.short	0x010a
        /*0452*/ 	.byte	0x3f
	.zero		1


	//   ....[45]....
        /*0454*/ 	.word	0x0000dd90
        /*0458*/ 	.word	0x00000002
        /*045c*/ 	.word	0x00000060
        /*0460*/ 	.short	0x010a
        /*0462*/ 	.byte	0x3f
	.zero		1


	//   ....[46]....
        /*0464*/ 	.word	0x0000e230
        /*0468*/ 	.word	0x00000003
        /*046c*/ 	.word	0x00034840
        /*0470*/ 	.short	0x010a
        /*0472*/ 	.byte	0x3f
	.zero		1


	//   ....[47]....
        /*0474*/ 	.word	0x0000e480
        /*0478*/ 	.word	0x00000002
        /*047c*/ 	.word	0x00000060
        /*0480*/ 	.short	0x010a
        /*0482*/ 	.byte	0x3f
	.zero		1


	//   ....[48]....
        /*0484*/ 	.word	0x0000e880
        /*0488*/ 	.word	0x00000002
        /*048c*/ 	.word	0x00034840
        /*0490*/ 	.short	0x010a
        /*0492*/ 	.byte	0x3f
	.zero		1


	//   ....[49]....
        /*0494*/ 	.word	0x0000ead0
        /*0498*/ 	.word	0x00000002
        /*049c*/ 	.word	0x00000060
        /*04a0*/ 	.short	0x010a
        /*04a2*/ 	.byte	0x3f
	.zero		1


	//   ....[50]....
        /*04a4*/ 	.word	0x0000ee80
        /*04a8*/ 	.word	0x00000003
        /*04ac*/ 	.word	0x00034860
        /*04b0*/ 	.short	0x010a
        /*04b2*/ 	.byte	0x3f
	.zero		1


	//   ....[51]....
        /*04b4*/ 	.word	0x0000f250
        /*04b8*/ 	.word	0x00000007
        /*04bc*/ 	.word	0x00034820
        /*04c0*/ 	.short	0x010a
        /*04c2*/ 	.byte	0x3f
	.zero		1


	//   ....[52]....
        /*04c4*/ 	.word	0x0000f3c0
        /*04c8*/ 	.word	0x00000005
        /*04cc*/ 	.word	0x00000000
        /*04d0*/ 	.short	0x010a
        /*04d2*/ 	.byte	0x3f
	.zero		1


	//   ....[53]....
        /*04d4*/ 	.word	0x0000f430
        /*04d8*/ 	.word	0x00000003
        /*04dc*/ 	.word	0x00000000
        /*04e0*/ 	.short	0x010a
        /*04e2*/ 	.byte	0x3f
	.zero		1


	//   ....[54]....
        /*04e4*/ 	.word	0x0000f490
        /*04e8*/ 	.word	0x00000005
        /*04ec*/ 	.word	0x00000000
        /*04f0*/ 	.short	0x010a
        /*04f2*/ 	.byte	0x3f
	.zero		1


	//   ....[55]....
        /*04f4*/ 	.word	0x0000f4c0
        /*04f8*/ 	.word	0x00000003
        /*04fc*/ 	.word	0x00000000
        /*0500*/ 	.short	0x010a
        /*0502*/ 	.byte	0x3f
	.zero		1


	//   ....[56]....
        /*0504*/ 	.word	0x0000f530
        /*0508*/ 	.word	0x00000003
        /*050c*/ 	.word	0x00034800
        /*0510*/ 	.short	0x010a
        /*0512*/ 	.byte	0x3f
	.zero		1


	//   ....[57]....
        /*0514*/ 	.word	0x0000f580
        /*0518*/ 	.word	0x00000000
        /*051c*/ 	.word	0x00034830
        /*0520*/ 	.short	0x010a
        /*0522*/ 	.byte	0x3f
	.zero		1


	//   ....[58]....
        /*0524*/ 	.word	0x0000f5e0
        /*0528*/ 	.word	0x0000000c
        /*052c*/ 	.word	0x00034830
        /*0530*/ 	.short	0x010a
        /*0532*/ 	.byte	0x3f
	.zero		1


	//   ....[59]....
        /*0534*/ 	.word	0x0000f640
        /*0538*/ 	.word	0x00000005
        /*053c*/ 	.word	0x00034850
        /*0540*/ 	.short	0x010a
        /*0542*/ 	.byte	0x3f
	.zero		1


	//   ....[60]....
        /*0544*/ 	.word	0x0000f6a0
        /*0548*/ 	.word	0x0000000c
        /*054c*/ 	.word	0x00034830
        /*0550*/ 	.short	0x010a
        /*0552*/ 	.byte	0x3f
	.zero		1


	//   ....[61]....
        /*0554*/ 	.word	0x0000f700
        /*0558*/ 	.word	0x00000005
        /*055c*/ 	.word	0x00034850
        /*0560*/ 	.short	0x010a
        /*0562*/ 	.byte	0x3f
	.zero		1


	//   ....[62]....
        /*0564*/ 	.word	0x0000f760
        /*0568*/ 	.word	0x00000007
        /*056c*/ 	.word	0x00034850
        /*0570*/ 	.short	0x010a
        /*0572*/ 	.byte	0x3f
	.zero		1


	//   ....[63]....
        /*0574*/ 	.word	0x0000f8e0
        /*0578*/ 	.word	0x00000008
        /*057c*/ 	.word	0x00034840
        /*0580*/ 	.short	0x010a
        /*0582*/ 	.byte	0x3f
	.zero		1


	//   ....[64]....
        /*0584*/ 	.word	0x0000f940
        /*0588*/ 	.word	0x00000008
        /*058c*/ 	.word	0x00034820
        /*0590*/ 	.short	0x010a
        /*0592*/ 	.byte	0x3f
	.zero		1


	//   ....[65]....
        /*0594*/ 	.word	0x0000f990
        /*0598*/ 	.word	0x00000003
        /*059c*/ 	.word	0x00034840
        /*05a0*/ 	.short	0x010a
        /*05a2*/ 	.byte	0x3f
	.zero		1


	//   ....[66]....
        /*05a4*/ 	.word	0x0000f9e0
        /*05a8*/ 	.word	0x00000002
        /*05ac*/ 	.word	0x00000060
        /*05b0*/ 	.short	0x010a
        /*05b2*/ 	.byte	0x3f
	.zero		1


	//   ....[67]....
        /*05b4*/ 	.word	0x0000fa30
        /*05b8*/ 	.word	0x00000003
        /*05bc*/ 	.word	0x00034840
        /*05c0*/ 	.short	0x010a
        /*05c2*/ 	.byte	0x3f
	.zero		1


	//   ....[68]....
        /*05c4*/ 	.word	0x0000fa80
        /*05c8*/ 	.word	0x00000002
        /*05cc*/ 	.word	0x00000060
        /*05d0*/ 	.short	0x010a
        /*05d2*/ 	.byte	0x3f
	.zero		1


	//   ....[69]....
        /*05d4*/ 	.word	0x0000fad0
        /*05d8*/ 	.word	0x00000002
        /*05dc*/ 	.word	0x00034840
        /*05e0*/ 	.short	0x010a
        /*05e2*/ 	.byte	0x3f
	.zero		1


	//   ....[70]....
        /*05e4*/ 	.word	0x0000fb20
        /*05e8*/ 	.word	0x00000002
        /*05ec*/ 	.word	0x00000060
        /*05f0*/ 	.short	0x010a
        /*05f2*/ 	.byte	0x3f
	.zero		1


	//   ....[71]....
        /*05f4*/ 	.word	0x0000fb70
        /*05f8*/ 	.word	0x00000003
        /*05fc*/ 	.word	0x00034860
        /*0600*/ 	.short	0x010a
        /*0602*/ 	.byte	0x3f
	.zero		1


	//   ....[72]....
        /*0604*/ 	.word	0x0000fc50
        /*0608*/ 	.word	0x00000007
        /*060c*/ 	.word	0x00034820
        /*0610*/ 	.short	0x010a
        /*0612*/ 	.byte	0x3f
	.zero		1


	//   ....[73]....
        /*0614*/ 	.word	0x0000fca0
        /*0618*/ 	.word	0x00000005
        /*061c*/ 	.word	0x00000000
        /*0620*/ 	.short	0x010a
        /*0622*/ 	.byte	0x3f
	.zero		1


	//   ....[74]....
        /*0624*/ 	.word	0x0000fcf0
        /*0628*/ 	.word	0x00000003
        /*062c*/ 	.word	0x00000000
        /*0630*/ 	.short	0x010a
        /*0632*/ 	.byte	0x3f
	.zero		1


	//   ....[75]....
        /*0634*/ 	.word	0x0000fd40
        /*0638*/ 	.word	0x00000005
        /*063c*/ 	.word	0x00000000
        /*0640*/ 	.short	0x010a
        /*0642*/ 	.byte	0x3f
	.zero		1


	//----- nvinfo : EIATTR_NUM_MBARRIERS
	.align		4
.L_305:
        /*0644*/ 	.byte	0x03, 0x38
        /*0646*/ 	.short	0x0016


	//----- nvinfo : EIATTR_EXIT_INSTR_OFFSETS
	.align		4
        /*0648*/ 	.byte	0x04, 0x1c
        /*064a*/ 	.short	(.L_307 - .L_306)


	//   ....[0]....
.L_306:
        /*064c*/ 	.word	0x00000a30


	//   ....[1]....
        /*0650*/ 	.word	0x0000c530


	//   ....[2]....
        /*0654*/ 	.word	0x0000c590


	//   ....[3]....
        /*0658*/ 	.word	0x0000f2c0


	//   ....[4]....
        /*065c*/ 	.word	0x0000f510


	//----- nvinfo : EIATTR_MAX_THREADS
	.align		4
.L_307:
        /*0660*/ 	.byte	0x04, 0x05
        /*0662*/ 	.short	(.L_309 - .L_308)
.L_308:
        /*0664*/ 	.word	0x00000180
        /*0668*/ 	.word	0x00000001
        /*066c*/ 	.word	0x00000001


	//----- nvinfo : EIATTR_CRS_STACK_SIZE
	.align		4
.L_309:
        /*0670*/ 	.byte	0x04, 0x1e
        /*0672*/ 	.short	(.L_311 - .L_310)
.L_310:
        /*0674*/ 	.word	0x00000000


	//----- nvinfo : EIATTR_CBANK_PARAM_SIZE
	.align		4
.L_311:
        /*0678*/ 	.byte	0x03, 0x19
        /*067a*/ 	.short	0x0bf0


	//----- nvinfo : EIATTR_PARAM_CBANK
	.align		4
        /*067c*/ 	.byte	0x04, 0x0a
        /*067e*/ 	.short	(.L_313 - .L_312)
	.align		4
.L_312:
        /*0680*/ 	.word	index@(.nv.constant0._ZN7cutlass13device_kernelIN5flash11enable_sm90INS1_16FlashAttnFwdSm90INS1_25CollectiveMainloopFwdSm90ILi2EN4cute5tupleIJNS5_1CILi1EEES8_S8_EEENS6_IJNS7_ILi128EEESA_NS7_ILi192EEEEEELi128ENS_6half_tEfNS_4arch4Sm90ELb1ELb0ELb1ELb0ELb0ELb0ELb0ELb1ELb1ELb0ELb0ELb0EEENS1_21CollectiveEpilogueFwdINS6_IJSA_SA_SA_EEES9_SD_SF_Li256ELb0ELb0ELb0ELb0EEENS1_30DynamicPersistentTileSchedulerILi256ELi32ELb0ELb0ELb1EEEEEEEEEvNT_6ParamsE)
        /*0684*/ 	.short	0x0210
        /*0686*/ 	.short	0x0bf0


	//----- nvinfo : EIATTR_SW_WAR
	.align		4
.L_313:
        /*0688*/ 	.byte	0x04, 0x36
        /*068a*/ 	.short	(.L_315 - .L_314)
.L_314:
        /*068c*/ 	.word	0x00000008
.L_315:


//--------------------- .nv.info._ZN7cutlass13device_kernelIN5flash11enable_sm90INS1_16FlashAttnFwdSm90INS1_25CollectiveMainloopFwdSm90ILi2EN4cute5tupleIJNS5_1CILi1EEES8_S8_EEENS6_IJNS7_ILi128EEESA_NS7_ILi192EEEEEELi128ENS_6half_tEfNS_4arch4Sm90ELb1ELb0ELb1ELb1ELb0ELb0ELb0ELb1ELb1ELb0ELb0ELb0EEENS1_21CollectiveEpilogueFwdINS6_IJSA_SA_SA_EEES9_SD_SF_Li256ELb1ELb0ELb0ELb0EEENS1_36VarlenDynamicPersistentTileSchedulerILi128ELi128ELi256ELi32ELb0ELb0ELb1ELb1ELb1ELb1EEEEEEEEEvNT_6ParamsE --------------------------
	.section	.nv.info._ZN7cutlass13device_kernelIN5flash11enable_sm90INS1_16FlashAttnFwdSm90INS1_25CollectiveMainloopFwdSm90ILi2EN4cute5tupleIJNS5_1CILi1EEES8_S8_EEENS6_IJNS7_ILi128EEESA_NS7_ILi192EEEEEELi128ENS_6half_tEfNS_4arch4Sm90ELb1ELb0ELb1ELb1ELb0ELb0ELb0ELb1ELb1ELb0ELb0ELb0EEENS1_21CollectiveEpilogueFwdINS6_IJSA_SA_SA_EEES9_SD_SF_Li256ELb1ELb0ELb0ELb0EEENS1_36VarlenDynamicPersistentTileSchedulerILi128ELi128ELi256ELi32ELb0ELb0ELb1ELb1ELb1ELb1EEEEEEEEEvNT_6ParamsE,"",@"SHT_CUDA_INFO"
	.sectionflags	@""
	.align	4


	//----- nvinfo : EIATTR_CUDA_API_VERSION
	.align		4
        /*0000*/ 	.byte	0x04, 0x37
        /*0002*/ 	.short	(.L_317 - .L_316)
.L_316:
        /*0004*/ 	.word	0x00000082


	//----- nvinfo : EIATTR_KPARAM_INFO
	.align		4
.L_317:
        /*0008*/ 	.byte	0x04, 0x17
        /*000a*/ 	.short	(.L_319 - .L_318)
.L_318:
        /*000c*/ 	.word	0x00000000
        /*0010*/ 	.short	0x0000
        /*0012*/ 	.short	0x0070
        /*0014*/ 	.byte	0x00, 0xf0, 0x01, 0x28


	//----- nvinfo : EIATTR_SPARSE_MMA_MASK
	.align		4
.L_319:
        /*0018*/ 	.byte	0x03, 0x50
        /*001a*/ 	.short	0x0000


	//----- nvinfo : EIATTR_MAXREG_COUNT
	.align		4
        /*001c*/ 	.byte	0x03, 0x1b
        /*001e*/ 	.short	0x00a8


	//----- nvinfo : EIATTR_NUM_BARRIERS
	.align		4
        /*0020*/ 	.byte	0x02, 0x4c
        /*0022*/ 	.byte	0x09
	.zero		1


	//----- nvinfo : EIATTR_EXTERNS
	.align		4
        /*0024*/ 	.byte	0x04, 0x0f
        /*0026*/ 	.short	(.L_321 - .L_320)


	//   ....[0]....
	.align		4
.L_320:
        /*0028*/ 	.word	index@(__assertfail)


	//----- nvinfo : EIATTR_ANNOTATIONS
	.align		4
.L_321:
        /*002c*/ 	.byte	0x04, 0x55
        /*002e*/ 	.short	(.L_323 - .L_322)


	//   ....[0]....
.L_322:
        /* <DEDUP_REMOVED lines=33> */


	//----- nvinfo : EIATTR_MERCURY_ISA_VERSION
	.align		4
.L_323:
        /*0230*/ 	.byte	0x03, 0x5f
        /*0232*/ 	.short	0x0101


	//----- nvinfo : EIATTR_UNUSED_LOAD_BYTE_OFFSET
	.align		4
        /*0234*/ 	.byte	0x04, 0x44
        /*0236*/ 	.short	(.L_325 - .L_324)


	//   ....[0]....
.L_324:
        /*0238*/ 	.word	0x00000a40
        /*023c*/ 	.word	0x0000fff0


	//   ....[1]....
        /*0240*/ 	.word	0x0000b520
        /*0244*/ 	.word	0x0000fff0


	//----- nvinfo : EIATTR_INT_WARP_WIDE_INSTR_OFFSETS
	.align		4
.L_325:
        /*0248*/ 	.byte	0x04, 0x31
        /*024a*/ 	.short	(.L_327 - .L_326)


	//   ....[0]....
.L_326:
        /*024c*/ 	.word	0x00000160


	//   ....[1]....
        /*0250*/ 	.word	0x000001a0


	//   ....[2]....
        /*0254*/ 	.word	0x00000210


	//   ....[3]....
        /*0258*/ 	.word	0x0000e940


	//   ....[4]....
        /*025c*/ 	.word	0x0000e9e0


	//   ....[5]....
        /*0260*/ 	.word	0x0000ee70


	//   ....[6]....
        /*0264*/ 	.word	0x0000eea0


	//   ....[7]....
        /*0268*/ 	.word	0x0000f0b0


	//   ....[8]....
        /*026c*/ 	.word	0x0000f1a0


	//   ....[9]....
        /*0270*/ 	.word	0x000114a0


	//   ....[10]....
        /*0274*/ 	.word	0x00011540


	//----- nvinfo : EIATTR_COOP_GROUP_MASK_REGIDS
	.align		4
.L_327:
        /*0278*/ 	.byte	0x04, 0x29
        /*027a*/ 	.short	(.L_329 - .L_328)


	//   ....[0]....
.L_328:
        /*027c*/ 	.word	0xffffffff


	//   ....[1]....
        /*0280*/ 	.word	0xffffffff


	//   ....[2]....
        /*0284*/ 	.word	0xffffffff


	//   ....[3]....
        /*0288*/ 	.word	0xffffffff


	//   ....[4]....
        /*028c*/ 	.word	0xffffffff


	//   ....[5]....
        /*0290*/ 	.word	0xffffffff


	//   ....[6]....
        /*0294*/ 	.word	0xffffffff


	//   ....[7]....
        /*0298*/ 	.word	0xffffffff


	//   ....[8]....
        /*029c*/ 	.word	0xffffffff


	//   ....[9]....
        /*02a0*/ 	.word	0xffffffff


	//   ....[10]....
        /*02a4*/ 	.word	0xffffffff


	//   ....[11]....
        /*02a8*/ 	.word	0xffffffff


	//   ....[12]....
        /*02ac*/ 	.word	0xffffffff


	//   ....[13]....
        /*02b0*/ 	.word	0xffffffff


	//   ....[14]....
        /*02b4*/ 	.word	0xffffffff


	//   ....[15]....
        /*02b8*/ 	.word	0xffffffff


	//   ....[16]....
        /*02bc*/ 	.word	0xffffffff


	//   ....[17]....
        /*02c0*/ 	.word	0xffffffff


	//   ....[18]....
        /*02c4*/ 	.word	0xffffffff


	//   ....[19]....
        /*02c8*/ 	.word	0xffffffff


	//   ....[20]....
        /*02cc*/ 	.word	0xffffffff


	//   ....[21]....
        /*02d0*/ 	.word	0xffffffff


	//   ....[22]....
        /*02d4*/ 	.word	0xffffffff


	//   ....[23]....
        /*02d8*/ 	.word	0xffffffff


	//   ....[24]....
        /*02dc*/ 	.word	0xffffffff


	//   ....[25]....
        /*02e0*/ 	.word	0xffffffff


	//   ....[26]....
        /*02e4*/ 	.word	0xffffffff


	//   ....[27]....
        /*02e8*/ 	.word	0xffffffff


	//   ....[28]....
        /*02ec*/ 	.word	0xffffffff


	//   ....[29]....
        /*02f0*/ 	.word	0xffffffff


	//   ....[30]....
        /*02f4*/ 	.word	0xffffffff


	//   ....[31]....
        /*02f8*/ 	.word	0xffffffff


	//   ....[32]....
        /*02fc*/ 	.word	0xffffffff


	//   ....[33]....
        /*0300*/ 	.word	0xffffffff


	//   ....[34]....
        /*0304*/ 	.word	0xffffffff


	//   ....[35]....
        /*0308*/ 	.word	0xffffffff


	//   ....[36]....
        /*030c*/ 	.word	0xffffffff


	//   ....[37]....
        /*0310*/ 	.word	0xffffffff


	//   ....[38]....
        /*0314*/ 	.word	0xffffffff


	//   ....[39]....
        /*0318*/ 	.word	0xffffffff


	//   ....[40]....
        /*031c*/ 	.word	0xffffffff


	//   ....[41]....
        /*0320*/ 	.word	0xffffffff


	//   ....[42]....
        /*0324*/ 	.word	0xffffffff


	//   ....[43]....
        /*0328*/ 	.word	0xffffffff


	//   ....[44]....
        /*032c*/ 	.word	0xffffffff


	//   ....[45]....
        /*0330*/ 	.word	0xffffffff


	//   ....[46]....
        /*0334*/ 	.word	0xffffffff


	//   ....[47]....
        /*0338*/ 	.word	0xffffffff


	//   ....[48]....
        /*033c*/ 	.word	0xffffffff


	//   ....[49]....
        /*0340*/ 	.word	0xffffffff


	//   ....[50]....
        /*0344*/ 	.word	0xffffffff


	//   ....[51]....
        /*0348*/ 	.word	0xffffffff


	//   ....[52]....
        /*034c*/ 	.word	0xffffffff


	//   ....[53]....
        /*0350*/ 	.word	0xffffffff


	//   ....[54]....
        /*0354*/ 	.word	0xffffffff


	//   ....[55]....
        /*0358*/ 	.word	0xffffffff


	//   ....[56]....
        /*035c*/ 	.word	0xffffffff


	//   ....[57]....
        /*0360*/ 	.word	0xffffffff


	//   ....[58]....
        /*0364*/ 	.word	0x0500000f


	//   ....[59]....
        /*0368*/ 	.word	0x0500000f


	//   ....[60]....
        /*036c*/ 	.word	0x0500000f


	//   ....[61]....
        /*0370*/ 	.word	0x0500000f


	//   ....[62]....
        /*0374*/ 	.word	0x0500000f


	//   ....[63]....
        /*0378*/ 	.word	0x0500000f


	//   ....[64]....
        /*037c*/ 	.word	0x0500000f


	//   ....[65]....
        /*0380*/ 	.word	0x0500000f


	//   ....[66]....
        /*0384*/ 	.word	0x0500000f


	//   ....[67]....
        /*0388*/ 	.word	0x0500000f


	//   ....[68]....
        /*038c*/ 	.word	0x0500000f


	//   ....[69]....
        /*0390*/ 	.word	0x0500000f


	//   ....[70]....
        /*0394*/ 	.word	0x0500000f


	//   ....[71]....
        /*0398*/ 	.word	0x0500000f


	//   ....[72]....
        /*039c*/ 	.word	0x0500000f


	//   ....[73]....
        /*03a0*/ 	.word	0x0500000f


	//   ....[74]....
        /*03a4*/ 	.word	0x0500000f


	//   ....[75]....
        /*03a8*/ 	.word	0x0500000f


	//   ....[76]....
        /*03ac*/ 	.word	0x0500000f


	//----- nvinfo : EIATTR_COOP_GROUP_INSTR_OFFSETS
	.align		4
.L_329:
        /*03b0*/ 	.byte	0x04, 0x28
        /*03b2*/ 	.short	(.L_331 - .L_330)


	//   ....[0]....
.L_330:
        /*03b4*/ 	.word	0x00000060


	//   ....[1]....
        /*03b8*/ 	.word	0x00000170


	//   ....[2]....
        /*03bc*/ 	.word	0x000001c0


	//   ....[3]....
        /*03c0*/ 	.word	0x000003f0


	//   ....[4]....
        /*03c4*/ 	.word	0x00000550


	//   ....[5]....
        /*03c8*/ 	.word	0x00000670


	//   ....[6]....
        /*03cc*/ 	.word	0x000007d0


	//   ....[7]....
        /*03d0*/ 	.word	0x00001650


	//   ....[8]....
        /*03d4*/ 	.word	0x000030a0


	//   ....[9]....
        /*03d8*/ 	.word	0x00003110


	//   ....[10]....
        /*03dc*/ 	.word	0x00003b10


	//   ....[11]....
        /*03e0*/ 	.word	0x00003b80


	//   ....[12]....
        /*03e4*/ 	.word	0x00006650


	//   ....[13]....
        /*03e8*/ 	.word	0x00006810


	//   ....[14]....
        /*03ec*/ 	.word	0x00006f40


	//   ....[15]....
        /*03f0*/ 	.word	0x00006fa0


	//   ....[16]....
        /*03f4*/ 	.word	0x00009580


	//   ....[17]....
        /*03f8*/ 	.word	0x000095d0


	//   ....[18]....
        /*03fc*/ 	.word	0x00009860


	//   ....[19]....
        /*0400*/ 	.word	0x000098e0


	//   ....[20]....
        /*0404*/ 	.word	0x0000abd0


	//   ....[21]....
        /*0408*/ 	.word	0x0000ac00


	//   ....[22]....
        /*040c*/ 	.word	0x0000ad00


	//   ....[23]....
        /*0410*/ 	.word	0x0000ad30


	//   ....[24]....
        /*0414*/ 	.word	0x0000d6e0


	//   ....[25]....
        /*0418*/ 	.word	0x0000d870


	//   ....[26]....
        /*041c*/ 	.word	0x0000d8a0


	//   ....[27]....
        /*0420*/ 	.word	0x0000d8e0


	//   ....[28]....
        /*0424*/ 	.word	0x0000d950


	//   ....[29]....
        /*0428*/ 	.word	0x0000d9b0


	//   ....[30]....
        /*042c*/ 	.word	0x0000d9f0


	//   ....[31]....
        /*0430*/ 	.word	0x0000dba0


	//   ....[32]....
        /*0434*/ 	.word	0x0000dc00


	//   ....[33]....
        /*0438*/ 	.word	0x0000dc40


	//   ....[34]....
        /*043c*/ 	.word	0x0000dc80


	//   ....[35]....
        /*0440*/ 	.word	0x0000dcb0


	//   ....[36]....
        /*0444*/ 	.word	0x0000dce0


	//   ....[37]....
        /*0448*/ 	.word	0x0000dd80


	//   ....[38]....
        /*044c*/ 	.word	0x0000dde0


	//   ....[39]....
        /*0450*/ 	.word	0x0000de70


	//   ....[40]....
        /*0454*/ 	.word	0x00011950


	//   ....[41]....
        /*0458*/ 	.word	0x00011960


	//   ....[42]....
        /*045c*/ 	.word	0x00011a80


	//   ....[43]....
        /*0460*/ 	.word	0x00011ae0


	//   ....[44]....
        /*0464*/ 	.word	0x00011b20


	//   ....[45]....
        /*0468*/ 	.word	0x00011b60


	//   ....[46]....
        /*046c*/ 	.word	0x00011b90


	//   ....[47]....
        /*0470*/ 	.word	0x00011bc0


	//   ....[48]....
        /*0474*/ 	.word	0x00011d60


	//   ....[49]....
        /*0478*/ 	.word	0x00011dc0


	//   ....[50]....
        /*047c*/ 	.word	0x00011e00


	//   ....[51]....
        /*0480*/ 	.word	0x00011e40


	//   ....[52]....
        /*0484*/ 	.word	0x00011e70


	//   ....[53]....
        /*0488*/ 	.word	0x00011ea0


	//   ....[54]....
        /*048c*/ 	.word	0x00011f60


	//   ....[55]....
        /*0490*/ 	.word	0x00011f80


	//   ....[56]....
        /*0494*/ 	.word	0x00011ff0


	//   ....[57]....
        /*0498*/ 	.word	0x00012690


	//   ....[58]....
        /*049c*/ 	.word	0x00012c80


	//   ....[59]....
        /*04a0*/ 	.word	0x000130a0


	//   ....[60]....
        /*04a4*/ 	.word	0x00013130


	//   ....[61]....
        /*04a8*/ 	.word	0x000131d0


	//   ....[62]....
        /*04ac*/ 	.word	0x00013280


	//   ....[63]....
        /*04b0*/ 	.word	0x00013300


	//   ....[64]....
        /*04b4*/ 	.word	0x00013380


	//   ....[65]....
        /*04b8*/ 	.word	0x00013400


	//   ....[66]....
        /*04bc*/ 	.word	0x00013480


	//   ....[67]....
        /*04c0*/ 	.word	0x00013510


	//   ....[68]....
        /*04c4*/ 	.word	0x000135c0


	//   ....[69]....
        /*04c8*/ 	.word	0x00013640


	//   ....[70]....
        /*04cc*/ 	.word	0x000136c0


	//   ....[71]....
        /*04d0*/ 	.word	0x00013740


	//   ....[72]....
        /*04d4*/ 	.word	0x000137c0


	//   ....[73]....
        /*04d8*/ 	.word	0x00013830


	//   ....[74]....
        /*04dc*/ 	.word	0x000138d0


	//   ....[75]....
        /*04e0*/ 	.word	0x00013960


	//   ....[76]....
        /*04e4*/ 	.word	0x00013a90


	//----- nvinfo : EIATTR_REG_RECONFIG
	.align		4
.L_331:
        /*04e8*/ 	.byte	0x01, 0x54
	.zero		2


	//----- nvinfo : EIATTR_SYSCALL_OFFSETS
	.align		4
        /*04ec*/ 	.byte	0x04, 0x46
        /*04ee*/ 	.short	(.L_333 - .L_332)


	//   ....[0]....
.L_332:
        /*04f0*/ 	.word	0x00001830


	//   ....[1]....
        /*04f4*/ 	.word	0x0000eb70


	//   ....[2]....
        /*04f8*/ 	.word	0x0000ecb0


	//   ....[3]....
        /*04fc*/ 	.word	0x0000edb0


	//----- nvinfo : EIATTR_MBARRIER_INSTR_OFFSETS
	.align		4
.L_333:
        /*0500*/ 	.byte	0x04, 0x39
        /*0502*/ 	.short	(.L_335 - .L_334)


	//   ....[0]....
.L_334:
        /*0504*/ 	.word	0x000002a0
        /*0508*/ 	.word	0x000000ff
        /*050c*/ 	.word	0x00034800
        /*0510*/ 	.short	0x0100
        /*0512*/ 	.byte	0x08
	.zero		1


	//   ....[1]....
        /*0514*/ 	.word	0x000002b0
        /*0518*/ 	.word	0x000000ff
        /*051c*/ 	.word	0x00034820
        /*0520*/ 	.short	0x0100
        /*0522*/ 	.byte	0x08
	.zero		1


	//   ....[2]....
        /*0524*/ 	.word	0x000003a0
        /*0528*/ 	.word	0x000000ff
        /*052c*/ 	.word	0x00034830
        /*0530*/ 	.short	0x0100
        /*0532*/ 	.byte	0x08
	.zero		1


	//   ....[3]....
        /*0534*/ 	.word	0x000003b0
        /*0538*/ 	.word	0x000000ff
        /*053c*/ 	.word	0x00034840
        /*0540*/ 	.short	0x0100
        /*0542*/ 	.byte	0x08
	.zero		1


	//   ....[4]....
        /*0544*/ 	.word	0x000003c0
        /*0548*/ 	.word	0x000000ff
        /*054c*/ 	.word	0x00034838
        /*0550*/ 	.short	0x0100
        /*0552*/ 	.byte	0x08
	.zero		1


	//   ....[5]....
        /*0554*/ 	.word	0x000003d0
        /*0558*/ 	.word	0x000000ff
        /*055c*/ 	.word	0x00034848
        /*0560*/ 	.short	0x0100
        /*0562*/ 	.byte	0x08
	.zero		1


	//   ....[6]....
        /*0564*/ 	.word	0x00000500
        /*0568*/ 	.word	0x000000ff
        /*056c*/ 	.word	0x00034850
        /*0570*/ 	.short	0x0100
        /*0572*/ 	.byte	0x08
	.zero		1


	//   ....[7]....
        /*0574*/ 	.word	0x00000510
        /*0578*/ 	.word	0x000000ff
        /*057c*/ 	.word	0x00034860
        /*0580*/ 	.short	0x0100
        /*0582*/ 	.byte	0x08
	.zero		1


	//   ....[8]....
        /*0584*/ 	.word	0x00000520
        /*0588*/ 	.word	0x000000ff
        /*058c*/ 	.word	0x00034858
        /*0590*/ 	.short	0x0100
        /*0592*/ 	.byte	0x08
	.zero		1


	//   ....[9]....
        /*0594*/ 	.word	0x00000530
        /*0598*/ 	.word	0x000000ff
        /*059c*/ 	.word	0x00034868
        /*05a0*/ 	.short	0x0100
        /*05a2*/ 	.byte	0x08
	.zero		1


	//   ....[10]....
        /*05a4*/ 	.word	0x00000620
        /*05a8*/ 	.word	0x000000ff
        /*05ac*/ 	.word	0x00034870
        /*05b0*/ 	.short	0x0100
        /*05b2*/ 	.byte	0x06
	.zero		1


	//   ....[11]....
        /*05b4*/ 	.word	0x00000630
        /*05b8*/ 	.word	0x000000ff
        /*05bc*/ 	.word	0x00034880
        /*05c0*/ 	.short	0x0100
        /*05c2*/ 	.byte	0x06
	.zero		1


	//   ....[12]....
        /*05c4*/ 	.word	0x00000640
        /*05c8*/ 	.word	0x000000ff
        /*05cc*/ 	.word	0x00034878
        /*05d0*/ 	.short	0x0100
        /*05d2*/ 	.byte	0x06
	.zero		1


	//   ....[13]....
        /*05d4*/ 	.word	0x00000650
        /*05d8*/ 	.word	0x000000ff
        /*05dc*/ 	.word	0x00034888
        /*05e0*/ 	.short	0x0100
        /*05e2*/ 	.byte	0x06
	.zero		1


	//   ....[14]....
        /*05e4*/ 	.word	0x00000780
        /*05e8*/ 	.word	0x000000ff
        /*05ec*/ 	.word	0x00034890
        /*05f0*/ 	.short	0x0100
        /*05f2*/ 	.byte	0x08
	.zero		1


	//   ....[15]....
        /*05f4*/ 	.word	0x00000790
        /*05f8*/ 	.word	0x000000ff
        /*05fc*/ 	.word	0x000348a0
        /*0600*/ 	.short	0x0100
        /*0602*/ 	.byte	0x08
	.zero		1


	//   ....[16]....
        /*0604*/ 	.word	0x000007a0
        /*0608*/ 	.word	0x000000ff
        /*060c*/ 	.word	0x00034898
        /*0610*/ 	.short	0x0100
        /*0612*/ 	.byte	0x08
	.zero		1


	//   ....[17]....
        /*0614*/ 	.word	0x000007b0
        /*0618*/ 	.word	0x000000ff
        /*061c*/ 	.word	0x000348a8
        /*0620*/ 	.short	0x0100
        /*0622*/ 	.byte	0x08
	.zero		1


	//   ....[18]....
        /*0624*/ 	.word	0x000008e0
        /*0628*/ 	.word	0x000000ff
        /*062c*/ 	.word	0x000348b0
        /*0630*/ 	.short	0x0100
        /*0632*/ 	.byte	0x08
	.zero		1


	//   ....[19]....
        /*0634*/ 	.word	0x000008f0
        /*0638*/ 	.word	0x000000ff
        /*063c*/ 	.word	0x000348c0
        /*0640*/ 	.short	0x0100
        /*0642*/ 	.byte	0x08
	.zero		1


	//   ....[20]....
        /*0644*/ 	.word	0x00000900
        /*0648*/ 	.word	0x000000ff
        /*064c*/ 	.word	0x000348b8
        /*0650*/ 	.short	0x0100
        /*0652*/ 	.byte	0x08
	.zero		1


	//   ....[21]....
        /*0654*/ 	.word	0x00000910
        /*0658*/ 	.word	0x000000ff
        /*065c*/ 	.word	0x000348c8
        /*0660*/ 	.short	0x0100
        /*0662*/ 	.byte	0x08
	.zero		1


	//   ....[22]....
        /*0664*/ 	.word	0x000018d0
        /*0668*/ 	.word	0x000000ff
        /*066c*/ 	.word	0x00034800
        /*0670*/ 	.short	0x010a
        /*0672*/ 	.byte	0x26
	.zero		1


	//   ....[23]....
        /*0674*/ 	.word	0x00001950
        /*0678*/ 	.word	0x00000000
        /*067c*/ 	.word	0x00034830
        /*0680*/ 	.short	0x010a
        /*0682*/ 	.byte	0x3f
	.zero		1


	//   ....[24]....
        /*0684*/ 	.word	0x000019c0
        /*0688*/ 	.word	0x00000000
        /*068c*/ 	.word	0x00034830
        /*0690*/ 	.short	0x010a
        /*0692*/ 	.byte	0x3f
	.zero		1


	//   ....[25]....
        /*0694*/ 	.word	0x00002b00
        /*0698*/ 	.word	0x00000000
        /*069c*/ 	.word	0x00000000
        /*06a0*/ 	.short	0x0101
        /*06a2*/ 	.byte	0x3f
	.zero		1


	//   ....[26]....
        /*06a4*/ 	.word	0x00004b90
        /*06a8*/ 	.word	0x000000ff
        /*06ac*/ 	.word	0x00034830
        /*06b0*/ 	.short	0x010a
        /*06b2*/ 	.byte	0x08
	.zero		1


	//   ....[27]....
        /*06b4*/ 	.word	0x00004bd0
        /*06b8*/ 	.word	0x000000ff
        /*06bc*/ 	.word	0x00034830
        /*06c0*/ 	.short	0x010a
        /*06c2*/ 	.byte	0x08
	.zero		1


	//   ....[28]....
        /*06c4*/ 	.word	0x000054f0
        /*06c8*/ 	.word	0x000000ff
        /*06cc*/ 	.word	0x00034850
        /*06d0*/ 	.short	0x010a
        /*06d2*/ 	.byte	0x09
	.zero		1


	//   ....[29]....
        /*06d4*/ 	.word	0x00005530
        /*06d8*/ 	.word	0x000000ff
        /*06dc*/ 	.word	0x00034850
        /*06e0*/ 	.short	0x010a
        /*06e2*/ 	.byte	0x09
	.zero		1


	//   ....[30]....
        /*06e4*/ 	.word	0x000076e0
        /*06e8*/ 	.word	0x00000003
        /*06ec*/ 	.word	0x00000000
        /*06f0*/ 	.short	0x0101
        /*06f2*/ 	.byte	0x3f
	.zero		1


	//   ....[31]....
        /*06f4*/ 	.word	0x00007730
        /*06f8*/ 	.word	0x00000035
        /*06fc*/ 	.word	0x00000000
        /*0700*/ 	.short	0x0101
        /*0702*/ 	.byte	0x3f
	.zero		1


	//   ....[32]....
        /*0704*/ 	.word	0x00007e30
        /*0708*/ 	.word	0x000000ff
        /*070c*/ 	.word	0x00034830
        /*0710*/ 	.short	0x010a
        /*0712*/ 	.byte	0x08
	.zero		1


	//   ....[33]....
        /*0714*/ 	.word	0x00007e70
        /*0718*/ 	.word	0x000000ff
        /*071c*/ 	.word	0x00034830
        /*0720*/ 	.short	0x010a
        /*0722*/ 	.byte	0x08
	.zero		1


	//   ....[34]....
        /*0724*/ 	.word	0x00008790
        /*0728*/ 	.word	0x000000ff
        /*072c*/ 	.word	0x00034850
        /*0730*/ 	.short	0x010a
        /*0732*/ 	.byte	0x08
	.zero		1


	//   ....[35]....
        /*0734*/ 	.word	0x000087d0
        /*0738*/ 	.word	0x000000ff
        /*073c*/ 	.word	0x00034850
        /*0740*/ 	.short	0x010a
        /*0742*/ 	.byte	0x08
	.zero		1


	//   ....[36]....
        /*0744*/ 	.word	0x0000a140
        /*0748*/ 	.word	0x00000023
        /*074c*/ 	.word	0x00000000
        /*0750*/ 	.short	0x0101
        /*0752*/ 	.byte	0x3f
	.zero		1


	//   ....[37]....
        /*0754*/ 	.word	0x0000a190
        /*0758*/ 	.word	0x0000002c
        /*075c*/ 	.word	0x00000000
        /*0760*/ 	.short	0x0101
        /*0762*/ 	.byte	0x3f
	.zero		1


	//   ....[38]....
        /*0764*/ 	.word	0x0000ab40
        /*0768*/ 	.word	0x000000ff
        /*076c*/ 	.word	0x00034850
        /*0770*/ 	.short	0x010a
        /*0772*/ 	.byte	0x05
	.zero		1


	//   ....[39]....
        /*0774*/ 	.word	0x0000ab80
        /*0778*/ 	.word	0x000000ff
        /*077c*/ 	.word	0x00034850
        /*0780*/ 	.short	0x010a
        /*0782*/ 	.byte	0x05
	.zero		1


	//   ....[40]....
        /*0784*/ 	.word	0x0000b0c0
        /*0788*/ 	.word	0x00000008
        /*078c*/ 	.word	0x00000000
        /*0790*/ 	.short	0x0101
        /*0792*/ 	.byte	0x3f
	.zero		1


	//   ....[41]....
        /*0794*/ 	.word	0x0000c490
        /*0798*/ 	.word	0x00000003
        /*079c*/ 	.word	0x00000000
        /*07a0*/ 	.short	0x0101
        /*07a2*/ 	.byte	0x3f
	.zero		1


	//   ....[42]....
        /*07a4*/ 	.word	0x0000f4f0
        /*07a8*/ 	.word	0x00000008
        /*07ac*/ 	.word	0x00034840
        /*07b0*/ 	.short	0x010a
        /*07b2*/ 	.byte	0x3f
	.zero		1


	//   ....[43]....
        /*07b4*/ 	.word	0x0000faa0
        /*07b8*/ 	.word	0x00000009
        /*07bc*/ 	.word	0x00034820
        /*07c0*/ 	.short	0x010a
        /*07c2*/ 	.byte	0x3f
	.zero		1


	//   ....[44]....
        /*07c4*/ 	.word	0x0000fdd0
        /*07c8*/ 	.word	0x00000002
        /*07cc*/ 	.word	0x00034840
        /*07d0*/ 	.short	0x010a
        /*07d2*/ 	.byte	0x3f
	.zero		1


	//   ....[45]....
        /*07d4*/ 	.word	0x000100d0
        /*07d8*/ 	.word	0x00000003
        /*07dc*/ 	.word	0x00000060
        /*07e0*/ 	.short	0x010a
        /*07e2*/ 	.byte	0x3f
	.zero		1


	//   ....[46]....
        /*07e4*/ 	.word	0x000106a0
        /*07e8*/ 	.word	0x00000002
        /*07ec*/ 	.word	0x00034840
        /*07f0*/ 	.short	0x010a
        /*07f2*/ 	.byte	0x3f
	.zero		1


	//   ....[47]....
        /*07f4*/ 	.word	0x000109a0
        /*07f8*/ 	.word	0x00000003
        /*07fc*/ 	.word	0x00000060
        /*0800*/ 	.short	0x010a
        /*0802*/ 	.byte	0x3f
	.zero		1


	//   ....[48]....
        /*0804*/ 	.word	0x00010e70
        /*0808*/ 	.word	0x00000002
        /*080c*/ 	.word	0x00034840
        /*0810*/ 	.short	0x010a
        /*0812*/ 	.byte	0x3f
	.zero		1


	//   ....[49]....
        /*0814*/ 	.word	0x00011180
        /*0818*/ 	.word	0x00000002
        /*081c*/ 	.word	0x00000060
        /*0820*/ 	.short	0x010a
        /*0822*/ 	.byte	0x3f
	.zero		1


	//   ....[50]....
        /*0824*/ 	.word	0x00011600
        /*0828*/ 	.word	0x00000003
        /*082c*/ 	.word	0x00034860
        /*0830*/ 	.short	0x010a
        /*0832*/ 	.byte	0x3f
	.zero		1


	//   ....[51]....
        /*0834*/ 	.word	0x00012610
        /*0838*/ 	.word	0x00000000
        /*083c*/ 	.word	0x00034820
        /*0840*/ 	.short	0x010a
        /*0842*/ 	.byte	0x3f
	.zero		1


	//   ....[52]....
        /*0844*/ 	.word	0x000127f0
        /*0848*/ 	.word	0x00000006
        /*084c*/ 	.word	0x00000000
        /*0850*/ 	.short	0x010a
        /*0852*/ 	.byte	0x3f
	.zero		1


	//   ....[53]....
        /*0854*/ 	.word	0x00012860
        /*0858*/ 	.word	0x00000007
        /*085c*/ 	.word	0x00000000
        /*0860*/ 	.short	0x010a
        /*0862*/ 	.byte	0x3f
	.zero		1


	//   ....[54]....
        /*0864*/ 	.word	0x000128d0
        /*0868*/ 	.word	0x00000004
        /*086c*/ 	.word	0x00000000
        /*0870*/ 	.short	0x010a
        /*0872*/ 	.byte	0x3f
	.zero		1


	//   ....[55]....
        /*0874*/ 	.word	0x00012900
        /*0878*/ 	.word	0x00000003
        /*087c*/ 	.word	0x00000000
        /*0880*/ 	.short	0x010a
        /*0882*/ 	.byte	0x3f
	.zero		1


	//   ....[56]....
        /*0884*/ 	.word	0x00012970
        /*0888*/ 	.word	0x00000003
        /*088c*/ 	.word	0x00034800
        /*0890*/ 	.short	0x010a
        /*0892*/ 	.byte	0x3f
	.zero		1


	//   ....[57]....
        /*0894*/ 	.word	0x000129c0
        /*0898*/ 	.word	0x00000000
        /*089c*/ 	.word	0x00034830
        /*08a0*/ 	.short	0x010a
        /*08a2*/ 	.byte	0x3f
	.zero		1


	//   ....[58]....
        /*08a4*/ 	.word	0x00012a20
        /*08a8*/ 	.word	0x0000000a
        /*08ac*/ 	.word	0x00034830
        /*08b0*/ 	.short	0x010a
        /*08b2*/ 	.byte	0x3f
	.zero		1


	//   ....[59]....
        /*08b4*/ 	.word	0x00012a80
        /*08b8*/ 	.word	0x00000005
        /*08bc*/ 	.word	0x00034850
        /*08c0*/ 	.short	0x010a
        /*08c2*/ 	.byte	0x3f
	.zero		1


	//   ....[60]....
        /*08c4*/ 	.word	0x00012ae0
        /*08c8*/ 	.word	0x0000000a
        /*08cc*/ 	.word	0x00034830
        /*08d0*/ 	.short	0x010a
        /*08d2*/ 	.byte	0x3f
	.zero		1


	//   ....[61]....
        /*08d4*/ 	.word	0x00012b40
        /*08d8*/ 	.word	0x00000005
        /*08dc*/ 	.word	0x00034850
        /*08e0*/ 	.short	0x010a
        /*08e2*/ 	.byte	0x3f
	.zero		1


	//   ....[62]....
        /*08e4*/ 	.word	0x00012ba0
        /*08e8*/ 	.word	0x00000007
        /*08ec*/ 	.word	0x00034850
        /*08f0*/ 	.short	0x010a
        /*08f2*/ 	.byte	0x3f
	.zero		1


	//   ....[63]....
        /*08f4*/ 	.word	0x00012d40
        /*08f8*/ 	.word	0x00000008
        /*08fc*/ 	.word	0x00034840
        /*0900*/ 	.short	0x010a
        /*0902*/ 	.byte	0x3f
	.zero		1


	//   ....[64]....
        /*0904*/ 	.word	0x00012dc0
        /*0908*/ 	.word	0x00000008
        /*090c*/ 	.word	0x00034820
        /*0910*/ 	.short	0x010a
        /*0912*/ 	.byte	0x3f
	.zero		1


	//   ....[65]....
        /*0914*/ 	.word	0x00012e10
        /*0918*/ 	.word	0x00000002
        /*091c*/ 	.word	0x00034840
        /*0920*/ 	.short	0x010a
        /*0922*/ 	.byte	0x3f
	.zero		1


	//   ....[66]....
        /*0924*/ 	.word	0x00012e60
        /*0928*/ 	.word	0x00000003
        /*092c*/ 	.word	0x00000060
        /*0930*/ 	.short	0x010a
        /*0932*/ 	.byte	0x3f
	.zero		1


	//   ....[67]....
        /*0934*/ 	.word	0x00012eb0
        /*0938*/ 	.word	0x00000002
        /*093c*/ 	.word	0x00034840
        /*0940*/ 	.short	0x010a
        /*0942*/ 	.byte	0x3f
	.zero		1


	//   ....[68]....
        /*0944*/ 	.word	0x00012f00
        /*0948*/ 	.word	0x00000003
        /*094c*/ 	.word	0x00000060
        /*0950*/ 	.short	0x010a
        /*0952*/ 	.byte	0x3f
	.zero		1


	//   ....[69]....
        /*0954*/ 	.word	0x00012f50
        /*0958*/ 	.word	0x00000002
        /*095c*/ 	.word	0x00034840
        /*0960*/ 	.short	0x010a
        /*0962*/ 	.byte	0x3f
	.zero		1


	//   ....[70]....
        /*0964*/ 	.word	0x00012fa0
        /*0968*/ 	.word	0x00000002
        /*096c*/ 	.word	0x00000060
        /*0970*/ 	.short	0x010a
        /*0972*/ 	.byte	0x3f
	.zero		1


	//   ....[71]....
        /*0974*/ 	.word	0x00012ff0
        /*0978*/ 	.word	0x00000003
        /*097c*/ 	.word	0x00034860
        /*0980*/ 	.short	0x010a
        /*0982*/ 	.byte	0x3f
	.zero		1


	//   ....[72]....
        /*0984*/ 	.word	0x000139b0
        /*0988*/ 	.word	0x00000000
        /*098c*/ 	.word	0x00034820
        /*0990*/ 	.short	0x010a
        /*0992*/ 	.byte	0x3f
	.zero		1


	//   ....[73]....
        /*0994*/ 	.word	0x00013b50
        /*0998*/ 	.word	0x00000006
        /*099c*/ 	.word	0x00000000
        /*09a0*/ 	.short	0x010a
        /*09a2*/ 	.byte	0x3f
	.zero		1


	//   ....[74]....
        /*09a4*/ 	.word	0x00013ba0
        /*09a8*/ 	.word	0x00000007
        /*09ac*/ 	.word	0x00000000
        /*09b0*/ 	.short	0x010a
        /*09b2*/ 	.byte	0x3f
	.zero		1


	//   ....[75]....
        /*09b4*/ 	.word	0x00013bf0
        /*09b8*/ 	.word	0x00000004
        /*09bc*/ 	.word	0x00000000
        /*09c0*/ 	.short	0x010a
        /*09c2*/ 	.byte	0x3f
	.zero		1


	//----- nvinfo : EIATTR_NUM_MBARRIERS
	.align		4
.L_335:
        /*09c4*/ 	.byte	0x03, 0x38
        /*09c6*/ 	.short	0x0016


	//----- nvinfo : EIATTR_EXIT_INSTR_OFFSETS
	.align		4
        /*09c8*/ 	.byte	0x04, 0x1c
        /*09ca*/ 	.short	(.L_337 - .L_336)


	//   ....[0]....
.L_336:
        /*09cc*/ 	.word	0x00000a80


	//   ....[1]....
        /*09d0*/ 	.word	0x0000d6a0


	//   ....[2]....
        /*09d4*/ 	.word	0x0000d700


	//   ....[3]....
        /*09d8*/ 	.word	0x00012950


	//----- nvinfo : EIATTR_MAX_THREADS
	.align		4
.L_337:
        /*09dc*/ 	.byte	0x04, 0x05
        /*09de*/ 	.short	(.L_339 - .L_338)
.L_338:
        /*09e0*/ 	.word	0x00000180
        /*09e4*/ 	.word	0x00000001
        /*09e8*/ 	.word	0x00000001


	//----- nvinfo : EIATTR_CRS_STACK_SIZE
	.align		4
.L_339:
        /*09ec*/ 	.byte	0x04, 0x1e
        /*09ee*/ 	.short	(.L_341 - .L_340)
.L_340:
        /*09f0*/ 	.word	0x00000000


	//----- nvinfo : EIATTR_CBANK_PARAM_SIZE
	.align		4
.L_341:
        /*09f4*/ 	.byte	0x03, 0x19
        /*09f6*/ 	.short	0x0a70


	//----- nvinfo : EIATTR_PARAM_CBANK
	.align		4
        /*09f8*/ 	.byte	0x04, 0x0a
        /*09fa*/ 	.short	(.L_343 - .L_342)
	.align		4
.L_342:
        /*09fc*/ 	.word	index@(.nv.constant0._ZN7cutlass13device_kernelIN5flash11enable_sm90INS1_16FlashAttnFwdSm90INS1_25CollectiveMainloopFwdSm90ILi2EN4cute5tupleIJNS5_1CILi1EEES8_S8_EEENS6_IJNS7_ILi128EEESA_NS7_ILi192EEEEEELi128ENS_6half_tEfNS_4arch4Sm90ELb1ELb0ELb1ELb1ELb0ELb0ELb0ELb1ELb1ELb0ELb0ELb0EEENS1_21CollectiveEpilogueFwdINS6_IJSA_SA_SA_EEES9_SD_SF_Li256ELb1ELb0ELb0ELb0EEENS1_36VarlenDynamicPersistentTileSchedulerILi128ELi128ELi256ELi32ELb0ELb0ELb1ELb1ELb1ELb1EEEEEEEEEvNT_6ParamsE)
        /*0a00*/ 	.short	0x0210
        /*0a02*/ 	.short	0x0a70


	//----- nvinfo : EIATTR_SW_WAR
	.align		4
.L_343:
        /*0a04*/ 	.byte	0x04, 0x36
        /*0a06*/ 	.short	(.L_345 - .L_344)
.L_344:
        /*0a08*/ 	.word	0x00000008
.L_345:


//--------------------- .nv.info._ZN7cutlass13device_kernelIN5flash11enable_sm90INS1_16FlashAttnFwdSm90INS1_25CollectiveMainloopFwdSm90ILi2EN4cute5tupleIJNS5_1CILi1EEES8_S8_EEENS6_IJNS7_ILi128EEESA_NS7_ILi192EEEEEELi128ENS_6half_tEfNS_4arch4Sm90ELb1ELb0ELb1ELb1ELb0ELb1ELb0ELb1ELb1ELb0ELb0ELb0EEENS1_21CollectiveEpilogueFwdINS6_IJSA_SA_SA_EEES9_SD_SF_Li256ELb1ELb0ELb0ELb0EEENS1_36VarlenDynamicPersistentTileSchedulerILi128ELi128ELi256ELi32ELb0ELb0ELb1ELb1ELb1ELb1EEEEEEEEEvNT_6ParamsE --------------------------
	.section	.nv.info._ZN7cutlass13device_kernelIN5flash11enable_sm90INS1_16FlashAttnFwdSm90INS1_25CollectiveMainloopFwdSm90ILi2EN4cute5tupleIJNS5_1CILi1EEES8_S8_EEENS6_IJNS7_ILi128EEESA_NS7_ILi192EEEEEELi128ENS_6half_tEfNS_4arch4Sm90ELb1ELb0ELb1ELb1ELb0ELb1ELb0ELb1ELb1ELb0ELb0ELb0EEENS1_21CollectiveEpilogueFwdINS6_IJSA_SA_SA_EEES9_SD_SF_Li256ELb1ELb0ELb0ELb0EEENS1_36VarlenDynamicPersistentTileSchedulerILi128ELi128ELi256ELi32ELb0ELb0ELb1ELb1ELb1ELb1EEEEEEEEEvNT_6ParamsE,"",@"SHT_CUDA_INFO"
	.sectionflags	@""
	.align	4


	//----- nvinfo : EIATTR_CUDA_API_VERSION
	.align		4
        /*0000*/ 	.byte	0x04, 0x37
        /*0002*/ 	.short	(.L_347 - .L_346)
.L_346:
        /*0004*/ 	.word	0x00000082


	//----- nvinfo : EIATTR_KPARAM_INFO
	.align		4
.L_347:
        /*0008*/ 	.byte	0x04, 0x17
        /*000a*/ 	.short	(.L_349 - .L_348)
.L_348:
        /*000c*/ 	.word	0x00000000
        /*0010*/ 	.short	0x0000
        /*0012*/ 	.short	0x0070
        /*0014*/ 	.byte	0x00, 0xf0, 0x01, 0x28


	//----- nvinfo : EIATTR_SPARSE_MMA_MASK
	.align		4
.L_349:
        /*0018*/ 	.byte	0x03, 0x50
        /*001a*/ 	.short	0x0000


	//----- nvinfo : EIATTR_MAXREG_COUNT
	.align		4
        /*001c*/ 	.byte	0x03, 0x1b
        /*001e*/ 	.short	0x00a8


	//----- nvinfo : EIATTR_NUM_BARRIERS
	.align		4
        /*0020*/ 	.byte	0x02, 0x4c
        /*0022*/ 	.byte	0x10
	.zero		1


	//----- nvinfo : EIATTR_EXTERNS
	.align		4
        /*0024*/ 	.byte	0x04, 0x0f
        /*0026*/ 	.short	(.L_351 - .L_350)


	//   ....[0]....
	.align		4
.L_350:
        /*0028*/ 	.word	index@(__assertfail)


	//----- nvinfo : EIATTR_ANNOTATIONS
	.align		4
.L_351:
        /*002c*/ 	.byte	0x04, 0x55
        /*002e*/ 	.short	(.L_353 - .L_352)


	//   ....[0]....
.L_352:
        /* <DEDUP_REMOVED lines=54> */


	//----- nvinfo : EIATTR_MERCURY_ISA_VERSION
	.align		4
.L_353:
        /*0378*/ 	.byte	0x03, 0x5f
        /*037a*/ 	.short	0x0101


	//----- nvinfo : EIATTR_UNUSED_LOAD_BYTE_OFFSET
	.align		4
        /*037c*/ 	.byte	0x04, 0x44
        /*037e*/ 	.short	(.L_355 - .L_354)


	//   ....[0]....
.L_354:
        /*0380*/ 	.word	0x00000ab0
        /*0384*/ 	.word	0x0000fff0


	//   ....[1]....
        /*0388*/ 	.word	0x0001b940
        /*038c*/ 	.word	0x0000fff0


	//----- nvinfo : EIATTR_INT_WARP_WIDE_INSTR_OFFSETS
	.align		4
.L_355:
        /*0390*/ 	.byte	0x04, 0x31
        /*0392*/ 	.short	(.L_357 - .L_356)


	//   ....[0]....
.L_356:
        /*0394*/ 	.word	0x000001b0


	//   ....[1]....
        /*0398*/ 	.word	0x000001f0


	//   ....[2]....
        /*039c*/ 	.word	0x000002b0


	//   ....[3]....
        /*03a0*/ 	.word	0x0001f870


	//   ....[4]....
        /*03a4*/ 	.word	0x0001f900


	//   ....[5]....
        /*03a8*/ 	.word	0x0001fd80


	//   ....[6]....
        /*03ac*/ 	.word	0x0001fdb0


	//   ....[7]....
        /*03b0*/ 	.word	0x0001ffc0


	//   ....[8]....
        /*03b4*/ 	.word	0x000200b0


	//   ....[9]....
        /*03b8*/ 	.word	0x00022340


	//   ....[10]....
        /*03bc*/ 	.word	0x000223d0


	//----- nvinfo : EIATTR_COOP_GROUP_MASK_REGIDS
	.align		4
.L_357:
        /*03c0*/ 	.byte	0x04, 0x29
        /*03c2*/ 	.short	(.L_359 - .L_358)


	//   ....[0]....
.L_358:
        /*03c4*/ 	.word	0xffffffff


	//   ....[1]....
        /*03c8*/ 	.word	0xffffffff


	//   ....[2]....
        /*03cc*/ 	.word	0xffffffff


	//   ....[3]....
        /*03d0*/ 	.word	0xffffffff


	//   ....[4]....
        /*03d4*/ 	.word	0xffffffff


	//   ....[5]....
        /*03d8*/ 	.word	0xffffffff


	//   ....[6]....
        /*03dc*/ 	.word	0xffffffff


	//   ....[7]....
        /*03e0*/ 	.word	0xffffffff


	//   ....[8]....
        /*03e4*/ 	.word	0xffffffff


	//   ....[9]....
        /*03e8*/ 	.word	0xffffffff


	//   ....[10]....
        /*03ec*/ 	.word	0xffffffff


	//   ....[11]....
        /*03f0*/ 	.word	0xffffffff


	//   ....[12]....
        /*03f4*/ 	.word	0xffffffff


	//   ....[13]....
        /*03f8*/ 	.word	0xffffffff


	//   ....[14]....
        /*03fc*/ 	.word	0xffffffff


	//   ....[15]....
        /*0400*/ 	.word	0xffffffff


	//   ....[16]....
        /*0404*/ 	.word	0xffffffff


	//   ....[17]....
        /*0408*/ 	.word	0xffffffff


	//   ....[18]....
        /*040c*/ 	.word	0xffffffff


	//   ....[19]....
        /*0410*/ 	.word	0xffffffff


	//   ....[20]....
        /*0414*/ 	.word	0xffffffff


	//   ....[21]....
        /*0418*/ 	.word	0xffffffff


	//   ....[22]....
        /*041c*/ 	.word	0xffffffff


	//   ....[23]....
        /*0420*/ 	.word	0xffffffff


	//   ....[24]....
        /*0424*/ 	.word	0xffffffff


	//   ....[25]....
        /*0428*/ 	.word	0xffffffff


	//   ....[26]....
        /*042c*/ 	.word	0xffffffff


	//   ....[27]....
        /*0430*/ 	.word	0xffffffff


	//   ....[28]....
        /*0434*/ 	.word	0xffffffff


	//   ....[29]....
        /*0438*/ 	.word	0xffffffff


	//   ....[30]....
        /*043c*/ 	.word	0xffffffff


	//   ....[31]....
        /*0440*/ 	.word	0xffffffff


	//   ....[32]....
        /*0444*/ 	.word	0xffffffff


	//   ....[33]....
        /*0448*/ 	.word	0xffffffff


	//   ....[34]....
        /*044c*/ 	.word	0xffffffff


	//   ....[35]....
        /*0450*/ 	.word	0xffffffff


	//   ....[36]....
        /*0454*/ 	.word	0xffffffff


	//   ....[37]....
        /*0458*/ 	.word	0xffffffff


	//   ....[38]....
        /*045c*/ 	.word	0xffffffff


	//   ....[39]....
        /*0460*/ 	.word	0xffffffff


	//   ....[40]....
        /*0464*/ 	.word	0xffffffff


	//   ....[41]....
        /*0468*/ 	.word	0xffffffff


	//   ....[42]....
        /*046c*/ 	.word	0xffffffff


	//   ....[43]....
        /*0470*/ 	.word	0xffffffff


	//   ....[44]....
        /*0474*/ 	.word	0xffffffff


	//   ....[45]....
        /*0478*/ 	.word	0xffffffff


	//   ....[46]....
        /*047c*/ 	.word	0xffffffff


	//   ....[47]....
        /*0480*/ 	.word	0xffffffff


	//   ....[48]....
        /*0484*/ 	.word	0xffffffff


	//   ....[49]....
        /*0488*/ 	.word	0xffffffff


	//   ....[50]....
        /*048c*/ 	.word	0xffffffff


	//   ....[51]....
        /*0490*/ 	.word	0xffffffff


	//   ....[52]....
        /*0494*/ 	.word	0xffffffff


	//   ....[53]....
        /*0498*/ 	.word	0xffffffff


	//   ....[54]....
        /*049c*/ 	.word	0xffffffff


	//   ....[55]....
        /*04a0*/ 	.word	0xffffffff


	//   ....[56]....
        /*04a4*/ 	.word	0xffffffff


	//   ....[57]....
        /*04a8*/ 	.word	0xffffffff


	//   ....[58]....
        /*04ac*/ 	.word	0x0500000f


	//   ....[59]....
        /*04b0*/ 	.word	0x0500000f


	//   ....[60]....
        /*04b4*/ 	.word	0x0500000f


	//   ....[61]....
        /*04b8*/ 	.word	0x0500000f


	//   ....[62]....
        /*04bc*/ 	.word	0x0500000f


	//   ....[63]....
        /*04c0*/ 	.word	0x0500000f


	//   ....[64]....
        /*04c4*/ 	.word	0x0500000f


	//   ....[65]....
        /*04c8*/ 	.word	0x0500000f


	//   ....[66]....
        /*04cc*/ 	.word	0x0500000f


	//   ....[67]....
        /*04d0*/ 	.word	0x0500000f


	//   ....[68]....
        /*04d4*/ 	.word	0x0500000f


	//   ....[69]....
        /*04d8*/ 	.word	0x0500000f


	//   ....[70]....
        /*04dc*/ 	.word	0x0500000f


	//   ....[71]....
        /*04e0*/ 	.word	0x0500000f


	//   ....[72]....
        /*04e4*/ 	.word	0x0500000f


	//   ....[73]....
        /*04e8*/ 	.word	0x0500000f


	//   ....[74]....
        /*04ec*/ 	.word	0x0500000f


	//   ....[75]....
        /*04f0*/ 	.word	0x0500000f


	//   ....[76]....
        /*04f4*/ 	.word	0x0500000f


	//   ....[77]....
        /*04f8*/ 	.word	0x0500000f


	//   ....[78]....
        /*04fc*/ 	.word	0x0500000f


	//   ....[79]....
        /*0500*/ 	.word	0x0500000f


	//   ....[80]....
        /*0504*/ 	.word	0x0500000f


	//   ....[81]....
        /*0508*/ 	.word	0x0500000f


	//   ....[82]....
        /*050c*/ 	.word	0x0500000f


	//   ....[83]....
        /*0510*/ 	.word	0x0500000f


	//   ....[84]....
        /*0514*/ 	.word	0x0500000f


	//   ....[85]....
        /*0518*/ 	.word	0x0500000f


	//   ....[86]....
        /*051c*/ 	.word	0x0500000f


	//   ....[87]....
        /*0520*/ 	.word	0x0500000f


	//   ....[88]....
        /*0524*/ 	.word	0x0500000f


	//   ....[89]....
        /*0528*/ 	.word	0x0500000f


	//   ....[90]....
        /*052c*/ 	.word	0x0500000f


	//   ....[91]....
        /*0530*/ 	.word	0x0500000f


	//   ....[92]....
        /*0534*/ 	.word	0x0500000f


	//   ....[93]....
        /*0538*/ 	.word	0x0500000f


	//----- nvinfo : EIATTR_COOP_GROUP_INSTR_OFFSETS
	.align		4
.L_359:
        /*053c*/ 	.byte	0x04, 0x28
        /*053e*/ 	.short	(.L_361 - .L_360)


	//   ....[0]....
.L_360:
        /*0540*/ 	.word	0x00000060


	//   ....[1]....
        /*0544*/ 	.word	0x000001c0


	//   ....[2]....
        /*0548*/ 	.word	0x000002c0


	//   ....[3]....
        /*054c*/ 	.word	0x00000430


	//   ....[4]....
        /*0550*/ 	.word	0x00000590


	//   ....[5]....
        /*0554*/ 	.word	0x000006b0


	//   ....[6]....
        /*0558*/ 	.word	0x00000810


	//   ....[7]....
        /*055c*/ 	.word	0x0000a380


	//   ....[8]....
        /*0560*/ 	.word	0x00012cd0


	//   ....[9]....
        /*0564*/ 	.word	0x00012d40


	//   ....[10]....
        /*0568*/ 	.word	0x00013750


	//   ....[11]....
        /*056c*/ 	.word	0x000137a0


	//   ....[12]....
        /*0570*/ 	.word	0x00016510


	//   ....[13]....
        /*0574*/ 	.word	0x00016540


	//   ....[14]....
        /*0578*/ 	.word	0x00017050


	//   ....[15]....
        /*057c*/ 	.word	0x000170a0


	//   ....[16]....
        /*0580*/ 	.word	0x00019520


	//   ....[17]....
        /*0584*/ 	.word	0x00019580


	//   ....[18]....
        /*0588*/ 	.word	0x00019cd0


	//   ....[19]....
        /*058c*/ 	.word	0x00019d30


	//   ....[20]....
        /*0590*/ 	.word	0x0001afb0


	//   ....[21]....
        /*0594*/ 	.word	0x0001aff0


	//   ....[22]....
        /*0598*/ 	.word	0x0001b0d0


	//   ....[23]....
        /*059c*/ 	.word	0x0001b3d0


	//   ....[24]....
        /*05a0*/ 	.word	0x0001d700


	//   ....[25]....
        /*05a4*/ 	.word	0x0001d870


	//   ....[26]....
        /*05a8*/ 	.word	0x0001d8a0


	//   ....[27]....
        /*05ac*/ 	.word	0x0001d8e0


	//   ....[28]....
        /*05b0*/ 	.word	0x0001d950


	//   ....[29]....
        /*05b4*/ 	.word	0x0001d9b0


	//   ....[30]....
        /*05b8*/ 	.word	0x0001d9f0


	//   ....[31]....
        /*05bc*/ 	.word	0x0001db90


	//   ....[32]....
        /*05c0*/ 	.word	0x0001dbf0


	//   ....[33]....
        /*05c4*/ 	.word	0x0001dc30


	//   ....[34]....
        /*05c8*/ 	.word	0x0001dc70


	//   ....[35]....
        /*05cc*/ 	.word	0x0001dca0


	//   ....[36]....
        /*05d0*/ 	.word	0x0001dcd0


	//   ....[37]....
        /*05d4*/ 	.word	0x0001dd60


	//   ....[38]....
        /*05d8*/ 	.word	0x0001ddc0


	//   ....[39]....
        /*05dc*/ 	.word	0x0001de50


	//   ....[40]....
        /*05e0*/ 	.word	0x000227e0


	//   ....[41]....
        /*05e4*/ 	.word	0x000227f0


	//   ....[42]....
        /*05e8*/ 	.word	0x00022900


	//   ....[43]....
        /*05ec*/ 	.word	0x00022960


	//   ....[44]....
        /*05f0*/ 	.word	0x000229a0


	//   ....[45]....
        /*05f4*/ 	.word	0x000229e0


	//   ....[46]....
        /*05f8*/ 	.word	0x00022a10


	//   ....[47]....
        /*05fc*/ 	.word	0x00022a40


	//   ....[48]....
        /*0600*/ 	.word	0x00022bd0


	//   ....[49]....
        /*0604*/ 	.word	0x00022c30


	//   ....[50]....
        /*0608*/ 	.word	0x00022c70


	//   ....[51]....
        /*060c*/ 	.word	0x00022cb0


	//   ....[52]....
        /*0610*/ 	.word	0x00022ce0


	//   ....[53]....
        /*0614*/ 	.word	0x00022d10


	//   ....[54]....
        /*0618*/ 	.word	0x00022dd0


	//   ....[55]....
        /*061c*/ 	.word	0x00022df0


	//   ....[56]....
        /*0620*/ 	.word	0x00022e60


	//   ....[57]....
        /*0624*/ 	.word	0x000234f0


	//   ....[58]....
        /*0628*/ 	.word	0x00023930


	//   ....[59]....
        /*062c*/ 	.word	0x000239d0


	//   ....[60]....
        /*0630*/ 	.word	0x00023a70


	//   ....[61]....
        /*0634*/ 	.word	0x00023b10


	//   ....[62]....
        /*0638*/ 	.word	0x00023bb0


	//   ....[63]....
        /*063c*/ 	.word	0x00023c50


	//   ....[64]....
        /*0640*/ 	.word	0x00023cf0


	//   ....[65]....
        /*0644*/ 	.word	0x00023d90


	//   ....[66]....
        /*0648*/ 	.word	0x00023e80


	//   ....[67]....
        /*064c*/ 	.word	0x00023f20


	//   ....[68]....
        /*0650*/ 	.word	0x00023fc0


	//   ....[69]....
        /*0654*/ 	.word	0x00024060


	//   ....[70]....
        /*0658*/ 	.word	0x00024100


	//   ....[71]....
        /*065c*/ 	.word	0x000241a0


	//   ....[72]....
        /*0660*/ 	.word	0x00024240


	//   ....[73]....
        /*0664*/ 	.word	0x000242e0


	//   ....[74]....
        /*0668*/ 	.word	0x000245e0


	//   ....[75]....
        /*066c*/ 	.word	0x000248c0


	//   ....[76]....
        /*0670*/ 	.word	0x00024ce0


	//   ....[77]....
        /*0674*/ 	.word	0x00024d70


	//   ....[78]....
        /*0678*/ 	.word	0x00024e10


	//   ....[79]....
        /*067c*/ 	.word	0x00024ec0


	//   ....[80]....
        /*0680*/ 	.word	0x00024f40


	//   ....[81]....
        /*0684*/ 	.word	0x00024fc0


	//   ....[82]....
        /*0688*/ 	.word	0x00025040


	//   ....[83]....
        /*068c*/ 	.word	0x000250c0


	//   ....[84]....
        /*0690*/ 	.word	0x00025150


	//   ....[85]....
        /*0694*/ 	.word	0x00025200


	//   ....[86]....
        /*0698*/ 	.word	0x00025280


	//   ....[87]....
        /*069c*/ 	.word	0x00025300


	//   ....[88]....
        /*06a0*/ 	.word	0x00025380


	//   ....[89]....
        /*06a4*/ 	.word	0x00025400


	//   ....[90]....
        /*06a8*/ 	.word	0x00025470


	//   ....[91]....
        /*06ac*/ 	.word	0x00025510


	//   ....[92]....
        /*06b0*/ 	.word	0x000255a0


	//   ....[93]....
        /*06b4*/ 	.word	0x000256d0


	//----- nvinfo : EIATTR_REG_RECONFIG
	.align		4
.L_361:
        /*06b8*/ 	.byte	0x01, 0x54
	.zero		2


	//----- nvinfo : EIATTR_SYSCALL_OFFSETS
	.align		4
        /*06bc*/ 	.byte	0x04, 0x46
        /*06be*/ 	.short	(.L_363 - .L_362)


	//   ....[0]....
.L_362:
        /*06c0*/ 	.word	0x00001910


	//   ....[1]....
        /*06c4*/ 	.word	0x00001a60


	//   ....[2]....
        /*06c8*/ 	.word	0x0000a510


	//   ....[3]....
        /*06cc*/ 	.word	0x0000a980


	//   ....[4]....
        /*06d0*/ 	.word	0x0001fa90


	//   ....[5]....
        /*06d4*/ 	.word	0x0001fbd0


	//   ....[6]....
        /*06d8*/ 	.word	0x0001fcd0


	//----- nvinfo : EIATTR_MBARRIER_INSTR_OFFSETS
	.align		4
.L_363:
        /*06dc*/ 	.byte	0x04, 0x39
        /*06de*/ 	.short	(.L_365 - .L_364)


	//   ....[0]....
.L_364:
        /*06e0*/ 	.word	0x000002e0
        /*06e4*/ 	.word	0x000000ff
        /*06e8*/ 	.word	0x00034800
        /*06ec*/ 	.short	0x0100
        /*06ee*/ 	.byte	0x08
	.zero		1


	//   ....[1]....
        /*06f0*/ 	.word	0x000002f0
        /*06f4*/ 	.word	0x000000ff
        /*06f8*/ 	.word	0x00034820
        /*06fc*/ 	.short	0x0100
        /*06fe*/ 	.byte	0x08
	.zero		1


	//   ....[2]....
        /*0700*/ 	.word	0x000003e0
        /*0704*/ 	.word	0x000000ff
        /*0708*/ 	.word	0x00034830
        /*070c*/ 	.short	0x0100
        /*070e*/ 	.byte	0x08
	.zero		1


	//   ....[3]....
        /*0710*/ 	.word	0x000003f0
        /*0714*/ 	.word	0x000000ff
        /*0718*/ 	.word	0x00034840
        /*071c*/ 	.short	0x0100
        /*071e*/ 	.byte	0x08
	.zero		1


	//   ....[4]....
        /*0720*/ 	.word	0x00000400
        /*0724*/ 	.word	0x000000ff
        /*0728*/ 	.word	0x00034838
        /*072c*/ 	.short	0x0100
        /*072e*/ 	.byte	0x08
	.zero		1


	//   ....[5]....
        /*0730*/ 	.word	0x00000410
        /*0734*/ 	.word	0x000000ff
        /*0738*/ 	.word	0x00034848
        /*073c*/ 	.short	0x0100
        /*073e*/ 	.byte	0x08
	.zero		1


	//   ....[6]....
        /*0740*/ 	.word	0x00000540
        /*0744*/ 	.word	0x000000ff
        /*0748*/ 	.word	0x00034850
        /*074c*/ 	.short	0x0100
        /*074e*/ 	.byte	0x08
	.zero		1


	//   ....[7]....
        /*0750*/ 	.word	0x00000550
        /*0754*/ 	.word	0x000000ff
        /*0758*/ 	.word	0x00034860
        /*075c*/ 	.short	0x0100
        /*075e*/ 	.byte	0x08
	.zero		1


	//   ....[8]....
        /*0760*/ 	.word	0x00000560
        /*0764*/ 	.word	0x000000ff
        /*0768*/ 	.word	0x00034858
        /*076c*/ 	.short	0x0100
        /*076e*/ 	.byte	0x08
	.zero		1


	//   ....[9]....
        /*0770*/ 	.word	0x00000570
        /*0774*/ 	.word	0x000000ff
        /*0778*/ 	.word	0x00034868
        /*077c*/ 	.short	0x0100
        /*077e*/ 	.byte	0x08
	.zero		1


	//   ....[10]....
        /*0780*/ 	.word	0x00000660
        /*0784*/ 	.word	0x000000ff
        /*0788*/ 	.word	0x00034870
        /*078c*/ 	.short	0x0100
        /*078e*/ 	.byte	0x06
	.zero		1


	//   ....[11]....
        /*0790*/ 	.word	0x00000670
        /*0794*/ 	.word	0x000000ff
        /*0798*/ 	.word	0x00034880
        /*079c*/ 	.short	0x0100
        /*079e*/ 	.byte	0x06
	.zero		1


	//   ....[12]....
        /*07a0*/ 	.word	0x00000680
        /*07a4*/ 	.word	0x000000ff
        /*07a8*/ 	.word	0x00034878
        /*07ac*/ 	.short	0x0100
        /*07ae*/ 	.byte	0x06
	.zero		1


	//   ....[13]....
        /*07b0*/ 	.word	0x00000690
        /*07b4*/ 	.word	0x000000ff
        /*07b8*/ 	.word	0x00034888
        /*07bc*/ 	.short	0x0100
        /*07be*/ 	.byte	0x06
	.zero		1


	//   ....[14]....
        /*07c0*/ 	.word	0x000007c0
        /*07c4*/ 	.word	0x000000ff
        /*07c8*/ 	.word	0x00034890
        /*07cc*/ 	.short	0x0100
        /*07ce*/ 	.byte	0x08
	.zero		1


	//   ....[15]....
        /*07d0*/ 	.word	0x000007d0
        /*07d4*/ 	.word	0x000000ff
        /*07d8*/ 	.word	0x000348a0
        /*07dc*/ 	.short	0x0100
        /*07de*/ 	.byte	0x08
	.zero		1


	//   ....[16]....
        /*07e0*/ 	.word	0x000007e0
        /*07e4*/ 	.word	0x000000ff
        /*07e8*/ 	.word	0x00034898
        /*07ec*/ 	.short	0x0100
        /*07ee*/ 	.byte	0x08
	.zero		1


	//   ....[17]....
        /*07f0*/ 	.word	0x000007f0
        /*07f4*/ 	.word	0x000000ff
        /*07f8*/ 	.word	0x000348a8
        /*07fc*/ 	.short	0x0100
        /*07fe*/ 	.byte	0x08
	.zero		1


	//   ....[18]....
        /*0800*/ 	.word	0x00000920
        /*0804*/ 	.word	0x000000ff
        /*0808*/ 	.word	0x000348b0
        /*080c*/ 	.short	0x0100
        /*080e*/ 	.byte	0x08
	.zero		1


	//   ....[19]....
        /*0810*/ 	.word	0x00000930
        /*0814*/ 	.word	0x000000ff
        /*0818*/ 	.word	0x000348c0
        /*081c*/ 	.short	0x0100
        /*081e*/ 	.byte	0x08
	.zero		1


	//   ....[20]....
        /*0820*/ 	.word	0x00000940
        /*0824*/ 	.word	0x000000ff
        /*0828*/ 	.word	0x000348b8
        /*082c*/ 	.short	0x0100
        /*082e*/ 	.byte	0x08
	.zero		1


	//   ....[21]....
        /*0830*/ 	.word	0x00000950
        /*0834*/ 	.word	0x000000ff
        /*0838*/ 	.word	0x000348c8
        /*083c*/ 	.short	0x0100
        /*083e*/ 	.byte	0x08
	.zero		1


	//   ....[22]....
        /*0840*/ 	.word	0x00003540
        /*0844*/ 	.word	0x00000003
        /*0848*/ 	.word	0x00034890
        /*084c*/ 	.short	0x010a
        /*084e*/ 	.byte	0x3f
	.zero		1


	//   ....[23]....
        /*0850*/ 	.word	0x000067a0
        /*0854*/ 	.word	0x00000003
        /*0858*/ 	.word	0x00034890
        /*085c*/ 	.short	0x010a
        /*085e*/ 	.byte	0x3f
	.zero		1


	//   ....[24]....
        /*0860*/ 	.word	0x00009770
        /*0864*/ 	.word	0x00000003
        /*0868*/ 	.word	0x00034890
        /*086c*/ 	.short	0x010a
        /*086e*/ 	.byte	0x3f
	.zero		1


	//   ....[25]....
        /*0870*/ 	.word	0x00009b40
        /*0874*/ 	.word	0x00000024
        /*0878*/ 	.word	0x00000000
        /*087c*/ 	.short	0x0101
        /*087e*/ 	.byte	0x3f
	.zero		1


	//   ....[26]....
        /*0880*/ 	.word	0x00009b80
        /*0884*/ 	.word	0x00000003
        /*0888*/ 	.word	0x000348b0
        /*088c*/ 	.short	0x010a
        /*088e*/ 	.byte	0x3f
	.zero		1


	//   ....[27]....
        /*0890*/ 	.word	0x0000a050
        /*0894*/ 	.word	0x00000003
        /*0898*/ 	.word	0x00000000
        /*089c*/ 	.short	0x0101
        /*089e*/ 	.byte	0x3f
	.zero		1


	//   ....[28]....
        /*08a0*/ 	.word	0x0000a590
        /*08a4*/ 	.word	0x00000012
        /*08a8*/ 	.word	0x00034800
        /*08ac*/ 	.short	0x010a
        /*08ae*/ 	.byte	0x3f
	.zero		1


	//   ....[29]....
        /*08b0*/ 	.word	0x0000a5e0
        /*08b4*/ 	.word	0x00000012
        /*08b8*/ 	.word	0x00034800
        /*08bc*/ 	.short	0x010a
        /*08be*/ 	.byte	0x3f
	.zero		1


	//   ....[30]....
        /*08c0*/ 	.word	0x0000b950
        /*08c4*/ 	.word	0x00000012
        /*08c8*/ 	.word	0x00034800
        /*08cc*/ 	.short	0x010a
        /*08ce*/ 	.byte	0x3f
	.zero		1


	//   ....[31]....
        /*08d0*/ 	.word	0x0000eac0
        /*08d4*/ 	.word	0x00000012
        /*08d8*/ 	.word	0x00034800
        /*08dc*/ 	.short	0x010a
        /*08de*/ 	.byte	0x3f
	.zero		1


	//   ....[32]....
        /*08e0*/ 	.word	0x000112e0
        /*08e4*/ 	.word	0x00000000
        /*08e8*/ 	.word	0x00034830
        /*08ec*/ 	.short	0x010a
        /*08ee*/ 	.byte	0x3f
	.zero		1


	//   ....[33]....
        /*08f0*/ 	.word	0x00011360
        /*08f4*/ 	.word	0x00000000
        /*08f8*/ 	.word	0x00034830
        /*08fc*/ 	.short	0x010a
        /*08fe*/ 	.byte	0x3f
	.zero		1


	//   ....[34]....
        /*0900*/ 	.word	0x00012720
        /*0904*/ 	.word	0x00000000
        /*0908*/ 	.word	0x00000000
        /*090c*/ 	.short	0x0101
        /*090e*/ 	.byte	0x3f
	.zero		1


	//   ....[35]....
        /*0910*/ 	.word	0x000147f0
        /*0914*/ 	.word	0x0000000e
        /*0918*/ 	.word	0x00034830
        /*091c*/ 	.short	0x010a
        /*091e*/ 	.byte	0x3f
	.zero		1


	//   ....[36]....
        /*0920*/ 	.word	0x00014860
        /*0924*/ 	.word	0x0000000e
        /*0928*/ 	.word	0x00034830
        /*092c*/ 	.short	0x010a
        /*092e*/ 	.byte	0x3f
	.zero		1


	//   ....[37]....
        /*0930*/ 	.word	0x000153e0
        /*0934*/ 	.word	0x0000000f
        /*0938*/ 	.word	0x00034850
        /*093c*/ 	.short	0x010a
        /*093e*/ 	.byte	0x3f
	.zero		1


	//   ....[38]....
        /*0940*/ 	.word	0x00015430
        /*0944*/ 	.word	0x0000000f
        /*0948*/ 	.word	0x00034850
        /*094c*/ 	.short	0x010a
        /*094e*/ 	.byte	0x3f
	.zero		1


	//   ....[39]....
        /*0950*/ 	.word	0x00017a30
        /*0954*/ 	.word	0x0000000e
        /*0958*/ 	.word	0x00000000
        /*095c*/ 	.short	0x0101
        /*095e*/ 	.byte	0x3f
	.zero		1


	//   ....[40]....
        /*0960*/ 	.word	0x00017a80
        /*0964*/ 	.word	0x0000000f
        /*0968*/ 	.word	0x00000000
        /*096c*/ 	.short	0x0101
        /*096e*/ 	.byte	0x3f
	.zero		1


	//   ....[41]....
        /*0970*/ 	.word	0x00017e10
        /*0974*/ 	.word	0x00000008
        /*0978*/ 	.word	0x00034830
        /*097c*/ 	.short	0x010a
        /*097e*/ 	.byte	0x3f
	.zero		1


	//   ....[42]....
        /*0980*/ 	.word	0x00017e80
        /*0984*/ 	.word	0x00000008
        /*0988*/ 	.word	0x00034830
        /*098c*/ 	.short	0x010a
        /*098e*/ 	.byte	0x3f
	.zero		1


	//   ....[43]....
        /*0990*/ 	.word	0x00018a00
        /*0994*/ 	.word	0x0000000e
        /*0998*/ 	.word	0x00034850
        /*099c*/ 	.short	0x010a
        /*099e*/ 	.byte	0x3f
	.zero		1


	//   ....[44]....
        /*09a0*/ 	.word	0x00018a50
        /*09a4*/ 	.word	0x0000000e
        /*09a8*/ 	.word	0x00034850
        /*09ac*/ 	.short	0x010a
        /*09ae*/ 	.byte	0x3f
	.zero		1


	//   ....[45]....
        /*09b0*/ 	.word	0x0001a360
        /*09b4*/ 	.word	0x00000007
        /*09b8*/ 	.word	0x00000000
        /*09bc*/ 	.short	0x0101
        /*09be*/ 	.byte	0x3f
	.zero		1


	//   ....[46]....
        /*09c0*/ 	.word	0x0001a520
        /*09c4*/ 	.word	0x0000000d
        /*09c8*/ 	.word	0x00000000
        /*09cc*/ 	.short	0x0101
        /*09ce*/ 	.byte	0x3f
	.zero		1


	//   ....[47]....
        /*09d0*/ 	.word	0x0001ae90
        /*09d4*/ 	.word	0x0000000b
        /*09d8*/ 	.word	0x00034850
        /*09dc*/ 	.short	0x010a
        /*09de*/ 	.byte	0x3f
	.zero		1


	//   ....[48]....
        /*09e0*/ 	.word	0x0001af30
        /*09e4*/ 	.word	0x0000000b
        /*09e8*/ 	.word	0x00034850
        /*09ec*/ 	.short	0x010a
        /*09ee*/ 	.byte	0x3f
	.zero		1


	//   ....[49]....
        /*09f0*/ 	.word	0x0001b4c0
        /*09f4*/ 	.word	0x0000000a
        /*09f8*/ 	.word	0x00000000
        /*09fc*/ 	.short	0x0101
        /*09fe*/ 	.byte	0x3f
	.zero		1


	//   ....[50]....
        /*0a00*/ 	.word	0x0001c710
        /*0a04*/ 	.word	0x00000000
        /*0a08*/ 	.word	0x00000000
        /*0a0c*/ 	.short	0x0101
        /*0a0e*/ 	.byte	0x3f
	.zero		1


	//   ....[51]....
        /*0a10*/ 	.word	0x0001eb80
        /*0a14*/ 	.word	0x00000005
        /*0a18*/ 	.word	0x00034820
        /*0a1c*/ 	.short	0x010a
        /*0a1e*/ 	.byte	0x3f
	.zero		1


	//   ....[52]....
        /*0a20*/ 	.word	0x0001ec10
        /*0a24*/ 	.word	0x00000006
        /*0a28*/ 	.word	0x000348a0
        /*0a2c*/ 	.short	0x010a
        /*0a2e*/ 	.byte	0x3f
	.zero		1


	//   ....[53]....
        /*0a30*/ 	.word	0x0001eea0
        /*0a34*/ 	.word	0x00000006
        /*0a38*/ 	.word	0x000348c0
        /*0a3c*/ 	.short	0x010a
        /*0a3e*/ 	.byte	0x3f
	.zero		1


	//   ....[54]....
        /*0a40*/ 	.word	0x0001f260
        /*0a44*/ 	.word	0x00000007
        /*0a48*/ 	.word	0x000348a0
        /*0a4c*/ 	.short	0x010a
        /*0a4e*/ 	.byte	0x3f
	.zero		1


	//   ....[55]....
        /*0a50*/ 	.word	0x0001f4d0
        /*0a54*/ 	.word	0x00000007
        /*0a58*/ 	.word	0x000348c0
        /*0a5c*/ 	.short	0x010a
        /*0a5e*/ 	.byte	0x3f
	.zero		1


	//   ....[56]....
        /*0a60*/ 	.word	0x000203e0
        /*0a64*/ 	.word	0x00000007
        /*0a68*/ 	.word	0x00034840
        /*0a6c*/ 	.short	0x010a
        /*0a6e*/ 	.byte	0x3f
	.zero		1


	//   ....[57]....
        /*0a70*/ 	.word	0x00020990
        /*0a74*/ 	.word	0x0000000a
        /*0a78*/ 	.word	0x00034820
        /*0a7c*/ 	.short	0x010a
        /*0a7e*/ 	.byte	0x3f
	.zero		1


	//   ....[58]....
        /*0a80*/ 	.word	0x00020ca0
        /*0a84*/ 	.word	0x00000007
        /*0a88*/ 	.word	0x00034840
        /*0a8c*/ 	.short	0x010a
        /*0a8e*/ 	.byte	0x3f
	.zero		1


	//   ....[59]....
        /*0a90*/ 	.word	0x00020fa0
        /*0a94*/ 	.word	0x00000008
        /*0a98*/ 	.word	0x00000060
        /*0a9c*/ 	.short	0x010a
        /*0a9e*/ 	.byte	0x3f
	.zero		1


	//   ....[60]....
        /*0aa0*/ 	.word	0x00021560
        /*0aa4*/ 	.word	0x00000002
        /*0aa8*/ 	.word	0x00034840
        /*0aac*/ 	.short	0x010a
        /*0aae*/ 	.byte	0x3f
	.zero		1


	//   ....[61]....
        /*0ab0*/ 	.word	0x00021860
        /*0ab4*/ 	.word	0x00000003
        /*0ab8*/ 	.word	0x00000060
        /*0abc*/ 	.short	0x010a
        /*0abe*/ 	.byte	0x3f
	.zero		1


	//   ....[62]....
        /*0ac0*/ 	.word	0x00021d20
        /*0ac4*/ 	.word	0x00000002
        /*0ac8*/ 	.word	0x00034840
        /*0acc*/ 	.short	0x010a
        /*0ace*/ 	.byte	0x3f
	.zero		1


	//   ....[63]....
        /*0ad0*/ 	.word	0x00022030
        /*0ad4*/ 	.word	0x00000002
        /*0ad8*/ 	.word	0x00000060
        /*0adc*/ 	.short	0x010a
        /*0ade*/ 	.byte	0x3f
	.zero		1


	//   ....[64]....
        /*0ae0*/ 	.word	0x00022490
        /*0ae4*/ 	.word	0x00000003
        /*0ae8*/ 	.word	0x00034860
        /*0aec*/ 	.short	0x010a
        /*0aee*/ 	.byte	0x3f
	.zero		1


	//   ....[65]....
        /*0af0*/ 	.word	0x00023470
        /*0af4*/ 	.word	0x00000000
        /*0af8*/ 	.word	0x00034820
        /*0afc*/ 	.short	0x010a
        /*0afe*/ 	.byte	0x3f
	.zero		1


	//   ....[66]....
        /*0b00*/ 	.word	0x00023620
        /*0b04*/ 	.word	0x00000006
        /*0b08*/ 	.word	0x00000000
        /*0b0c*/ 	.short	0x010a
        /*0b0e*/ 	.byte	0x3f
	.zero		1


	//   ....[67]....
        /*0b10*/ 	.word	0x00023690
        /*0b14*/ 	.word	0x00000007
        /*0b18*/ 	.word	0x00000000
        /*0b1c*/ 	.short	0x010a
        /*0b1e*/ 	.byte	0x3f
	.zero		1


	//   ....[68]....
        /*0b20*/ 	.word	0x00023700
        /*0b24*/ 	.word	0x00000004
        /*0b28*/ 	.word	0x00000000
        /*0b2c*/ 	.short	0x010a
        /*0b2e*/ 	.byte	0x3f
	.zero		1


	//   ....[69]....
        /*0b30*/ 	.word	0x00023730
        /*0b34*/ 	.word	0x00000003
        /*0b38*/ 	.word	0x00000000
        /*0b3c*/ 	.short	0x010a
        /*0b3e*/ 	.byte	0x3f
	.zero		1


	//   ....[70]....
        /*0b40*/ 	.word	0x00023790
        /*0b44*/ 	.word	0x00000003
        /*0b48*/ 	.word	0x00034890
        /*0b4c*/ 	.short	0x010a
        /*0b4e*/ 	.byte	0x3f
	.zero		1


	//   ....[71]....
        /*0b50*/ 	.word	0x000237e0
        /*0b54*/ 	.word	0x00000003
        /*0b58*/ 	.word	0x00034890
        /*0b5c*/ 	.short	0x010a
        /*0b5e*/ 	.byte	0x3f
	.zero		1


	//   ....[72]....
        /*0b60*/ 	.word	0x00023830
        /*0b64*/ 	.word	0x00000003
        /*0b68*/ 	.word	0x00034890
        /*0b6c*/ 	.short	0x010a
        /*0b6e*/ 	.byte	0x3f
	.zero		1


	//   ....[73]....
        /*0b70*/ 	.word	0x00023880
        /*0b74*/ 	.word	0x00000003
        /*0b78*/ 	.word	0x000348b0
        /*0b7c*/ 	.short	0x010a
        /*0b7e*/ 	.byte	0x3f
	.zero		1


	//   ....[74]....
        /*0b80*/ 	.word	0x00023dd0
        /*0b84*/ 	.word	0x00000012
        /*0b88*/ 	.word	0x00034800
        /*0b8c*/ 	.short	0x010a
        /*0b8e*/ 	.byte	0x3f
	.zero		1


	//   ....[75]....
        /*0b90*/ 	.word	0x00024320
        /*0b94*/ 	.word	0x00000012
        /*0b98*/ 	.word	0x00034800
        /*0b9c*/ 	.short	0x010a
        /*0b9e*/ 	.byte	0x3f
	.zero		1


	//   ....[76]....
        /*0ba0*/ 	.word	0x00024370
        /*0ba4*/ 	.word	0x00000000
        /*0ba8*/ 	.word	0x00034830
        /*0bac*/ 	.short	0x010a
        /*0bae*/ 	.byte	0x3f
	.zero		1


	//   ....[77]....
        /*0bb0*/ 	.word	0x000243c0
        /*0bb4*/ 	.word	0x0000000e
        /*0bb8*/ 	.word	0x00034830
        /*0bbc*/ 	.short	0x010a
        /*0bbe*/ 	.byte	0x3f
	.zero		1


	//   ....[78]....
        /*0bc0*/ 	.word	0x00024410
        /*0bc4*/ 	.word	0x0000000f
        /*0bc8*/ 	.word	0x00034850
        /*0bcc*/ 	.short	0x010a
        /*0bce*/ 	.byte	0x3f
	.zero		1


	//   ....[79]....
        /*0bd0*/ 	.word	0x00024460
        /*0bd4*/ 	.word	0x00000008
        /*0bd8*/ 	.word	0x00034830
        /*0bdc*/ 	.short	0x010a
        /*0bde*/ 	.byte	0x3f
	.zero		1


	//   ....[80]....
        /*0be0*/ 	.word	0x000244b0
        /*0be4*/ 	.word	0x0000000e
        /*0be8*/ 	.word	0x00034850
        /*0bec*/ 	.short	0x010a
        /*0bee*/ 	.byte	0x3f
	.zero		1


	//   ....[81]....
        /*0bf0*/ 	.word	0x00024500
        /*0bf4*/ 	.word	0x0000000b
        /*0bf8*/ 	.word	0x00034850
        /*0bfc*/ 	.short	0x010a
        /*0bfe*/ 	.byte	0x3f
	.zero		1


	//   ....[82]....
        /*0c00*/ 	.word	0x000246a0
        /*0c04*/ 	.word	0x00000005
        /*0c08*/ 	.word	0x00034820
        /*0c0c*/ 	.short	0x010a
        /*0c0e*/ 	.byte	0x3f
	.zero		1


	//   ....[83]....
        /*0c10*/ 	.word	0x000246f0
        /*0c14*/ 	.word	0x00000006
        /*0c18*/ 	.word	0x000348a0
        /*0c1c*/ 	.short	0x010a
        /*0c1e*/ 	.byte	0x3f
	.zero		1


	//   ....[84]....
        /*0c20*/ 	.word	0x00024740
        /*0c24*/ 	.word	0x00000006
        /*0c28*/ 	.word	0x000348c0
        /*0c2c*/ 	.short	0x010a
        /*0c2e*/ 	.byte	0x3f
	.zero		1


	//   ....[85]....
        /*0c30*/ 	.word	0x00024790
        /*0c34*/ 	.word	0x00000007
        /*0c38*/ 	.word	0x000348a0
        /*0c3c*/ 	.short	0x010a
        /*0c3e*/ 	.byte	0x3f
	.zero		1


	//   ....[86]....
        /*0c40*/ 	.word	0x000247e0
        /*0c44*/ 	.word	0x00000007
        /*0c48*/ 	.word	0x000348c0
        /*0c4c*/ 	.short	0x010a
        /*0c4e*/ 	.byte	0x3f
	.zero		1


	//   ....[87]....
        /*0c50*/ 	.word	0x00024980
        /*0c54*/ 	.word	0x00000007
        /*0c58*/ 	.word	0x00034840
        /*0c5c*/ 	.short	0x010a
        /*0c5e*/ 	.byte	0x3f
	.zero		1


	//   ....[88]....
        /*0c60*/ 	.word	0x00024a00
        /*0c64*/ 	.word	0x00000003
        /*0c68*/ 	.word	0x00034820
        /*0c6c*/ 	.short	0x010a
        /*0c6e*/ 	.byte	0x3f
	.zero		1


	//   ....[89]....
        /*0c70*/ 	.word	0x00024a50
        /*0c74*/ 	.word	0x00000007
        /*0c78*/ 	.word	0x00034840
        /*0c7c*/ 	.short	0x010a
        /*0c7e*/ 	.byte	0x3f
	.zero		1


	//   ....[90]....
        /*0c80*/ 	.word	0x00024aa0
        /*0c84*/ 	.word	0x00000008
        /*0c88*/ 	.word	0x00000060
        /*0c8c*/ 	.short	0x010a
        /*0c8e*/ 	.byte	0x3f
	.zero		1


	//   ....[91]....
        /*0c90*/ 	.word	0x00024af0
        /*0c94*/ 	.word	0x00000002
        /*0c98*/ 	.word	0x00034840
        /*0c9c*/ 	.short	0x010a
        /*0c9e*/ 	.byte	0x3f
	.zero		1


	//   ....[92]....
        /*0ca0*/ 	.word	0x00024b40
        /*0ca4*/ 	.word	0x00000003
        /*0ca8*/ 	.word	0x00000060
        /*0cac*/ 	.short	0x010a
        /*0cae*/ 	.byte	0x3f
	.zero		1


	//   ....[93]....
        /*0cb0*/ 	.word	0x00024b90
        /*0cb4*/ 	.word	0x00000002
        /*0cb8*/ 	.word	0x00034840
        /*0cbc*/ 	.short	0x010a
        /*0cbe*/ 	.byte	0x3f
	.zero		1


	//   ....[94]....
        /*0cc0*/ 	.word	0x00024be0
        /*0cc4*/ 	.word	0x00000002
        /*0cc8*/ 	.word	0x00000060
        /*0ccc*/ 	.short	0x010a
        /*0cce*/ 	.byte	0x3f
	.zero		1


	//   ....[95]....
        /*0cd0*/ 	.word	0x00024c30
        /*0cd4*/ 	.word	0x00000003
        /*0cd8*/ 	.word	0x00034860
        /*0cdc*/ 	.short	0x010a
        /*0cde*/ 	.byte	0x3f
	.zero		1


	//   ....[96]....
        /*0ce0*/ 	.word	0x000255f0
        /*0ce4*/ 	.word	0x00000000
        /*0ce8*/ 	.word	0x00034820
        /*0cec*/ 	.short	0x010a
        /*0cee*/ 	.byte	0x3f
	.zero		1


	//   ....[97]....
        /*0cf0*/ 	.word	0x00025790
        /*0cf4*/ 	.word	0x00000006
        /*0cf8*/ 	.word	0x00000000
        /*0cfc*/ 	.short	0x010a
        /*0cfe*/ 	.byte	0x3f
	.zero		1


	//   ....[98]....
        /*0d00*/ 	.word	0x000257e0
        /*0d04*/ 	.word	0x00000007
        /*0d08*/ 	.word	0x00000000
        /*0d0c*/ 	.short	0x010a
        /*0d0e*/ 	.byte	0x3f
	.zero		1


	//   ....[99]....
        /*0d10*/ 	.word	0x00025830
        /*0d14*/ 	.word	0x00000004
        /*0d18*/ 	.word	0x00000000
        /*0d1c*/ 	.short	0x010a
        /*0d1e*/ 	.byte	0x3f
	.zero		1


	//----- nvinfo : EIATTR_NUM_MBARRIERS
	.align		4
.L_365:
        /*0d20*/ 	.byte	0x03, 0x38
        /*0d22*/ 	.short	0x0016


	//----- nvinfo : EIATTR_EXIT_INSTR_OFFSETS
	.align		4
        /*0d24*/ 	.byte	0x04, 0x1c
        /*0d26*/ 	.short	(.L_367 - .L_366)


	//   ....[0]....
.L_366:
        /*0d28*/ 	.word	0x00023780


	//----- nvinfo : EIATTR_MAX_THREADS
	.align		4
.L_367:
        /*0d2c*/ 	.byte	0x04, 0x05
        /*0d2e*/ 	.short	(.L_369 - .L_368)
.L_368:
        /*0d30*/ 	.word	0x00000180
        /*0d34*/ 	.word	0x00000001
        /*0d38*/ 	.word	0x00000001


	//----- nvinfo : EIATTR_CRS_STACK_SIZE
	.align		4
.L_369:
        /*0d3c*/ 	.byte	0x04, 0x1e
        /*0d3e*/ 	.short	(.L_371 - .L_370)
.L_370:
        /*0d40*/ 	.word	0x00000000


	//----- nvinfo : EIATTR_CBANK_PARAM_SIZE
	.align		4
.L_371:
        /*0d44*/ 	.byte	0x03, 0x19
        /*0d46*/ 	.short	0x0a70


	//----- nvinfo : EIATTR_PARAM_CBANK
	.align		4
        /*0d48*/ 	.byte	0x04, 0x0a
        /*0d4a*/ 	.short	(.L_373 - .L_372)
	.align		4
.L_372:
        /*0d4c*/ 	.word	index@(.nv.constant0._ZN7cutlass13device_kernelIN5flash11enable_sm90INS1_16FlashAttnFwdSm90INS1_25CollectiveMainloopFwdSm90ILi2EN4cute5tupleIJNS5_1CILi1EEES8_S8_EEENS6_IJNS7_ILi128EEESA_NS7_ILi192EEEEEELi128ENS_6half_tEfNS_4arch4Sm90ELb1ELb0ELb1ELb1ELb0ELb1ELb0ELb1ELb1ELb0ELb0ELb0EEENS1_21CollectiveEpilogueFwdINS6_IJSA_SA_SA_EEES9_SD_SF_Li256ELb1ELb0ELb0ELb0EEENS1_36VarlenDynamicPersistentTileSchedulerILi128ELi128ELi256ELi32ELb0ELb0ELb1ELb1ELb1ELb1EEEEEEEEEvNT_6ParamsE)
        /*0d50*/ 	.short	0x0210
        /*0d52*/ 	.short	0x0a70


	//----- nvinfo : EIATTR_SW_WAR
	.align		4
.L_373:
        /*0d54*/ 	.byte	0x04, 0x36
        /*0d56*/ 	.short	(.L_375 - .L_374)
.L_374:
        /*0d58*/ 	.word	0x00000008
.L_375:


//--------------------- .nv.callgraph             --------------------------
	.section	.nv.callgraph,"",@"SHT_CUDA_CALLGRAPH"
	.align	4
	.sectionentsize	8
	.align		4
        /*0000*/ 	.word	0x00000000
	.align		4
        /*0004*/ 	.word	0xffffffff
	.align		4
        /*0008*/ 	.word	index@(_ZN7cutlass13device_kernelIN5flash11enable_sm90INS1_16FlashAttnFwdSm90INS1_25CollectiveMainloopFwdSm90ILi2EN4cute5tupleIJNS5_1CILi1EEES8_S8_EEENS6_IJNS7_ILi128EEESA_NS7_ILi192EEEEEELi128ENS_6half_tEfNS_4arch4Sm90ELb0ELb0ELb1ELb0ELb0ELb0ELb0ELb1ELb1ELb0ELb0ELb0EEENS1_21CollectiveEpilogueFwdINS6_IJSA_SA_SA_EEES9_SD_SF_Li256ELb0ELb0ELb0ELb0EEENS1_29StaticPersistentTileSchedulerILb0EEEEEEEEEvNT_6ParamsE)
	.align		4
        /*000c*/ 	.word	index@(__assertfail)
	.align		4
        /*0010*/ 	.word	index@(_ZN7cutlass13device_kernelIN5flash11enable_sm90INS1_16FlashAttnFwdSm90INS1_25CollectiveMainloopFwdSm90ILi2EN4cute5tupleIJNS5_1CILi2EEENS7_ILi1EEES9_EEENS6_IJNS7_ILi128EEESB_NS7_ILi192EEEEEELi128ENS_6half_tEfNS_4arch4Sm90ELb0ELb0ELb1ELb0ELb0ELb0ELb0ELb1ELb1ELb0ELb0ELb0EEENS1_21CollectiveEpilogueFwdINS6_IJSB_SB_SB_EEESA_SE_SG_Li256ELb0ELb0ELb0ELb0EEENS1_29StaticPersistentTileSchedulerILb0EEEEEEEEEvNT_6ParamsE)
	.align		4
        /*0014*/ 	.word	index@(__assertfail)
	.align		4
        /*0018*/ 	.word	index@(_ZN7cutlass13device_kernelIN5flash11enable_sm90INS1_16FlashAttnFwdSm90INS1_25CollectiveMainloopFwdSm90ILi2EN4cute5tupleIJNS5_1CILi1EEES8_S8_EEENS6_IJNS7_ILi128EEESA_NS7_ILi192EEEEEELi128ENS_6half_tEfNS_4arch4Sm90ELb0ELb0ELb1ELb1ELb0ELb0ELb0ELb1ELb1ELb0ELb0ELb0EEENS1_21CollectiveEpilogueFwdINS6_IJSA_SA_SA_EEES9_SD_SF_Li256ELb1ELb0ELb0ELb0EEENS1_36VarlenDynamicPersistentTileSchedulerILi128ELi128ELi256ELi32ELb0ELb0ELb1ELb0ELb1ELb1EEEEEEEEEvNT_6ParamsE)
	.align		4
        /*001c*/ 	.word	index@(__assertfail)
	.align		4
        /*0020*/ 	.word	index@(_ZN7cutlass13device_kernelIN5flash11enable_sm90INS1_16FlashAttnFwdSm90INS1_25CollectiveMainloopFwdSm90ILi2EN4cute5tupleIJNS5_1CILi1EEES8_S8_EEENS6_IJNS7_ILi128EEESA_NS7_ILi192EEEEEELi128ENS_6half_tEfNS_4arch4Sm90ELb0ELb0ELb1ELb1ELb0ELb1ELb0ELb1ELb1ELb0ELb0ELb0EEENS1_21CollectiveEpilogueFwdINS6_IJSA_SA_SA_EEES9_SD_SF_Li256ELb1ELb0ELb0ELb0EEENS1_36VarlenDynamicPersistentTileSchedulerILi128ELi128ELi256ELi32ELb0ELb0ELb1ELb0ELb1ELb1EEEEEEEEEvNT_6ParamsE)
	.align		4
        /*0024*/ 	.word	index@(__assertfail)
	.align		4
        /*0028*/ 	.word	index@(_ZN7cutlass13device_kernelIN5flash11enable_sm90INS1_16FlashAttnFwdSm90INS1_25CollectiveMainloopFwdSm90ILi2EN4cute5tupleIJNS5_1CILi1EEES8_S8_EEENS6_IJNS7_ILi128EEENS7_ILi96EEENS7_ILi192EEEEEELi128ENS_6half_tEfNS_4arch4Sm90ELb0ELb1ELb1ELb0ELb0ELb0ELb0ELb1ELb1ELb0ELb0ELb0EEENS1_21CollectiveEpilogueFwdINS6_IJSA_SA_SB_EEES9_SE_SG_Li256ELb0ELb0ELb0ELb0EEENS1_30DynamicPersistentTileSchedulerILi256ELi32ELb0ELb0ELb1EEEEEEEEEvNT_6ParamsE)
	.align		4
        /*002c*/ 	.word	index@(__assertfail)
	.align		4
        /*0030*/ 	.word	index@(_ZN7cutlass13device_kernelIN5flash11enable_sm90INS1_16FlashAttnFwdSm90INS1_25CollectiveMainloopFwdSm90ILi2EN4cute5tupleIJNS5_1CILi1EEES8_S8_EEENS6_IJNS7_ILi128EEENS7_ILi96EEENS7_ILi192EEEEEELi128ENS_6half_tEfNS_4arch4Sm90ELb0ELb1ELb1ELb1ELb0ELb0ELb0ELb1ELb1ELb0ELb0ELb0EEENS1_21CollectiveEpilogueFwdINS6_IJSA_SA_SB_EEES9_SE_SG_Li256ELb1ELb0ELb0ELb0EEENS1_36VarlenDynamicPersistentTileSchedulerILi128ELi96ELi256ELi32ELb0ELb0ELb1ELb1ELb0ELb1EEEEEEEEEvNT_6ParamsE)
	.align		4
        /*0034*/ 	.word	index@(__assertfail)
	.align		4
        /*0038*/ 	.word	index@(_ZN7cutlass13device_kernelIN5flash11enable_sm90INS1_16FlashAttnFwdSm90INS1_25CollectiveMainloopFwdSm90ILi2EN4cute5tupleIJNS5_1CILi1EEES8_S8_EEENS6_IJNS7_ILi128EEENS7_ILi96EEENS7_ILi192EEEEEELi128ENS_6half_tEfNS_4arch4Sm90ELb0ELb1ELb1ELb1ELb0ELb1ELb0ELb1ELb1ELb0ELb0ELb0EEENS1_21CollectiveEpilogueFwdINS6_IJSA_SA_SB_EEES9_SE_SG_Li256ELb1ELb0ELb0ELb0EEENS1_36VarlenDynamicPersistentTileSchedulerILi128ELi96ELi256ELi32ELb0ELb0ELb1ELb1ELb0ELb1EEEEEEEEEvNT_6ParamsE)
	.align		4
        /*003c*/ 	.word	index@(__assertfail)
	.align		4
        /*0040*/ 	.word	index@(_ZN7cutlass13device_kernelIN5flash11enable_sm90INS1_16FlashAttnFwdSm90INS1_25CollectiveMainloopFwdSm90ILi2EN4cute5tupleIJNS5_1CILi1EEES8_S8_EEENS6_IJNS7_ILi128EEESA_NS7_ILi192EEEEEELi128ENS_6half_tEfNS_4arch4Sm90ELb1ELb0ELb1ELb0ELb0ELb0ELb0ELb1ELb1ELb0ELb0ELb0EEENS1_21CollectiveEpilogueFwdINS6_IJSA_SA_SA_EEES9_SD_SF_Li256ELb0ELb0ELb0ELb0EEENS1_30DynamicPersistentTileSchedulerILi256ELi32ELb0ELb0ELb1EEEEEEEEEvNT_6ParamsE)
	.align		4
        /*0044*/ 	.word	index@(__assertfail)
	.align		4
        /*0048*/ 	.word	index@(_ZN7cutlass13device_kernelIN5flash11enable_sm90INS1_16FlashAttnFwdSm90INS1_25CollectiveMainloopFwdSm90ILi2EN4cute5tupleIJNS5_1CILi1EEES8_S8_EEENS6_IJNS7_ILi128EEESA_NS7_ILi192EEEEEELi128ENS_6half_tEfNS_4arch4Sm90ELb1ELb0ELb1ELb1ELb0ELb0ELb0ELb1ELb1ELb0ELb0ELb0EEENS1_21CollectiveEpilogueFwdINS6_IJSA_SA_SA_EEES9_SD_SF_Li256ELb1ELb0ELb0ELb0EEENS1_36VarlenDynamicPersistentTileSchedulerILi128ELi128ELi256ELi32ELb0ELb0ELb1ELb1ELb1ELb1EEEEEEEEEvNT_6ParamsE)
	.align		4
        /*004c*/ 	.word	index@(__assertfail)
	.align		4
        /*0050*/ 	.word	index@(_ZN7cutlass13device_kernelIN5flash11enable_sm90INS1_16FlashAttnFwdSm90INS1_25CollectiveMainloopFwdSm90ILi2EN4cute5tupleIJNS5_1CILi1EEES8_S8_EEENS6_IJNS7_ILi128EEESA_NS7_ILi192EEEEEELi128ENS_6half_tEfNS_4arch4Sm90ELb1ELb0ELb1ELb1ELb0ELb1ELb0ELb1ELb1ELb0ELb0ELb0EEENS1_21CollectiveEpilogueFwdINS6_IJSA_SA_SA_EEES9_SD_SF_Li256ELb1ELb0ELb0ELb0EEENS1_36VarlenDynamicPersistentTileSchedulerILi128ELi128ELi256ELi32ELb0ELb0ELb1ELb1ELb1ELb1EEEEEEEEEvNT_6ParamsE)
	.align		4
        /*0054*/ 	.word	index@(__assertfail)
	.align		4
        /*0058*/ 	.word	0x00000000
	.align		4
        /*005c*/ 	.word	0xfffffffe
	.align		4
        /*0060*/ 	.word	0x00000000
	.align		4
        /*0064*/ 	.word	0xfffffffd
	.align		4
        /*0068*/ 	.word	0x00000000
	.align		4
        /*006c*/ 	.word	0xfffffffc


//--------------------- .nv.constant4             --------------------------
	.section	.nv.constant4,"a",@progbits
	.align	8
	.align		8
.nv.constant4:
        /*0000*/ 	.dword	__assertfail
	.align		8
        /*0008*/ 	.dword	__unnamed_1
	.align		8
        /*0010*/ 	.dword	__unnamed_2
	.align		8
        /*0018*/ 	.dword	__unnamed_3
	.align		8
        /*0020*/ 	.dword	__unnamed_4
	.align		8
        /*0028*/ 	.dword	__unnamed_5
	.align		8
        /*0030*/ 	.dword	__unnamed_6
	.align		8
        /*0038*/ 	.dword	__unnamed_7
	.align		8
        /*0040*/ 	.dword	__unnamed_8
	.align		8
        /*0048*/ 	.dword	__unnamed_9
	.align		8
        /*0050*/ 	.dword	__unnamed_10
	.align		8
        /*0058*/ 	.dword	__unnamed_11
	.align		8
        /*0060*/ 	.dword	_ZN78_INTERNAL_62a4a2dc_42_flash_fwd_hdim192_128_fp16_softcap_sm90_cu_9afb97bd_35694cuda3std3__45__cpo5beginE
	.align		8
        /*0068*/ 	.dword	_ZN78_INTERNAL_62a4a2dc_42_flash_fwd_hdim192_128_fp16_softcap_sm90_cu_9afb97bd_35694cuda3std3__45__cpo3endE
	.align		8
        /*0070*/ 	.dword	_ZN78_INTERNAL_62a4a2dc_42_flash_fwd_hdim192_128_fp16_softcap_sm90_cu_9afb97bd_35694cuda3std3__45__cpo6cbeginE
	.align		8
        /*0078*/ 	.dword	_ZN78_INTERNAL_62a4a2dc_42_flash_fwd_hdim192_128_fp16_softcap_sm90_cu_9afb97bd_35694cuda3std3__45__cpo4cendE
	.align		8
        /*0080*/ 	.dword	_ZN78_INTERNAL_62a4a2dc_42_flash_fwd_hdim192_128_fp16_softcap_sm90_cu_9afb97bd_35694cuda3std3__480_GLOBAL__N__62a4a2dc_42_flash_fwd_hdim192_128_fp16_softcap_sm90_cu_9afb97bd_35696ignoreE
	.align		8
        /*0088*/ 	.dword	_ZN78_INTERNAL_62a4a2dc_42_flash_fwd_hdim192_128_fp16_softcap_sm90_cu_9afb97bd_35694cuda3std3__419piecewise_constructE
	.align		8
        /*0090*/ 	.dword	_ZN78_INTERNAL_62a4a2dc_42_flash_fwd_hdim192_128_fp16_softcap_sm90_cu_9afb97bd_35694cuda3std3__48in_placeE
	.align		8
        /*0098*/ 	.dword	_ZN78_INTERNAL_62a4a2dc_42_flash_fwd_hdim192_128_fp16_softcap_sm90_cu_9afb97bd_35694cuda3std6ranges3__45__cpo4swapE
	.align		8
        /*00a0*/ 	.dword	_ZN78_INTERNAL_62a4a2dc_42_flash_fwd_hdim192_128_fp16_softcap_sm90_cu_9afb97bd_35694cuda3std6ranges3__45__cpo9iter_moveE
	.align		8
        /*00a8*/ 	.dword	_ZN78_INTERNAL_62a4a2dc_42_flash_fwd_hdim192_128_fp16_softcap_sm90_cu_9afb97bd_35694cute7productE
	.align		8
        /*00b0*/ 	.dword	_ZN78_INTERNAL_62a4a2dc_42_flash_fwd_hdim192_128_fp16_softcap_sm90_cu_9afb97bd_35694cute1_E
	.align		8
        /*00b8*/ 	.dword	$str$23
	.align		8
        /*00c0*/ 	.dword	$str$24


//--------------------- .text._ZN7cutlass13device_kernelIN5flash11enable_sm90INS1_16FlashAttnFwdSm90INS1_25CollectiveMainloopFwdSm90ILi2EN4cute5tupleIJNS5_1CILi1EEES8_S8_EEENS6_IJNS7_ILi128EEESA_NS7_ILi192EEEEEELi128ENS_6half_tEfNS_4arch4Sm90ELb0ELb0ELb1ELb0ELb0ELb0ELb0ELb1ELb1ELb0ELb0ELb0EEENS1_21CollectiveEpilogueFwdINS6_IJSA_SA_SA_EEES9_SD_SF_Li256ELb0ELb0ELb0ELb0EEENS1_29StaticPersistentTileSchedulerILb0EEEEEEEEEvNT_6ParamsE --------------------------
	.section	.text._ZN7cutlass13device_kernelIN5flash11enable_sm90INS1_16FlashAttnFwdSm90INS1_25CollectiveMainloopFwdSm90ILi2EN4cute5tupleIJNS5_1CILi1EEES8_S8_EEENS6_IJNS7_ILi128EEESA_NS7_ILi192EEEEEELi128ENS_6half_tEfNS_4arch4Sm90ELb0ELb0ELb1ELb0ELb0ELb0ELb0ELb1ELb1ELb0ELb0ELb0EEENS1_21CollectiveEpilogueFwdINS6_IJSA_SA_SA_EEES9_SD_SF_Li256ELb0ELb0ELb0ELb0EEENS1_29StaticPersistentTileSchedulerILb0EEEEEEEEEvNT_6ParamsE,"ax",@progbits
	.align	128
.text._ZN7cutlass13device_kernelIN5flash11enable_sm90INS1_16FlashAttnFwdSm90INS1_25CollectiveMainloopFwdSm90ILi2EN4cute5tupleIJNS5_1CILi1EEES8_S8_EEENS6_IJNS7_ILi128EEESA_NS7_ILi192EEEEEELi128ENS_6half_tEfNS_4arch4Sm90ELb0ELb0ELb1ELb0ELb0ELb0ELb0ELb1ELb1ELb0ELb0ELb0EEENS1_21CollectiveEpilogueFwdINS6_IJSA_SA_SA_EEES9_SD_SF_Li256ELb0ELb0ELb0ELb0EEENS1_29StaticPersistentTileSchedulerILb0EEEEEEEEEvNT_6ParamsE:
        .type           _ZN7cutlass13device_kernelIN5flash11enable_sm90INS1_16FlashAttnFwdSm90INS1_25CollectiveMainloopFwdSm90ILi2EN4cute5tupleIJNS5_1CILi1EEES8_S8_EEENS6_IJNS7_ILi128EEESA_NS7_ILi192EEEEEELi128ENS_6half_tEfNS_4arch4Sm90ELb0ELb0ELb1ELb0ELb0ELb0ELb0ELb1ELb1ELb0ELb0ELb0EEENS1_21CollectiveEpilogueFwdINS6_IJSA_SA_SA_EEES9_SD_SF_Li256ELb0ELb0ELb0ELb0EEENS1_29StaticPersistentTileSchedulerILb0EEEEEEEEEvNT_6ParamsE,@function
        .size           _ZN7cutlass13device_kernelIN5flash11enable_sm90INS1_16FlashAttnFwdSm90INS1_25CollectiveMainloopFwdSm90ILi2EN4cute5tupleIJNS5_1CILi1EEES8_S8_EEENS6_IJNS7_ILi128EEESA_NS7_ILi192EEEEEELi128ENS_6half_tEfNS_4arch4Sm90ELb0ELb0ELb1ELb0ELb0ELb0ELb0ELb1ELb1ELb0ELb0ELb0EEENS1_21CollectiveEpilogueFwdINS6_IJSA_SA_SA_EEES9_SD_SF_Li256ELb0ELb0ELb0ELb0EEENS1_29StaticPersistentTileSchedulerILb0EEEEEEEEEvNT_6ParamsE,(.L_x_2656 - _ZN7cutlass13device_kernelIN5flash11enable_sm90INS1_16FlashAttnFwdSm90INS1_25CollectiveMainloopFwdSm90ILi2EN4cute5tupleIJNS5_1CILi1EEES8_S8_EEENS6_IJNS7_ILi128EEESA_NS7_ILi192EEEEEELi128ENS_6half_tEfNS_4arch4Sm90ELb0ELb0ELb1ELb0ELb0ELb0ELb0ELb1ELb1ELb0ELb0ELb0EEENS1_21CollectiveEpilogueFwdINS6_IJSA_SA_SA_EEES9_SD_SF_Li256ELb0ELb0ELb0ELb0EEENS1_29StaticPersistentTileSchedulerILb0EEEEEEEEEvNT_6ParamsE)
        .other          _ZN7cutlass13device_kernelIN5flash11enable_sm90INS1_16FlashAttnFwdSm90INS1_25CollectiveMainloopFwdSm90ILi2EN4cute5tupleIJNS5_1CILi1EEES8_S8_EEENS6_IJNS7_ILi128EEESA_NS7_ILi192EEEEEELi128ENS_6half_tEfNS_4arch4Sm90ELb0ELb0ELb1ELb0ELb0ELb0ELb0ELb1ELb1ELb0ELb0ELb0EEENS1_21CollectiveEpilogueFwdINS6_IJSA_SA_SA_EEES9_SD_SF_Li256ELb0ELb0ELb0ELb0EEENS1_29StaticPersistentTileSchedulerILb0EEEEEEEEEvNT_6ParamsE,@"STO_CUDA_ENTRY STV_DEFAULT"
_ZN7cutlass13device_kernelIN5flash11enable_sm90INS1_16FlashAttnFwdSm90INS1_25CollectiveMainloopFwdSm90ILi2EN4cute5tupleIJNS5_1CILi1EEES8_S8_EEENS6_IJNS7_ILi128EEESA_NS7_ILi192EEEEEELi128ENS_6half_tEfNS_4arch4Sm90ELb0ELb0ELb1ELb0ELb0ELb0ELb0ELb1ELb1ELb0ELb0ELb0EEENS1_21CollectiveEpilogueFwdINS6_IJSA_SA_SA_EEES9_SD_SF_Li256ELb0ELb0ELb0ELb0EEENS1_29StaticPersistentTileSchedulerILb0EEEEEEEEEvNT_6ParamsE:
[----:B------:R-:W1:Y:S02]  /*0000*/  LDC R1, c[0x0][0x28] ;  /* 0x00000a00ff017b82 */ /* 0x000e640000000800 */
[----:B-1----:R-:W-:Y:S01]  /*0010*/  VIADD R1, R1, 0xffffffe0 ;  /* 0xffffffe001017836 */ /* 0x002fe20000000000 */
[----:B------:R-:W1:Y:S01]  /*0020*/  S2R R3, SR_TID.X ;  /* 0x0000000000037919 */ /* 0x000e620000002100 */
[----:B------:R-:W-:Y:S01]  /*0030*/  ELECT P0, URZ, PT ;  /* 0x00000000003f782f */ /* 0x000fe20003800000 */
[----:B------:R-:W-:Y:S01]  /*0040*/  BSSY B0, `(.L_x_0) ;  /* 0x0000013000007945 */ /* 0x000fe20003800000 */
[----:B-1----:R-:W-:-:S05]  /*0050*/  SHF.R.U32.HI R0, RZ, 0x5, R3 ;  /* 0x00000005ff007819 */ /* 0x002fca0000011603 */
[----:B------:R-:W1:Y:S02]  /*0060*/  SHFL.IDX PT, R2, R0, RZ, 0x1f ;  /* 0x00001fff00027589 */ /* 0x000e6400000e0000 */
[----:B-1----:R-:W-:-:S13]  /*0070*/  ISETP.EQ.AND P0, PT, R2, RZ, P0 ;  /* 0x000000ff0200720c */ /* 0x002fda0000702270 */
[----:B------:R-:W-:Y:S05]  /*0080*/  @!P0 BRA `(.L_x_1) ;  /* 0x0000000000388947 */ /* 0x000fea0003800000 */
[----:B------:R-:W-:Y:S02]  /*0090*/  ULDC.64 UR4, c[0x0][0x198] ;  /* 0x0000660000047ab9 */ /* 0x000fe40000000a00 */
[----:B------:R-:W-:Y:S02]  /*00a0*/  UIADD3 UR6, UP0, UR4, 0x270, URZ ;  /* 0x0000027004067890 */ /* 0x000fe4000ff1e03f */
[----:B------:R-:W-:Y:S02]  /*00b0*/  UIADD3 UR8, UP1, UR4, 0x370, URZ ;  /* 0x0000037004087890 */ /* 0x000fe4000ff3e03f */
[----:B------:R-:W-:Y:S02]  /*00c0*/  UIADD3 UR10, UP2, UR4, 0x470, URZ ;  /* 0x00000470040a7890 */ /* 0x000fe4000ff5e03f */
[----:B------:R-:W-:Y:S02]  /*00d0*/  UIADD3 UR4, UP3, UR4, 0x9f0, URZ ;  /* 0x000009f004047890 */ /* 0x000fe4000ff7e03f */
[----:B------:R-:W-:-:S02]  /*00e0*/  UIADD3.X UR7, URZ, UR5, URZ, UP0, !UPT ;  /* 0x000000053f077290 */ /* 0x000fc400087fe43f */
[----:B------:R-:W-:Y:S02]  /*00f0*/  UIADD3.X UR9, URZ, UR5, URZ, UP1, !UPT ;  /* 0x000000053f097290 */ /* 0x000fe40008ffe43f */
[----:B------:R-:W-:Y:S02]  /*0100*/  UIADD3.X UR11, URZ, UR5, URZ, UP2, !UPT ;  /* 0x000000053f0b7290 */ /* 0x000fe400097fe43f */
[----:B------:R-:W-:-:S03]  /*0110*/  UIADD3.X UR5, URZ, UR5, URZ, UP3, !UPT ;  /* 0x000000053f057290 */ /* 0x000fc60009ffe43f */
[----:B------:R1:W-:Y:S02]  /*0120*/  UTMACCTL.PF [UR6] ;  /* 0x00000000060079b9 */ /* 0x0003e40008040000 */
[----:B------:R1:W-:Y:S02]  /*0130*/  UTMACCTL.PF [UR8] ;  /* 0x00000000080079b9 */ /* 0x0003e40008040000 */
[----:B------:R1:W-:Y:S02]  /*0140*/  UTMACCTL.PF [UR10] ;  /* 0x000000000a0079b9 */ /* 0x0003e40008040000 */
[----:B------:R1:W-:Y:S02]  /*0150*/  UTMACCTL.PF [UR4] ;  /* 0x00000000040079b9 */ /* 0x0003e40008040000 */
[----:B-1----:R-:W-:Y:S01]  /*0160*/  NOP ;  /* 0x0000000000007918 */ /* 0x002fe20000000000 */
.L_x_1:
[----:B------:R-:W-:Y:S05]  /*0170*/  BSYNC B0 ;  /* 0x0000000000007941 */ /* 0x000fea0003800000 */
.L_x_0:
[----:B------:R-:W-:Y:S01]  /*0180*/  VOTEU.ANY UP0, P0 ;  /* 0x00000000003f7886 */ /* 0x000fe20000000100 */
[----:B------:R-:W1:Y:S01]  /*0190*/  SHFL.IDX PT, R2, R0, RZ, 0x1f ;  /* 0x00001fff00027589 */ /* 0x000e6200000e0000 */
[----:B------:R-:W-:Y:S01]  /*01a0*/  UMOV UR4, 0x1 ;  /* 0x0000000100047882 */ /* 0x000fe20000000000 */
[----:B------:R-:W-:Y:S02]  /*01b0*/  VOTEU.ANY UP1, P0 ;  /* 0x00000000003f7886 */ /* 0x000fe40000020100 */
[----:B------:R-:W2:Y:S01]  /*01c0*/  @UP0 S2UR UR7, SR_CgaCtaId ;  /* 0x00000000000709c3 */ /* 0x000ea20000008800 */
[----:B------:R-:W-:Y:S01]  /*01d0*/  @UP0 UMOV UR6, 0x400 ;  /* 0x0000040000060882 */ /* 0x000fe20000000000 */
[----:B------:R-:W-:-:S04]  /*01e0*/  @UP0 UIADD3 UR4, -UR4, 0x100000, URZ ;  /* 0x0010000004040890 */ /* 0x000fc8000fffe13f */
[----:B------:R-:W-:Y:S02]  /*01f0*/  @UP0 USHF.L.U32 UR5, UR4, 0xb, URZ ;  /* 0x0000000b04050899 */ /* 0x000fe4000800063f */
[----:B------:R-:W-:Y:S01]  /*0200*/  @UP0 USHF.L.U32 UR4, UR4, 0x1, URZ ;  /* 0x0000000104040899 */ /* 0x000fe2000800063f */
[----:B-1----:R-:W-:Y:S02]  /*0210*/  ISETP.NE.AND P1, PT, R2, RZ, PT ;  /* 0x000000ff0200720c */ /* 0x002fe40003f25270 */
[----:B------:R-:W-:Y:S01]  /*0220*/  SHF.R.U32.HI R2, RZ, 0x7, R3 ;  /* 0x00000007ff027819 */ /* 0x000fe20000011603 */
[----:B--2---:R-:W-:Y:S01]  /*0230*/  @UP0 ULEA UR6, UR7, UR6, 0x18 ;  /* 0x0000000607060291 */ /* 0x004fe2000f8ec03f */
[----:B------:R-:W-:-:S04]  /*0240*/  VOTEU.ANY UP0, P0 ;  /* 0x00000000003f7886 */ /* 0x000fc80000000100 */
[----:B------:R-:W1:Y:S04]  /*0250*/  SHFL.IDX PT, R2, R2, RZ, 0x1f ;  /* 0x00001fff02027589 */ /* 0x000e6800000e0000 */
[----:B------:R-:W2:Y:S03]  /*0260*/  FENCE.VIEW.ASYNC.S ;  /* 0x00000000000073c6 */ /* 0x000ea60000000000 */
[----:B--2---:R2:W3:Y:S01]  /*0270*/  @UP0 SYNCS.EXCH.64 URZ, [UR6+0x34800], UR4 ;  /* 0x03480004063f05b2 */ /* 0x0044e20008000100 */
[----:B------:R2:W4:Y:S01]  /*0280*/  @UP1 SYNCS.EXCH.64 URZ, [UR6+0x34820], UR4 ;  /* 0x03482004063f15b2 */ /* 0x0005220008000100 */
[----:B------:R-:W-:Y:S05]  /*0290*/  @P1 BRA `(.L_x_2) ;  /* 0x0000000000481947 */ /* 0x000fea0003800000 */
[----:B--2---:R-:W2:Y:S01]  /*02a0*/  S2UR UR5, SR_CgaCtaId ;  /* 0x00000000000579c3 */ /* 0x004ea20000008800 */
[----:B------:R-:W-:Y:S01]  /*02b0*/  UMOV UR4, 0x400 ;  /* 0x0000040000047882 */ /* 0x000fe20000000000 */
[----:B------:R-:W-:Y:S01]  /*02c0*/  UMOV UR6, 0x1 ;  /* 0x0000000100067882 */ /* 0x000fe20000000000 */
[----:B------:R-:W-:Y:S01]  /*02d0*/  UMOV UR9, 0x2 ;  /* 0x0000000200097882 */ /* 0x000fe20000000000 */
[----:B------:R-:W-:-:S04]  /*02e0*/  UIADD3 UR6, -UR6, 0x100000, URZ ;  /* 0x0010000006067890 */ /* 0x000fc8000fffe13f */
[----:B------:R-:W-:Y:S02]  /*02f0*/  USHF.L.U32 UR7, UR6, 0xb, URZ ;  /* 0x0000000b06077899 */ /* 0x000fe4000800063f */
[----:B------:R-:W-:Y:S01]  /*0300*/  USHF.L.U32 UR6, UR6, 0x1, URZ ;  /* 0x0000000106067899 */ /* 0x000fe2000800063f */
[----:B------:R-:W-:Y:S01]  /*0310*/  ELECT P0, URZ, PT ;  /* 0x00000000003f782f */ /* 0x000fe20003800000 */
[----:B--2---:R-:W-:Y:S02]  /*0320*/  ULEA UR8, UR5, UR4, 0x18 ;  /* 0x0000000405087291 */ /* 0x004fe4000f8ec03f */
[----:B------:R-:W-:-:S04]  /*0330*/  UIADD3 UR4, -UR9, 0x100000, URZ ;  /* 0x0010000009047890 */ /* 0x000fc8000fffe13f */
[----:B------:R-:W-:Y:S02]  /*0340*/  USHF.L.U32 UR5, UR4, 0xb, URZ ;  /* 0x0000000b04057899 */ /* 0x000fe4000800063f */
[----:B------:R-:W-:Y:S01]  /*0350*/  USHF.L.U32 UR4, UR4, 0x1, URZ ;  /* 0x0000000104047899 */ /* 0x000fe2000800063f */
[----:B------:R-:W2:Y:S03]  /*0360*/  FENCE.VIEW.ASYNC.S ;  /* 0x00000000000073c6 */ /* 0x000ea60000000000 */
[----:B--2---:R2:W1:Y:S08]  /*0370*/  SYNCS.EXCH.64 URZ, [UR8+0x34830], UR6 ;  /* 0x03483006083f75b2 */ /* 0x0044700008000100 */
[----:B------:R2:W1:Y:S01]  /*0380*/  SYNCS.EXCH.64 URZ, [UR8+0x34840], UR4 ;  /* 0x03484004083f75b2 */ /* 0x0004620008000100 */
[----:B------:R2:W1:Y:S01]  /*0390*/  SYNCS.EXCH.64 URZ, [UR8+0x34838], UR6 ;  /* 0x03483806083f75b2 */ /* 0x0004620008000100 */
[----:B------:R2:W1:Y:S01]  /*03a0*/  SYNCS.EXCH.64 URZ, [UR8+0x34848], UR4 ;  /* 0x03484804083f75b2 */ /* 0x0004620008000100 */
[----:B------:R-:W-:Y:S01]  /*03b0*/  NOP ;  /* 0x0000000000007918 */ /* 0x000fe20000000000 */
.L_x_2:
[----:B------:R-:W5:Y:S01]  /*03c0*/  SHFL.IDX PT, R4, R0, RZ, 0x1f ;  /* 0x00001fff00047589 */ /* 0x000f6200000e0000 */
[----:B------:R-:W-:Y:S01]  /*03d0*/  NOP ;  /* 0x0000000000007918 */ /* 0x000fe20000000000 */
[----:B-----5:R-:W-:-:S13]  /*03e0*/  ISETP.NE.AND P0, PT, R4, RZ, PT ;  /* 0x000000ff0400720c */ /* 0x020fda0003f05270 */
[----:B------:R-:W-:Y:S05]  /*03f0*/  @P0 BRA `(.L_x_3) ;  /* 0x0000000000480947 */ /* 0x000fea0003800000 */
[----:B--2---:R-:W2:Y:S01]  /*0400*/  S2UR UR5, SR_CgaCtaId ;  /* 0x00000000000579c3 */ /* 0x004ea20000008800 */
[----:B------:R-:W-:Y:S01]  /*0410*/  UMOV UR4, 0x400 ;  /* 0x0000040000047882 */ /* 0x000fe20000000000 */
[----:B------:R-:W-:Y:S01]  /*0420*/  UMOV UR6, 0x1 ;  /* 0x0000000100067882 */ /* 0x000fe20000000000 */
[----:B------:R-:W-:Y:S01]  /*0430*/  UMOV UR7, 0x2 ;  /* 0x0000000200077882 */ /* 0x000fe20000000000 */
[----:B------:R-:W-:Y:S01]  /*0440*/  ELECT P0, URZ, PT ;  /* 0x00000000003f782f */ /* 0x000fe20003800000 */
[----:B--2---:R-:W-:Y:S02]  /*0450*/  ULEA UR8, UR5, UR4, 0x18 ;  /* 0x0000000405087291 */ /* 0x004fe4000f8ec03f */
[----:B------:R-:W-:-:S04]  /*0460*/  UIADD3 UR4, -UR6, 0x100000, URZ ;  /* 0x0010000006047890 */ /* 0x000fc8000fffe13f */
[----:B------:R-:W-:Y:S02]  /*0470*/  USHF.L.U32 UR5, UR4, 0xb, URZ ;  /* 0x0000000b04057899 */ /* 0x000fe4000800063f */
[----:B------:R-:W-:Y:S02]  /*0480*/  USHF.L.U32 UR4, UR4, 0x1, URZ ;  /* 0x0000000104047899 */ /* 0x000fe4000800063f */
        /* <DEDUP_REMOVED lines=9> */
.L_x_3:
[----:B------:R-:W5:Y:S01]  /*0520*/  SHFL.IDX PT, R4, R0, RZ, 0x1f ;  /* 0x00001fff00047589 */ /* 0x000f6200000e0000 */
[----:B------:R-:W-:Y:S01]  /*0530*/  NOP ;  /* 0x0000000000007918 */ /* 0x000fe20000000000 */
[----:B-----5:R-:W-:-:S13]  /*0540*/  ISETP.NE.AND P0, PT, R4, RZ, PT ;  /* 0x000000ff0400720c */ /* 0x020fda0003f05270 */
[----:B------:R-:W-:Y:S05]  /*0550*/  @P0 BRA `(.L_x_4) ;  /* 0x0000000000380947 */ /* 0x000fea0003800000 */
[----:B--2---:R-:W2:Y:S01]  /*0560*/  S2UR UR5, SR_CgaCtaId ;  /* 0x00000000000579c3 */ /* 0x004ea20000008800 */
[----:B------:R-:W-:Y:S01]  /*0570*/  UMOV UR4, 0x400 ;  /* 0x0000040000047882 */ /* 0x000fe20000000000 */
[----:B------:R-:W-:Y:S01]  /*0580*/  UMOV UR7, 0x1 ;  /* 0x0000000100077882 */ /* 0x000fe20000000000 */
[----:B------:R-:W-:Y:S01]  /*0590*/  ELECT P0, URZ, PT ;  /* 0x00000000003f782f */ /* 0x000fe20003800000 */
[----:B--2---:R-:W-:Y:S02]  /*05a0*/  ULEA UR6, UR5, UR4, 0x18 ;  /* 0x0000000405067291 */ /* 0x004fe4000f8ec03f */
[----:B------:R-:W-:-:S04]  /*05b0*/  UIADD3 UR4, -UR7, 0x100000, URZ ;  /* 0x0010000007047890 */ /* 0x000fc8000fffe13f */
[----:B------:R-:W-:Y:S02]  /*05c0*/  USHF.L.U32 UR5, UR4, 0xb, URZ ;  /* 0x0000000b04057899 */ /* 0x000fe4000800063f */
[----:B------:R-:W-:Y:S01]  /*05d0*/  USHF.L.U32 UR4, UR4, 0x1, URZ ;  /* 0x0000000104047899 */ /* 0x000fe2000800063f */
[----:B------:R-:W2:Y:S11]  /*05e0*/  FENCE.VIEW.ASYNC.S ;  /* 0x00000000000073c6 */ /* 0x000eb60000000000 */
[----:B--2---:R2:W1:Y:S01]  /*05f0*/  SYNCS.EXCH.64 URZ, [UR6+0x34870], UR4 ;  /* 0x03487004063f75b2 */ /* 0x0044620008000100 */
[----:B------:R2:W1:Y:S01]  /*0600*/  SYNCS.EXCH.64 URZ, [UR6+0x34880], UR4 ;  /* 0x03488004063f75b2 */ /* 0x0004620008000100 */
[----:B------:R2:W1:Y:S01]  /*0610*/  SYNCS.EXCH.64 URZ, [UR6+0x34878], UR4 ;  /* 0x03487804063f75b2 */ /* 0x0004620008000100 */
[----:B------:R2:W1:Y:S01]  /*0620*/  SYNCS.EXCH.64 URZ, [UR6+0x34888], UR4 ;  /* 0x03488804063f75b2 */ /* 0x0004620008000100 */
[----:B------:R-:W-:Y:S01]  /*0630*/  NOP ;  /* 0x0000000000007918 */ /* 0x000fe20000000000 */
.L_x_4:
        /* <DEDUP_REMOVED lines=22> */
.L_x_5:
        /* <DEDUP_REMOVED lines=22> */
.L_x_6:
[----:B-1----:R-:W-:Y:S01]  /*0900*/  ISETP.NE.AND P0, PT, R2, RZ, PT ;  /* 0x000000ff0200720c */ /* 0x002fe20003f05270 */
[----:B------:R-:W-:Y:S01]  /*0910*/  IMAD.MOV.U32 R2, RZ, RZ, 0x1 ;  /* 0x00000001ff027424 */ /* 0x000fe200078e00ff */
[----:B------:R-:W-:-:S04]  /*0920*/  NOP ;  /* 0x0000000000007918 */ /* 0x000fc80000000000 */
[----:B------:R-:W-:-:S05]  /*0930*/  SEL R2, R2, 0x2, !P0 ;  /* 0x0000000202027807 */ /* 0x000fca0004000000 */
[----:B------:R1:W-:Y:S01]  /*0940*/  STL [R1+0x1c], R2 ;  /* 0x00001c0201007387 */ /* 0x0003e20000100800 */
[----:B---34-:R-:W-:Y:S06]  /*0950*/  BAR.SYNC.DEFER_BLOCKING 0x0 ;  /* 0x0000000000007b1d */ /* 0x018fec0000010000 */
[----:B------:R-:W-:Y:S05]  /*0960*/  @!P0 BRA `(.L_x_7) ;  /* 0x0000007800108947 */ /* 0x000fea0003800000 */
.L_x_8:
[----:B------:R-:W-:-:S08]  /*0970*/  NOP ;  /* 0x0000000000007918 */ /* 0x000fd00000000000 */
[----:B------:R-:W3:Y:S02]  /*0980*/  USETMAXREG.TRY_ALLOC.CTAPOOL UP0, 0xf0 ;  /* 0x000000f0000079c8 */ /* 0x000ee40008000600 */
[----:B---3--:R-:W-:-:S13]  /*0990*/  PLOP3.LUT P0, PT, PT, PT, UP0, 0x80, 0x0 ;  /* 0x000000000000781c */ /* 0x008fda0003f0f008 */
[----:B------:R-:W-:Y:S05]  /*09a0*/  @!P0 BRA `(.L_x_8) ;  /* 0xfffffffc00f08947 */ /* 0x000fea000383ffff */
[----:B--2---:R-:W2:Y:S08]  /*09b0*/  S2UR UR7, SR_CTAID.X ;  /* 0x00000000000779c3 */ /* 0x004eb00000002500 */
[----:B------:R-:W-:Y:S08]  /*09c0*/  BAR.ARV 0x8, 0x120 ;  /* 0x0204800000007b1d */ /* 0x000ff00000002000 */
[----:B------:R-:W2:Y:S02]  /*09d0*/  LDC R0, c[0x0][0xda4] ;  /* 0x00036900ff007b82 */ /* 0x000ea40000000800 */
[----:B--2---:R-:W-:-:S13]  /*09e0*/  ISETP.LE.AND P0, PT, R0, UR7, PT ;  /* 0x0000000700007c0c */ /* 0x004fda000bf03270 */
[----:B------:R-:W-:Y:S05]  /*09f0*/  @P0 EXIT ;  /* 0x000000000000094d */ /* 0x000fea0003800000 */
[----:B------:R-:W2:Y:S01]  /*0a00*/  LDL.LU R8, [R1+0x1c] ;  /* 0x00001c0001087983 */ /* 0x000ea20000300800 */
[----:B------:R-:W-:Y:S01]  /*0a10*/  IADD3 R0, R3, -0x80, RZ ;  /* 0xffffff8003007810 */ /* 0x000fe20007ffe0ff */
[----:B------:R-:W3:Y:S01]  /*0a20*/  S2UR UR4, SR_CgaCtaId ;  /* 0x00000000000479c3 */ /* 0x000ee20000008800 */
[----:B------:R-:W-:Y:S01]  /*0a30*/  UMOV UR60, 0x400 ;  /* 0x00000400003c7882 */ /* 0x000fe20000000000 */
[----:B------:R-:W-:Y:S01]  /*0a40*/  MOV R18, UR7 ;  /* 0x0000000700127c02 */ /* 0x000fe20008000f00 */
[----:B------:R-:W-:Y:S01]  /*0a50*/  IMAD.MOV.U32 R19, RZ, RZ, RZ ;  /* 0x000000ffff137224 */ /* 0x000fe200078e00ff */
[----:B------:R-:W-:Y:S01]  /*0a60*/  SHF.R.S32.HI R3, RZ, 0x1f, R0 ;  /* 0x0000001fff037819 */ /* 0x000fe20000011400 */
[----:B------:R-:W-:Y:S01]  /*0a70*/  UMOV UR39, URZ ;  /* 0x0000003f00277c82 */ /* 0x000fe20008000000 */
[----:B------:R-:W-:Y:S02]  /*0a80*/  UMOV UR38, URZ ;  /* 0x0000003f00267c82 */ /* 0x000fe40008000000 */
[CC--:B------:R-:W-:Y:S01]  /*0a90*/  LEA.HI R5, R3.reuse, R0.reuse, RZ, 0x7 ;  /* 0x0000000003057211 */ /* 0x0c0fe200078f38ff */
[----:B------:R-:W4:Y:S01]  /*0aa0*/  S2UR UR6, SR_SWINHI ;  /* 0x00000000000679c3 */ /* 0x000f220000002f00 */
[----:B------:R-:W-:-:S02]  /*0ab0*/  LEA.HI R4, R3, R0, RZ, 0x4 ;  /* 0x0000000003047211 */ /* 0x000fc400078f20ff */
[----:B------:R-:W-:Y:S02]  /*0ac0*/  LOP3.LUT R7, R5, 0xffffff80, RZ, 0xc0, !PT ;  /* 0xffffff8005077812 */ /* 0x000fe400078ec0ff */
[----:B------:R-:W-:Y:S02]  /*0ad0*/  SHF.R.S32.HI R11, RZ, 0x4, R4 ;  /* 0x00000004ff0b7819 */ /* 0x000fe40000011404 */
[----:B------:R-:W-:Y:S01]  /*0ae0*/  LOP3.LUT R9, R4, 0x3fffff0, RZ, 0xc0, !PT ;  /* 0x03fffff004097812 */ /* 0x000fe200078ec0ff */
[----:B------:R-:W-:Y:S01]  /*0af0*/  IMAD.IADD R22, R0, 0x1, -R7 ;  /* 0x0000000100167824 */ /* 0x000fe200078e0a07 */
[----:B------:R-:W-:Y:S02]  /*0b00*/  LEA.HI R185, R3, R0, RZ, 0x5 ;  /* 0x0000000003b97211 */ /* 0x000fe400078f28ff */
[----:B------:R-:W-:Y:S01]  /*0b10*/  LEA.HI R4, R4, R11, RZ, 0x1 ;  /* 0x0000000b04047211 */ /* 0x000fe200078f08ff */
[----:B------:R-:W-:Y:S01]  /*0b20*/  IMAD.IADD R0, R0, 0x1, -R9 ;  /* 0x0000000100007824 */ /* 0x000fe200078e0a09 */
[----:B------:R-:W-:-:S02]  /*0b30*/  SHF.R.S32.HI R7, RZ, 0x1f, R22 ;  /* 0x0000001fff077819 */ /* 0x000fc40000011416 */
[----:B------:R-:W-:Y:S01]  /*0b40*/  LOP3.LUT R4, R4, 0x1ffffffe, RZ, 0xc0, !PT ;  /* 0x1ffffffe04047812 */ /* 0x000fe200078ec0ff */
[----:B---3--:R-:W-:Y:S01]  /*0b50*/  ULEA UR60, UR4, UR60, 0x18 ;  /* 0x0000003c043c7291 */ /* 0x008fe2000f8ec03f */
[----:B-1----:R-:W-:Y:S02]  /*0b60*/  LEA.HI R2, R7, R22, RZ, 0x2 ;  /* 0x0000001607027211 */ /* 0x002fe400078f10ff */
[----:B------:R-:W-:Y:S02]  /*0b70*/  SHF.R.S32.HI R185, RZ, 0x5, R185 ;  /* 0x00000005ffb97819 */ /* 0x000fe400000114b9 */
[--C-:B------:R-:W-:Y:S02]  /*0b80*/  SHF.R.S32.HI R3, RZ, 0x2, R2.reuse ;  /* 0x00000002ff037819 */ /* 0x100fe40000011402 */
[----:B------:R-:W-:Y:S01]  /*0b90*/  SHF.R.S32.HI R6, RZ, 0x1f, R2 ;  /* 0x0000001fff067819 */ /* 0x000fe20000011402 */
[----:B------:R-:W-:Y:S01]  /*0ba0*/  IMAD R9, R185, 0x10, R0 ;  /* 0x00000010b9097824 */ /* 0x000fe200078e0200 */
[----:B------:R-:W-:Y:S01]  /*0bb0*/  SHF.R.S32.HI R184, RZ, 0x7, R5 ;  /* 0x00000007ffb87819 */ /* 0x000fe20000011405 */
[----:B------:R-:W-:Y:S01]  /*0bc0*/  UMOV UR4, UR60 ;  /* 0x0000003c00047c82 */ /* 0x000fe20008000000 */
[----:B----4-:R-:W-:Y:S01]  /*0bd0*/  UMOV UR5, UR6 ;  /* 0x0000000600057c82 */ /* 0x010fe20008000000 */
[----:B------:R-:W-:Y:S01]  /*0be0*/  LEA.HI R6, R6, R3, RZ, 0x3 ;  /* 0x0000000306067211 */ /* 0x000fe200078f18ff */
[----:B------:R-:W-:Y:S01]  /*0bf0*/  IMAD.U32 R16, RZ, RZ, UR4 ;  /* 0x00000004ff107e24 */ /* 0x000fe2000f8e00ff */
[----:B------:R-:W-:-:S02]  /*0c00*/  IADD3 R4, R11, -R4, RZ ;  /* 0x800000040b047210 */ /* 0x000fc40007ffe0ff */
[----:B------:R-:W-:Y:S02]  /*0c10*/  LOP3.LUT R6, R6, 0xfffffff8, RZ, 0xc0, !PT ;  /* 0xfffffff806067812 */ /* 0x000fe400078ec0ff */
[----:B------:R-:W-:Y:S01]  /*0c20*/  LEA.HI R7, R7, R22, RZ, 0x5 ;  /* 0x0000001607077211 */ /* 0x000fe200078f28ff */
[----:B------:R-:W-:Y:S01]  /*0c30*/  IMAD R4, R9, 0x8, R4 ;  /* 0x0000000809047824 */ /* 0x000fe200078e0204 */
[----:B------:R-:W-:Y:S02]  /*0c40*/  LEA.HI R5, R5, R184, RZ, 0x1 ;  /* 0x000000b805057211 */ /* 0x000fe400078f08ff */
[----:B------:R-:W-:Y:S01]  /*0c50*/  IADD3 R9, R3, -R6, RZ ;  /* 0x8000000603097210 */ /* 0x000fe20007ffe0ff */
[----:B------:R-:W-:Y:S01]  /*0c60*/  IMAD.MOV.U32 R6, RZ, RZ, -0x2 ;  /* 0xfffffffeff067424 */ /* 0x000fe200078e00ff */
[----:B------:R-:W-:Y:S02]  /*0c70*/  LOP3.LUT R3, R2, 0x7ffffffc, RZ, 0xc0, !PT ;  /* 0x7ffffffc02037812 */ /* 0x000fe400078ec0ff */
[----:B------:R-:W-:Y:S01]  /*0c80*/  SHF.R.S32.HI R0, RZ, 0x5, R7 ;  /* 0x00000005ff007819 */ /* 0x000fe20000011407 */
[----:B------:R-:W-:Y:S01]  /*0c90*/  IMAD.SHL.U32 R7, R4, 0x8, RZ ;  /* 0x0000000804077824 */ /* 0x000fe200078e00ff */
[----:B------:R-:W-:Y:S01]  /*0ca0*/  LOP3.LUT R5, R5, 0x3fffffe, RZ, 0xc0, !PT ;  /* 0x03fffffe05057812 */ /* 0x000fe200078ec0ff */
[----:B------:R-:W-:Y:S01]  /*0cb0*/  IMAD.IADD R3, R22, 0x1, -R3 ;  /* 0x0000000116037824 */ /* 0x000fe200078e0a03 */
[----:B------:R-:W-:-:S02]  /*0cc0*/  MOV R17, UR5 ;  /* 0x0000000500117c02 */ /* 0x000fc40008000f00 */
[----:B------:R-:W-:Y:S01]  /*0cd0*/  LEA R0, R0, R9, 0x4 ;  /* 0x0000000900007211 */ /* 0x000fe200078e20ff */
[----:B------:R-:W-:Y:S02]  /*0ce0*/  IMAD.IADD R5, R184, 0x1, -R5 ;  /* 0x00000001b8057824 */ /* 0x000fe400078e0a05 */
[----:B------:R-:W-:Y:S02]  /*0cf0*/  IMAD R187, R3, R6, 0x80 ;  /* 0x0000008003bb7424 */ /* 0x000fe400078e0206 */
[----:B------:R-:W-:-:S04]  /*0d00*/  IMAD.WIDE R16, R7, 0x2, R16 ;  /* 0x0000000207107825 */ /* 0x000fc800078e0210 */
[----:B------:R-:W-:Y:S01]  /*0d10*/  IMAD R186, R5, 0x40, R0 ;  /* 0x0000004005ba7824 */ /* 0x000fe200078e0200 */
[----:B--2---:R-:W-:-:S07]  /*0d20*/  LOP3.LUT R2, R8, 0x1, RZ, 0xfc, !PT ;  /* 0x0000000108027812 */ /* 0x004fce00078efcff */
.L_x_31:
[----:B-1----:R-:W1:Y:S01]  /*0d30*/  SHFL.IDX PT, R0, R184, RZ, 0x1f ;  /* 0x00001fffb8007589 */ /* 0x002e6200000e0000 */
[----:B------:R-:W2:Y:S01]  /*0d40*/  LDC R88, c[0x0][0x2e0] ;  /* 0x0000b800ff587b82 */ /* 0x000ea20000000800 */
[----:B------:R-:W-:Y:S01]  /*0d50*/  ULDC UR4, c[0x0][0xda8] ;  /* 0x00036a0000047ab9 */ /* 0x000fe20000000800 */
[----:B------:R-:W-:Y:S01]  /*0d60*/  R2UR UR13, R18 ;  /* 0x00000000120d72ca */ /* 0x000fe200000e0000 */
[----:B------:R-:W-:Y:S01]  /*0d70*/  ULDC.64 UR8, c[0x0][0x3f8] ;  /* 0x0000fe0000087ab9 */ /* 0x000fe20000000a00 */
[----:B------:R-:W-:Y:S02]  /*0d80*/  UISETP.NE.AND UP1, UPT, UR4, 0x1, UPT ;  /* 0x000000010400788c */ /* 0x000fe4000bf25270 */
[----:B------:R-:W-:Y:S01]  /*0d90*/  UISETP.NE.U32.AND UP0, UPT, UR8, URZ, UPT ;  /* 0x0000003f0800728c */ /* 0x000fe2000bf05070 */
[----:B------:R-:W-:Y:S01]  /*0da0*/  ULDC UR4, c[0x0][0xdb4] ;  /* 0x00036d0000047ab9 */ /* 0x000fe20000000800 */
[----:B------:R-:W-:Y:S02]  /*0db0*/  ULDC UR6, c[0x0][0x404] ;  /* 0x0001010000067ab9 */ /* 0x000fe40000000800 */
[----:B------:R-:W-:-:S02]  /*0dc0*/  UISETP.NE.AND.EX UP0, UPT, UR9, URZ, UPT, UP0 ;  /* 0x0000003f0900728c */ /* 0x000fc4000bf05300 */
[----:B------:R-:W-:Y:S02]  /*0dd0*/  UIADD3 UR9, UR60, 0x10400, URZ ;  /* 0x000104003c097890 */ /* 0x000fe4000fffe03f */
[----:B------:R-:W-:Y:S02]  /*0de0*/  UISETP.NE.AND UP2, UPT, UR4, 0x1, UPT ;  /* 0x000000010400788c */ /* 0x000fe4000bf45270 */
[----:B------:R-:W-:Y:S01]  /*0df0*/  USEL UR6, UR6, 0x1, UP0 ;  /* 0x0000000106067887 */ /* 0x000fe20008000000 */
[----:B------:R-:W-:Y:S01]  /*0e00*/  @UP1 ULDC UR4, c[0x0][0xdac] ;  /* 0x00036b0000041ab9 */ /* 0x000fe20000000800 */
[----:B------:R-:W-:Y:S02]  /*0e10*/  ULOP3.LUT UP3, URZ, UR9, 0x3ff, URZ, 0xc0, !UPT ;  /* 0x000003ff093f7892 */ /* 0x000fe4000f86c03f */
[----:B------:R-:W-:Y:S01]  /*0e20*/  UIMAD.WIDE.U32 UR4, UR13, UR4, URZ ;  /* 0x000000040d0472a5 */ /* 0x000fe2000f8e003f */
[----:B-1----:R-:W-:Y:S01]  /*0e30*/  R2UR UR7, R0 ;  /* 0x00000000000772ca */ /* 0x002fe200000e0000 */
[----:B------:R-:W-:Y:S01]  /*0e40*/  @UP1 ULDC UR12, c[0x0][0xdb0] ;  /* 0x00036c00000c1ab9 */ /* 0x000fe20000000800 */
[----:B------:R-:W-:Y:S01]  /*0e50*/  UMOV UR61, UR13 ;  /* 0x0000000d003d7c82 */ /* 0x000fe20008000000 */
[----:B--2---:R-:W-:Y:S01]  /*0e60*/  IMAD R88, R88, UR6, RZ ;  /* 0x0000000658587c24 */ /* 0x004fe2000f8e02ff */
[----:B------:R-:W-:Y:S01]  /*0e70*/  @UP1 USHF.R.U32.HI UR61, URZ, UR12, UR5 ;  /* 0x0000000c3f3d1299 */ /* 0x000fe20008011605 */
[----:B------:R-:W-:Y:S01]  /*0e80*/  PLOP3.LUT P0, PT, PT, PT, UP3, 0x80, 0x0 ;  /* 0x000000000000781c */ /* 0x000fe20003f0f038 */
[----:B------:R-:W-:Y:S01]  /*0e90*/  @UP2 ULDC.64 UR10, c[0x0][0xdb8] ;  /* 0x00036e00000a2ab9 */ /* 0x000fe20000000a00 */
[----:B------:R-:W-:Y:S01]  /*0ea0*/  VIADD R0, R88, 0x7f ;  /* 0x0000007f58007836 */ /* 0x000fe20000000000 */
[----:B------:R-:W-:-:S03]  /*0eb0*/  UIMAD.WIDE.U32 UR4, UR61, UR10, URZ ;  /* 0x0000000a3d0472a5 */ /* 0x000fc6000f8e003f */
[----:B------:R-:W-:Y:S01]  /*0ec0*/  UMOV UR36, UR61 ;  /* 0x0000003d00247c82 */ /* 0x000fe20008000000 */
[----:B------:R-:W-:Y:S01]  /*0ed0*/  SHF.R.S32.HI R3, RZ, 0x1f, R0 ;  /* 0x0000001fff037819 */ /* 0x000fe20000011400 */
[----:B------:R-:W-:Y:S02]  /*0ee0*/  ULEA.HI UR8, UR7, UR7, URZ, 0x1 ;  /* 0x0000000707087291 */ /* 0x000fe4000f8f083f */
[----:B------:R-:W-:Y:S01]  /*0ef0*/  UMOV UR4, UR13 ;  /* 0x0000000d00047c82 */ /* 0x000fe20008000000 */
[----:B------:R-:W-:Y:S01]  /*0f00*/  LEA.HI R3, R3, R0, RZ, 0x7 ;  /* 0x0000000003037211 */ /* 0x000fe200078f38ff */
[----:B------:R-:W-:Y:S01]  /*0f10*/  ULOP3.LUT UR8, UR8, 0x1e, URZ, 0xc0, !UPT ;  /* 0x0000001e08087892 */ /* 0x000fe2000f8ec03f */
[----:B------:R-:W-:Y:S01]  /*0f20*/  MOV R23, UR4 ;  /* 0x0000000400177c02 */ /* 0x000fe20008000f00 */
[----:B------:R-:W-:Y:S01]  /*0f30*/  @UP2 USHF.R.U32.HI UR36, URZ, UR11, UR5 ;  /* 0x0000000b3f242299 */ /* 0x000fe20008011605 */
[----:B------:R-:W-:Y:S01]  /*0f40*/  SHF.R.S32.HI R188, RZ, 0x7, R3 ;  /* 0x00000007ffbc7819 */ /* 0x000fe20000011403 */
[----:B------:R-:W-:-:S04]  /*0f50*/  UIADD3 UR8, UR7, -UR8, URZ ;  /* 0x8000000807087290 */ /* 0x000fc8000fffe03f */
[----:B------:R-:W-:-:S04]  /*0f60*/  ULEA UR8, UR8, UR9, 0xd ;  /* 0x0000000908087291 */ /* 0x000fc8000f8e683f */
[----:B------:R-:W-:-:S04]  /*0f70*/  USHF.R.U32.HI UR8, URZ, 0x4, UR8 ;  /* 0x000000043f087899 */ /* 0x000fc80008011608 */
[----:B------:R-:W-:Y:S01]  /*0f80*/  ULOP3.LUT UR40, UR8, 0x3fff, URZ, 0xc0, !UPT ;  /* 0x00003fff08287892 */ /* 0x000fe2000f8ec03f */
[----:B------:R-:W-:Y:S11]  /*0f90*/  @!P0 BRA `(.L_x_9) ;  /* 0x0000000000408947 */ /* 0x000ff60003800000 */
[----:B------:R-:W-:Y:S01]  /*0fa0*/  MOV R0, 0x0 ;  /* 0x0000000000007802 */ /* 0x000fe20000000f00 */
[----:B------:R-:W-:Y:S01]  /*0fb0*/  ULDC.64 UR4, c[0x4][0xb8] ;  /* 0x01002e0000047ab9 */ /* 0x000fe20000000a00 */
[----:B------:R-:W-:Y:S01]  /*0fc0*/  ULDC.64 UR6, c[0x4][0x28] ;  /* 0x01000a0000067ab9 */ /* 0x000fe20000000a00 */
[----:B------:R-:W-:Y:S01]  /*0fd0*/  IMAD.U32 R4, RZ, RZ, UR4 ;  /* 0x00000004ff047e24 */ /* 0x000fe2000f8e00ff */
[----:B------:R1:W2:Y:S01]  /*0fe0*/  LDC.64 R14, c[0x4][R0] ;  /* 0x01000000000e7b82 */ /* 0x0002a20000000a00 */
[----:B------:R-:W-:Y:S01]  /*0ff0*/  IMAD.U32 R5, RZ, RZ, UR5 ;  /* 0x00000005ff057e24 */ /* 0x000fe2000f8e00ff */
[----:B------:R-:W-:Y:S01]  /*1000*/  ULDC.64 UR4, c[0x4][0xc0] ;  /* 0x0100300000047ab9 */ /* 0x000fe20000000a00 */
[----:B------:R-:W-:Y:S01]  /*1010*/  IMAD.U32 R10, RZ, RZ, UR6 ;  /* 0x00000006ff0a7e24 */ /* 0x000fe2000f8e00ff */
[----:B------:R-:W-:Y:S01]  /*1020*/  MOV R6, UR4 ;  /* 0x0000000400067c02 */ /* 0x000fe20008000f00 */
[----:B------:R-:W-:Y:S01]  /*1030*/  IMAD.U32 R7, RZ, RZ, UR5 ;  /* 0x00000005ff077e24 */ /* 0x000fe2000f8e00ff */
[----:B------:R-:W-:Y:S01]  /*1040*/  MOV R11, UR7 ;  /* 0x00000007000b7c02 */ /* 0x000fe20008000f00 */
[----:B------:R-:W-:Y:S01]  /*1050*/  IMAD.MOV.U32 R8, RZ, RZ, 0x70 ;  /* 0x00000070ff087424 */ /* 0x000fe200078e00ff */
[----:B------:R-:W-:Y:S01]  /*1060*/  MOV R13, RZ ;  /* 0x000000ff000d7202 */ /* 0x000fe20000000f00 */
[----:B-1----:R-:W-:-:S07]  /*1070*/  IMAD.MOV.U32 R12, RZ, RZ, 0x1 ;  /* 0x00000001ff0c7424 */ /* 0x002fce00078e00ff */
[----:B------:R-:W-:-:S07]  /*1080*/  LEPC R20, `(.L_x_9) ;  /* 0x000000001014794e */ /* 0x000fce0000000000 */
[----:B--2---:R-:W-:Y:S05]  /*1090*/  CALL.ABS.NOINC R14 ;  /* 0x000000000e007343 */ /* 0x004fea0003c00000 */
.L_x_9:
[----:B------:R-:W-:Y:S02]  /*10a0*/  LOP3.LUT R0, R19, 0x1, RZ, 0xc0, !PT ;  /* 0x0000000113007812 */ /* 0x000fe400078ec0ff */
[----:B------:R-:W-:Y:S02]  /*10b0*/  ISETP.NE.AND P0, PT, R2, 0x3, PT ;  /* 0x000000030200780c */ /* 0x000fe40003f05270 */
[----:B------:R-:W-:-:S04]  /*10c0*/  SHF.L.U32 R0, R0, 0x1f, RZ ;  /* 0x0000001f00007819 */ /* 0x000fc800000006ff */
[----:B------:R-:W1:Y:S02]  /*10d0*/  SYNCS.PHASECHK.TRANS64.TRYWAIT P1, [UR60+0x34800], R0 ;  /* 0x03480000ff0075a7 */ /* 0x000e64000802017c */
[----:B-1----:R-:W-:Y:S05]  /*10e0*/  @!P1 BRA `(.L_x_10) ;  /* 0x000000a0008c9947 */ /* 0x002fea0003800000 */
.L_x_89:
[----:B------:R-:W-:Y:S05]  /*10f0*/  @!P0 BRA `(.L_x_11) ;  /* 0x0000000000048947 */ /* 0x000fea0003800000 */
[----:B------:R-:W-:Y:S01]  /*1100*/  BPT.TRAP 0x1 ;  /* 0x000000040000795c */ /* 0x000fe20000300000 */
.L_x_11:
[----:B-1----:R-:W-:Y:S02]  /*1110*/  IMAD.U32 R0, RZ, RZ, UR38 ;  /* 0x00000026ff007e24 */ /* 0x002fe4000f8e00ff */
[----:B------:R-:W-:-:S03]  /*1120*/  IMAD.U32 R3, RZ, RZ, UR39 ;  /* 0x00000027ff037e24 */ /* 0x000fc6000f8e00ff */
[----:B------:R-:W-:Y:S02]  /*1130*/  LEA R0, R0, UR60, 0x3 ;  /* 0x0000003c00007c11 */ /* 0x000fe4000f8e18ff */
[----:B------:R-:W-:-:S04]  /*1140*/  SHF.L.U32 R3, R3, 0x1f, RZ ;  /* 0x0000001f03037819 */ /* 0x000fc800000006ff */
[----:B------:R1:W2:Y:S01]  /*1150*/  SYNCS.PHASECHK.TRANS64.TRYWAIT P2, [R0+URZ+0x34830], R3 ;  /* 0x03483003000075a7 */ /* 0x0002a2000804017f */
[----:B------:R-:W-:Y:S05]  /*1160*/  @!P0 BRA `(.L_x_12) ;  /* 0x0000000000048947 */ /* 0x000fea0003800000 */
[----:B------:R-:W-:Y:S01]  /*1170*/  BPT.TRAP 0x1 ;  /* 0x000000040000795c */ /* 0x000fe20000300000 */
.L_x_12:
[----:B------:R-:W3:Y:S01]  /*1180*/  S2R R4, SR_TID.X ;  /* 0x0000000000047919 */ /* 0x000ee20000002100 */
[----:B------:R-:W-:Y:S02]  /*1190*/  MOV R151, RZ ;  /* 0x000000ff00977202 */ /* 0x000fe40000000f00 */
[----:B---3--:R-:W-:-:S04]  /*11a0*/  LOP3.LUT R4, R4, 0x7f, RZ, 0xc0, !PT ;  /* 0x0000007f04047812 */ /* 0x008fc800078ec0ff */
[----:B------:R-:W-:Y:S01]  /*11b0*/  ISETP.NE.AND P1, PT, R4, RZ, PT ;  /* 0x000000ff0400720c */ /* 0x000fe20003f25270 */
[----:B--2---:R-:W-:-:S12]  /*11c0*/  @P2 BRA `(.L_x_13) ;  /* 0x0000000000082947 */ /* 0x004fd80003800000 */
[----:B------:R-:W2:Y:S02]  /*11d0*/  SYNCS.PHASECHK.TRANS64.TRYWAIT P2, [R0+URZ+0x34830], R3 ;  /* 0x03483003000075a7 */ /* 0x000ea4000804017f */
[----:B--2---:R-:W-:Y:S05]  /*11e0*/  @!P2 BRA `(.L_x_14) ;  /* 0x000000a00064a947 */ /* 0x004fea0003800000 */
.L_x_13:
[----:B------:R-:W-:Y:S05]  /*11f0*/  WARPSYNC.ALL ;  /* 0x0000000000007948 */ /* 0x000fea0003800000 */
[----:B------:R-:W-:Y:S01]  /*1200*/  UIADD3 UR4, UR60, 0x1c400, URZ ;  /* 0x0001c4003c047890 */ /* 0x000fe2000fffe03f */
[----:B------:R-:W-:Y:S01]  /*1210*/  WARPGROUP.ARRIVE ;  /* 0x00000000000079c5 */ /* 0x000fe20000000000 */
[----:B------:R-:W-:Y:S01]  /*1220*/  UMOV UR9, 0x40000040 ;  /* 0x4000004000097882 */ /* 0x000fe20000000000 */
[----:B------:R-:W-:Y:S01]  /*1230*/  UMOV UR11, 0x40000040 ;  /* 0x40000040000b7882 */ /* 0x000fe20000000000 */
[----:B------:R-:W-:Y:S01]  /*1240*/  USHF.R.U32.HI UR4, URZ, 0x4, UR4 ;  /* 0x000000043f047899 */ /* 0x000fe20008011604 */
[----:B------:R-:W-:Y:S01]  /*1250*/  IMAD.U32 R5, RZ, RZ, UR9 ;  /* 0x00000009ff057e24 */ /* 0x000fe2000f8e00ff */
[----:B------:R-:W-:Y:S01]  /*1260*/  UMOV UR57, 0x40000040 ;  /* 0x4000004000397882 */ /* 0x000fe20000000000 */
[----:B------:R-:W-:Y:S01]  /*1270*/  UMOV UR59, 0x40000040 ;  /* 0x40000040003b7882 */ /* 0x000fe20000000000 */
[----:B------:R-:W-:Y:S01]  /*1280*/  ULOP3.LUT UR4, UR4, 0x3fff, URZ, 0xc0, !UPT ;  /* 0x00003fff04047892 */ /* 0x000fe2000f8ec03f */
[----:B------:R-:W-:Y:S01]  /*1290*/  IADD3 R7, R187, R88, RZ ;  /* 0x00000058bb077210 */ /* 0x000fe20007ffe0ff */
[----:B------:R-:W-:Y:S01]  /*12a0*/  UMOV UR53, 0x40000040 ;  /* 0x4000004000357882 */ /* 0x000fe20000000000 */
[----:B------:R-:W-:Y:S01]  /*12b0*/  UMOV UR55, 0x40000040 ;  /* 0x4000004000377882 */ /* 0x000fe20000000000 */
[----:B------:R-:W-:Y:S01]  /*12c0*/  ULOP3.LUT UR37, UR4, 0x10000, URZ, 0xfc, !UPT ;  /* 0x0001000004257892 */ /* 0x000fe2000f8efc3f */
[----:B------:R-:W-:Y:S01]  /*12d0*/  P2R R9, PR, RZ, 0x1 ;  /* 0x00000001ff097803 */ /* 0x000fe20000000000 */
[----:B------:R-:W-:Y:S01]  /*12e0*/  ULOP3.LUT UR4, UR40, 0x10000, URZ, 0xfc, !UPT ;  /* 0x0001000028047892 */ /* 0x000fe2000f8efc3f */
[----:B------:R-:W-:Y:S01]  /*12f0*/  IMAD R7, R188, -0x80, R7 ;  /* 0xffffff80bc077824 */ /* 0x000fe200078e0207 */
[----:B------:R-:W-:Y:S01]  /*1300*/  UIMAD UR5, UR38, 0xc00, UR37 ;  /* 0x00000c00260578a4 */ /* 0x000fe2000f8e0225 */
[----:B-12---:R-:W-:Y:S01]  /*1310*/  @!P1 VIADD R0, R0, 0x34840 ;  /* 0x0003484000009836 */ /* 0x006fe20000000000 */
[----:B------:R-:W-:Y:S01]  /*1320*/  UIADD3 UR56, UR4, 0x2, URZ ;  /* 0x0000000204387890 */ /* 0x000fe2000fffe03f */
[--C-:B------:R-:W-:Y:S01]  /*1330*/  IMAD.MOV.U32 R150, RZ, RZ, R151.reuse ;  /* 0x000000ffff967224 */ /* 0x100fe200078e0097 */
[----:B------:R-:W-:Y:S01]  /*1340*/  UIADD3 UR58, UR5, 0x2, URZ ;  /* 0x00000002053a7890 */ /* 0x000fe2000fffe03f */
[C---:B------:R-:W-:Y:S01]  /*1350*/  ISETP.GT.AND P2, PT, R7.reuse, RZ, PT ;  /* 0x000000ff0700720c */ /* 0x040fe20003f44270 */
[----:B------:R-:W-:Y:S01]  /*1360*/  UMOV UR8, UR4 ;  /* 0x0000000400087c82 */ /* 0x000fe20008000000 */
[----:B------:R-:W-:Y:S01]  /*1370*/  UMOV UR10, UR5 ;  /* 0x00000005000a7c82 */ /* 0x000fe20008000000 */
[----:B------:R-:W-:Y:S01]  /*1380*/  UIADD3 UR52, UR4, 0x4, URZ ;  /* 0x0000000404347890 */ /* 0x000fe2000fffe03f */
[----:B------:R-:W-:Y:S01]  /*1390*/  HGMMA.64x128x16.F32 R24, gdesc[UR8], RZ, !UPT, gsb0 ;  /* 0x01e00000081879f0 */ /* 0x000fe2000c0008ff */
[----:B------:R-:W-:Y:S01]  /*13a0*/  UIADD3 UR54, UR5, 0x4, URZ ;  /* 0x0000000405367890 */ /* 0x000fe2000fffe03f */
[----:B------:R-:W-:Y:S01]  /*13b0*/  IMAD.U32 R4, RZ, RZ, UR8 ;  /* 0x00000008ff047e24 */ /* 0x000fe2000f8e00ff */
[----:B------:R-:W-:Y:S01]  /*13c0*/  UIADD3 UR48, UR4, 0x6, URZ ;  /* 0x0000000604307890 */ /* 0x000fe2000fffe03f */
[C---:B------:R-:W-:Y:S01]  /*13d0*/  ISETP.GT.AND P3, PT, R7.reuse, 0x1, PT ;  /* 0x000000010700780c */ /* 0x040fe20003f64270 */
[----:B------:R-:W-:Y:S01]  /*13e0*/  UIADD3 UR50, UR5, 0x6, URZ ;  /* 0x0000000605327890 */ /* 0x000fe2000fffe03f */
[C---:B------:R-:W-:Y:S01]  /*13f0*/  ISETP.GT.AND P6, PT, R7.reuse, 0x8, PT ;  /* 0x000000080700780c */ /* 0x040fe20003fc4270 */
[----:B------:R-:W-:Y:S01]  /*1400*/  UMOV UR49, 0x40000040 ;  /* 0x4000004000317882 */ /* 0x000fe20000000000 */
[----:B------:R-:W-:Y:S01]  /*1410*/  UMOV UR51, 0x40000040 ;  /* 0x4000004000337882 */ /* 0x000fe20000000000 */
[----:B------:R-:W-:Y:S01]  /*1420*/  UIADD3 UR8, UR4, 0x400, URZ ;  /* 0x0000040004087890 */ /* 0x000fe2000fffe03f */
[C---:B------:R-:W-:Y:S01]  /*1430*/  ISETP.GT.AND P5, PT, R7.reuse, 0x9, PT ;  /* 0x000000090700780c */ /* 0x040fe20003fa4270 */
[----:B------:R-:W-:Y:S01]  /*1440*/  UIADD3 UR10, UR5, 0x400, URZ ;  /* 0x00000400050a7890 */ /* 0x000fe2000fffe03f */
[----:B------:R-:W-:Y:S01]  /*1450*/  ISETP.GT.AND P4, PT, R7, 0x10, PT ;  /* 0x000000100700780c */ /* 0x000fe20003f84270 */
[----:B------:R-:W-:Y:S01]  /*1460*/  UMOV UR9, 0x40000040 ;  /* 0x4000004000097882 */ /* 0x000fe20000000000 */
[----:B------:R-:W-:Y:S01]  /*1470*/  UMOV UR11, 0x40000040 ;  /* 0x40000040000b7882 */ /* 0x000fe20000000000 */
[----:B------:R-:W-:Y:S01]  /*1480*/  UIADD3 UR12, UR4, 0x402, URZ ;  /* 0x00000402040c7890 */ /* 0x000fe2000fffe03f */
[----:B------:R-:W-:Y:S01]  /*1490*/  @!P1 PRMT R0, RZ, 0x654, R0 ;  /* 0x00000654ff009816 */ /* 0x000fe20000000000 */
[----:B------:R-:W-:Y:S01]  /*14a0*/  UIADD3 UR14, UR5, 0x402, URZ ;  /* 0x00000402050e7890 */ /* 0x000fe2000fffe03f */
[-C--:B------:R-:W-:Y:S01]  /*14b0*/  MOV R149, R151.reuse ;  /* 0x0000009700957202 */ /* 0x080fe20000000f00 */
[----:B------:R-:W-:Y:S01]  /*14c0*/  UMOV UR13, 0x40000040 ;  /* 0x40000040000d7882 */ /* 0x000fe20000000000 */
[----:B------:R-:W-:Y:S01]  /*14d0*/  UMOV UR15, 0x40000040 ;  /* 0x40000040000f7882 */ /* 0x000fe20000000000 */
[----:B------:R-:W-:Y:S01]  /*14e0*/  UIADD3 UR16, UR4, 0x404, URZ ;  /* 0x0000040404107890 */ /* 0x000fe2000fffe03f */
[--C-:B------:R-:W-:Y:S01]  /*14f0*/  IMAD.MOV.U32 R148, RZ, RZ, R151.reuse ;  /* 0x000000ffff947224 */ /* 0x100fe200078e0097 */
[----:B------:R-:W-:Y:S01]  /*1500*/  UIADD3 UR18, UR5, 0x404, URZ ;  /* 0x0000040405127890 */ /* 0x000fe2000fffe03f */
[--C-:B------:R-:W-:Y:S01]  /*1510*/  IMAD.MOV.U32 R147, RZ, RZ, R151.reuse ;  /* 0x000000ffff937224 */ /* 0x100fe200078e0097 */
[----:B------:R-:W-:Y:S01]  /*1520*/  UMOV UR17, 0x40000040 ;  /* 0x4000004000117882 */ /* 0x000fe20000000000 */
[----:B------:R-:W-:Y:S01]  /*1530*/  UMOV UR19, 0x40000040 ;  /* 0x4000004000137882 */ /* 0x000fe20000000000 */
[----:B------:R-:W-:Y:S01]  /*1540*/  UIADD3 UR20, UR4, 0x406, URZ ;  /* 0x0000040604147890 */ /* 0x000fe2000fffe03f */
[-C--:B------:R-:W-:Y:S01]  /*1550*/  MOV R146, R151.reuse ;  /* 0x0000009700927202 */ /* 0x080fe20000000f00 */
[----:B------:R-:W-:Y:S01]  /*1560*/  UIADD3 UR22, UR5, 0x406, URZ ;  /* 0x0000040605167890 */ /* 0x000fe2000fffe03f */
[--C-:B------:R-:W-:Y:S01]  /*1570*/  IMAD.MOV.U32 R145, RZ, RZ, R151.reuse ;  /* 0x000000ffff917224 */ /* 0x100fe200078e0097 */
[----:B------:R-:W-:Y:S01]  /*1580*/  UMOV UR21, 0x40000040 ;  /* 0x4000004000157882 */ /* 0x000fe20000000000 */
[----:B------:R-:W-:Y:S01]  /*1590*/  UMOV UR23, 0x40000040 ;  /* 0x4000004000177882 */ /* 0x000fe20000000000 */
[----:B------:R-:W-:Y:S01]  /*15a0*/  UIADD3 UR24, UR4, 0x800, URZ ;  /* 0x0000080004187890 */ /* 0x000fe2000fffe03f */
[--C-:B------:R-:W-:Y:S01]  /*15b0*/  IMAD.MOV.U32 R144, RZ, RZ, R151.reuse ;  /* 0x000000ffff907224 */ /* 0x100fe200078e0097 */
        /* <DEDUP_REMOVED lines=22> */
[----:B------:R-:W-:Y:S01]  /*1720*/  ULDC UR4, c[0x0][0x9d8] ;  /* 0x0002760000047ab9 */ /* 0x000fe20000000800 */
[----:B------:R-:W-:Y:S01]  /*1730*/  ULDC UR5, c[0x0][0x988] ;  /* 0x0002620000057ab9 */ /* 0x000fe20000000800 */
[--C-:B------:R-:W-:Y:S01]  /*1740*/  IMAD.MOV.U32 R136, RZ, RZ, R151.reuse ;  /* 0x000000ffff887224 */ /* 0x100fe200078e0097 */
[-C--:B------:R-:W-:Y:S01]  /*1750*/  MOV R134, R151.reuse ;  /* 0x0000009700867202 */ /* 0x080fe20000000f00 */
        /* <DEDUP_REMOVED lines=15> */
[----:B------:R-:W-:Y:S01]  /*1850*/  MOV R89, R151 ;  /* 0x0000009700597202 */ /* 0x000fe20000000f00 */
[----:B------:R-:W-:-:S02]  /*1860*/  IMAD.MOV.U32 R111, RZ, RZ, R151 ;  /* 0x000000ffff6f7224 */ /* 0x000fc400078e0097 */
[--C-:B------:R-:W-:Y:S02]  /*1870*/  IMAD.MOV.U32 R109, RZ, RZ, R151.reuse ;  /* 0x000000ffff6d7224 */ /* 0x100fe400078e0097 */
[--C-:B------:R-:W-:Y:S02]  /*1880*/  IMAD.MOV.U32 R105, RZ, RZ, R151.reuse ;  /* 0x000000ffff697224 */ /* 0x100fe400078e0097 */
[--C-:B------:R-:W-:Y:S02]  /*1890*/  IMAD.MOV.U32 R103, RZ, RZ, R151.reuse ;  /* 0x000000ffff677224 */ /* 0x100fe400078e0097 */
[--C-:B------:R-:W-:Y:S02]  /*18a0*/  IMAD.MOV.U32 R99, RZ, RZ, R151.reuse ;  /* 0x000000ffff637224 */ /* 0x100fe400078e0097 */
[--C-:B------:R-:W-:Y:S02]  /*18b0*/  IMAD.MOV.U32 R97, RZ, RZ, R151.reuse ;  /* 0x000000ffff617224 */ /* 0x100fe400078e0097 */
[----:B------:R-:W-:-:S02]  /*18c0*/  IMAD.MOV.U32 R93, RZ, RZ, R151 ;  /* 0x000000ffff5d7224 */ /* 0x000fc400078e0097 */
[----:B------:R-:W-:Y:S01]  /*18d0*/  IMAD.MOV.U32 R91, RZ, RZ, R151 ;  /* 0x000000ffff5b7224 */ /* 0x000fe200078e0097 */
[----:B------:R-:W-:Y:S02]  /*18e0*/  WARPGROUP.DEPBAR.LE gsb0, 0x0 ;  /* 0x00008000000079c5 */ /* 0x000fe40000010000 */
[----:B------:R-:W-:-:S06]  /*18f0*/  WARPGROUP.ARRIVE ;  /* 0x00000000000079c5 */ /* 0x000fcc0000000000 */
[----:B------:R-:W-:Y:S03]  /*1900*/  HGMMA.64x128x16.F32 R24, gdesc[UR56], R24, gsb0 ;  /* 0x01e00000381879f0 */ /* 0x000fe60008000818 */
[----:B------:R-:W-:Y:S02]  /*1910*/  WARPGROUP.DEPBAR.LE gsb0, 0x0 ;  /* 0x00008000000079c5 */ /* 0x000fe40000010000 */
[----:B------:R-:W-:-:S07]  /*1920*/  WARPGROUP.ARRIVE ;  /* 0x00000000000079c5 */ /* 0x000fce0000000000 */
        /* <DEDUP_REMOVED lines=29> */
[----:B------:R-:W-:Y:S01]  /*1b00*/  FMUL.FTZ R24, R24, UR4 ;  /* 0x0000000418187c20 */ /* 0x000fe20008410000 */
[----:B------:R-:W-:Y:S01]  /*1b10*/  FMUL.FTZ R25, R25, UR4 ;  /* 0x0000000419197c20 */ /* 0x000fe20008410000 */
[----:B------:R-:W-:Y:S01]  /*1b20*/  FMUL.FTZ R28, R28, UR4 ;  /* 0x000000041c1c7c20 */ /* 0x000fe20008410000 */
[----:B------:R-:W-:Y:S01]  /*1b30*/  FMUL.FTZ R29, R29, UR4 ;  /* 0x000000041d1d7c20 */ /* 0x000fe20008410000 */
[----:B------:R-:W-:Y:S01]  /*1b40*/  FMUL.FTZ R32, R32, UR4 ;  /* 0x0000000420207c20 */ /* 0x000fe20008410000 */
[----:B------:R-:W-:Y:S01]  /*1b50*/  FMUL.FTZ R26, R26, UR4 ;  /* 0x000000041a1a7c20 */ /* 0x000fe20008410000 */
[----:B------:R-:W1:Y:S01]  /*1b60*/  MUFU.TANH R24, R24 ;  /* 0x0000001800187308 */ /* 0x000e620000002400 */
[----:B------:R-:W-:Y:S01]  /*1b70*/  FMUL.FTZ R33, R33, UR4 ;  /* 0x0000000421217c20 */ /* 0x000fe20008410000 */
[----:B------:R-:W-:Y:S01]  /*1b80*/  FMUL.FTZ R27, R27, UR4 ;  /* 0x000000041b1b7c20 */ /* 0x000fe20008410000 */
[----:B------:R-:W-:Y:S01]  /*1b90*/  FMUL.FTZ R36, R36, UR4 ;  /* 0x0000000424247c20 */ /* 0x000fe20008410000 */
[----:B------:R-:W-:Y:S01]  /*1ba0*/  FMUL.FTZ R30, R30, UR4 ;  /* 0x000000041e1e7c20 */ /* 0x000fe20008410000 */
[----:B------:R-:W-:Y:S01]  /*1bb0*/  FMUL.FTZ R37, R37, UR4 ;  /* 0x0000000425257c20 */ /* 0x000fe20008410000 */
[----:B------:R-:W-:Y:S01]  /*1bc0*/  FMUL.FTZ R31, R31, UR4 ;  /* 0x000000041f1f7c20 */ /* 0x000fe20008410000 */
[----:B------:R-:W-:Y:S01]  /*1bd0*/  FMUL.FTZ R40, R40, UR4 ;  /* 0x0000000428287c20 */ /* 0x000fe20008410000 */
[----:B------:R-:W2:Y:S01]  /*1be0*/  MUFU.TANH R25, R25 ;  /* 0x0000001900197308 */ /* 0x000ea20000002400 */
[----:B------:R-:W-:Y:S01]  /*1bf0*/  FMUL.FTZ R34, R34, UR4 ;  /* 0x0000000422227c20 */ /* 0x000fe20008410000 */
[----:B------:R-:W-:Y:S01]  /*1c00*/  FMUL.FTZ R35, R35, UR4 ;  /* 0x0000000423237c20 */ /* 0x000fe20008410000 */
[----:B------:R-:W-:Y:S01]  /*1c10*/  FMUL.FTZ R41, R41, UR4 ;  /* 0x0000000429297c20 */ /* 0x000fe20008410000 */
[----:B------:R-:W-:Y:S01]  /*1c20*/  FMUL.FTZ R46, R46, UR4 ;  /* 0x000000042e2e7c20 */ /* 0x000fe20008410000 */
[----:B------:R-:W-:Y:S01]  /*1c30*/  FMUL.FTZ R44, R44, UR4 ;  /* 0x000000042c2c7c20 */ /* 0x000fe20008410000 */
[----:B------:R-:W-:Y:S01]  /*1c40*/  FMUL.FTZ R58, R58, UR4 ;  /* 0x000000043a3a7c20 */ /* 0x000fe20008410000 */
[----:B------:R-:W-:Y:S01]  /*1c50*/  FMUL.FTZ R38, R38, UR4 ;  /* 0x0000000426267c20 */ /* 0x000fe20008410000 */
[----:B------:R-:W3:Y:S01]  /*1c60*/  MUFU.TANH R28, R28 ;  /* 0x0000001c001c7308 */ /* 0x000ee20000002400 */
[----:B-1----:R-:W-:Y:S01]  /*1c70*/  FSEL R12, R24, -INF , P2 ;  /* 0xff800000180c7808 */ /* 0x002fe20001000000 */
[----:B------:R-:W-:Y:S01]  /*1c80*/  FMUL.FTZ R70, R70, UR4 ;  /* 0x0000000446467c20 */ /* 0x000fe20008410000 */
[----:B------:R-:W-:Y:S01]  /*1c90*/  FMUL.FTZ R39, R39, UR4 ;  /* 0x0000000427277c20 */ /* 0x000fe20008410000 */
[----:B------:R-:W-:Y:S01]  /*1ca0*/  FMUL.FTZ R45, R45, UR4 ;  /* 0x000000042d2d7c20 */ /* 0x000fe20008410000 */
[----:B------:R-:W-:Y:S01]  /*1cb0*/  FMUL.FTZ R48, R48, UR4 ;  /* 0x0000000430307c20 */ /* 0x000fe20008410000 */
[----:B------:R-:W-:Y:S01]  /*1cc0*/  FMUL.FTZ R42, R42, UR4 ;  /* 0x000000042a2a7c20 */ /* 0x000fe20008410000 */
[----:B------:R-:W-:Y:S01]  /*1cd0*/  FMUL.FTZ R43, R43, UR4 ;  /* 0x000000042b2b7c20 */ /* 0x000fe20008410000 */
[----:B------:R-:W1:Y:S01]  /*1ce0*/  MUFU.TANH R29, R29 ;  /* 0x0000001d001d7308 */ /* 0x000e620000002400 */
[----:B--2---:R-:W-:Y:S01]  /*1cf0*/  FSEL R25, R25, -INF , P3 ;  /* 0xff80000019197808 */ /* 0x004fe20001800000 */
[----:B------:R-:W-:Y:S01]  /*1d00*/  FMUL.FTZ R49, R49, UR4 ;  /* 0x0000000431317c20 */ /* 0x000fe20008410000 */
[----:B------:R-:W-:Y:S01]  /*1d10*/  FMUL.FTZ R52, R52, UR4 ;  /* 0x0000000434347c20 */ /* 0x000fe20008410000 */
[----:B------:R-:W-:Y:S01]  /*1d20*/  FMUL.FTZ R47, R47, UR4 ;  /* 0x000000042f2f7c20 */ /* 0x000fe20008410000 */
[----:B------:R-:W-:Y:S01]  /*1d30*/  FMNMX.FTZ R11, R12, R25, !PT ;  /* 0x000000190c0b7209 */ /* 0x000fe20007810000 */
[----:B------:R-:W-:Y:S01]  /*1d40*/  FMUL.FTZ R53, R53, UR4 ;  /* 0x0000000435357c20 */ /* 0x000fe20008410000 */
[----:B------:R-:W-:Y:S01]  /*1d50*/  FMUL.FTZ R56, R56, UR4 ;  /* 0x0000000438387c20 */ /* 0x000fe20008410000 */
[----:B------:R-:W2:Y:S01]  /*1d60*/  MUFU.TANH R6, R26 ;  /* 0x0000001a00067308 */ /* 0x000ea20000002400 */
[----:B---3--:R-:W-:Y:S01]  /*1d70*/  FSEL R90, R28, -INF , P6 ;  /* 0xff8000001c5a7808 */ /* 0x008fe20003000000 */
[----:B------:R-:W-:Y:S01]  /*1d80*/  FMUL.FTZ R50, R50, UR4 ;  /* 0x0000000432327c20 */ /* 0x000fe20008410000 */
[----:B------:R-:W-:Y:S01]  /*1d90*/  FMUL.FTZ R51, R51, UR4 ;  /* 0x0000000433337c20 */ /* 0x000fe20008410000 */
[----:B------:R-:W-:Y:S01]  /*1da0*/  FMUL.FTZ R57, R57, UR4 ;  /* 0x0000000439397c20 */ /* 0x000fe20008410000 */
[----:B------:R-:W-:Y:S01]  /*1db0*/  FMNMX.FTZ R11, R90, R11, !PT ;  /* 0x0000000b5a0b7209 */ /* 0x000fe20007810000 */
[----:B------:R-:W-:Y:S01]  /*1dc0*/  FMUL.FTZ R62, R62, UR4 ;  /* 0x000000043e3e7c20 */ /* 0x000fe20008410000 */
[----:B------:R-:W-:Y:S01]  /*1dd0*/  FMUL.FTZ R74, R74, UR4 ;  /* 0x000000044a4a7c20 */ /* 0x000fe20008410000 */
[----:B------:R-:W3:Y:S01]  /*1de0*/  MUFU.TANH R32, R32 ;  /* 0x0000002000207308 */ /* 0x000ee20000002400 */
[----:B-1----:R-:W-:Y:S01]  /*1df0*/  FSEL R92, R29, -INF , P5 ;  /* 0xff8000001d5c7808 */ /* 0x002fe20002800000 */
[----:B------:R-:W-:Y:S01]  /*1e00*/  FMUL.FTZ R60, R60, UR4 ;  /* 0x000000043c3c7c20 */ /* 0x000fe20008410000 */
[----:B------:R-:W-:Y:S01]  /*1e10*/  FMUL.FTZ R54, R54, UR4 ;  /* 0x0000000436367c20 */ /* 0x000fe20008410000 */
[----:B------:R-:W-:Y:S01]  /*1e20*/  FMUL.FTZ R55, R55, UR4 ;  /* 0x0000000437377c20 */ /* 0x000fe20008410000 */
[----:B------:R-:W-:Y:S01]  /*1e30*/  FMNMX.FTZ R11, R92, R11, !PT ;  /* 0x0000000b5c0b7209 */ /* 0x000fe20007810000 */
[----:B------:R-:W-:Y:S01]  /*1e40*/  FMUL.FTZ R61, R61, UR4 ;  /* 0x000000043d3d7c20 */ /* 0x000fe20008410000 */
[----:B------:R-:W-:Y:S01]  /*1e50*/  FMUL.FTZ R64, R64, UR4 ;  /* 0x0000000440407c20 */ /* 0x000fe20008410000 */
[----:B------:R-:W1:Y:S01]  /*1e60*/  MUFU.TANH R3, R27 ;  /* 0x0000001b00037308 */ /* 0x000e620000002400 */
[----:B--2---:R-:W-:Y:S01]  /*1e70*/  FSEL R6, R6, -INF , P2 ;  /* 0xff80000006067808 */ /* 0x004fe20001000000 */
[----:B------:R-:W-:Y:S01]  /*1e80*/  FMUL.FTZ R59, R59, UR4 ;  /* 0x000000043b3b7c20 */ /* 0x000fe20008410000 */
[----:B------:R-:W-:Y:S01]  /*1e90*/  ISETP.GT.AND P2, PT, R7, 0x11, PT ;  /* 0x000000110700780c */ /* 0x000fe20003f44270 */
[----:B------:R-:W-:Y:S01]  /*1ea0*/  FMUL.FTZ R65, R65, UR4 ;  /* 0x0000000441417c20 */ /* 0x000fe20008410000 */
[----:B------:R-:W-:Y:S01]  /*1eb0*/  FMUL.FTZ R68, R68, UR4 ;  /* 0x0000000444447c20 */ /* 0x000fe20008410000 */
        /* <DEDUP_REMOVED lines=13> */
[----:B------:R-:W-:Y:S01]  /*1f90*/  ISETP.GT.AND P3, PT, R7, 0x18, PT ;  /* 0x000000180700780c */ /* 0x000fe20003f64270 */
[----:B------:R-:W-:Y:S01]  /*1fa0*/  FMUL.FTZ R71, R71, UR4 ;  /* 0x0000000447477c20 */ /* 0x000fe20008410000 */
[----:B------:R-:W-:Y:S01]  /*1fb0*/  FMUL.FTZ R77, R77, UR4 ;  /* 0x000000044d4d7c20 */ /* 0x000fe20008410000 */
[----:B------:R-:W-:Y:S01]  /*1fc0*/  FMUL.FTZ R80, R80, UR4 ;  /* 0x0000000450507c20 */ /* 0x000fe20008410000 */
[----:B------:R-:W-:Y:S01]  /*1fd0*/  FMUL.FTZ R75, R75, UR4 ;  /* 0x000000044b4b7c20 */ /* 0x000fe20008410000 */
[----:B------:R-:W-:Y:S01]  /*1fe0*/  MUFU.TANH R36, R36 ;  /* 0x0000002400247308 */ /* 0x000fe20000002400 */
[----:B--2---:R-:W-:Y:S01]  /*1ff0*/  FSEL R96, R33, -INF , P2 ;  /* 0xff80000021607808 */ /* 0x004fe20001000000 */
[----:B------:R-:W-:Y:S01]  /*2000*/  FMUL.FTZ R81, R81, UR4 ;  /* 0x0000000451517c20 */ /* 0x000fe20008410000 */
[----:B------:R-:W-:Y:S01]  /*2010*/  FMUL.FTZ R84, R84, UR4 ;  /* 0x0000000454547c20 */ /* 0x000fe20008410000 */
[----:B------:R-:W-:Y:S01]  /*2020*/  FMUL.FTZ R85, R85, UR4 ;  /* 0x0000000455557c20 */ /* 0x000fe20008410000 */
[----:B------:R-:W-:Y:S01]  /*2030*/  FMNMX.FTZ R11, R96, R11, !PT ;  /* 0x0000000b600b7209 */ /* 0x000fe20007810000 */
[----:B------:R-:W-:Y:S01]  /*2040*/  FMUL.FTZ R79, R79, UR4 ;  /* 0x000000044f4f7c20 */ /* 0x000fe20008410000 */
[----:B------:R-:W-:Y:S01]  /*2050*/  FMUL.FTZ R82, R82, UR4 ;  /* 0x0000000452527c20 */ /* 0x000fe20008410000 */
[----:B------:R-:W1:Y:S01]  /*2060*/  MUFU.TANH R14, R31 ;  /* 0x0000001f000e7308 */ /* 0x000e620000002400 */
[----:B---3--:R-:W-:Y:S01]  /*2070*/  FSEL R8, R8, -INF , P6 ;  /* 0xff80000008087808 */ /* 0x008fe20003000000 */
[----:B------:R-:W-:Y:S01]  /*2080*/  FMUL.FTZ R83, R83, UR4 ;  /* 0x0000000453537c20 */ /* 0x000fe20008410000 */
[----:B------:R-:W-:Y:S01]  /*2090*/  ISETP.GT.AND P6, PT, R7, 0x19, PT ;  /* 0x000000190700780c */ /* 0x000fe20003fc4270 */
[----:B------:R-:W-:Y:S01]  /*20a0*/  FMUL.FTZ R86, R86, UR4 ;  /* 0x0000000456567c20 */ /* 0x000fe20008410000 */
[----:B------:R-:W-:Y:S01]  /*20b0*/  FMUL.FTZ R87, R87, UR4 ;  /* 0x0000000457577c20 */ /* 0x000fe20008410000 */
[----:B------:R2:W-:Y:S02]  /*20c0*/  @!P1 SYNCS.ARRIVE.TRANS64.RED.A1T0 RZ, [R0+URZ], RZ ;  /* 0x000000ff00ff99a7 */ /* 0x0005e4000810043f */
[----:B------:R-:W3:Y:S08]  /*20d0*/  MUFU.TANH R37, R37 ;  /* 0x0000002500257308 */ /* 0x000ef00000002400 */
[----:B------:R-:W4:Y:S01]  /*20e0*/  MUFU.TANH R20, R34 ;  /* 0x0000002200147308 */ /* 0x000f220000002400 */
[----:B-1----:R-:W-:-:S02]  /*20f0*/  FSEL R14, R14, -INF , P5 ;  /* 0xff8000000e0e7808 */ /* 0x002fc40002800000 */
[----:B------:R-:W-:-:S05]  /*2100*/  ISETP.GT.AND P5, PT, R7, 0x20, PT ;  /* 0x000000200700780c */ /* 0x000fca0003fa4270 */
[----:B------:R-:W1:Y:S01]  /*2110*/  MUFU.TANH R40, R40 ;  /* 0x0000002800287308 */ /* 0x000e620000002400 */
[----:B---3--:R-:W-:-:S07]  /*2120*/  FSEL R98, R37, -INF , P6 ;  /* 0xff80000025627808 */ /* 0x008fce0003000000 */
[----:B------:R-:W3:Y:S01]  /*2130*/  MUFU.TANH R35, R35 ;  /* 0x0000002300237308 */ /* 0x000ee20000002400 */
[----:B----4-:R-:W-:Y:S02]  /*2140*/  FSEL R20, R20, -INF , P4 ;  /* 0xff80000014147808 */ /* 0x010fe40002000000 */
[----:B------:R-:W-:-:S05]  /*2150*/  ISETP.GT.AND P4, PT, R7, 0x21, PT ;  /* 0x000000210700780c */ /* 0x000fca0003f84270 */
[----:B------:R-:W4:Y:S01]  /*2160*/  MUFU.TANH R41, R41 ;  /* 0x0000002900297308 */ /* 0x000f220000002400 */
[----:B-1----:R-:W-:-:S07]  /*2170*/  FSEL R100, R40, -INF , P5 ;  /* 0xff80000028647808 */ /* 0x002fce0002800000 */
[----:B------:R-:W1:Y:S01]  /*2180*/  MUFU.TANH R34, R46 ;  /* 0x0000002e00227308 */ /* 0x000e620000002400 */
[----:B---3--:R-:W-:Y:S02]  /*2190*/  FSEL R24, R35, -INF , P2 ;  /* 0xff80000023187808 */ /* 0x008fe40001000000 */
[----:B------:R-:W-:-:S05]  /*21a0*/  ISETP.GT.AND P2, PT, R7, 0x28, PT ;  /* 0x000000280700780c */ /* 0x000fca0003f44270 */
[----:B------:R-:W3:Y:S01]  /*21b0*/  MUFU.TANH R26, R38 ;  /* 0x00000026001a7308 */ /* 0x000ee20000002400 */
[----:B----4-:R-:W-:-:S07]  /*21c0*/  FSEL R102, R41, -INF , P4 ;  /* 0xff80000029667808 */ /* 0x010fce0002000000 */
[----:B------:R-:W-:Y:S01]  /*21d0*/  MUFU.TANH R46, R58 ;  /* 0x0000003a002e7308 */ /* 0x000fe20000002400 */
[----:B-1----:R-:W-:-:S07]  /*21e0*/  FSEL R34, R34, -INF , P2 ;  /* 0xff80000022227808 */ /* 0x002fce0001000000 */
[----:B------:R-:W1:Y:S01]  /*21f0*/  MUFU.TANH R44, R44 ;  /* 0x0000002c002c7308 */ /* 0x000e620000002400 */
[----:B---3--:R-:W-:-:S07]  /*2200*/  FSEL R26, R26, -INF , P3 ;  /* 0xff8000001a1a7808 */ /* 0x008fce0001800000 */
[----:B------:R3:W-:Y:S08]  /*2210*/  MUFU.TANH R58, R70 ;  /* 0x00000046003a7308 */ /* 0x0007f00000002400 */
[----:B------:R-:W4:Y:S01]  /*2220*/  MUFU.TANH R39, R39 ;  /* 0x0000002700277308 */ /* 0x000f220000002400 */
[----:B---3--:R-:W-:Y:S02]  /*2230*/  FSEL R70, R36, -INF , P3 ;  /* 0xff80000024467808 */ /* 0x008fe40001800000 */
[----:B------:R-:W-:-:S02]  /*2240*/  ISETP.GT.AND P3, PT, R7, 0x29, PT ;  /* 0x000000290700780c */ /* 0x000fc40003f64270 */
[----:B------:R-:W-:Y:S02]  /*2250*/  FMNMX.FTZ R11, R70, R11, !PT ;  /* 0x0000000b460b7209 */ /* 0x000fe40007810000 */
[----:B-1----:R-:W-:Y:S01]  /*2260*/  FSEL R104, R44, -INF , P2 ;  /* 0xff8000002c687808 */ /* 0x002fe20001000000 */
[----:B------:R-:W1:Y:S01]  /*2270*/  MUFU.TANH R45, R45 ;  /* 0x0000002d002d7308 */ /* 0x000e620000002400 */
[----:B------:R-:W-:Y:S02]  /*2280*/  FMNMX.FTZ R11, R98, R11, !PT ;  /* 0x0000000b620b7209 */ /* 0x000fe40007810000 */
[----:B------:R-:W-:Y:S02]  /*2290*/  ISETP.GT.AND P2, PT, R7, 0x39, PT ;  /* 0x000000390700780c */ /* 0x000fe40003f44270 */
[----:B------:R-:W-:-:S03]  /*22a0*/  FMNMX.FTZ R11, R100, R11, !PT ;  /* 0x0000000b640b7209 */ /* 0x000fc60007810000 */
[----:B------:R-:W3:Y:S01]  /*22b0*/  MUFU.TANH R30, R42 ;  /* 0x0000002a001e7308 */ /* 0x000ee20000002400 */
[----:B------:R-:W-:Y:S02]  /*22c0*/  FMNMX.FTZ R11, R102, R11, !PT ;  /* 0x0000000b660b7209 */ /* 0x000fe40007810000 */
[----:B----4-:R-:W-:Y:S02]  /*22d0*/  FSEL R28, R39, -INF , P6 ;  /* 0xff800000271c7808 */ /* 0x010fe40003000000 */
[----:B------:R-:W-:Y:S02]  /*22e0*/  ISETP.GT.AND P6, PT, R7, 0x30, PT ;  /* 0x000000300700780c */ /* 0x000fe40003fc4270 */
[----:B------:R-:W-:Y:S01]  /*22f0*/  FMNMX.FTZ R11, R104, R11, !PT ;  /* 0x0000000b680b7209 */ /* 0x000fe20007810000 */
[----:B------:R-:W4:Y:S01]  /*2300*/  MUFU.TANH R48, R48 ;  /* 0x0000003000307308 */ /* 0x000f220000002400 */
[----:B-1----:R-:W-:-:S04]  /*2310*/  FSEL R106, R45, -INF , P3 ;  /* 0xff8000002d6a7808 */ /* 0x002fc80001800000 */
[----:B------:R-:W-:-:S03]  /*2320*/  FMNMX.FTZ R11, R106, R11, !PT ;  /* 0x0000000b6a0b7209 */ /* 0x000fc60007810000 */
[----:B------:R-:W1:Y:S01]  /*2330*/  MUFU.TANH R43, R43 ;  /* 0x0000002b002b7308 */ /* 0x000e620000002400 */
[----:B---3--:R-:W-:Y:S02]  /*2340*/  FSEL R30, R30, -INF , P5 ;  /* 0xff8000001e1e7808 */ /* 0x008fe40002800000 */
[----:B------:R-:W-:-:S05]  /*2350*/  ISETP.GT.AND P5, PT, R7, 0x31, PT ;  /* 0x000000310700780c */ /* 0x000fca0003fa4270 */
[----:B------:R-:W-:Y:S01]  /*2360*/  MUFU.TANH R49, R49 ;  /* 0x0000003100317308 */ /* 0x000fe20000002400 */
[----:B----4-:R-:W-:-:S04]  /*2370*/  FSEL R108, R48, -INF , P6 ;  /* 0xff800000306c7808 */ /* 0x010fc80003000000 */
[----:B------:R-:W-:-:S03]  /*2380*/  FMNMX.FTZ R11, R108, R11, !PT ;  /* 0x0000000b6c0b7209 */ /* 0x000fc60007810000 */
[----:B------:R-:W3:Y:S01]  /*2390*/  MUFU.TANH R52, R52 ;  /* 0x0000003400347308 */ /* 0x000ee20000002400 */
[----:B-1----:R-:W-:Y:S02]  /*23a0*/  FSEL R32, R43, -INF , P4 ;  /* 0xff8000002b207808 */ /* 0x002fe40002000000 */
[----:B------:R-:W-:-:S05]  /*23b0*/  ISETP.GT.AND P4, PT, R7, 0x38, PT ;  /* 0x000000380700780c */ /* 0x000fca0003f84270 */
[----:B------:R-:W1:Y:S08]  /*23c0*/  MUFU.TANH R47, R47 ;  /* 0x0000002f002f7308 */ /* 0x000e700000002400 */
[----:B------:R-:W4:Y:S01]  /*23d0*/  MUFU.TANH R53, R53 ;  /* 0x0000003500357308 */ /* 0x000f220000002400 */
[----:B---3--:R-:W-:-:S07]  /*23e0*/  FSEL R110, R52, -INF , P4 ;  /* 0xff800000346e7808 */ /* 0x008fce0002000000 */
[----:B------:R-:W3:Y:S01]  /*23f0*/  MUFU.TANH R38, R50 ;  /* 0x0000003200267308 */ /* 0x000ee20000002400 */
[----:B-1----:R-:W-:Y:S02]  /*2400*/  FSEL R36, R47, -INF , P3 ;  /* 0xff8000002f247808 */ /* 0x002fe40001800000 */
[----:B------:R-:W-:-:S04]  /*2410*/  ISETP.GT.AND P3, PT, R7, 0x40, PT ;  /* 0x000000400700780c */ /* 0x000fc80003f64270 */
[----:B------:R-:W-:Y:S01]  /*2420*/  FSEL R46, R46, -INF , P3 ;  /* 0xff8000002e2e7808 */ /* 0x000fe20001800000 */
[----:B------:R-:W1:Y:S01]  /*2430*/  MUFU.TANH R56, R56 ;  /* 0x0000003800387308 */ /* 0x000e620000002400 */
[----:B----4-:R-:W-:-:S07]  /*2440*/  FSEL R112, R53, -INF , P2 ;  /* 0xff80000035707808 */ /* 0x010fce0001000000 */
[----:B------:R-:W4:Y:S01]  /*2450*/  MUFU.TANH R51, R51 ;  /* 0x0000003300337308 */ /* 0x000f220000002400 */
[----:B---3--:R-:W-:Y:S02]  /*2460*/  FSEL R38, R38, -INF , P6 ;  /* 0xff80000026267808 */ /* 0x008fe40003000000 */
[----:B------:R-:W-:-:S05]  /*2470*/  ISETP.GT.AND P6, PT, R7, 0x41, PT ;  /* 0x000000410700780c */ /* 0x000fca0003fc4270 */
[----:B------:R-:W-:Y:S01]  /*2480*/  MUFU.TANH R50, R62 ;  /* 0x0000003e00327308 */ /* 0x000fe20000002400 */
[----:B-1----:R-:W-:Y:S02]  /*2490*/  FSEL R114, R56, -INF , P3 ;  /* 0xff80000038727808 */ /* 0x002fe40001800000 */
[----:B------:R-:W-:-:S05]  /*24a0*/  ISETP.GT.AND P3, PT, R7, 0x51, PT ;  /* 0x000000510700780c */ /* 0x000fca0003f64270 */
[----:B------:R-:W1:Y:S01]  /*24b0*/  MUFU.TANH R57, R57 ;  /* 0x0000003900397308 */ /* 0x000e620000002400 */
[----:B----4-:R-:W-:-:S07]  /*24c0*/  FSEL R40, R51, -INF , P5 ;  /* 0xff80000033287808 */ /* 0x010fce0002800000 */
        /* <DEDUP_REMOVED lines=8> */
[----:B------:R-:W-:Y:S02]  /*2550*/  FSEL R50, R50, -INF , P5 ;  /* 0xff80000032327808 */ /* 0x000fe40002800000 */
[----:B------:R-:W-:-:S03]  /*2560*/  FMNMX.FTZ R11, R112, R11, !PT ;  /* 0x0000000b700b7209 */ /* 0x000fc60007810000 */
[----:B------:R-:W3:Y:S01]  /*2570*/  MUFU.TANH R55, R55 ;  /* 0x0000003700377308 */ /* 0x000ee20000002400 */
[----:B------:R-:W-:Y:S02]  /*2580*/  FMNMX.FTZ R11, R114, R11, !PT ;  /* 0x0000000b720b7209 */ /* 0x000fe40007810000 */
[----:B----4-:R-:W-:Y:S02]  /*2590*/  FSEL R42, R42, -INF , P4 ;  /* 0xff8000002a2a7808 */ /* 0x010fe40002000000 */
[C---:B------:R-:W-:Y:S02]  /*25a0*/  ISETP.GT.AND P4, PT, R7.reuse, 0x49, PT ;  /* 0x000000490700780c */ /* 0x040fe40003f84270 */
[----:B------:R-:W-:Y:S01]  /*25b0*/  FMNMX.FTZ R11, R116, R11, !PT ;  /* 0x0000000b740b7209 */ /* 0x000fe20007810000 */
[----:B------:R-:W4:Y:S01]  /*25c0*/  MUFU.TANH R61, R61 ;  /* 0x0000003d003d7308 */ /* 0x000f220000002400 */
[----:B-1----:R-:W-:Y:S02]  /*25d0*/  FSEL R118, R60, -INF , P5 ;  /* 0xff8000003c767808 */ /* 0x002fe40002800000 */
[----:B------:R-:W-:-:S02]  /*25e0*/  ISETP.GT.AND P5, PT, R7, 0x59, PT ;  /* 0x000000590700780c */ /* 0x000fc40003fa4270 */
[----:B------:R-:W-:-:S03]  /*25f0*/  FMNMX.FTZ R11, R118, R11, !PT ;  /* 0x0000000b760b7209 */ /* 0x000fc60007810000 */
[----:B------:R-:W1:Y:S01]  /*2600*/  MUFU.TANH R64, R64 ;  /* 0x0000004000407308 */ /* 0x000e620000002400 */
[----:B---3--:R-:W-:Y:S02]  /*2610*/  FSEL R44, R55, -INF , P2 ;  /* 0xff800000372c7808 */ /* 0x008fe40001000000 */
[----:B------:R-:W-:-:S05]  /*2620*/  ISETP.GT.AND P2, PT, R7, 0x50, PT ;  /* 0x000000500700780c */ /* 0x000fca0003f44270 */
[----:B------:R-:W3:Y:S01]  /*2630*/  MUFU.TANH R59, R59 ;  /* 0x0000003b003b7308 */ /* 0x000ee20000002400 */
[----:B----4-:R-:W-:-:S04]  /*2640*/  FSEL R120, R61, -INF , P4 ;  /* 0xff8000003d787808 */ /* 0x010fc80002000000 */
[----:B------:R-:W-:-:S03]  /*2650*/  FMNMX.FTZ R11, R120, R11, !PT ;  /* 0x0000000b780b7209 */ /* 0x000fc60007810000 */
[----:B------:R-:W-:Y:S01]  /*2660*/  MUFU.TANH R65, R65 ;  /* 0x0000004100417308 */ /* 0x000fe20000002400 */
[----:B-1----:R-:W-:-:S04]  /*2670*/  FSEL R122, R64, -INF , P2 ;  /* 0xff800000407a7808 */ /* 0x002fc80001000000 */
[----:B------:R-:W-:-:S03]  /*2680*/  FMNMX.FTZ R11, R122, R11, !PT ;  /* 0x0000000b7a0b7209 */ /* 0x000fc60007810000 */
[----:B------:R-:W1:Y:S01]  /*2690*/  MUFU.TANH R68, R68 ;  /* 0x0000004400447308 */ /* 0x000e620000002400 */
[----:B---3--:R-:W-:Y:S02]  /*26a0*/  FSEL R48, R59, -INF , P6 ;  /* 0xff8000003b307808 */ /* 0x008fe40003000000 */
[----:B------:R-:W-:-:S04]  /*26b0*/  ISETP.GT.AND P6, PT, R7, 0x58, PT ;  /* 0x000000580700780c */ /* 0x000fc80003fc4270 */
[----:B------:R-:W-:Y:S01]  /*26c0*/  FSEL R58, R58, -INF , P6 ;  /* 0xff8000003a3a7808 */ /* 0x000fe20003000000 */
[----:B------:R-:W3:Y:S08]  /*26d0*/  MUFU.TANH R63, R63 ;  /* 0x0000003f003f7308 */ /* 0x000ef00000002400 */
[----:B------:R-:W4:Y:S01]  /*26e0*/  MUFU.TANH R69, R69 ;  /* 0x0000004500457308 */ /* 0x000f220000002400 */
[----:B-1----:R-:W-:-:S02]  /*26f0*/  FSEL R68, R68, -INF , P6 ;  /* 0xff80000044447808 */ /* 0x002fc40003000000 */
[----:B------:R-:W-:-:S05]  /*2700*/  ISETP.GT.AND P6, PT, R7, 0x69, PT ;  /* 0x000000690700780c */ /* 0x000fca0003fc4270 */
[----:B------:R-:W1:Y:S01]  /*2710*/  MUFU.TANH R67, R67 ;  /* 0x0000004300437308 */ /* 0x000e620000002400 */
[----:B---3--:R-:W-:Y:S02]  /*2720*/  FSEL R52, R63, -INF , P4 ;  /* 0xff8000003f347808 */ /* 0x008fe40002000000 */
[----:B------:R-:W-:-:S04]  /*2730*/  ISETP.GT.AND P4, PT, R7, 0x60, PT ;  /* 0x000000600700780c */ /* 0x000fc80003f84270 */
[----:B------:R-:W-:Y:S01]  /*2740*/  FSEL R62, R62, -INF , P4 ;  /* 0xff8000003e3e7808 */ /* 0x000fe20002000000 */
[----:B------:R-:W3:Y:S01]  /*2750*/  MUFU.TANH R72, R72 ;  /* 0x0000004800487308 */ /* 0x000ee20000002400 */
[----:B----4-:R-:W-:-:S07]  /*2760*/  FSEL R124, R69, -INF , P5 ;  /* 0xff800000457c7808 */ /* 0x010fce0002800000 */
[----:B------:R-:W4:Y:S01]  /*2770*/  MUFU.TANH R54, R66 ;  /* 0x0000004200367308 */ /* 0x000f220000002400 */
[----:B-1----:R-:W-:-:S07]  /*2780*/  FSEL R56, R67, -INF , P3 ;  /* 0xff80000043387808 */ /* 0x002fce0001800000 */
[----:B------:R-:W1:Y:S01]  /*2790*/  MUFU.TANH R73, R73 ;  /* 0x0000004900497308 */ /* 0x000e620000002400 */
[----:B---3--:R-:W-:Y:S02]  /*27a0*/  FSEL R72, R72, -INF , P4 ;  /* 0xff80000048487808 */ /* 0x008fe40002000000 */
[----:B------:R-:W-:-:S05]  /*27b0*/  ISETP.GT.AND P4, PT, R7, 0x71, PT ;  /* 0x000000710700780c */ /* 0x000fca0003f84270 */
[----:B------:R3:W5:Y:S01]  /*27c0*/  MUFU.TANH R66, R78 ;  /* 0x0000004e00427308 */ /* 0x0007620000002400 */
[----:B----4-:R-:W-:Y:S02]  /*27d0*/  FSEL R54, R54, -INF , P2 ;  /* 0xff80000036367808 */ /* 0x010fe40001000000 */
[----:B------:R-:W-:-:S05]  /*27e0*/  ISETP.GT.AND P2, PT, R7, 0x68, PT ;  /* 0x000000680700780c */ /* 0x000fca0003f44270 */
[----:B------:R-:W4:Y:S01]  /*27f0*/  MUFU.TANH R76, R76 ;  /* 0x0000004c004c7308 */ /* 0x000f220000002400 */
[----:B---3--:R-:W-:Y:S02]  /*2800*/  FSEL R78, R65, -INF , P3 ;  /* 0xff800000414e7808 */ /* 0x008fe40001800000 */
[----:B------:R-:W-:Y:S02]  /*2810*/  ISETP.GT.AND P3, PT, R7, 0x61, PT ;  /* 0x000000610700780c */ /* 0x000fe40003f64270 */
[----:B------:R-:W-:Y:S02]  /*2820*/  FMNMX.FTZ R11, R78, R11, !PT ;  /* 0x0000000b4e0b7209 */ /* 0x000fe40007810000 */
[----:B-1----:R-:W-:Y:S01]  /*2830*/  FSEL R126, R73, -INF , P3 ;  /* 0xff800000497e7808 */ /* 0x002fe20001800000 */
[----:B------:R-:W1:Y:S01]  /*2840*/  MUFU.TANH R71, R71 ;  /* 0x0000004700477308 */ /* 0x000e620000002400 */
[----:B------:R-:W-:Y:S02]  /*2850*/  FMNMX.FTZ R11, R68, R11, !PT ;  /* 0x0000000b440b7209 */ /* 0x000fe40007810000 */
[----:B-----5:R-:W-:-:S02]  /*2860*/  FSEL R66, R66, -INF , P2 ;  /* 0xff80000042427808 */ /* 0x020fc40001000000 */
[----:B------:R-:W-:-:S03]  /*2870*/  FMNMX.FTZ R11, R124, R11, !PT ;  /* 0x0000000b7c0b7209 */ /* 0x000fc60007810000 */
[----:B------:R-:W3:Y:S01]  /*2880*/  MUFU.TANH R77, R77 ;  /* 0x0000004d004d7308 */ /* 0x000ee20000002400 */
[----:B------:R-:W-:Y:S02]  /*2890*/  FMNMX.FTZ R11, R72, R11, !PT ;  /* 0x0000000b480b7209 */ /* 0x000fe40007810000 */
[----:B----4-:R-:W-:Y:S02]  /*28a0*/  FSEL R76, R76, -INF , P2 ;  /* 0xff8000004c4c7808 */ /* 0x010fe40001000000 */
[----:B------:R-:W-:Y:S02]  /*28b0*/  FMNMX.FTZ R11, R126, R11, !PT ;  /* 0x0000000b7e0b7209 */ /* 0x000fe40007810000 */
[----:B------:R-:W-:Y:S01]  /*28c0*/  ISETP.GT.AND P2, PT, R7, 0x79, PT ;  /* 0x000000790700780c */ /* 0x000fe20003f44270 */
[----:B------:R-:W4:Y:S01]  /*28d0*/  MUFU.TANH R80, R80 ;  /* 0x0000005000507308 */ /* 0x000f220000002400 */
[----:B-1----:R-:W-:Y:S02]  /*28e0*/  FSEL R60, R71, -INF , P5 ;  /* 0xff800000473c7808 */ /* 0x002fe40002800000 */
[----:B------:R-:W-:-:S02]  /*28f0*/  ISETP.GT.AND P5, PT, R7, 0x70, PT ;  /* 0x000000700700780c */ /* 0x000fc40003fa4270 */
[----:B------:R-:W-:-:S03]  /*2900*/  FMNMX.FTZ R11, R76, R11, !PT ;  /* 0x0000000b4c0b7209 */ /* 0x000fc60007810000 */
[----:B------:R-:W1:Y:S01]  /*2910*/  MUFU.TANH R75, R75 ;  /* 0x0000004b004b7308 */ /* 0x000e620000002400 */
[----:B---3--:R-:W-:-:S04]  /*2920*/  FSEL R128, R77, -INF , P6 ;  /* 0xff8000004d807808 */ /* 0x008fc80003000000 */
[----:B------:R-:W-:-:S03]  /*2930*/  FMNMX.FTZ R11, R128, R11, !PT ;  /* 0x0000000b800b7209 */ /* 0x000fc60007810000 */
[----:B------:R-:W3:Y:S01]  /*2940*/  MUFU.TANH R81, R81 ;  /* 0x0000005100517308 */ /* 0x000ee20000002400 */
[----:B----4-:R-:W-:-:S04]  /*2950*/  FSEL R80, R80, -INF , P5 ;  /* 0xff80000050507808 */ /* 0x010fc80002800000 */
[----:B------:R-:W-:-:S03]  /*2960*/  FMNMX.FTZ R11, R80, R11, !PT ;  /* 0x0000000b500b7209 */ /* 0x000fc60007810000 */
[----:B------:R-:W4:Y:S01]  /*2970*/  MUFU.TANH R84, R84 ;  /* 0x0000005400547308 */ /* 0x000f220000002400 */
[----:B-1----:R-:W-:Y:S02]  /*2980*/  FSEL R64, R75, -INF , P3 ;  /* 0xff8000004b407808 */ /* 0x002fe40001800000 */
[----:B------:R-:W-:Y:S01]  /*2990*/  ISETP.GT.AND P3, PT, R7, 0x78, PT ;  /* 0x000000780700780c */ /* 0x000fe20003f64270 */
[----:B------:R-:W-:-:S04]  /*29a0*/  IMAD.U32 R7, RZ, RZ, UR5 ;  /* 0x00000005ff077e24 */ /* 0x000fc8000f8e00ff */
[----:B------:R-:W1:Y:S01]  /*29b0*/  MUFU.TANH R85, R85 ;  /* 0x0000005500557308 */ /* 0x000e620000002400 */
[----:B---3--:R-:W-:-:S04]  /*29c0*/  FSEL R130, R81, -INF , P4 ;  /* 0xff80000051827808 */ /* 0x008fc80002000000 */
[----:B------:R-:W-:-:S03]  /*29d0*/  FMNMX.FTZ R11, R130, R11, !PT ;  /* 0x0000000b820b7209 */ /* 0x000fc60007810000 */
[----:B------:R-:W-:Y:S01]  /*29e0*/  MUFU.TANH R79, R79 ;  /* 0x0000004f004f7308 */ /* 0x000fe20000002400 */
[----:B----4-:R-:W-:-:S04]  /*29f0*/  FSEL R84, R84, -INF , P3 ;  /* 0xff80000054547808 */ /* 0x010fc80001800000 */
[----:B------:R-:W-:-:S03]  /*2a00*/  FMNMX.FTZ R11, R84, R11, !PT ;  /* 0x0000000b540b7209 */ /* 0x000fc60007810000 */
[----:B------:R-:W3:Y:S01]  /*2a10*/  MUFU.TANH R82, R82 ;  /* 0x0000005200527308 */ /* 0x000ee20000002400 */
[----:B-1----:R-:W-:-:S04]  /*2a20*/  FSEL R132, R85, -INF , P2 ;  /* 0xff80000055847808 */ /* 0x002fc80001000000 */
[----:B------:R-:W-:-:S03]  /*2a30*/  FMNMX.FTZ R11, R132, R11, !PT ;  /* 0x0000000b840b7209 */ /* 0x000fc60007810000 */
[----:B------:R-:W-:Y:S02]  /*2a40*/  MUFU.TANH R83, R83 ;  /* 0x0000005300537308 */ /* 0x000fe40000002400 */
[----:B------:R-:W1:Y:S06]  /*2a50*/  SHFL.BFLY PT, R10, R11, 0x2, 0x1f ;  /* 0x0c401f000b0a7f89 */ /* 0x000e6c00000e0000 */
[----:B------:R-:W4:Y:S01]  /*2a60*/  MUFU.TANH R86, R86 ;  /* 0x0000005600567308 */ /* 0x000f220000002400 */
[----:B---3--:R-:W-:-:S07]  /*2a70*/  FSEL R82, R82, -INF , P5 ;  /* 0xff80000052527808 */ /* 0x008fce0002800000 */
[----:B------:R-:W3:Y:S01]  /*2a80*/  MUFU.TANH R87, R87 ;  /* 0x0000005700577308 */ /* 0x000ee20000002400 */
[----:B----4-:R-:W-:Y:S02]  /*2a90*/  FSEL R86, R86, -INF , P3 ;  /* 0xff80000056567808 */ /* 0x010fe40001800000 */
[----:B-1----:R-:W-:-:S05]  /*2aa0*/  FMNMX.FTZ R13, R11, R10, !PT ;  /* 0x0000000a0b0d7209 */ /* 0x002fca0007810000 */
[----:B------:R-:W1:Y:S02]  /*2ab0*/  SHFL.BFLY PT, R10, R13, 0x1, 0x1f ;  /* 0x0c201f000d0a7f89 */ /* 0x000e6400000e0000 */
[----:B-1----:R-:W-:Y:S02]  /*2ac0*/  FMNMX.FTZ R10, R13, R10, !PT ;  /* 0x0000000a0d0a7209 */ /* 0x002fe40007810000 */
[----:B------:R-:W-:Y:S02]  /*2ad0*/  FMNMX.FTZ R13, R6, R3, !PT ;  /* 0x00000003060d7209 */ /* 0x000fe40007810000 */
[C---:B------:R-:W-:Y:S01]  /*2ae0*/  FSETP.NEU.FTZ.AND P0, PT, R10.reuse, -INF , PT ;  /* 0xff8000000a00780b */ /* 0x040fe20003f1d000 */
[----:B------:R-:W-:Y:S01]  /*2af0*/  FMUL.FTZ R15, R10, R7 ;  /* 0x000000070a0f7220 */ /* 0x000fe20000410000 */
[----:B------:R-:W-:-:S04]  /*2b00*/  FMNMX.FTZ R13, R8, R13, !PT ;  /* 0x0000000d080d7209 */ /* 0x000fc80007810000 */
[----:B------:R-:W-:Y:S02]  /*2b10*/  FMNMX.FTZ R13, R14, R13, !PT ;  /* 0x0000000d0e0d7209 */ /* 0x000fe40007810000 */
[----:B------:R-:W-:Y:S02]  /*2b20*/  FSEL R37, R15, RZ, P0 ;  /* 0x000000ff0f257208 */ /* 0x000fe40000000000 */
[----:B------:R-:W-:Y:S02]  /*2b30*/  FMNMX.FTZ R13, R20, R13, !PT ;  /* 0x0000000d140d7209 */ /* 0x000fe40007810000 */
[----:B------:R-:W-:Y:S01]  /*2b40*/  ISETP.NE.AND P0, PT, R9, RZ, PT ;  /* 0x000000ff0900720c */ /* 0x000fe20003f05270 */
[--C-:B------:R-:W-:Y:S01]  /*2b50*/  FFMA.FTZ R9, R25, R7, -R37.reuse ;  /* 0x0000000719097223 */ /* 0x100fe20000010825 */
[----:B------:R-:W-:Y:S01]  /*2b60*/  FMNMX.FTZ R15, R24, R13, !PT ;  /* 0x0000000d180f7209 */ /* 0x000fe20007810000 */
[-CC-:B------:R-:W-:Y:S01]  /*2b70*/  FFMA.FTZ R178, R70, R7.reuse, -R37.reuse ;  /* 0x0000000746b27223 */ /* 0x180fe20000010825 */
[----:B------:R-:W-:Y:S01]  /*2b80*/  FSEL R70, R79, -INF , P6 ;  /* 0xff8000004f467808 */ /* 0x000fe20003000000 */
[--C-:B------:R-:W-:Y:S01]  /*2b90*/  FFMA.FTZ R74, R74, R7, -R37.reuse ;  /* 0x000000074a4a7223 */ /* 0x100fe20000010825 */
[----:B------:R-:W-:Y:S01]  /*2ba0*/  FMNMX.FTZ R15, R26, R15, !PT ;  /* 0x0000000f1a0f7209 */ /* 0x000fe20007810000 */
[-CC-:B------:R-:W-:Y:S01]  /*2bb0*/  FFMA.FTZ R182, R90, R7.reuse, -R37.reuse ;  /* 0x000000075ab67223 */ /* 0x180fe20000010825 */
[----:B---3--:R-:W-:Y:S01]  /*2bc0*/  FSEL R90, R87, -INF , P2 ;  /* 0xff800000575a7808 */ /* 0x008fe20001000000 */
[--C-:B------:R-:W-:Y:S01]  /*2bd0*/  FFMA.FTZ R180, R12, R7, -R37.reuse ;  /* 0x000000070cb47223 */ /* 0x100fe20000010825 */
[----:B------:R-:W-:Y:S01]  /*2be0*/  FMNMX.FTZ R15, R28, R15, !PT ;  /* 0x0000000f1c0f7209 */ /* 0x000fe20007810000 */
[----:B------:R-:W-:Y:S01]  /*2bf0*/  MUFU.EX2 R9, R9 ;  /* 0x0000000900097308 */ /* 0x000fe20000000800 */
[-CC-:B------:R-:W-:Y:S01]  /*2c00*/  FFMA.FTZ R11, R92, R7.reuse, -R37.reuse ;  /* 0x000000075c0b7223 */ /* 0x180fe20000010825 */
[--C-:B------:R-:W-:Y:S01]  /*2c10*/  FFMA.FTZ R176, R94, R7, -R37.reuse ;  /* 0x000000075eb07223 */ /* 0x100fe20000010825 */
[----:B------:R-:W-:Y:S01]  /*2c20*/  FMNMX.FTZ R15, R30, R15, !PT ;  /* 0x0000000f1e0f7209 */ /* 0x000fe20007810000 */
[-CC-:B------:R-:W-:Y:S01]  /*2c30*/  FFMA.FTZ R96, R96, R7.reuse, -R37.reuse ;  /* 0x0000000760607223 */ /* 0x180fe20000010825 */
[-CC-:B------:R-:W-:Y:S01]  /*2c40*/  FFMA.FTZ R98, R98, R7.reuse, -R37.reuse ;  /* 0x0000000762627223 */ /* 0x180fe20000010825 */
[--C-:B------:R-:W-:Y:S01]  /*2c50*/  FFMA.FTZ R172, R100, R7, -R37.reuse ;  /* 0x0000000764ac7223 */ /* 0x100fe20000010825 */
[----:B------:R-:W-:Y:S01]  /*2c60*/  FMNMX.FTZ R21, R32, R15, !PT ;  /* 0x0000000f20157209 */ /* 0x000fe20007810000 */
[----:B------:R-:W1:Y:S01]  /*2c70*/  MUFU.EX2 R180, R180 ;  /* 0x000000b400b47308 */ /* 0x000e620000000800 */
[-CC-:B------:R-:W-:Y:S01]  /*2c80*/  FFMA.FTZ R102, R102, R7.reuse, -R37.reuse ;  /* 0x0000000766667223 */ /* 0x180fe20000010825 */
[--C-:B------:R-:W-:Y:S01]  /*2c90*/  FFMA.FTZ R174, R104, R7, -R37.reuse ;  /* 0x0000000768ae7223 */ /* 0x100fe20000010825 */
[----:B------:R-:W-:Y:S01]  /*2ca0*/  FMNMX.FTZ R21, R34, R21, !PT ;  /* 0x0000001522157209 */ /* 0x000fe20007810000 */
[-CC-:B------:R-:W-:Y:S01]  /*2cb0*/  FFMA.FTZ R106, R106, R7.reuse, -R37.reuse ;  /* 0x000000076a6a7223 */ /* 0x180fe20000010825 */
[-CC-:B------:R-:W-:Y:S01]  /*2cc0*/  FFMA.FTZ R168, R108, R7.reuse, -R37.reuse ;  /* 0x000000076ca87223 */ /* 0x180fe20000010825 */
[--C-:B------:R-:W-:Y:S01]  /*2cd0*/  FFMA.FTZ R170, R110, R7, -R37.reuse ;  /* 0x000000076eaa7223 */ /* 0x100fe20000010825 */
[----:B------:R-:W-:Y:S01]  /*2ce0*/  FMNMX.FTZ R21, R36, R21, !PT ;  /* 0x0000001524157209 */ /* 0x000fe20007810000 */
[----:B------:R-:W3:Y:S01]  /*2cf0*/  MUFU.EX2 R182, R182 ;  /* 0x000000b600b67308 */ /* 0x000ee20000000800 */
[-CC-:B------:R-:W-:Y:S01]  /*2d00*/  FFMA.FTZ R112, R112, R7.reuse, -R37.reuse ;  /* 0x0000000770707223 */ /* 0x180fe20000010825 */
[--C-:B------:R-:W-:Y:S01]  /*2d10*/  FFMA.FTZ R152, R114, R7, -R37.reuse ;  /* 0x0000000772987223 */ /* 0x100fe20000010825 */
[----:B------:R-:W-:Y:S01]  /*2d20*/  FMNMX.FTZ R21, R38, R21, !PT ;  /* 0x0000001526157209 */ /* 0x000fe20007810000 */
[-CC-:B------:R-:W-:Y:S01]  /*2d30*/  FFMA.FTZ R116, R116, R7.reuse, -R37.reuse ;  /* 0x0000000774747223 */ /* 0x180fe20000010825 */
[-CC-:B------:R-:W-:Y:S01]  /*2d40*/  FFMA.FTZ R154, R118, R7.reuse, -R37.reuse ;  /* 0x00000007769a7223 */ /* 0x180fe20000010825 */
[--C-:B------:R-:W-:Y:S01]  /*2d50*/  FFMA.FTZ R120, R120, R7, -R37.reuse ;  /* 0x0000000778787223 */ /* 0x100fe20000010825 */
[----:B------:R-:W-:Y:S01]  /*2d60*/  FMNMX.FTZ R25, R40, R21, !PT ;  /* 0x0000001528197209 */ /* 0x000fe20007810000 */
[----:B------:R-:W4:Y:S01]  /*2d70*/  MUFU.EX2 R11, R11 ;  /* 0x0000000b000b7308 */ /* 0x000f220000000800 */
[-CC-:B------:R-:W-:Y:S01]  /*2d80*/  FFMA.FTZ R122, R122, R7.reuse, -R37.reuse ;  /* 0x000000077a7a7223 */ /* 0x180fe20000010825 */
[--C-:B------:R-:W-:Y:S01]  /*2d90*/  FFMA.FTZ R78, R78, R7, -R37.reuse ;  /* 0x000000074e4e7223 */ /* 0x100fe20000010825 */
[----:B------:R-:W-:Y:S01]  /*2da0*/  FMNMX.FTZ R25, R42, R25, !PT ;  /* 0x000000192a197209 */ /* 0x000fe20007810000 */
[-CC-:B------:R-:W-:Y:S01]  /*2db0*/  FFMA.FTZ R68, R68, R7.reuse, -R37.reuse ;  /* 0x0000000744447223 */ /* 0x180fe20000010825 */
[-CC-:B------:R-:W-:Y:S01]  /*2dc0*/  FFMA.FTZ R124, R124, R7.reuse, -R37.reuse ;  /* 0x000000077c7c7223 */ /* 0x180fe20000010825 */
[--C-:B------:R-:W-:Y:S01]  /*2dd0*/  FFMA.FTZ R72, R72, R7, -R37.reuse ;  /* 0x0000000748487223 */ /* 0x100fe20000010825 */
[----:B------:R-:W-:Y:S01]  /*2de0*/  FMNMX.FTZ R25, R44, R25, !PT ;  /* 0x000000192c197209 */ /* 0x000fe20007810000 */
[----:B------:R-:W5:Y:S01]  /*2df0*/  MUFU.EX2 R176, R176 ;  /* 0x000000b000b07308 */ /* 0x000f620000000800 */
[-CC-:B------:R-:W-:Y:S01]  /*2e00*/  FFMA.FTZ R126, R126, R7.reuse, -R37.reuse ;  /* 0x000000077e7e7223 */ /* 0x180fe20000010825 */
[--C-:B------:R-:W-:Y:S01]  /*2e10*/  FFMA.FTZ R76, R76, R7, -R37.reuse ;  /* 0x000000074c4c7223 */ /* 0x100fe20000010825 */
[----:B------:R-:W-:Y:S01]  /*2e20*/  FMNMX.FTZ R25, R46, R25, !PT ;  /* 0x000000192e197209 */ /* 0x000fe20007810000 */
[-CC-:B------:R-:W-:Y:S01]  /*2e30*/  FFMA.FTZ R128, R128, R7.reuse, -R37.reuse ;  /* 0x0000000780807223 */ /* 0x180fe20000010825 */
[-CC-:B------:R-:W-:Y:S01]  /*2e40*/  FFMA.FTZ R80, R80, R7.reuse, -R37.reuse ;  /* 0x0000000750507223 */ /* 0x180fe20000010825 */
[--C-:B------:R-:W-:Y:S01]  /*2e50*/  FFMA.FTZ R130, R130, R7, -R37.reuse ;  /* 0x0000000782827223 */ /* 0x100fe20000010825 */
[----:B------:R-:W-:Y:S01]  /*2e60*/  FMNMX.FTZ R27, R48, R25, !PT ;  /* 0x00000019301b7209 */ /* 0x000fe20007810000 */
[----:B------:R2:W5:Y:S01]  /*2e70*/  MUFU.EX2 R13, R96 ;  /* 0x00000060000d7308 */ /* 0x0005620000000800 */
[-CC-:B------:R-:W-:Y:S01]  /*2e80*/  FFMA.FTZ R84, R84, R7.reuse, -R37.reuse ;  /* 0x0000000754547223 */ /* 0x180fe20000010825 */
[----:B------:R-:W-:Y:S01]  /*2e90*/  FFMA.FTZ R37, R132, R7, -R37 ;  /* 0x0000000784257223 */ /* 0x000fe20000010825 */
[----:B------:R-:W-:Y:S01]  /*2ea0*/  FMNMX.FTZ R27, R50, R27, !PT ;  /* 0x0000001b321b7209 */ /* 0x000fe20007810000 */
[--C-:B------:R-:W-:Y:S01]  /*2eb0*/  IMAD.MOV.U32 R132, RZ, RZ, R151.reuse ;  /* 0x000000ffff847224 */ /* 0x100fe200078e0097 */
[----:B------:R-:W-:Y:S01]  /*2ec0*/  MOV R110, R151 ;  /* 0x00000097006e7202 */ /* 0x000fe20000000f00 */
[--C-:B------:R-:W-:Y:S01]  /*2ed0*/  IMAD.MOV.U32 R118, RZ, RZ, R151.reuse ;  /* 0x000000ffff767224 */ /* 0x100fe200078e0097 */
[----:B------:R-:W-:Y:S01]  /*2ee0*/  FMNMX.FTZ R27, R52, R27, !PT ;  /* 0x0000001b341b7209 */ /* 0x000fe20007810000 */
[----:B------:R-:W5:Y:S01]  /*2ef0*/  MUFU.EX2 R178, R178 ;  /* 0x000000b200b27308 */ /* 0x000f620000000800 */
[--C-:B------:R-:W-:Y:S01]  /*2f00*/  IMAD.MOV.U32 R114, RZ, RZ, R151.reuse ;  /* 0x000000ffff727224 */ /* 0x100fe200078e0097 */
[----:B------:R-:W-:Y:S01]  /*2f10*/  MOV R104, R151 ;  /* 0x0000009700687202 */ /* 0x000fe20000000f00 */
[--C-:B------:R-:W-:Y:S01]  /*2f20*/  IMAD.MOV.U32 R108, RZ, RZ, R151.reuse ;  /* 0x000000ffff6c7224 */ /* 0x100fe200078e0097 */
[----:B------:R-:W-:Y:S01]  /*2f30*/  FMNMX.FTZ R27, R54, R27, !PT ;  /* 0x0000001b361b7209 */ /* 0x000fe20007810000 */
[--C-:B------:R-:W-:Y:S01]  /*2f40*/  IMAD.MOV.U32 R100, RZ, RZ, R151.reuse ;  /* 0x000000ffff647224 */ /* 0x100fe200078e0097 */
[----:B------:R-:W-:Y:S01]  /*2f50*/  MOV R92, R151 ;  /* 0x00000097005c7202 */ /* 0x000fe20000000f00 */
[--C-:B--2---:R-:W-:Y:S01]  /*2f60*/  IMAD.MOV.U32 R96, RZ, RZ, R151.reuse ;  /* 0x000000ffff607224 */ /* 0x104fe200078e0097 */
[----:B------:R-:W-:Y:S01]  /*2f70*/  FMNMX.FTZ R29, R56, R27, !PT ;  /* 0x0000001b381d7209 */ /* 0x000fe20007810000 */
[----:B------:R2:W-:Y:S01]  /*2f80*/  MUFU.EX2 R15, R98 ;  /* 0x00000062000f7308 */ /* 0x0005e20000000800 */
[----:B------:R-:W-:-:S02]  /*2f90*/  IMAD.MOV.U32 R94, RZ, RZ, R151 ;  /* 0x000000ffff5e7224 */ /* 0x000fc400078e0097 */
[----:B------:R-:W-:-:S04]  /*2fa0*/  FMNMX.FTZ R29, R58, R29, !PT ;  /* 0x0000001d3a1d7209 */ /* 0x000fc80007810000 */
[----:B------:R-:W-:Y:S01]  /*2fb0*/  FMNMX.FTZ R29, R60, R29, !PT ;  /* 0x0000001d3c1d7209 */ /* 0x000fe20007810000 */
[----:B------:R1:W-:Y:S01]  /*2fc0*/  MUFU.EX2 R27, R74 ;  /* 0x0000004a001b7308 */ /* 0x0003e20000000800 */
[----:B--2---:R-:W-:Y:S02]  /*2fd0*/  MOV R98, R151 ;  /* 0x0000009700627202 */ /* 0x004fe40000000f00 */
[----:B------:R-:W-:-:S04]  /*2fe0*/  FMNMX.FTZ R29, R62, R29, !PT ;  /* 0x0000001d3e1d7209 */ /* 0x000fc80007810000 */
[----:B------:R-:W-:Y:S01]  /*2ff0*/  FMNMX.FTZ R31, R64, R29, !PT ;  /* 0x0000001d401f7209 */ /* 0x000fe20007810000 */
[----:B------:R-:W-:Y:S01]  /*3000*/  MUFU.EX2 R172, R172 ;  /* 0x000000ac00ac7308 */ /* 0x000fe20000000800 */
[----:B-1----:R-:W-:Y:S02]  /*3010*/  FSEL R74, R83, -INF , P4 ;  /* 0xff800000534a7808 */ /* 0x002fe40002000000 */
[----:B------:R-:W-:-:S04]  /*3020*/  FMNMX.FTZ R31, R66, R31, !PT ;  /* 0x0000001f421f7209 */ /* 0x000fc80007810000 */
[----:B------:R-:W-:Y:S01]  /*3030*/  FMNMX.FTZ R31, R70, R31, !PT ;  /* 0x0000001f461f7209 */ /* 0x000fe20007810000 */
[----:B------:R1:W-:Y:S03]  /*3040*/  MUFU.EX2 R21, R102 ;  /* 0x0000006600157308 */ /* 0x0003e60000000800 */
[----:B------:R-:W-:-:S04]  /*3050*/  FMNMX.FTZ R31, R82, R31, !PT ;  /* 0x0000001f521f7209 */ /* 0x000fc80007810000 */
[----:B------:R-:W-:Y:S01]  /*3060*/  FMNMX.FTZ R33, R74, R31, !PT ;  /* 0x0000001f4a217209 */ /* 0x000fe20007810000 */
[----:B------:R-:W-:Y:S01]  /*3070*/  MUFU.EX2 R174, R174 ;  /* 0x000000ae00ae7308 */ /* 0x000fe20000000800 */
[----:B-1----:R-:W-:Y:S02]  /*3080*/  IMAD.MOV.U32 R102, RZ, RZ, R151 ;  /* 0x000000ffff667224 */ /* 0x002fe400078e0097 */
[----:B------:R-:W-:-:S04]  /*3090*/  FMNMX.FTZ R33, R86, R33, !PT ;  /* 0x0000002156217209 */ /* 0x000fc80007810000 */
[----:B------:R-:W-:Y:S01]  /*30a0*/  FMNMX.FTZ R33, R90, R33, !PT ;  /* 0x000000215a217209 */ /* 0x000fe20007810000 */
[----:B------:R1:W-:Y:S04]  /*30b0*/  MUFU.EX2 R25, R106 ;  /* 0x0000006a00197308 */ /* 0x0003e80000000800 */
[----:B------:R-:W2:Y:S04]  /*30c0*/  SHFL.BFLY PT, R12, R33, 0x2, 0x1f ;  /* 0x0c401f00210c7f89 */ /* 0x000ea800000e0000 */
[----:B------:R-:W-:Y:S01]  /*30d0*/  MUFU.EX2 R168, R168 ;  /* 0x000000a800a87308 */ /* 0x000fe20000000800 */
[----:B-1----:R-:W-:-:S07]  /*30e0*/  IMAD.MOV.U32 R106, RZ, RZ, R151 ;  /* 0x000000ffff6a7224 */ /* 0x002fce00078e0097 */
[----:B------:R-:W-:Y:S08]  /*30f0*/  MUFU.EX2 R170, R170 ;  /* 0x000000aa00aa7308 */ /* 0x000ff00000000800 */
[----:B------:R1:W-:Y:S01]  /*3100*/  MUFU.EX2 R29, R112 ;  /* 0x00000070001d7308 */ /* 0x0003e20000000800 */
[----:B--2---:R-:W-:-:S07]  /*3110*/  FMNMX.FTZ R35, R33, R12, !PT ;  /* 0x0000000c21237209 */ /* 0x004fce0007810000 */
[----:B------:R-:W-:Y:S01]  /*3120*/  MUFU.EX2 R152, R152 ;  /* 0x0000009800987308 */ /* 0x000fe20000000800 */
[----:B------:R-:W2:Y:S01]  /*3130*/  SHFL.BFLY PT, R12, R35, 0x1, 0x1f ;  /* 0x0c201f00230c7f89 */ /* 0x000ea200000e0000 */
[----:B-1----:R-:W-:-:S06]  /*3140*/  IMAD.MOV.U32 R112, RZ, RZ, R151 ;  /* 0x000000ffff707224 */ /* 0x002fcc00078e0097 */
[----:B------:R1:W-:Y:S08]  /*3150*/  MUFU.EX2 R31, R116 ;  /* 0x00000074001f7308 */ /* 0x0003f00000000800 */
[----:B------:R-:W-:Y:S01]  /*3160*/  MUFU.EX2 R154, R154 ;  /* 0x0000009a009a7308 */ /* 0x000fe20000000800 */
[----:B-1----:R-:W-:-:S07]  /*3170*/  MOV R116, R151 ;  /* 0x0000009700747202 */ /* 0x002fce0000000f00 */
[----:B------:R1:W-:Y:S01]  /*3180*/  MUFU.EX2 R39, R120 ;  /* 0x0000007800277308 */ /* 0x0003e20000000800 */
[----:B--2---:R-:W-:-:S04]  /*3190*/  FMNMX.FTZ R12, R35, R12, !PT ;  /* 0x0000000c230c7209 */ /* 0x004fc80007810000 */
[C---:B------:R-:W-:Y:S01]  /*31a0*/  FSETP.NEU.FTZ.AND P2, PT, R12.reuse, -INF , PT ;  /* 0xff8000000c00780b */ /* 0x040fe20003f5d000 */
[-C--:B------:R-:W-:Y:S02]  /*31b0*/  FMUL.FTZ R47, R12, R7.reuse ;  /* 0x000000070c2f7220 */ /* 0x080fe40000410000 */
[----:B------:R-:W-:Y:S01]  /*31c0*/  MUFU.EX2 R122, R122 ;  /* 0x0000007a007a7308 */ /* 0x000fe20000000800 */
[--C-:B-1----:R-:W-:Y:S02]  /*31d0*/  IMAD.MOV.U32 R120, RZ, RZ, R151.reuse ;  /* 0x000000ffff787224 */ /* 0x102fe400078e0097 */
[----:B------:R-:W-:Y:S02]  /*31e0*/  FSEL R47, R47, RZ, P2 ;  /* 0x000000ff2f2f7208 */ /* 0x000fe40001000000 */
[----:B------:R-:W-:Y:S01]  /*31f0*/  ISETP.GE.AND P2, PT, R88, 0x81, PT ;  /* 0x000000815800780c */ /* 0x000fe20003f46270 */
[----:B------:R-:W-:Y:S02]  /*3200*/  IMAD.MOV.U32 R88, RZ, RZ, R151 ;  /* 0x000000ffff587224 */ /* 0x000fe400078e0097 */
[-CC-:B------:R-:W-:Y:S01]  /*3210*/  FFMA.FTZ R3, R3, R7.reuse, -R47.reuse ;  /* 0x0000000703037223 */ /* 0x180fe2000001082f */
[-CC-:B------:R-:W-:Y:S01]  /*3220*/  FFMA.FTZ R6, R6, R7.reuse, -R47.reuse ;  /* 0x0000000706067223 */ /* 0x180fe2000001082f */
[-CC-:B------:R-:W-:Y:S01]  /*3230*/  FFMA.FTZ R14, R14, R7.reuse, -R47.reuse ;  /* 0x000000070e0e7223 */ /* 0x180fe2000001082f */
[-CC-:B------:R-:W-:Y:S01]  /*3240*/  FFMA.FTZ R8, R8, R7.reuse, -R47.reuse ;  /* 0x0000000708087223 */ /* 0x180fe2000001082f */
[----:B------:R1:W-:Y:S01]  /*3250*/  MUFU.EX2 R181, R3 ;  /* 0x0000000300b57308 */ /* 0x0003e20000000800 */
[-CC-:B------:R-:W-:Y:S01]  /*3260*/  FFMA.FTZ R20, R20, R7.reuse, -R47.reuse ;  /* 0x0000000714147223 */ /* 0x180fe2000001082f */
[-CC-:B------:R-:W-:Y:S01]  /*3270*/  FFMA.FTZ R24, R24, R7.reuse, -R47.reuse ;  /* 0x0000000718187223 */ /* 0x180fe2000001082f */
[-CC-:B------:R-:W-:Y:S01]  /*3280*/  FFMA.FTZ R26, R26, R7.reuse, -R47.reuse ;  /* 0x000000071a1a7223 */ /* 0x180fe2000001082f */
[-CC-:B------:R-:W-:Y:S01]  /*3290*/  FFMA.FTZ R28, R28, R7.reuse, -R47.reuse ;  /* 0x000000071c1c7223 */ /* 0x180fe2000001082f */
[-CC-:B------:R-:W-:Y:S01]  /*32a0*/  FFMA.FTZ R30, R30, R7.reuse, -R47.reuse ;  /* 0x000000071e1e7223 */ /* 0x180fe2000001082f */
[-CC-:B------:R-:W-:Y:S01]  /*32b0*/  FFMA.FTZ R32, R32, R7.reuse, -R47.reuse ;  /* 0x0000000720207223 */ /* 0x180fe2000001082f */
[-C--:B------:R-:W-:Y:S01]  /*32c0*/  FFMA.FTZ R34, R34, R7.reuse, -R47 ;  /* 0x0000000722227223 */ /* 0x080fe2000001082f */
[----:B------:R3:W-:Y:S01]  /*32d0*/  MUFU.EX2 R183, R14 ;  /* 0x0000000e00b77308 */ /* 0x0007e20000000800 */
[----:B-1----:R-:W-:Y:S01]  /*32e0*/  FADD.FTZ R3, R180, R9 ;  /* 0x00000009b4037221 */ /* 0x002fe20000010000 */
[-CC-:B------:R-:W-:Y:S01]  /*32f0*/  FFMA.FTZ R36, R36, R7.reuse, -R47.reuse ;  /* 0x0000000724247223 */ /* 0x180fe2000001082f */
[-CC-:B------:R-:W-:Y:S01]  /*3300*/  FFMA.FTZ R38, R38, R7.reuse, -R47.reuse ;  /* 0x0000000726267223 */ /* 0x180fe2000001082f */
[-CC-:B------:R-:W-:Y:S01]  /*3310*/  FFMA.FTZ R40, R40, R7.reuse, -R47.reuse ;  /* 0x0000000728287223 */ /* 0x180fe2000001082f */
[-CC-:B------:R-:W-:Y:S01]  /*3320*/  FFMA.FTZ R42, R42, R7.reuse, -R47.reuse ;  /* 0x000000072a2a7223 */ /* 0x180fe2000001082f */
[-CC-:B------:R-:W-:Y:S01]  /*3330*/  FFMA.FTZ R44, R44, R7.reuse, -R47.reuse ;  /* 0x000000072c2c7223 */ /* 0x180fe2000001082f */
[-C--:B------:R-:W-:Y:S01]  /*3340*/  FFMA.FTZ R46, R46, R7.reuse, -R47 ;  /* 0x000000072e2e7223 */ /* 0x080fe2000001082f */
[----:B------:R-:W1:Y:S01]  /*3350*/  MUFU.EX2 R6, R6 ;  /* 0x0000000600067308 */ /* 0x000e620000000800 */
[----:B---3--:R-:W-:Y:S01]  /*3360*/  FADD.FTZ R14, R182, R3 ;  /* 0x00000003b60e7221 */ /* 0x008fe20000010000 */
[-CC-:B------:R-:W-:Y:S01]  /*3370*/  FFMA.FTZ R48, R48, R7.reuse, -R47.reuse ;  /* 0x0000000730307223 */ /* 0x180fe2000001082f */
[-CC-:B------:R-:W-:Y:S01]  /*3380*/  FFMA.FTZ R50, R50, R7.reuse, -R47.reuse ;  /* 0x0000000732327223 */ /* 0x180fe2000001082f */
[-CC-:B------:R-:W-:Y:S01]  /*3390*/  FFMA.FTZ R52, R52, R7.reuse, -R47.reuse ;  /* 0x0000000734347223 */ /* 0x180fe2000001082f */
[----:B----4-:R-:W-:Y:S01]  /*33a0*/  FADD.FTZ R3, R11, R14 ;  /* 0x0000000e0b037221 */ /* 0x010fe20000010000 */
[-CC-:B------:R-:W-:Y:S01]  /*33b0*/  FFMA.FTZ R54, R54, R7.reuse, -R47.reuse ;  /* 0x0000000736367223 */ /* 0x180fe2000001082f */
[-C--:B------:R-:W-:Y:S01]  /*33c0*/  FFMA.FTZ R56, R56, R7.reuse, -R47 ;  /* 0x0000000738387223 */ /* 0x080fe2000001082f */
[----:B------:R-:W2:Y:S01]  /*33d0*/  MUFU.EX2 R8, R8 ;  /* 0x0000000800087308 */ /* 0x000ea20000000800 */
[----:B-----5:R-:W-:Y:S01]  /*33e0*/  FADD.FTZ R14, R176, R3 ;  /* 0x00000003b00e7221 */ /* 0x020fe20000010000 */
[-CC-:B------:R-:W-:Y:S01]  /*33f0*/  FFMA.FTZ R58, R58, R7.reuse, -R47.reuse ;  /* 0x000000073a3a7223 */ /* 0x180fe2000001082f */
[----:B------:R-:W-:Y:S01]  /*3400*/  F2FP.F16.F32.PACK_AB R180, R9, R180 ;  /* 0x000000b409b4723e */ /* 0x000fe200000000ff */
[-CC-:B------:R-:W-:Y:S01]  /*3410*/  FFMA.FTZ R60, R60, R7.reuse, -R47.reuse ;  /* 0x000000073c3c7223 */ /* 0x180fe2000001082f */
[----:B------:R-:W-:Y:S01]  /*3420*/  FADD.FTZ R3, R13, R14 ;  /* 0x0000000e0d037221 */ /* 0x000fe20000010000 */
[-CC-:B------:R-:W-:Y:S01]  /*3430*/  FFMA.FTZ R62, R62, R7.reuse, -R47.reuse ;  /* 0x000000073e3e7223 */ /* 0x180fe2000001082f */
[-C--:B------:R-:W-:Y:S01]  /*3440*/  FFMA.FTZ R64, R64, R7.reuse, -R47 ;  /* 0x0000000740407223 */ /* 0x080fe2000001082f */
[----:B------:R-:W3:Y:S01]  /*3450*/  MUFU.EX2 R20, R20 ;  /* 0x0000001400147308 */ /* 0x000ee20000000800 */
[----:B------:R-:W-:Y:S01]  /*3460*/  FADD.FTZ R14, R178, R3 ;  /* 0x00000003b20e7221 */ /* 0x000fe20000010000 */
[----:B-1----:R-:W-:Y:S01]  /*3470*/  FADD.FTZ R3, R6, R181 ;  /* 0x000000b506037221 */ /* 0x002fe20000010000 */
[-CC-:B------:R-:W-:Y:S01]  /*3480*/  FFMA.FTZ R66, R66, R7.reuse, -R47.reuse ;  /* 0x0000000742427223 */ /* 0x180fe2000001082f */
[-CC-:B------:R-:W-:Y:S01]  /*3490*/  FFMA.FTZ R70, R70, R7.reuse, -R47.reuse ;  /* 0x0000000746467223 */ /* 0x180fe2000001082f */
[----:B------:R-:W-:Y:S01]  /*34a0*/  FADD.FTZ R49, R15, R14 ;  /* 0x0000000e0f317221 */ /* 0x000fe20000010000 */
[-CC-:B------:R-:W-:Y:S01]  /*34b0*/  FFMA.FTZ R82, R82, R7.reuse, -R47.reuse ;  /* 0x0000000752527223 */ /* 0x180fe2000001082f */
[-C--:B------:R-:W-:Y:S01]  /*34c0*/  FFMA.FTZ R74, R74, R7.reuse, -R47 ;  /* 0x000000074a4a7223 */ /* 0x080fe2000001082f */
[----:B------:R1:W4:Y:S01]  /*34d0*/  MUFU.EX2 R177, R24 ;  /* 0x0000001800b17308 */ /* 0x0003220000000800 */
[----:B--2---:R-:W-:Y:S01]  /*34e0*/  FADD.FTZ R14, R8, R3 ;  /* 0x00000003080e7221 */ /* 0x004fe20000010000 */
[-CC-:B------:R-:W-:Y:S01]  /*34f0*/  FFMA.FTZ R86, R86, R7.reuse, -R47.reuse ;  /* 0x0000000756567223 */ /* 0x180fe2000001082f */
[----:B------:R-:W-:Y:S01]  /*3500*/  FFMA.FTZ R47, R90, R7, -R47 ;  /* 0x000000075a2f7223 */ /* 0x000fe2000001082f */
[----:B------:R-:W-:Y:S01]  /*3510*/  F2FP.F16.F32.PACK_AB R181, R181, R6 ;  /* 0x00000006b5b5723e */ /* 0x000fe200000000ff */
[C---:B------:R-:W-:Y:S01]  /*3520*/  FADD.FTZ R3, R183.reuse, R14 ;  /* 0x0000000eb7037221 */ /* 0x040fe20000010000 */
[----:B------:R-:W-:Y:S01]  /*3530*/  F2FP.F16.F32.PACK_AB R183, R183, R8 ;  /* 0x00000008b7b7723e */ /* 0x000fe200000000ff */
[----:B------:R-:W-:Y:S01]  /*3540*/  IMAD.MOV.U32 R8, RZ, RZ, 0x3f800000 ;  /* 0x3f800000ff087424 */ /* 0x000fe200078e00ff */
[----:B------:R-:W2:Y:S01]  /*3550*/  MUFU.EX2 R26, R26 ;  /* 0x0000001a001a7308 */ /* 0x000ea20000000800 */
[----:B-1----:R-:W-:Y:S01]  /*3560*/  FADD.FTZ R24, R172, R49 ;  /* 0x00000031ac187221 */ /* 0x002fe20000010000 */
[----:B---3--:R-:W-:Y:S01]  /*3570*/  FADD.FTZ R14, R20, R3 ;  /* 0x00000003140e7221 */ /* 0x008fe20000010000 */
[----:B------:R-:W-:Y:S01]  /*3580*/  F2FP.F16.F32.PACK_AB R182, R11, R182 ;  /* 0x000000b60bb6723e */ /* 0x000fe200000000ff */
[----:B------:R-:W-:-:S02]  /*3590*/  IMAD.MOV.U32 R90, RZ, RZ, R151 ;  /* 0x000000ffff5a7224 */ /* 0x000fc400078e0097 */
[----:B------:R-:W-:Y:S01]  /*35a0*/  FADD.FTZ R49, R21, R24 ;  /* 0x0000001815317221 */ /* 0x000fe20000010000 */
[----:B------:R-:W-:Y:S01]  /*35b0*/  F2FP.F16.F32.PACK_AB R176, R13, R176 ;  /* 0x000000b00db0723e */ /* 0x000fe200000000ff */
[----:B------:R-:W1:Y:S02]  /*35c0*/  MUFU.EX2 R179, R28 ;  /* 0x0000001c00b37308 */ /* 0x000e640000000800 */
[----:B------:R-:W-:Y:S01]  /*35d0*/  FADD.FTZ R24, R174, R49 ;  /* 0x00000031ae187221 */ /* 0x000fe20000010000 */
[----:B----4-:R-:W-:Y:S01]  /*35e0*/  FADD.FTZ R3, R177, R14 ;  /* 0x0000000eb1037221 */ /* 0x010fe20000010000 */
[----:B------:R-:W-:Y:S02]  /*35f0*/  F2FP.F16.F32.PACK_AB R178, R15, R178 ;  /* 0x000000b20fb2723e */ /* 0x000fe400000000ff */
[----:B------:R-:W-:Y:S01]  /*3600*/  FADD.FTZ R49, R25, R24 ;  /* 0x0000001819317221 */ /* 0x000fe20000010000 */
[----:B------:R-:W-:Y:S01]  /*3610*/  F2FP.F16.F32.PACK_AB R172, R21, R172 ;  /* 0x000000ac15ac723e */ /* 0x000fe200000000ff */
[----:B------:R-:W3:Y:S01]  /*3620*/  MUFU.EX2 R30, R30 ;  /* 0x0000001e001e7308 */ /* 0x000ee20000000800 */
[----:B--2---:R-:W-:Y:S01]  /*3630*/  FADD.FTZ R14, R26, R3 ;  /* 0x000000031a0e7221 */ /* 0x004fe20000010000 */
[----:B------:R-:W-:Y:S01]  /*3640*/  FADD.FTZ R24, R168, R49 ;  /* 0x00000031a8187221 */ /* 0x000fe20000010000 */
[----:B------:R-:W-:-:S02]  /*3650*/  F2FP.F16.F32.PACK_AB R174, R25, R174 ;  /* 0x000000ae19ae723e */ /* 0x000fc400000000ff */
[C---:B------:R-:W-:Y:S01]  /*3660*/  F2FP.F16.F32.PACK_AB R168, R27.reuse, R168 ;  /* 0x000000a81ba8723e */ /* 0x040fe200000000ff */
[----:B------:R-:W-:Y:S01]  /*3670*/  FADD.FTZ R49, R27, R24 ;  /* 0x000000181b317221 */ /* 0x000fe20000010000 */
[----:B------:R-:W-:Y:S01]  /*3680*/  F2FP.F16.F32.PACK_AB R177, R177, R20 ;  /* 0x00000014b1b1723e */ /* 0x000fe200000000ff */
[----:B------:R-:W2:Y:S01]  /*3690*/  MUFU.EX2 R173, R32 ;  /* 0x0000002000ad7308 */ /* 0x000ea20000000800 */
[----:B-1----:R-:W-:Y:S01]  /*36a0*/  FADD.FTZ R3, R179, R14 ;  /* 0x0000000eb3037221 */ /* 0x002fe20000010000 */
[----:B------:R-:W-:Y:S01]  /*36b0*/  FADD.FTZ R24, R170, R49 ;  /* 0x00000031aa187221 */ /* 0x000fe20000010000 */
[----:B------:R-:W-:Y:S02]  /*36c0*/  F2FP.F16.F32.PACK_AB R170, R29, R170 ;  /* 0x000000aa1daa723e */ /* 0x000fe400000000ff */
[----:B------:R-:W-:Y:S01]  /*36d0*/  F2FP.F16.F32.PACK_AB R179, R179, R26 ;  /* 0x0000001ab3b3723e */ /* 0x000fe200000000ff */
[----:B------:R-:W-:Y:S01]  /*36e0*/  FADD.FTZ R49, R29, R24 ;  /* 0x000000181d317221 */ /* 0x000fe20000010000 */
[----:B------:R-:W-:Y:S01]  /*36f0*/  MOV R6, 0x3f800000 ;  /* 0x3f80000000067802 */ /* 0x000fe20000000f00 */
[----:B------:R-:W1:Y:S01]  /*3700*/  MUFU.EX2 R34, R34 ;  /* 0x0000002200227308 */ /* 0x000e620000000800 */
[----:B---3--:R-:W-:-:S07]  /*3710*/  FADD.FTZ R14, R30, R3 ;  /* 0x000000031e0e7221 */ /* 0x008fce0000010000 */
[----:B------:R-:W3:Y:S01]  /*3720*/  MUFU.EX2 R175, R36 ;  /* 0x0000002400af7308 */ /* 0x000ee20000000800 */
[----:B--2---:R-:W-:Y:S01]  /*3730*/  FADD.FTZ R3, R173, R14 ;  /* 0x0000000ead037221 */ /* 0x004fe20000010000 */
[----:B------:R-:W-:Y:S01]  /*3740*/  FADD.FTZ R14, R152, R49 ;  /* 0x00000031980e7221 */ /* 0x000fe20000010000 */
[----:B------:R-:W-:Y:S02]  /*3750*/  F2FP.F16.F32.PACK_AB R152, R31, R152 ;  /* 0x000000981f98723e */ /* 0x000fe400000000ff */
[----:B------:R-:W-:Y:S01]  /*3760*/  F2FP.F16.F32.PACK_AB R173, R173, R30 ;  /* 0x0000001eadad723e */ /* 0x000fe200000000ff */
[----:B------:R-:W-:Y:S02]  /*3770*/  FADD.FTZ R49, R31, R14 ;  /* 0x0000000e1f317221 */ /* 0x000fe40000010000 */
[----:B------:R-:W2:Y:S01]  /*3780*/  MUFU.EX2 R38, R38 ;  /* 0x0000002600267308 */ /* 0x000ea20000000800 */
[----:B-1----:R-:W-:Y:S01]  /*3790*/  FADD.FTZ R0, R34, R3 ;  /* 0x0000000322007221 */ /* 0x002fe20000010000 */
[----:B------:R-:W-:Y:S01]  /*37a0*/  FADD.FTZ R14, R154, R49 ;  /* 0x000000319a0e7221 */ /* 0x000fe20000010000 */
[----:B------:R-:W-:-:S03]  /*37b0*/  F2FP.F16.F32.PACK_AB R154, R39, R154 ;  /* 0x0000009a279a723e */ /* 0x000fc600000000ff */
[----:B------:R-:W-:Y:S02]  /*37c0*/  FADD.FTZ R49, R39, R14 ;  /* 0x0000000e27317221 */ /* 0x000fe40000010000 */
[----:B------:R-:W1:Y:S01]  /*37d0*/  MUFU.EX2 R169, R40 ;  /* 0x0000002800a97308 */ /* 0x000e620000000800 */
[C---:B---3--:R-:W-:Y:S01]  /*37e0*/  FADD.FTZ R3, R175.reuse, R0 ;  /* 0x00000000af037221 */ /* 0x048fe20000010000 */
[----:B------:R-:W-:Y:S01]  /*37f0*/  FADD.FTZ R14, R122, R49 ;  /* 0x000000317a0e7221 */ /* 0x000fe20000010000 */
[----:B------:R-:W-:-:S05]  /*3800*/  F2FP.F16.F32.PACK_AB R175, R175, R34 ;  /* 0x00000022afaf723e */ /* 0x000fca00000000ff */
[----:B------:R-:W3:Y:S01]  /*3810*/  MUFU.EX2 R42, R42 ;  /* 0x0000002a002a7308 */ /* 0x000ee20000000800 */
[----:B--2---:R-:W-:-:S07]  /*3820*/  FADD.FTZ R0, R38, R3 ;  /* 0x0000000326007221 */ /* 0x004fce0000010000 */
[----:B------:R-:W2:Y:S01]  /*3830*/  MUFU.EX2 R171, R44 ;  /* 0x0000002c00ab7308 */ /* 0x000ea20000000800 */
[C---:B-1----:R-:W-:Y:S01]  /*3840*/  FADD.FTZ R3, R169.reuse, R0 ;  /* 0x00000000a9037221 */ /* 0x042fe20000010000 */
[----:B------:R-:W-:-:S06]  /*3850*/  F2FP.F16.F32.PACK_AB R169, R169, R38 ;  /* 0x00000026a9a9723e */ /* 0x000fcc00000000ff */
[----:B------:R-:W1:Y:S01]  /*3860*/  MUFU.EX2 R41, R78 ;  /* 0x0000004e00297308 */ /* 0x000e620000000800 */
[----:B---3--:R-:W-:-:S07]  /*3870*/  FADD.FTZ R0, R42, R3 ;  /* 0x000000032a007221 */ /* 0x008fce0000010000 */
[----:B------:R-:W3:Y:S01]  /*3880*/  MUFU.EX2 R46, R46 ;  /* 0x0000002e002e7308 */ /* 0x000ee20000000800 */
[C---:B--2---:R-:W-:Y:S01]  /*3890*/  FADD.FTZ R3, R171.reuse, R0 ;  /* 0x00000000ab037221 */ /* 0x044fe20000010000 */
[----:B------:R-:W-:-:S06]  /*38a0*/  F2FP.F16.F32.PACK_AB R171, R171, R42 ;  /* 0x0000002aabab723e */ /* 0x000fcc00000000ff */
[----:B------:R-:W2:Y:S01]  /*38b0*/  MUFU.EX2 R68, R68 ;  /* 0x0000004400447308 */ /* 0x000ea20000000800 */
[C---:B-1----:R-:W-:Y:S01]  /*38c0*/  FADD.FTZ R49, R41.reuse, R14 ;  /* 0x0000000e29317221 */ /* 0x042fe20000010000 */
[----:B------:R-:W-:Y:S02]  /*38d0*/  F2FP.F16.F32.PACK_AB R156, R41, R122 ;  /* 0x0000007a299c723e */ /* 0x000fe400000000ff */
[----:B------:R-:W-:-:S04]  /*38e0*/  MOV R122, R151 ;  /* 0x00000097007a7202 */ /* 0x000fc80000000f00 */
[----:B------:R-:W1:Y:S01]  /*38f0*/  MUFU.EX2 R153, R48 ;  /* 0x0000003000997308 */ /* 0x000e620000000800 */
[----:B---3--:R-:W-:-:S07]  /*3900*/  FADD.FTZ R0, R46, R3 ;  /* 0x000000032e007221 */ /* 0x008fce0000010000 */
[----:B------:R3:W4:Y:S01]  /*3910*/  MUFU.EX2 R43, R124 ;  /* 0x0000007c002b7308 */ /* 0x0007220000000800 */
[----:B--2---:R-:W-:-:S07]  /*3920*/  FADD.FTZ R14, R68, R49 ;  /* 0x00000031440e7221 */ /* 0x004fce0000010000 */
[----:B------:R-:W2:Y:S01]  /*3930*/  MUFU.EX2 R50, R50 ;  /* 0x0000003200327308 */ /* 0x000ea20000000800 */
[C---:B-1----:R-:W-:Y:S01]  /*3940*/  FADD.FTZ R3, R153.reuse, R0 ;  /* 0x0000000099037221 */ /* 0x042fe20000010000 */
[----:B------:R-:W-:Y:S01]  /*3950*/  F2FP.F16.F32.PACK_AB R153, R153, R46 ;  /* 0x0000002e9999723e */ /* 0x000fe200000000ff */
[----:B---3--:R-:W-:-:S05]  /*3960*/  IMAD.MOV.U32 R124, RZ, RZ, R151 ;  /* 0x000000ffff7c7224 */ /* 0x008fca00078e0097 */
[----:B------:R-:W1:Y:S01]  /*3970*/  MUFU.EX2 R72, R72 ;  /* 0x0000004800487308 */ /* 0x000e620000000800 */
[C---:B----4-:R-:W-:Y:S01]  /*3980*/  FADD.FTZ R9, R43.reuse, R14 ;  /* 0x0000000e2b097221 */ /* 0x050fe20000010000 */
[----:B------:R-:W-:-:S06]  /*3990*/  F2FP.F16.F32.PACK_AB R158, R43, R68 ;  /* 0x000000442b9e723e */ /* 0x000fcc00000000ff */
[----:B------:R-:W3:Y:S01]  /*39a0*/  MUFU.EX2 R155, R52 ;  /* 0x00000034009b7308 */ /* 0x000ee20000000800 */
[----:B--2---:R-:W-:-:S07]  /*39b0*/  FADD.FTZ R0, R50, R3 ;  /* 0x0000000332007221 */ /* 0x004fce0000010000 */
[----:B------:R2:W4:Y:S01]  /*39c0*/  MUFU.EX2 R33, R126 ;  /* 0x0000007e00217308 */ /* 0x0005220000000800 */
[----:B-1----:R-:W-:-:S07]  /*39d0*/  FADD.FTZ R14, R72, R9 ;  /* 0x00000009480e7221 */ /* 0x002fce0000010000 */
[----:B------:R-:W1:Y:S01]  /*39e0*/  MUFU.EX2 R54, R54 ;  /* 0x0000003600367308 */ /* 0x000e620000000800 */
[C---:B---3--:R-:W-:Y:S01]  /*39f0*/  FADD.FTZ R3, R155.reuse, R0 ;  /* 0x000000009b037221 */ /* 0x048fe20000010000 */
[----:B------:R-:W-:Y:S01]  /*3a00*/  F2FP.F16.F32.PACK_AB R155, R155, R50 ;  /* 0x000000329b9b723e */ /* 0x000fe200000000ff */
[----:B--2---:R-:W-:-:S05]  /*3a10*/  IMAD.MOV.U32 R126, RZ, RZ, R151 ;  /* 0x000000ffff7e7224 */ /* 0x004fca00078e0097 */
[----:B------:R-:W2:Y:S01]  /*3a20*/  MUFU.EX2 R76, R76 ;  /* 0x0000004c004c7308 */ /* 0x000ea20000000800 */
[C---:B----4-:R-:W-:Y:S01]  /*3a30*/  FADD.FTZ R9, R33.reuse, R14 ;  /* 0x0000000e21097221 */ /* 0x050fe20000010000 */
[----:B------:R-:W-:-:S06]  /*3a40*/  F2FP.F16.F32.PACK_AB R160, R33, R72 ;  /* 0x0000004821a0723e */ /* 0x000fcc00000000ff */
[----:B------:R-:W3:Y:S01]  /*3a50*/  MUFU.EX2 R157, R56 ;  /* 0x00000038009d7308 */ /* 0x000ee20000000800 */
[----:B-1----:R-:W-:-:S07]  /*3a60*/  FADD.FTZ R0, R54, R3 ;  /* 0x0000000336007221 */ /* 0x002fce0000010000 */
[----:B------:R1:W4:Y:S01]  /*3a70*/  MUFU.EX2 R45, R128 ;  /* 0x00000080002d7308 */ /* 0x0003220000000800 */
[----:B--2---:R-:W-:-:S07]  /*3a80*/  FADD.FTZ R14, R76, R9 ;  /* 0x000000094c0e7221 */ /* 0x004fce0000010000 */
[----:B------:R-:W2:Y:S01]  /*3a90*/  MUFU.EX2 R58, R58 ;  /* 0x0000003a003a7308 */ /* 0x000ea20000000800 */
[C---:B---3--:R-:W-:Y:S01]  /*3aa0*/  FADD.FTZ R3, R157.reuse, R0 ;  /* 0x000000009d037221 */ /* 0x048fe20000010000 */
[----:B------:R-:W-:Y:S02]  /*3ab0*/  F2FP.F16.F32.PACK_AB R157, R157, R54 ;  /* 0x000000369d9d723e */ /* 0x000fe400000000ff */
[----:B-1----:R-:W-:-:S04]  /*3ac0*/  MOV R128, R151 ;  /* 0x0000009700807202 */ /* 0x002fc80000000f00 */
        /* <DEDUP_REMOVED lines=16> */
[----:B------:R-:W1:Y:S01]  /*3bd0*/  MUFU.EX2 R66, R66 ;  /* 0x0000004200427308 */ /* 0x000e620000000800 */
[----:B--2---:R-:W-:-:S07]  /*3be0*/  FADD.FTZ R14, R84, R9 ;  /* 0x00000009540e7221 */ /* 0x004fce0000010000 */
[----:B------:R-:W2:Y:S01]  /*3bf0*/  MUFU.EX2 R163, R70 ;  /* 0x0000004600a37308 */ /* 0x000ea20000000800 */
[C---:B---3--:R-:W-:Y:S01]  /*3c00*/  FADD.FTZ R9, R161.reuse, R0 ;  /* 0x00000000a1097221 */ /* 0x048fe20000010000 */
[----:B------:R-:W-:-:S06]  /*3c10*/  F2FP.F16.F32.PACK_AB R161, R161, R62 ;  /* 0x0000003ea1a1723e */ /* 0x000fcc00000000ff */
[----:B------:R-:W3:Y:S01]  /*3c20*/  MUFU.EX2 R82, R82 ;  /* 0x0000005200527308 */ /* 0x000ee20000000800 */
[----:B-1----:R-:W-:-:S07]  /*3c30*/  FADD.FTZ R0, R66, R9 ;  /* 0x0000000942007221 */ /* 0x002fce0000010000 */
[----:B------:R-:W1:Y:S01]  /*3c40*/  MUFU.EX2 R165, R74 ;  /* 0x0000004a00a57308 */ /* 0x000e620000000800 */
[C---:B--2---:R-:W-:Y:S01]  /*3c50*/  FADD.FTZ R9, R163.reuse, R0 ;  /* 0x00000000a3097221 */ /* 0x044fe20000010000 */
[----:B------:R-:W-:-:S06]  /*3c60*/  F2FP.F16.F32.PACK_AB R163, R163, R66 ;  /* 0x00000042a3a3723e */ /* 0x000fcc00000000ff */
[----:B------:R-:W2:Y:S01]  /*3c70*/  MUFU.EX2 R86, R86 ;  /* 0x0000005600567308 */ /* 0x000ea20000000800 */
[----:B---3--:R-:W-:-:S07]  /*3c80*/  FADD.FTZ R0, R82, R9 ;  /* 0x0000000952007221 */ /* 0x008fce0000010000 */
[----:B------:R-:W3:Y:S01]  /*3c90*/  MUFU.EX2 R37, R37 ;  /* 0x0000002500257308 */ /* 0x000ee20000000800 */
[C---:B-1----:R-:W-:Y:S01]  /*3ca0*/  FADD.FTZ R9, R165.reuse, R0 ;  /* 0x00000000a5097221 */ /* 0x042fe20000010000 */
[----:B------:R-:W-:-:S06]  /*3cb0*/  F2FP.F16.F32.PACK_AB R165, R165, R82 ;  /* 0x00000052a5a5723e */ /* 0x000fcc00000000ff */
[----:B------:R-:W1:Y:S01]  /*3cc0*/  MUFU.EX2 R47, R47 ;  /* 0x0000002f002f7308 */ /* 0x000e620000000800 */
[----:B--2---:R-:W-:Y:S01]  /*3cd0*/  FADD.FTZ R0, R86, R9 ;  /* 0x0000000956007221 */ /* 0x004fe20000010000 */
[C---:B---3--:R-:W-:Y:S01]  /*3ce0*/  FADD.FTZ R3, R37.reuse, R14 ;  /* 0x0000000e25037221 */ /* 0x048fe20000010000 */
[----:B------:R-:W-:Y:S02]  /*3cf0*/  F2FP.F16.F32.PACK_AB R166, R37, R84 ;  /* 0x0000005425a6723e */ /* 0x000fe400000000ff */
[C---:B-1----:R-:W-:Y:S01]  /*3d00*/  FADD.FTZ R0, R47.reuse, R0 ;  /* 0x000000002f007221 */ /* 0x042fe20000010000 */
[----:B------:R-:W-:Y:S01]  /*3d10*/  F2FP.F16.F32.PACK_AB R167, R47, R86 ;  /* 0x000000562fa7723e */ /* 0x000fe200000000ff */
[----:B------:R-:W-:Y:S06]  /*3d20*/  @!P2 BRA `(.L_x_15) ;  /* 0x0000002800fca947 */ /* 0x000fec0003800000 */
[----:B------:R-:W-:Y:S01]  /*3d30*/  VIADD R188, R188, 0xfffffffe ;  /* 0xfffffffebcbc7836 */ /* 0x000fe20000000000 */
[----:B------:R-:W-:Y:S01]  /*3d40*/  MOV R9, R12 ;  /* 0x0000000c00097202 */ /* 0x000fe20000000f00 */
[----:B------:R-:W-:Y:S01]  /*3d50*/  IMAD.MOV.U32 R11, RZ, RZ, R10 ;  /* 0x000000ffff0b7224 */ /* 0x000fe200078e000a */
[----:B------:R-:W-:Y:S01]  /*3d60*/  CS2R R150, SRZ ;  /* 0x0000000000967805 */ /* 0x000fe2000001ff00 */
[----:B------:R-:W-:Y:S01]  /*3d70*/  IMAD.MOV.U32 R6, RZ, RZ, 0x3f800000 ;  /* 0x3f800000ff067424 */ /* 0x000fe200078e00ff */
[----:B------:R-:W-:Y:S02]  /*3d80*/  CS2R R146, SRZ ;  /* 0x0000000000927805 */ /* 0x000fe4000001ff00 */
[----:B------:R-:W-:Y:S02]  /*3d90*/  CS2R R142, SRZ ;  /* 0x00000000008e7805 */ /* 0x000fe4000001ff00 */
[----:B------:R-:W-:Y:S02]  /*3da0*/  CS2R R138, SRZ ;  /* 0x00000000008a7805 */ /* 0x000fe4000001ff00 */
[----:B------:R-:W-:-:S02]  /*3db0*/  CS2R R134, SRZ ;  /* 0x0000000000867805 */ /* 0x000fc4000001ff00 */
[----:B------:R-:W-:Y:S02]  /*3dc0*/  CS2R R130, SRZ ;  /* 0x0000000000827805 */ /* 0x000fe4000001ff00 */
[----:B------:R-:W-:Y:S02]  /*3dd0*/  CS2R R126, SRZ ;  /* 0x00000000007e7805 */ /* 0x000fe4000001ff00 */
        /* <DEDUP_REMOVED lines=24> */
[----:B------:R-:W-:Y:S01]  /*3f60*/  CS2R R88, SRZ ;  /* 0x0000000000587805 */ /* 0x000fe2000001ff00 */
[----:B------:R-:W-:Y:S01]  /*3f70*/  UMOV UR4, UR39 ;  /* 0x0000002700047c82 */ /* 0x000fe20008000000 */
[----:B------:R-:W-:Y:S01]  /*3f80*/  UMOV UR5, UR38 ;  /* 0x0000002600057c82 */ /* 0x000fe20008000000 */
[----:B------:R-:W-:-:S05]  /*3f90*/  ULDC UR6, c[0x0][0x9d8] ;  /* 0x0002760000067ab9 */ /* 0x000fca0000000800 */
.L_x_24:
[----:B------:R-:W-:-:S04]  /*3fa0*/  UIADD3 UR7, UR5, 0x1, URZ ;  /* 0x0000000105077890 */ /* 0x000fc8000fffe03f */
[----:B------:R-:W-:-:S04]  /*3fb0*/  UISETP.NE.AND UP0, UPT, UR7, 0x2, UPT ;  /* 0x000000020700788c */ /* 0x000fc8000bf05270 */
[----:B------:R-:W-:Y:S02]  /*3fc0*/  USEL UR39, URZ, 0x1, UP0 ;  /* 0x000000013f277887 */ /* 0x000fe40008000000 */
[----:B------:R-:W-:Y:S02]  /*3fd0*/  USEL UR38, UR7, URZ, UP0 ;  /* 0x0000003f07267287 */ /* 0x000fe40008000000 */
[----:B------:R-:W-:Y:S01]  /*3fe0*/  ULOP3.LUT UR39, UR4, UR39, URZ, 0x3c, !UPT ;  /* 0x0000002704277292 */ /* 0x000fe2000f8e3c3f */
[----:B------:R-:W-:Y:S11]  /*3ff0*/  @!P0 BRA `(.L_x_16) ;  /* 0x0000000000048947 */ /* 0x000ff60003800000 */
[----:B------:R-:W-:Y:S01]  /*4000*/  BPT.TRAP 0x1 ;  /* 0x000000040000795c */ /* 0x000fe20000300000 */
.L_x_16:
[----:B------:R-:W-:Y:S01]  /*4010*/  ULEA UR7, UR38, UR60, 0x3 ;  /* 0x0000003c26077291 */ /* 0x000fe2000f8e183f */
[----:B------:R-:W-:-:S04]  /*4020*/  MOV R7, UR39 ;  /* 0x0000002700077c02 */ /* 0x000fc80008000f00 */
[----:B------:R-:W-:-:S04]  /*4030*/  SHF.L.U32 R7, R7, 0x1f, RZ ;  /* 0x0000001f07077819 */ /* 0x000fc800000006ff */
[----:B------:R1:W2:Y:S01]  /*4040*/  SYNCS.PHASECHK.TRANS64.TRYWAIT P2, [UR7+0x34830], R7 ;  /* 0x03483007ff0075a7 */ /* 0x0002a20008040147 */
[----:B------:R-:W-:Y:S05]  /*4050*/  @!P0 BRA `(.L_x_17) ;  /* 0x0000000000048947 */ /* 0x000fea0003800000 */
[----:B------:R-:W-:Y:S01]  /*4060*/  BPT.TRAP 0x1 ;  /* 0x000000040000795c */ /* 0x000fe20000300000 */
.L_x_17:
[----:B--2---:R-:W-:Y:S05]  /*4070*/  @P2 BRA `(.L_x_18) ;  /* 0x0000000000082947 */ /* 0x004fea0003800000 */
[----:B------:R-:W2:Y:S02]  /*4080*/  SYNCS.PHASECHK.TRANS64.TRYWAIT P2, [UR7+0x34830], R7 ;  /* 0x03483007ff0075a7 */ /* 0x000ea40008040147 */
[----:B--2---:R-:W-:Y:S05]  /*4090*/  @!P2 BRA `(.L_x_19) ;  /* 0x0000007000cca947 */ /* 0x004fea0003800000 */
.L_x_18:
[----:B------:R-:W-:Y:S01]  /*40a0*/  R2UR UR40, R4 ;  /* 0x00000000042872ca */ /* 0x000fe200000e0000 */
[----:B------:R-:W-:Y:S01]  /*40b0*/  UIMAD UR10, UR38, 0xc00, UR37 ;  /* 0x00000c00260a78a4 */ /* 0x000fe2000f8e0225 */
[----:B------:R-:W-:Y:S01]  /*40c0*/  R2UR UR41, R5 ;  /* 0x00000000052972ca */ /* 0x000fe200000e0000 */
[----:B------:R-:W-:Y:S01]  /*40d0*/  WARPGROUP.ARRIVE ;  /* 0x00000000000079c5 */ /* 0x000fe20000000000 */
[----:B------:R-:W-:Y:S01]  /*40e0*/  UMOV UR43, 0x40000040 ;  /* 0x40000040002b7882 */ /* 0x000fe20000000000 */
[----:B------:R-:W-:Y:S01]  /*40f0*/  UIADD3 UR14, UR10, 0x402, URZ ;  /* 0x000004020a0e7890 */ /* 0x000fe2000fffe03f */
[-C--:B------:R-:W-:Y:S01]  /*4100*/  FMUL.FTZ R88, R88, R8.reuse ;  /* 0x0000000858587220 */ /* 0x080fe20000410000 */
[----:B------:R-:W-:Y:S01]  /*4110*/  UMOV UR15, 0x40000040 ;  /* 0x40000040000f7882 */ /* 0x000fe20000000000 */
[----:B------:R-:W-:Y:S01]  /*4120*/  UMOV UR42, UR10 ;  /* 0x0000000a002a7c82 */ /* 0x000fe20008000000 */
[----:B------:R-:W-:Y:S01]  /*4130*/  UIADD3 UR18, UR10, 0x404, URZ ;  /* 0x000004040a127890 */ /* 0x000fe2000fffe03f */
[-C--:B------:R-:W-:Y:S01]  /*4140*/  FMUL.FTZ R89, R89, R8.reuse ;  /* 0x0000000859597220 */ /* 0x080fe20000410000 */
[----:B------:R-:W-:Y:S01]  /*4150*/  UMOV UR19, 0x40000040 ;  /* 0x4000004000137882 */ /* 0x000fe20000000000 */
[----:B------:R-:W-:Y:S01]  /*4160*/  UIADD3 UR22, UR10, 0x406, URZ ;  /* 0x000004060a167890 */ /* 0x000fe2000fffe03f */
[-C--:B------:R-:W-:Y:S01]  /*4170*/  FMUL.FTZ R92, R92, R8.reuse ;  /* 0x000000085c5c7220 */ /* 0x080fe20000410000 */
[----:B------:R-:W-:Y:S01]  /*4180*/  UMOV UR23, 0x40000040 ;  /* 0x4000004000177882 */ /* 0x000fe20000000000 */
[----:B------:R-:W-:Y:S01]  /*4190*/  HGMMA.64x128x16.F32 R24, gdesc[UR40], RZ, !UPT, gsb0 ;  /* 0x01e00000281879f0 */ /* 0x000fe2000c0008ff */
[----:B------:R-:W-:Y:S01]  /*41a0*/  UIADD3 UR42, UR10, 0x2, URZ ;  /* 0x000000020a2a7890 */ /* 0x000fe2000fffe03f */
[-C--:B------:R-:W-:Y:S01]  /*41b0*/  FMUL.FTZ R93, R93, R8.reuse ;  /* 0x000000085d5d7220 */ /* 0x080fe20000410000 */
[----:B------:R-:W-:Y:S01]  /*41c0*/  UMOV UR40, UR56 ;  /* 0x0000003800287c82 */ /* 0x000fe20008000000 */
[----:B------:R-:W-:Y:S01]  /*41d0*/  UMOV UR41, UR57 ;  /* 0x0000003900297c82 */ /* 0x000fe20008000000 */
[----:B------:R-:W-:Y:S01]  /*41e0*/  UMOV UR43, 0x40000040 ;  /* 0x40000040002b7882 */ /* 0x000fe20000000000 */
[----:B------:R-:W-:Y:S01]  /*41f0*/  UIADD3 UR26, UR10, 0x800, URZ ;  /* 0x000008000a1a7890 */ /* 0x000fe2000fffe03f */
[-C--:B------:R-:W-:Y:S01]  /*4200*/  FMUL.FTZ R96, R96, R8.reuse ;  /* 0x0000000860607220 */ /* 0x080fe20000410000 */
[----:B------:R-:W-:Y:S01]  /*4210*/  UMOV UR27, 0x40000040 ;  /* 0x40000040001b7882 */ /* 0x000fe20000000000 */
[----:B------:R-:W-:Y:S01]  /*4220*/  UIADD3 UR30, UR10, 0x802, URZ ;  /* 0x000008020a1e7890 */ /* 0x000fe2000fffe03f */
[-C--:B------:R-:W-:Y:S01]  /*4230*/  FMUL.FTZ R97, R97, R8.reuse ;  /* 0x0000000861617220 */ /* 0x080fe20000410000 */
[----:B------:R-:W-:Y:S01]  /*4240*/  UMOV UR31, 0x40000040 ;  /* 0x40000040001f7882 */ /* 0x000fe20000000000 */
[----:B------:R-:W-:Y:S01]  /*4250*/  UIADD3 UR34, UR10, 0x804, URZ ;  /* 0x000008040a227890 */ /* 0x000fe2000fffe03f */
[-C--:B------:R-:W-:Y:S01]  /*4260*/  FMUL.FTZ R100, R100, R8.reuse ;  /* 0x0000000864647220 */ /* 0x080fe20000410000 */
[----:B------:R-:W-:Y:S01]  /*4270*/  UMOV UR35, 0x40000040 ;  /* 0x4000004000237882 */ /* 0x000fe20000000000 */
[-C--:B------:R-:W-:Y:S01]  /*4280*/  FMUL.FTZ R101, R101, R8.reuse ;  /* 0x0000000865657220 */ /* 0x080fe20000410000 */
        /* <DEDUP_REMOVED lines=23> */
[----:B------:R-:W-:Y:S01]  /*4400*/  FMUL.FTZ R149, R149, R8 ;  /* 0x0000000895957220 */ /* 0x000fe20000410000 */
        /* <DEDUP_REMOVED lines=32> */
[----:B------:R-:W-:-:S02]  /*4610*/  WARPGROUP.DEPBAR.LE gsb0, 0x0 ;  /* 0x00008000000079c5 */ /* 0x000fc40000010000 */
[----:B------:R-:W-:-:S06]  /*4620*/  WARPGROUP.ARRIVE ;  /* 0x00000000000079c5 */ /* 0x000fcc0000000000 */
[----:B------:R-:W-:Y:S01]  /*4630*/  HGMMA.64x128x16.F32 R24, gdesc[UR40], R24, gsb0 ;  /* 0x01e00000281879f0 */ /* 0x000fe20008000818 */
[----:B------:R-:W-:Y:S01]  /*4640*/  UIADD3 UR42, UR10, 0x4, URZ ;  /* 0x000000040a2a7890 */ /* 0x000fe2000fffe03f */
[----:B------:R-:W-:Y:S01]  /*4650*/  UMOV UR40, UR52 ;  /* 0x0000003400287c82 */ /* 0x000fe20008000000 */
[----:B------:R-:W-:Y:S01]  /*4660*/  UMOV UR41, UR53 ;  /* 0x0000003500297c82 */ /* 0x000fe20008000000 */
[----:B------:R-:W-:Y:S01]  /*4670*/  UMOV UR43, 0x40000040 ;  /* 0x40000040002b7882 */ /* 0x000fe20000000000 */
[----:B------:R-:W-:Y:S02]  /*4680*/  WARPGROUP.DEPBAR.LE gsb0, 0x0 ;  /* 0x00008000000079c5 */ /* 0x000fe40000010000 */
        /* <DEDUP_REMOVED lines=42> */
[----:B------:R-:W-:Y:S05]  /*4930*/  @!P0 BRA `(.L_x_20) ;  /* 0x0000000000048947 */ /* 0x000fea0003800000 */
[----:B------:R-:W-:Y:S01]  /*4940*/  BPT.TRAP 0x1 ;  /* 0x000000040000795c */ /* 0x000fe20000300000 */
.L_x_20:
[----:B------:R-:W-:Y:S01]  /*4950*/  ULEA UR11, UR5, UR60, 0x3 ;  /* 0x0000003c050b7291 */ /* 0x000fe2000f8e183f */
[----:B------:R-:W-:-:S05]  /*4960*/  IMAD.U32 R6, RZ, RZ, UR4 ;  /* 0x00000004ff067e24 */ /* 0x000fca000f8e00ff */
[----:B------:R-:W-:-:S04]  /*4970*/  SHF.L.U32 R6, R6, 0x1f, RZ ;  /* 0x0000001f06067819 */ /* 0x000fc800000006ff */
[----:B------:R3:W4:Y:S01]  /*4980*/  SYNCS.PHASECHK.TRANS64.TRYWAIT P2, [UR11+0x34850], R6 ;  /* 0x03485006ff0075a7 */ /* 0x000722000804014b */
[----:B------:R-:W-:Y:S05]  /*4990*/  @!P0 BRA `(.L_x_21) ;  /* 0x0000000000048947 */ /* 0x000fea0003800000 */
[----:B------:R-:W-:Y:S01]  /*49a0*/  BPT.TRAP 0x1 ;  /* 0x000000040000795c */ /* 0x000fe20000300000 */
.L_x_21:
[----:B----4-:R-:W-:Y:S05]  /*49b0*/  @P2 BRA `(.L_x_22) ;  /* 0x0000000000082947 */ /* 0x010fea0003800000 */
[----:B------:R-:W4:Y:S02]  /*49c0*/  SYNCS.PHASECHK.TRANS64.TRYWAIT P2, [UR11+0x34850], R6 ;  /* 0x03485006ff0075a7 */ /* 0x000f24000804014b */
[----:B----4-:R-:W-:Y:S05]  /*49d0*/  @!P2 BRA `(.L_x_23) ;  /* 0x000000680094a947 */ /* 0x010fea0003800000 */
.L_x_22:
[----:B------:R-:W-:Y:S01]  /*49e0*/  UIADD3 UR4, UR60, 0x400, URZ ;  /* 0x000004003c047890 */ /* 0x000fe2000fffe03f */
[----:B------:R-:W-:Y:S01]  /*49f0*/  WARPGROUP.ARRIVE ;  /* 0x00000000000079c5 */ /* 0x000fe20000000000 */
[----:B------:R-:W-:Y:S01]  /*4a00*/  UMOV UR15, 0x40000040 ;  /* 0x40000040000f7882 */ /* 0x000fe20000000000 */
[----:B-1-3--:R-:W-:Y:S01]  /*4a10*/  FMUL.FTZ R6, R24, UR6 ;  /* 0x0000000618067c20 */ /* 0x00afe20008410000 */
[----:B------:R-:W-:Y:S01]  /*4a20*/  USHF.R.U32.HI UR4, URZ, 0x4, UR4 ;  /* 0x000000043f047899 */ /* 0x000fe20008011604 */
[----:B------:R-:W-:Y:S01]  /*4a30*/  FMUL.FTZ R12, R25, UR6 ;  /* 0x00000006190c7c20 */ /* 0x000fe20008410000 */
[----:B------:R-:W-:Y:S01]  /*4a40*/  FMUL.FTZ R24, R28, UR6 ;  /* 0x000000061c187c20 */ /* 0x000fe20008410000 */
[----:B------:R-:W-:Y:S01]  /*4a50*/  FMUL.FTZ R190, R33, UR6 ;  /* 0x0000000621be7c20 */ /* 0x000fe20008410000 */
[----:B------:R-:W-:Y:S01]  /*4a60*/  ULOP3.LUT UR4, UR4, 0x3fff, URZ, 0xc0, !UPT ;  /* 0x00003fff04047892 */ /* 0x000fe2000f8ec03f */
[----:B------:R-:W2:Y:S01]  /*4a70*/  MUFU.TANH R6, R6 ;  /* 0x0000000600067308 */ /* 0x000ea20000002400 */
[----:B------:R-:W-:Y:S01]  /*4a80*/  FMUL.FTZ R192, R36, UR6 ;  /* 0x0000000624c07c20 */ /* 0x000fe20008410000 */
[----:B------:R-:W-:Y:S01]  /*4a90*/  FMUL.FTZ R194, R37, UR6 ;  /* 0x0000000625c27c20 */ /* 0x000fe20008410000 */
[----:B------:R-:W-:Y:S01]  /*4aa0*/  ULOP3.LUT UR4, UR4, 0x4000000, URZ, 0xfc, !UPT ;  /* 0x0400000004047892 */ /* 0x000fe2000f8efc3f */
[----:B------:R-:W-:Y:S01]  /*4ab0*/  FMUL.FTZ R196, R40, UR6 ;  /* 0x0000000628c47c20 */ /* 0x000fe20008410000 */
[----:B------:R-:W-:Y:S01]  /*4ac0*/  FMUL.FTZ R198, R41, UR6 ;  /* 0x0000000629c67c20 */ /* 0x000fe20008410000 */
[----:B------:R-:W-:Y:S01]  /*4ad0*/  FMUL.FTZ R200, R44, UR6 ;  /* 0x000000062cc87c20 */ /* 0x000fe20008410000 */
[----:B------:R-:W-:Y:S01]  /*4ae0*/  ULEA UR4, UR5, UR4, 0xb ;  /* 0x0000000405047291 */ /* 0x000fe2000f8e583f */
[----:B------:R-:W1:Y:S01]  /*4af0*/  MUFU.TANH R12, R12 ;  /* 0x0000000c000c7308 */ /* 0x000e620000002400 */
[----:B------:R-:W-:Y:S01]  /*4b00*/  FMUL.FTZ R202, R45, UR6 ;  /* 0x000000062dca7c20 */ /* 0x000fe20008410000 */
[----:B------:R-:W-:Y:S01]  /*4b10*/  FMUL.FTZ R204, R52, UR6 ;  /* 0x0000000634cc7c20 */ /* 0x000fe20008410000 */
[----:B------:R-:W-:Y:S01]  /*4b20*/  UIADD3 UR10, UR4, 0x80, URZ ;  /* 0x00000080040a7890 */ /* 0x000fe2000fffe03f */
[----:B------:R-:W-:Y:S01]  /*4b30*/  FMUL.FTZ R206, R53, UR6 ;  /* 0x0000000635ce7c20 */ /* 0x000fe20008410000 */
[----:B------:R-:W-:Y:S01]  /*4b40*/  FMUL.FTZ R208, R56, UR6 ;  /* 0x0000000638d07c20 */ /* 0x000fe20008410000 */
[----:B------:R-:W-:Y:S01]  /*4b50*/  UMOV UR14, UR4 ;  /* 0x00000004000e7c82 */ /* 0x000fe20008000000 */
[----:B------:R-:W-:Y:S01]  /*4b60*/  FMUL.FTZ R14, R26, UR6 ;  /* 0x000000061a0e7c20 */ /* 0x000fe20008410000 */
[----:B------:R-:W-:Y:S01]  /*4b70*/  HGMMA.64x128x16.F32 R88, R180, gdesc[UR12].tnspB, R88, gsb0 ;  /* 0x41e0000cb4587df0 */ /* 0x000fe20008000858 */
[----:B------:R-:W-:Y:S01]  /*4b80*/  UMOV UR15, 0x40000040 ;  /* 0x40000040000f7882 */ /* 0x000fe20000000000 */
[----:B------:R-:W-:Y:S01]  /*4b90*/  UMOV UR14, UR10 ;  /* 0x0000000a000e7c82 */ /* 0x000fe20008000000 */
[----:B------:R-:W-:Y:S01]  /*4ba0*/  UIADD3 UR10, UR4, 0x100, URZ ;  /* 0x00000100040a7890 */ /* 0x000fe2000fffe03f */
[----:B------:R-:W3:Y:S01]  /*4bb0*/  MUFU.TANH R24, R24 ;  /* 0x0000001800187308 */ /* 0x000ee20000002400 */
[----:B--2---:R-:W-:Y:S01]  /*4bc0*/  FMNMX.FTZ R7, R6, R11, !PT ;  /* 0x0000000b06077209 */ /* 0x004fe20007810000 */
[----:B------:R-:W-:Y:S01]  /*4bd0*/  FMUL.FTZ R210, R57, UR6 ;  /* 0x0000000639d27c20 */ /* 0x000fe20008410000 */
[----:B------:R-:W-:Y:S01]  /*4be0*/  FMUL.FTZ R20, R27, UR6 ;  /* 0x000000061b147c20 */ /* 0x000fe20008410000 */
[----:B------:R-:W-:Y:S01]  /*4bf0*/  FMUL.FTZ R212, R60, UR6 ;  /* 0x000000063cd47c20 */ /* 0x000fe20008410000 */
[----:B-1----:R-:W-:Y:S01]  /*4c00*/  FMNMX.FTZ R7, R12, R7, !PT ;  /* 0x000000070c077209 */ /* 0x002fe20007810000 */
[----:B------:R-:W-:Y:S01]  /*4c10*/  FMUL.FTZ R26, R30, UR6 ;  /* 0x000000061e1a7c20 */ /* 0x000fe20008410000 */
[----:B------:R-:W-:Y:S01]  /*4c20*/  FMUL.FTZ R214, R61, UR6 ;  /* 0x000000063dd67c20 */ /* 0x000fe20008410000 */
[----:B------:R-:W-:Y:S01]  /*4c30*/  MUFU.TANH R190, R190 ;  /* 0x000000be00be7308 */ /* 0x000fe20000002400 */
[----:B------:R-:W-:Y:S01]  /*4c40*/  FMUL.FTZ R28, R31, UR6 ;  /* 0x000000061f1c7c20 */ /* 0x000fe20008410000 */
[----:B------:R-:W-:Y:S01]  /*4c50*/  FMUL.FTZ R216, R64, UR6 ;  /* 0x0000000640d87c20 */ /* 0x000fe20008410000 */
[----:B------:R-:W-:Y:S01]  /*4c60*/  FMUL.FTZ R30, R34, UR6 ;  /* 0x00000006221e7c20 */ /* 0x000fe20008410000 */
[----:B------:R-:W-:Y:S01]  /*4c70*/  FMUL.FTZ R34, R38, UR6 ;  /* 0x0000000626227c20 */ /* 0x000fe20008410000 */
[----:B------:R-:W-:Y:S01]  /*4c80*/  FMUL.FTZ R218, R69, UR6 ;  /* 0x0000000645da7c20 */ /* 0x000fe20008410000 */
[----:B------:R-:W-:Y:S01]  /*4c90*/  FMUL.FTZ R36, R39, UR6 ;  /* 0x0000000627247c20 */ /* 0x000fe20008410000 */
[----:B------:R-:W-:Y:S01]  /*4ca0*/  FMUL.FTZ R72, R72, UR6 ;  /* 0x0000000648487c20 */ /* 0x000fe20008410000 */
[----:B------:R-:W-:Y:S01]  /*4cb0*/  MUFU.TANH R192, R192 ;  /* 0x000000c000c07308 */ /* 0x000fe20000002400 */
[----:B---3--:R-:W-:Y:S01]  /*4cc0*/  FMNMX.FTZ R7, R24, R7, !PT ;  /* 0x0000000718077209 */ /* 0x008fe20007810000 */
[----:B------:R-:W-:Y:S01]  /*4cd0*/  FMUL.FTZ R38, R42, UR6 ;  /* 0x000000062a267c20 */ /* 0x000fe20008410000 */
[----:B------:R-:W-:Y:S01]  /*4ce0*/  FMUL.FTZ R220, R73, UR6 ;  /* 0x0000000649dc7c20 */ /* 0x000fe20008410000 */
[----:B------:R-:W-:Y:S01]  /*4cf0*/  FMUL.FTZ R40, R43, UR6 ;  /* 0x000000062b287c20 */ /* 0x000fe20008410000 */
[----:B------:R-:W-:Y:S01]  /*4d00*/  FMUL.FTZ R76, R76, UR6 ;  /* 0x000000064c4c7c20 */ /* 0x000fe20008410000 */
        /* <DEDUP_REMOVED lines=27> */
[C---:B------:R-:W-:Y:S01]  /*4ec0*/  ISETP.GT.AND P2, PT, R188.reuse, RZ, PT ;  /* 0x000000ffbc00720c */ /* 0x040fe20003f44270 */
[----:B------:R-:W-:Y:S01]  /*4ed0*/  UMOV UR5, UR38 ;  /* 0x0000002600057c82 */ /* 0x000fe20008000000 */
[----:B------:R-:W-:-:S05]  /*4ee0*/  IADD3 R188, R188, -0x1, RZ ;  /* 0xffffffffbcbc7810 */ /* 0x000fca0007ffe0ff */
[----:B------:R-:W-:Y:S08]  /*4ef0*/  MUFU.TANH R202, R202 ;  /* 0x000000ca00ca7308 */ /* 0x000ff00000002400 */
[----:B------:R-:W-:Y:S08]  /*4f00*/  MUFU.TANH R204, R204 ;  /* 0x000000cc00cc7308 */ /* 0x000ff00000002400 */
[----:B------:R-:W-:Y:S08]  /*4f10*/  MUFU.TANH R206, R206 ;  /* 0x000000ce00ce7308 */ /* 0x000ff00000002400 */
[----:B------:R-:W-:Y:S08]  /*4f20*/  MUFU.TANH R208, R208 ;  /* 0x000000d000d07308 */ /* 0x000ff00000002400 */
[----:B------:R-:W1:Y:S08]  /*4f30*/  MUFU.TANH R14, R14 ;  /* 0x0000000e000e7308 */ /* 0x000e700000002400 */
[----:B------:R-:W-:Y:S08]  /*4f40*/  MUFU.TANH R210, R210 ;  /* 0x000000d200d27308 */ /* 0x000ff00000002400 */
[----:B------:R-:W2:Y:S01]  /*4f50*/  MUFU.TANH R20, R20 ;  /* 0x0000001400147308 */ /* 0x000ea20000002400 */
[----:B-1----:R-:W-:-:S07]  /*4f60*/  FMNMX.FTZ R21, R14, R9, !PT ;  /* 0x000000090e157209 */ /* 0x002fce0007810000 */
[----:B------:R-:W-:Y:S08]  /*4f70*/  MUFU.TANH R212, R212 ;  /* 0x000000d400d47308 */ /* 0x000ff00000002400 */
[----:B------:R-:W1:Y:S01]  /*4f80*/  MUFU.TANH R26, R26 ;  /* 0x0000001a001a7308 */ /* 0x000e620000002400 */
[----:B--2---:R-:W-:-:S07]  /*4f90*/  FMNMX.FTZ R21, R20, R21, !PT ;  /* 0x0000001514157209 */ /* 0x004fce0007810000 */
[----:B------:R-:W-:Y:S08]  /*4fa0*/  MUFU.TANH R214, R214 ;  /* 0x000000d600d67308 */ /* 0x000ff00000002400 */
[----:B------:R-:W2:Y:S01]  /*4fb0*/  MUFU.TANH R28, R28 ;  /* 0x0000001c001c7308 */ /* 0x000ea20000002400 */
[----:B-1----:R-:W-:Y:S01]  /*4fc0*/  FMNMX.FTZ R21, R26, R21, !PT ;  /* 0x000000151a157209 */ /* 0x002fe20007810000 */
[----:B------:R-:W-:-:S02]  /*4fd0*/  WARPGROUP.DEPBAR.LE gsb0, 0x0 ;  /* 0x00008000000079c5 */ /* 0x000fc40000010000 */
[----:B------:R-:W-:Y:S01]  /*4fe0*/  WARPGROUP.ARRIVE ;  /* 0x00000000000079c5 */ /* 0x000fe20000000000 */
[----:B------:R-:W-:Y:S01]  /*4ff0*/  FMUL.FTZ R180, R29, UR6 ;  /* 0x000000061db47c20 */ /* 0x000fe20008410000 */
[----:B------:R-:W-:Y:S01]  /*5000*/  FMUL.FTZ R182, R32, UR6 ;  /* 0x0000000620b67c20 */ /* 0x000fe20008410000 */
[----:B------:R-:W-:Y:S01]  /*5010*/  FMUL.FTZ R32, R35, UR6 ;  /* 0x0000000623207c20 */ /* 0x000fe20008410000 */
[----:B------:R-:W-:Y:S02]  /*5020*/  MUFU.TANH R216, R216 ;  /* 0x000000d800d87308 */ /* 0x000fe40000002400 */
[----:B------:R-:W-:Y:S01]  /*5030*/  HGMMA.64x128x16.F32 R88, R176, gdesc[UR12].tnspB, R88, gsb0 ;  /* 0x41e0000cb0587df0 */ /* 0x000fe20008000858 */
[----:B------:R-:W-:Y:S01]  /*5040*/  UMOV UR14, UR10 ;  /* 0x0000000a000e7c82 */ /* 0x000fe20008000000 */
[----:B------:R-:W-:Y:S01]  /*5050*/  UMOV UR15, 0x40000040 ;  /* 0x40000040000f7882 */ /* 0x000fe20000000000 */
[----:B------:R-:W-:-:S03]  /*5060*/  UIADD3 UR10, UR4, 0x180, URZ ;  /* 0x00000180040a7890 */ /* 0x000fc6000fffe03f */
[----:B------:R-:W1:Y:S01]  /*5070*/  MUFU.TANH R180, R180 ;  /* 0x000000b400b47308 */ /* 0x000e620000002400 */
[----:B--2---:R-:W-:-:S07]  /*5080*/  FMNMX.FTZ R21, R28, R21, !PT ;  /* 0x000000151c157209 */ /* 0x004fce0007810000 */
[----:B------:R-:W2:Y:S08]  /*5090*/  MUFU.TANH R182, R182 ;  /* 0x000000b600b67308 */ /* 0x000eb00000002400 */
[----:B------:R-:W3:Y:S01]  /*50a0*/  MUFU.TANH R30, R30 ;  /* 0x0000001e001e7308 */ /* 0x000ee20000002400 */
[----:B-1----:R-:W-:-:S07]  /*50b0*/  FMNMX.FTZ R7, R180, R7, !PT ;  /* 0x00000007b4077209 */ /* 0x002fce0007810000 */
[----:B------:R-:W1:Y:S01]  /*50c0*/  MUFU.TANH R32, R32 ;  /* 0x0000002000207308 */ /* 0x000e620000002400 */
[----:B--2---:R-:W-:-:S04]  /*50d0*/  FMNMX.FTZ R7, R182, R7, !PT ;  /* 0x00000007b6077209 */ /* 0x004fc80007810000 */
[----:B------:R-:W-:-:S03]  /*50e0*/  FMNMX.FTZ R7, R190, R7, !PT ;  /* 0x00000007be077209 */ /* 0x000fc60007810000 */
[----:B------:R-:W2:Y:S01]  /*50f0*/  MUFU.TANH R34, R34 ;  /* 0x0000002200227308 */ /* 0x000ea20000002400 */
[----:B------:R-:W-:Y:S02]  /*5100*/  FMNMX.FTZ R7, R192, R7, !PT ;  /* 0x00000007c0077209 */ /* 0x000fe40007810000 */
[----:B---3--:R-:W-:Y:S02]  /*5110*/  FMNMX.FTZ R25, R30, R21, !PT ;  /* 0x000000151e197209 */ /* 0x008fe40007810000 */
[----:B------:R-:W-:-:S03]  /*5120*/  FMNMX.FTZ R7, R194, R7, !PT ;  /* 0x00000007c2077209 */ /* 0x000fc60007810000 */
[----:B------:R-:W-:Y:S01]  /*5130*/  MUFU.TANH R218, R218 ;  /* 0x000000da00da7308 */ /* 0x000fe20000002400 */
[----:B------:R-:W-:Y:S02]  /*5140*/  FMNMX.FTZ R7, R196, R7, !PT ;  /* 0x00000007c4077209 */ /* 0x000fe40007810000 */
[----:B-1----:R-:W-:Y:S02]  /*5150*/  FMNMX.FTZ R25, R32, R25, !PT ;  /* 0x0000001920197209 */ /* 0x002fe40007810000 */
[----:B------:R-:W-:-:S03]  /*5160*/  FMNMX.FTZ R7, R198, R7, !PT ;  /* 0x00000007c6077209 */ /* 0x000fc60007810000 */
[----:B------:R-:W1:Y:S01]  /*5170*/  MUFU.TANH R36, R36 ;  /* 0x0000002400247308 */ /* 0x000e620000002400 */
[----:B------:R-:W-:Y:S02]  /*5180*/  FMNMX.FTZ R7, R200, R7, !PT ;  /* 0x00000007c8077209 */ /* 0x000fe40007810000 */
[----:B--2---:R-:W-:Y:S02]  /*5190*/  FMNMX.FTZ R25, R34, R25, !PT ;  /* 0x0000001922197209 */ /* 0x004fe40007810000 */
[----:B------:R-:W-:-:S03]  /*51a0*/  FMNMX.FTZ R7, R202, R7, !PT ;  /* 0x00000007ca077209 */ /* 0x000fc60007810000 */
        /* <DEDUP_REMOVED lines=24> */
[----:B------:R-:W-:Y:S01]  /*5330*/  UIADD3 UR10, UR4, 0x200, URZ ;  /* 0x00000200040a7890 */ /* 0x000fe2000fffe03f */
[----:B--2---:R-:W-:-:S02]  /*5340*/  FMNMX.FTZ R31, R46, R27, !PT ;  /* 0x0000001b2e1f7209 */ /* 0x004fc40007810000 */
[----:B------:R-:W1:Y:S08]  /*5350*/  MUFU.TANH R176, R176 ;  /* 0x000000b000b07308 */ /* 0x000e700000002400 */
[----:B------:R-:W2:Y:S08]  /*5360*/  MUFU.TANH R178, R178 ;  /* 0x000000b200b27308 */ /* 0x000eb00000002400 */
[----:B------:R-:W3:Y:S01]  /*5370*/  MUFU.TANH R48, R48 ;  /* 0x0000003000307308 */ /* 0x000ee20000002400 */
[----:B-1----:R-:W-:-:S07]  /*5380*/  FMNMX.FTZ R7, R176, R7, !PT ;  /* 0x00000007b0077209 */ /* 0x002fce0007810000 */
[----:B------:R-:W-:Y:S01]  /*5390*/  MUFU.TANH R228, R228 ;  /* 0x000000e400e47308 */ /* 0x000fe20000002400 */
[----:B--2---:R-:W-:-:S04]  /*53a0*/  FMNMX.FTZ R7, R178, R7, !PT ;  /* 0x00000007b2077209 */ /* 0x004fc80007810000 */
[----:B------:R-:W-:-:S03]  /*53b0*/  FMNMX.FTZ R7, R204, R7, !PT ;  /* 0x00000007cc077209 */ /* 0x000fc60007810000 */
[----:B------:R-:W1:Y:S01]  /*53c0*/  MUFU.TANH R50, R50 ;  /* 0x0000003200327308 */ /* 0x000e620000002400 */
[----:B------:R-:W-:Y:S02]  /*53d0*/  FMNMX.FTZ R7, R206, R7, !PT ;  /* 0x00000007ce077209 */ /* 0x000fe40007810000 */
[----:B---3--:R-:W-:Y:S02]  /*53e0*/  FMNMX.FTZ R31, R48, R31, !PT ;  /* 0x0000001f301f7209 */ /* 0x008fe40007810000 */
[----:B------:R-:W-:-:S03]  /*53f0*/  FMNMX.FTZ R7, R208, R7, !PT ;  /* 0x00000007d0077209 */ /* 0x000fc60007810000 */
[----:B------:R-:W-:Y:S01]  /*5400*/  MUFU.TANH R226, R226 ;  /* 0x000000e200e27308 */ /* 0x000fe20000002400 */
[----:B------:R-:W-:-:S04]  /*5410*/  FMNMX.FTZ R7, R210, R7, !PT ;  /* 0x00000007d2077209 */ /* 0x000fc80007810000 */
[----:B------:R-:W-:-:S03]  /*5420*/  FMNMX.FTZ R7, R212, R7, !PT ;  /* 0x00000007d4077209 */ /* 0x000fc60007810000 */
[----:B------:R-:W2:Y:S01]  /*5430*/  MUFU.TANH R52, R52 ;  /* 0x0000003400347308 */ /* 0x000ea20000002400 */
[----:B------:R-:W-:Y:S02]  /*5440*/  FMNMX.FTZ R7, R214, R7, !PT ;  /* 0x00000007d6077209 */ /* 0x000fe40007810000 */
[----:B-1----:R-:W-:Y:S02]  /*5450*/  FMNMX.FTZ R31, R50, R31, !PT ;  /* 0x0000001f321f7209 */ /* 0x002fe40007810000 */
[----:B------:R-:W-:-:S03]  /*5460*/  FMNMX.FTZ R7, R216, R7, !PT ;  /* 0x00000007d8077209 */ /* 0x000fc60007810000 */
[----:B------:R-:W1:Y:S08]  /*5470*/  MUFU.TANH R54, R54 ;  /* 0x0000003600367308 */ /* 0x000e700000002400 */
[----:B------:R-:W3:Y:S01]  /*5480*/  MUFU.TANH R56, R56 ;  /* 0x0000003800387308 */ /* 0x000ee20000002400 */
[----:B--2---:R-:W-:-:S07]  /*5490*/  FMNMX.FTZ R31, R52, R31, !PT ;  /* 0x0000001f341f7209 */ /* 0x004fce0007810000 */
[----:B------:R-:W2:Y:S01]  /*54a0*/  MUFU.TANH R58, R58 ;  /* 0x0000003a003a7308 */ /* 0x000ea20000002400 */
[----:B-1----:R-:W-:-:S07]  /*54b0*/  FMNMX.FTZ R33, R54, R31, !PT ;  /* 0x0000001f36217209 */ /* 0x002fce0007810000 */
[----:B------:R-:W1:Y:S01]  /*54c0*/  MUFU.TANH R60, R60 ;  /* 0x0000003c003c7308 */ /* 0x000e620000002400 */
[----:B---3--:R-:W-:-:S07]  /*54d0*/  FMNMX.FTZ R33, R56, R33, !PT ;  /* 0x0000002138217209 */ /* 0x008fce0007810000 */
[----:B------:R-:W3:Y:S01]  /*54e0*/  MUFU.TANH R62, R62 ;  /* 0x0000003e003e7308 */ /* 0x000ee20000002400 */
[----:B--2---:R-:W-:-:S07]  /*54f0*/  FMNMX.FTZ R33, R58, R33, !PT ;  /* 0x000000213a217209 */ /* 0x004fce0007810000 */
[----:B------:R-:W2:Y:S01]  /*5500*/  MUFU.TANH R64, R64 ;  /* 0x0000004000407308 */ /* 0x000ea20000002400 */
[----:B-1----:R-:W-:-:S07]  /*5510*/  FMNMX.FTZ R33, R60, R33, !PT ;  /* 0x000000213c217209 */ /* 0x002fce0007810000 */
[----:B------:R-:W1:Y:S01]  /*5520*/  MUFU.TANH R66, R66 ;  /* 0x0000004200427308 */ /* 0x000e620000002400 */
[----:B---3--:R-:W-:-:S07]  /*5530*/  FMNMX.FTZ R35, R62, R33, !PT ;  /* 0x000000213e237209 */ /* 0x008fce0007810000 */
[----:B------:R-:W-:Y:S01]  /*5540*/  MUFU.TANH R70, R70 ;  /* 0x0000004600467308 */ /* 0x000fe20000002400 */
[----:B--2---:R-:W-:-:S07]  /*5550*/  FMNMX.FTZ R35, R64, R35, !PT ;  /* 0x0000002340237209 */ /* 0x004fce0007810000 */
[----:B------:R-:W-:Y:S01]  /*5560*/  MUFU.TANH R74, R74 ;  /* 0x0000004a004a7308 */ /* 0x000fe20000002400 */
[----:B-1----:R-:W-:-:S07]  /*5570*/  FMNMX.FTZ R35, R66, R35, !PT ;  /* 0x0000002342237209 */ /* 0x002fce0007810000 */
[----:B------:R-:W-:Y:S01]  /*5580*/  MUFU.TANH R78, R78 ;  /* 0x0000004e004e7308 */ /* 0x000fe20000002400 */
[----:B------:R-:W-:Y:S02]  /*5590*/  WARPGROUP.DEPBAR.LE gsb0, 0x0 ;  /* 0x00008000000079c5 */ /* 0x000fe40000010000 */
[----:B------:R-:W-:Y:S01]  /*55a0*/  WARPGROUP.ARRIVE ;  /* 0x00000000000079c5 */ /* 0x000fe20000000000 */
[----:B------:R-:W-:Y:S01]  /*55b0*/  FMUL.FTZ R172, R65, UR6 ;  /* 0x0000000641ac7c20 */ /* 0x000fe20008410000 */
[----:B------:R-:W-:Y:S01]  /*55c0*/  FMUL.FTZ R174, R68, UR6 ;  /* 0x0000000644ae7c20 */ /* 0x000fe20008410000 */
[----:B------:R-:W-:Y:S02]  /*55d0*/  FMUL.FTZ R68, R71, UR6 ;  /* 0x0000000647447c20 */ /* 0x000fe40008410000 */
[----:B------:R-:W-:Y:S01]  /*55e0*/  MUFU.TANH R84, R84 ;  /* 0x0000005400547308 */ /* 0x000fe20000002400 */
[----:B------:R-:W-:Y:S01]  /*55f0*/  HGMMA.64x128x16.F32 R88, R168, gdesc[UR12].tnspB, R88, gsb0 ;  /* 0x41e0000ca8587df0 */ /* 0x000fe20008000858 */
[----:B------:R-:W-:Y:S01]  /*5600*/  UMOV UR14, UR10 ;  /* 0x0000000a000e7c82 */ /* 0x000fe20008000000 */
[----:B------:R-:W-:Y:S01]  /*5610*/  UMOV UR15, 0x40000040 ;  /* 0x40000040000f7882 */ /* 0x000fe20000000000 */
[----:B------:R-:W-:-:S04]  /*5620*/  UIADD3 UR10, UR4, 0x280, URZ ;  /* 0x00000280040a7890 */ /* 0x000fc8000fffe03f */
[----:B------:R-:W1:Y:S08]  /*5630*/  MUFU.TANH R172, R172 ;  /* 0x000000ac00ac7308 */ /* 0x000e700000002400 */
[----:B------:R-:W2:Y:S08]  /*5640*/  MUFU.TANH R174, R174 ;  /* 0x000000ae00ae7308 */ /* 0x000eb00000002400 */
[----:B------:R-:W3:Y:S01]  /*5650*/  MUFU.TANH R68, R68 ;  /* 0x0000004400447308 */ /* 0x000ee20000002400 */
[----:B-1----:R-:W-:-:S07]  /*5660*/  FMNMX.FTZ R7, R172, R7, !PT ;  /* 0x00000007ac077209 */ /* 0x002fce0007810000 */
[----:B------:R-:W1:Y:S01]  /*5670*/  MUFU.TANH R82, R82 ;  /* 0x0000005200527308 */ /* 0x000e620000002400 */
[----:B--2---:R-:W-:-:S04]  /*5680*/  FMNMX.FTZ R7, R174, R7, !PT ;  /* 0x00000007ae077209 */ /* 0x004fc80007810000 */
[----:B------:R-:W-:-:S03]  /*5690*/  FMNMX.FTZ R7, R218, R7, !PT ;  /* 0x00000007da077209 */ /* 0x000fc60007810000 */
[----:B------:R-:W-:Y:S01]  /*56a0*/  MUFU.TANH R86, R86 ;  /* 0x0000005600567308 */ /* 0x000fe20000002400 */
[----:B------:R-:W-:Y:S02]  /*56b0*/  FMNMX.FTZ R7, R72, R7, !PT ;  /* 0x0000000748077209 */ /* 0x000fe40007810000 */
[----:B---3--:R-:W-:Y:S02]  /*56c0*/  FMNMX.FTZ R35, R68, R35, !PT ;  /* 0x0000002344237209 */ /* 0x008fe40007810000 */
[----:B------:R-:W-:Y:S02]  /*56d0*/  FMNMX.FTZ R7, R220, R7, !PT ;  /* 0x00000007dc077209 */ /* 0x000fe40007810000 */
[----:B------:R-:W-:Y:S02]  /*56e0*/  FMNMX.FTZ R37, R70, R35, !PT ;  /* 0x0000002346257209 */ /* 0x000fe40007810000 */
[----:B------:R-:W-:Y:S02]  /*56f0*/  FMNMX.FTZ R7, R76, R7, !PT ;  /* 0x000000074c077209 */ /* 0x000fe40007810000 */
[----:B------:R-:W-:-:S02]  /*5700*/  FMNMX.FTZ R37, R74, R37, !PT ;  /* 0x000000254a257209 */ /* 0x000fc40007810000 */
[----:B------:R-:W-:Y:S02]  /*5710*/  FMNMX.FTZ R7, R222, R7, !PT ;  /* 0x00000007de077209 */ /* 0x000fe40007810000 */
[----:B------:R-:W-:Y:S02]  /*5720*/  FMNMX.FTZ R37, R78, R37, !PT ;  /* 0x000000254e257209 */ /* 0x000fe40007810000 */
[----:B------:R-:W-:Y:S02]  /*5730*/  FMNMX.FTZ R7, R80, R7, !PT ;  /* 0x0000000750077209 */ /* 0x000fe40007810000 */
[----:B------:R-:W-:Y:S02]  /*5740*/  FMNMX.FTZ R37, R84, R37, !PT ;  /* 0x0000002554257209 */ /* 0x000fe40007810000 */
[----:B------:R-:W-:Y:S02]  /*5750*/  FMNMX.FTZ R7, R224, R7, !PT ;  /* 0x00000007e0077209 */ /* 0x000fe40007810000 */
[----:B-1----:R-:W-:-:S02]  /*5760*/  FMNMX.FTZ R39, R82, R37, !PT ;  /* 0x0000002552277209 */ /* 0x002fc40007810000 */
[----:B------:R-:W-:-:S04]  /*5770*/  FMNMX.FTZ R7, R228, R7, !PT ;  /* 0x00000007e4077209 */ /* 0x000fc80007810000 */
[----:B------:R-:W-:-:S05]  /*5780*/  FMNMX.FTZ R7, R226, R7, !PT ;  /* 0x00000007e2077209 */ /* 0x000fca0007810000 */
[----:B------:R-:W1:Y:S02]  /*5790*/  SHFL.BFLY PT, R8, R7, 0x2, 0x1f ;  /* 0x0c401f0007087f89 */ /* 0x000e6400000e0000 */
[----:B-1----:R-:W-:Y:S02]  /*57a0*/  FMNMX.FTZ R8, R7, R8, !PT ;  /* 0x0000000807087209 */ /* 0x002fe40007810000 */
[----:B------:R-:W1:Y:S03]  /*57b0*/  LDC R7, c[0x0][0x988] ;  /* 0x00026200ff077b82 */ /* 0x000e660000000800 */
[----:B------:R-:W2:Y:S02]  /*57c0*/  SHFL.BFLY PT, R13, R8, 0x1, 0x1f ;  /* 0x0c201f00080d7f89 */ /* 0x000ea400000e0000 */
[----:B--2---:R-:W-:-:S05]  /*57d0*/  FMNMX.FTZ R10, R8, R13, !PT ;  /* 0x0000000d080a7209 */ /* 0x004fca0007810000 */
[C---:B-1----:R-:W-:Y:S01]  /*57e0*/  FMUL.FTZ R29, R10.reuse, R7 ;  /* 0x000000070a1d7220 */ /* 0x042fe20000410000 */
[----:B------:R-:W-:-:S03]  /*57f0*/  FADD.FTZ R8, -R10, R11 ;  /* 0x0000000b0a087221 */ /* 0x000fc60000010100 */
[-CC-:B------:R-:W-:Y:S01]  /*5800*/  FFMA.FTZ R11, R6, R7.reuse, -R29.reuse ;  /* 0x00000007060b7223 */ /* 0x180fe2000001081d */
[-CC-:B------:R-:W-:Y:S01]  /*5810*/  FFMA.FTZ R230, R12, R7.reuse, -R29.reuse ;  /* 0x000000070ce67223 */ /* 0x180fe2000001081d */
[-CC-:B------:R-:W-:Y:S01]  /*5820*/  FFMA.FTZ R192, R192, R7.reuse, -R29.reuse ;  /* 0x00000007c0c07223 */ /* 0x180fe2000001081d */
[-CC-:B------:R-:W-:Y:S01]  /*5830*/  FFMA.FTZ R196, R196, R7.reuse, -R29.reuse ;  /* 0x00000007c4c47223 */ /* 0x180fe2000001081d */
[-CC-:B------:R-:W-:Y:S01]  /*5840*/  FFMA.FTZ R200, R200, R7.reuse, -R29.reuse ;  /* 0x00000007c8c87223 */ /* 0x180fe2000001081d */
[-CC-:B------:R-:W-:Y:S01]  /*5850*/  FFMA.FTZ R13, R24, R7.reuse, -R29.reuse ;  /* 0x00000007180d7223 */ /* 0x180fe2000001081d */
[----:B------:R1:W-:Y:S01]  /*5860*/  MUFU.EX2 R21, R192 ;  /* 0x000000c000157308 */ /* 0x0003e20000000800 */
[-CC-:B------:R-:W-:Y:S01]  /*5870*/  FFMA.FTZ R43, R72, R7.reuse, -R29.reuse ;  /* 0x00000007482b7223 */ /* 0x180fe2000001081d */
[----:B------:R-:W-:Y:S02]  /*5880*/  WARPGROUP.DEPBAR.LE gsb0, 0x0 ;  /* 0x00008000000079c5 */ /* 0x000fe40000010000 */
[----:B------:R-:W-:Y:S01]  /*5890*/  WARPGROUP.ARRIVE ;  /* 0x00000000000079c5 */ /* 0x000fe20000000000 */
[----:B------:R-:W-:Y:S01]  /*58a0*/  FMUL.FTZ R168, R83, UR6 ;  /* 0x0000000653a87c20 */ /* 0x000fe20008410000 */
[----:B------:R-:W-:Y:S01]  /*58b0*/  FMUL.FTZ R170, R87, UR6 ;  /* 0x0000000657aa7c20 */ /* 0x000fe20008410000 */
[-CC-:B------:R-:W-:Y:S01]  /*58c0*/  FFMA.FTZ R47, R80, R7.reuse, -R29.reuse ;  /* 0x00000007502f7223 */ /* 0x180fe2000001081d */
[----:B------:R2:W-:Y:S01]  /*58d0*/  MUFU.EX2 R25, R196 ;  /* 0x000000c400197308 */ /* 0x0005e20000000800 */
[-CC-:B-1----:R-:W-:Y:S01]  /*58e0*/  FFMA.FTZ R192, R202, R7.reuse, -R29.reuse ;  /* 0x00000007cac07223 */ /* 0x182fe2000001081d */
[----:B------:R-:W-:Y:S01]  /*58f0*/  HGMMA.64x128x16.F32 R88, R152, gdesc[UR12].tnspB, R88, gsb0 ;  /* 0x41e0000c98587df0 */ /* 0x000fe20008000858 */
[----:B------:R-:W-:Y:S01]  /*5900*/  UMOV UR14, UR10 ;  /* 0x0000000a000e7c82 */ /* 0x000fe20008000000 */
[----:B------:R-:W-:Y:S01]  /*5910*/  UMOV UR15, 0x40000040 ;  /* 0x40000040000f7882 */ /* 0x000fe20000000000 */
[----:B------:R-:W-:Y:S01]  /*5920*/  UIADD3 UR10, UR4, 0x300, URZ ;  /* 0x00000300040a7890 */ /* 0x000fe2000fffe03f */
[-CC-:B------:R-:W-:Y:S01]  /*5930*/  FFMA.FTZ R24, R180, R7.reuse, -R29.reuse ;  /* 0x00000007b4187223 */ /* 0x180fe2000001081d */
[-CC-:B------:R-:W-:Y:S01]  /*5940*/  FFMA.FTZ R15, R182, R7.reuse, -R29.reuse ;  /* 0x00000007b60f7223 */ /* 0x180fe2000001081d */
[----:B------:R-:W1:Y:S01]  /*5950*/  MUFU.TANH R168, R168 ;  /* 0x000000a800a87308 */ /* 0x000e620000002400 */
[-CC-:B------:R-:W-:Y:S01]  /*5960*/  FFMA.FTZ R176, R176, R7.reuse, -R29.reuse ;  /* 0x00000007b0b07223 */ /* 0x180fe2000001081d */
[-CC-:B------:R-:W-:Y:S01]  /*5970*/  FFMA.FTZ R204, R204, R7.reuse, -R29.reuse ;  /* 0x00000007cccc7223 */ /* 0x180fe2000001081d */
[-CC-:B--2---:R-:W-:Y:S01]  /*5980*/  FFMA.FTZ R196, R206, R7.reuse, -R29.reuse ;  /* 0x00000007cec47223 */ /* 0x184fe2000001081d */
[-CC-:B------:R-:W-:Y:S01]  /*5990*/  FFMA.FTZ R208, R208, R7.reuse, -R29.reuse ;  /* 0x00000007d0d07223 */ /* 0x180fe2000001081d */
[-CC-:B------:R-:W-:Y:S01]  /*59a0*/  FFMA.FTZ R212, R212, R7.reuse, -R29.reuse ;  /* 0x00000007d4d47223 */ /* 0x180fe2000001081d */
[-CC-:B------:R-:W-:Y:S01]  /*59b0*/  FFMA.FTZ R41, R174, R7.reuse, -R29.reuse ;  /* 0x00000007ae297223 */ /* 0x180fe2000001081d */
[-CC-:B------:R-:W-:Y:S01]  /*59c0*/  FFMA.FTZ R72, R220, R7.reuse, -R29.reuse ;  /* 0x00000007dc487223 */ /* 0x180fe2000001081d */
[----:B------:R-:W2:Y:S01]  /*59d0*/  MUFU.TANH R170, R170 ;  /* 0x000000aa00aa7308 */ /* 0x000ea20000002400 */
[-CC-:B------:R-:W-:Y:S01]  /*59e0*/  FFMA.FTZ R80, R224, R7.reuse, -R29.reuse ;  /* 0x00000007e0507223 */ /* 0x180fe2000001081d */
[-CC-:B------:R-:W-:Y:S01]  /*59f0*/  FFMA.FTZ R49, R228, R7.reuse, -R29.reuse ;  /* 0x00000007e4317223 */ /* 0x180fe2000001081d */
[-C--:B------:R-:W-:Y:S01]  /*5a00*/  FFMA.FTZ R202, R226, R7.reuse, -R29 ;  /* 0x00000007e2ca7223 */ /* 0x080fe2000001081d */
[----:B------:R-:W-:Y:S01]  /*5a10*/  UIADD3 UR4, UR4, 0x380, URZ ;  /* 0x0000038004047890 */ /* 0x000fe2000fffe03f */
[----:B------:R-:W-:-:S03]  /*5a20*/  FMUL.FTZ R8, R8, R7 ;  /* 0x0000000708087220 */ /* 0x000fc60000410000 */
[----:B------:R3:W-:Y:S01]  /*5a30*/  MUFU.EX2 R27, R200 ;  /* 0x000000c8001b7308 */ /* 0x0007e20000000800 */
[----:B-1----:R-:W-:-:S04]  /*5a40*/  FMNMX.FTZ R39, R168, R39, !PT ;  /* 0x00000027a8277209 */ /* 0x002fc80007810000 */
[----:B------:R-:W-:-:S03]  /*5a50*/  FMNMX.FTZ R39, R86, R39, !PT ;  /* 0x0000002756277209 */ /* 0x000fc60007810000 */
[----:B------:R-:W-:Y:S01]  /*5a60*/  MUFU.EX2 R8, R8 ;  /* 0x0000000800087308 */ /* 0x000fe20000000800 */
[----:B--2---:R-:W-:Y:S01]  /*5a70*/  FMNMX.FTZ R6, R170, R39, !PT ;  /* 0x00000027aa067209 */ /* 0x004fe20007810000 */
[-CC-:B------:R-:W-:Y:S01]  /*5a80*/  FFMA.FTZ R39, R216, R7.reuse, -R29.reuse ;  /* 0x00000007d8277223 */ /* 0x180fe2000001081d */
[----:B---3--:R-:W-:-:S03]  /*5a90*/  FFMA.FTZ R200, R218, R7, -R29 ;  /* 0x00000007dac87223 */ /* 0x008fc6000001081d */
[----:B------:R-:W1:Y:S02]  /*5aa0*/  SHFL.BFLY PT, R45, R6, 0x2, 0x1f ;  /* 0x0c401f00062d7f89 */ /* 0x000e6400000e0000 */
[----:B------:R-:W2:Y:S08]  /*5ab0*/  MUFU.EX2 R11, R11 ;  /* 0x0000000b000b7308 */ /* 0x000eb00000000800 */
[----:B------:R-:W3:Y:S08]  /*5ac0*/  MUFU.EX2 R230, R230 ;  /* 0x000000e600e67308 */ /* 0x000ef00000000800 */
[----:B------:R-:W-:Y:S01]  /*5ad0*/  MUFU.EX2 R13, R13 ;  /* 0x0000000d000d7308 */ /* 0x000fe20000000800 */
[----:B--2---:R-:W-:Y:S01]  /*5ae0*/  FFMA.FTZ R3, R8, R3, R11 ;  /* 0x0000000308037223 */ /* 0x004fe2000001000b */
[----:B-1----:R-:W-:Y:S01]  /*5af0*/  FMNMX.FTZ R51, R6, R45, !PT ;  /* 0x0000002d06337209 */ /* 0x002fe20007810000 */
[-CC-:B------:R-:W-:Y:S01]  /*5b00*/  FFMA.FTZ R45, R76, R7.reuse, -R29.reuse ;  /* 0x000000074c2d7223 */ /* 0x180fe2000001081d */
[----:B------:R-:W-:-:S04]  /*5b10*/  FFMA.FTZ R76, R222, R7, -R29 ;  /* 0x00000007de4c7223 */ /* 0x000fc8000001081d */
[----:B------:R-:W1:Y:S01]  /*5b20*/  MUFU.EX2 R24, R24 ;  /* 0x0000001800187308 */ /* 0x000e620000000800 */
[----:B---3--:R-:W-:Y:S01]  /*5b30*/  F2FP.F16.F32.PACK_AB R180, R230, R11 ;  /* 0x0000000be6b4723e */ /* 0x008fe200000000ff */
[----:B------:R-:W2:Y:S01]  /*5b40*/  SHFL.BFLY PT, R12, R51, 0x1, 0x1f ;  /* 0x0c201f00330c7f89 */ /* 0x000ea200000e0000 */
[----:B------:R-:W-:-:S05]  /*5b50*/  IMAD.MOV.U32 R11, RZ, RZ, R10 ;  /* 0x000000ffff0b7224 */ /* 0x000fca00078e000a */
[----:B------:R-:W-:Y:S08]  /*5b60*/  MUFU.EX2 R15, R15 ;  /* 0x0000000f000f7308 */ /* 0x000ff00000000800 */
[----:B------:R-:W3:Y:S01]  /*5b70*/  MUFU.EX2 R192, R192 ;  /* 0x000000c000c07308 */ /* 0x000ee20000000800 */
[----:B-1----:R-:W-:-:S07]  /*5b80*/  F2FP.F16.F32.PACK_AB R182, R24, R13 ;  /* 0x0000000d18b6723e */ /* 0x002fce00000000ff */
[----:B------:R-:W-:Y:S01]  /*5b90*/  MUFU.EX2 R31, R176 ;  /* 0x000000b0001f7308 */ /* 0x000fe20000000800 */
[----:B--2---:R-:W-:-:S05]  /*5ba0*/  FMNMX.FTZ R12, R51, R12, !PT ;  /* 0x0000000c330c7209 */ /* 0x004fca0007810000 */
[----:B------:R-:W-:Y:S01]  /*5bb0*/  FADD.FTZ R6, -R12, R9 ;  /* 0x000000090c067221 */ /* 0x000fe20000010100 */
[----:B------:R-:W-:Y:S01]  /*5bc0*/  IMAD.U32 R9, RZ, RZ, UR7 ;  /* 0x00000007ff097e24 */ /* 0x000fe2000f8e00ff */
[----:B------:R-:W-:Y:S01]  /*5bd0*/  MUFU.EX2 R33, R204 ;  /* 0x000000cc00217308 */ /* 0x000fe20000000800 */
[----:B---3--:R-:W-:Y:S01]  /*5be0*/  F2FP.F16.F32.PACK_AB R174, R192, R27 ;  /* 0x0000001bc0ae723e */ /* 0x008fe200000000ff */
[----:B------:R-:W-:Y:S02]  /*5bf0*/  FMUL.FTZ R6, R6, R7 ;  /* 0x0000000706067220 */ /* 0x000fe40000410000 */
[----:B------:R-:W-:-:S04]  /*5c00*/  @!P1 IADD3 R9, R9, 0x34840, RZ ;  /* 0x0003484009099810 */ /* 0x000fc80007ffe0ff */
[----:B------:R-:W-:Y:S01]  /*5c10*/  MUFU.EX2 R6, R6 ;  /* 0x0000000600067308 */ /* 0x000fe20000000800 */
[----:B------:R-:W-:-:S07]  /*5c20*/  @!P1 PRMT R9, RZ, 0x654, R9 ;  /* 0x00000654ff099816 */ /* 0x000fce0000000009 */
[----:B------:R-:W-:Y:S08]  /*5c30*/  MUFU.EX2 R196, R196 ;  /* 0x000000c400c47308 */ /* 0x000ff00000000800 */
[----:B------:R-:W-:Y:S08]  /*5c40*/  MUFU.EX2 R35, R208 ;  /* 0x000000d000237308 */ /* 0x000ff00000000800 */
[----:B------:R-:W-:Y:S08]  /*5c50*/  MUFU.EX2 R37, R212 ;  /* 0x000000d400257308 */ /* 0x000ff00000000800 */
[----:B------:R-:W-:Y:S01]  /*5c60*/  MUFU.EX2 R39, R39 ;  /* 0x0000002700277308 */ /* 0x000fe20000000800 */
[----:B------:R-:W-:-:S02]  /*5c70*/  WARPGROUP.DEPBAR.LE gsb0, 0x0 ;  /* 0x00008000000079c5 */ /* 0x000fc40000010000 */
[----:B------:R-:W-:Y:S01]  /*5c80*/  WARPGROUP.ARRIVE ;  /* 0x00000000000079c5 */ /* 0x000fe20000000000 */
[-CC-:B------:R-:W-:Y:S01]  /*5c90*/  FFMA.FTZ R152, R190, R7.reuse, -R29.reuse ;  /* 0x00000007be987223 */ /* 0x180fe2000001081d */
[-CC-:B------:R-:W-:Y:S01]  /*5ca0*/  FFMA.FTZ R154, R194, R7.reuse, -R29.reuse ;  /* 0x00000007c29a7223 */ /* 0x180fe2000001081d */
[-CC-:B------:R-:W-:Y:S01]  /*5cb0*/  FFMA.FTZ R190, R198, R7.reuse, -R29.reuse ;  /* 0x00000007c6be7223 */ /* 0x180fe2000001081d */
[-CC-:B------:R-:W-:Y:S01]  /*5cc0*/  FFMA.FTZ R194, R178, R7.reuse, -R29.reuse ;  /* 0x00000007b2c27223 */ /* 0x180fe2000001081d */
[----:B------:R-:W-:Y:S01]  /*5cd0*/  FFMA.FTZ R198, R172, R7, -R29 ;  /* 0x00000007acc67223 */ /* 0x000fe2000001081d */
[----:B------:R-:W-:Y:S01]  /*5ce0*/  HGMMA.64x128x16.F32 R88, R156, gdesc[UR12].tnspB, R88, gsb0 ;  /* 0x41e0000c9c587df0 */ /* 0x000fe20008000858 */
[----:B------:R-:W-:Y:S01]  /*5cf0*/  UMOV UR14, UR10 ;  /* 0x0000000a000e7c82 */ /* 0x000fe20008000000 */
[----:B------:R-:W-:Y:S01]  /*5d00*/  UMOV UR15, 0x40000040 ;  /* 0x40000040000f7882 */ /* 0x000fe20000000000 */
[----:B------:R-:W-:Y:S01]  /*5d10*/  UMOV UR10, UR4 ;  /* 0x00000004000a7c82 */ /* 0x000fe20008000000 */
[----:B------:R-:W1:Y:S01]  /*5d20*/  MUFU.EX2 R152, R152 ;  /* 0x0000009800987308 */ /* 0x000e620000000800 */
[----:B------:R-:W-:-:S07]  /*5d30*/  UMOV UR4, UR39 ;  /* 0x0000002700047c82 */ /* 0x000fce0008000000 */
[----:B------:R-:W2:Y:S08]  /*5d40*/  MUFU.EX2 R154, R154 ;  /* 0x0000009a009a7308 */ /* 0x000eb00000000800 */
[----:B------:R-:W3:Y:S01]  /*5d50*/  MUFU.EX2 R190, R190 ;  /* 0x000000be00be7308 */ /* 0x000ee20000000800 */
[----:B-1----:R-:W-:-:S07]  /*5d60*/  F2FP.F16.F32.PACK_AB R176, R152, R15 ;  /* 0x0000000f98b0723e */ /* 0x002fce00000000ff */
[----:B------:R-:W-:Y:S01]  /*5d70*/  MUFU.EX2 R194, R194 ;  /* 0x000000c200c27308 */ /* 0x000fe20000000800 */
[----:B--2---:R-:W-:-:S07]  /*5d80*/  F2FP.F16.F32.PACK_AB R178, R154, R21 ;  /* 0x000000159ab2723e */ /* 0x004fce00000000ff */
[----:B------:R-:W-:Y:S01]  /*5d90*/  MUFU.EX2 R198, R198 ;  /* 0x000000c600c67308 */ /* 0x000fe20000000800 */
[----:B---3--:R-:W-:-:S07]  /*5da0*/  F2FP.F16.F32.PACK_AB R172, R190, R25 ;  /* 0x00000019beac723e */ /* 0x008fce00000000ff */
[----:B------:R-:W-:Y:S08]  /*5db0*/  MUFU.EX2 R41, R41 ;  /* 0x0000002900297308 */ /* 0x000ff00000000800 */
[----:B------:R-:W-:Y:S08]  /*5dc0*/  MUFU.EX2 R200, R200 ;  /* 0x000000c800c87308 */ /* 0x000ff00000000800 */
[----:B------:R-:W-:Y:S08]  /*5dd0*/  MUFU.EX2 R43, R43 ;  /* 0x0000002b002b7308 */ /* 0x000ff00000000800 */
[----:B------:R-:W-:Y:S08]  /*5de0*/  MUFU.EX2 R72, R72 ;  /* 0x0000004800487308 */ /* 0x000ff00000000800 */
[----:B------:R-:W-:Y:S08]  /*5df0*/  MUFU.EX2 R45, R45 ;  /* 0x0000002d002d7308 */ /* 0x000ff00000000800 */
[----:B------:R-:W-:Y:S08]  /*5e00*/  MUFU.EX2 R76, R76 ;  /* 0x0000004c004c7308 */ /* 0x000ff00000000800 */
[----:B------:R-:W-:Y:S08]  /*5e10*/  MUFU.EX2 R47, R47 ;  /* 0x0000002f002f7308 */ /* 0x000ff00000000800 */
[----:B------:R-:W1:Y:S08]  /*5e20*/  MUFU.EX2 R80, R80 ;  /* 0x0000005000507308 */ /* 0x000e700000000800 */
[----:B------:R-:W-:Y:S08]  /*5e30*/  MUFU.EX2 R49, R49 ;  /* 0x0000003100317308 */ /* 0x000ff00000000800 */
[----:B------:R-:W2:Y:S01]  /*5e40*/  MUFU.EX2 R202, R202 ;  /* 0x000000ca00ca7308 */ /* 0x000ea20000000800 */
[----:B------:R-:W-:-:S02]  /*5e50*/  WARPGROUP.DEPBAR.LE gsb0, 0x0 ;  /* 0x00008000000079c5 */ /* 0x000fc40000010000 */
[----:B------:R-:W-:Y:S01]  /*5e60*/  WARPGROUP.ARRIVE ;  /* 0x00000000000079c5 */ /* 0x000fe20000000000 */
[-CC-:B------:R-:W-:Y:S01]  /*5e70*/  FFMA.FTZ R156, R210, R7.reuse, -R29.reuse ;  /* 0x00000007d29c7223 */ /* 0x180fe2000001081d */
[-C--:B------:R-:W-:Y:S01]  /*5e80*/  FFMA.FTZ R158, R214, R7.reuse, -R29 ;  /* 0x00000007d69e7223 */ /* 0x080fe2000001081d */
[----:B------:R-:W-:-:S03]  /*5e90*/  FMUL.FTZ R29, R12, R7 ;  /* 0x000000070c1d7220 */ /* 0x000fc60000410000 */
[----:B------:R-:W-:Y:S01]  /*5ea0*/  HGMMA.64x128x16.F32 R88, R160, gdesc[UR12].tnspB, R88, gsb0 ;  /* 0x41e0000ca0587df0 */ /* 0x000fe20008000858 */
[-CC-:B------:R-:W-:Y:S01]  /*5eb0*/  FFMA.FTZ R177, R30, R7.reuse, -R29.reuse ;  /* 0x000000071eb17223 */ /* 0x180fe2000001081d */
[-CC-:B------:R-:W-:Y:S01]  /*5ec0*/  FFMA.FTZ R30, R36, R7.reuse, -R29.reuse ;  /* 0x00000007241e7223 */ /* 0x180fe2000001081d */
[----:B------:R-:W-:Y:S01]  /*5ed0*/  IMAD.U32 R36, RZ, RZ, UR11 ;  /* 0x0000000bff247e24 */ /* 0x000fe2000f8e00ff */
[----:B------:R-:W-:Y:S01]  /*5ee0*/  UMOV UR11, 0x40000040 ;  /* 0x40000040000b7882 */ /* 0x000fe20000000000 */
[-CC-:B------:R-:W-:Y:S01]  /*5ef0*/  FFMA.FTZ R181, R14, R7.reuse, -R29.reuse ;  /* 0x000000070eb57223 */ /* 0x180fe2000001081d */
[-CC-:B------:R-:W-:Y:S01]  /*5f00*/  FFMA.FTZ R183, R26, R7.reuse, -R29.reuse ;  /* 0x000000071ab77223 */ /* 0x180fe2000001081d */
[-CC-:B------:R-:W-:Y:S01]  /*5f10*/  FFMA.FTZ R28, R28, R7.reuse, -R29.reuse ;  /* 0x000000071c1c7223 */ /* 0x180fe2000001081d */
[----:B------:R-:W-:Y:S01]  /*5f20*/  @!P1 VIADD R36, R36, 0x34860 ;  /* 0x0003486024249836 */ /* 0x000fe20000000000 */
[----:B------:R-:W-:Y:S01]  /*5f30*/  MUFU.EX2 R177, R177 ;  /* 0x000000b100b17308 */ /* 0x000fe20000000800 */
[-CC-:B------:R-:W-:Y:S01]  /*5f40*/  FFMA.FTZ R179, R34, R7.reuse, -R29.reuse ;  /* 0x0000000722b37223 */ /* 0x180fe2000001081d */
[-CC-:B------:R-:W-:Y:S01]  /*5f50*/  FFMA.FTZ R173, R38, R7.reuse, -R29.reuse ;  /* 0x0000000726ad7223 */ /* 0x180fe2000001081d */
[-CC-:B------:R-:W-:Y:S01]  /*5f60*/  FFMA.FTZ R175, R42, R7.reuse, -R29.reuse ;  /* 0x000000072aaf7223 */ /* 0x180fe2000001081d */
[----:B------:R-:W-:Y:S01]  /*5f70*/  @!P1 PRMT R38, RZ, 0x654, R36 ;  /* 0x00000654ff269816 */ /* 0x000fe20000000024 */
[-CC-:B------:R-:W-:Y:S01]  /*5f80*/  FFMA.FTZ R26, R44, R7.reuse, -R29.reuse ;  /* 0x000000072c1a7223 */ /* 0x180fe2000001081d */
[-CC-:B------:R-:W-:Y:S01]  /*5f90*/  FFMA.FTZ R169, R46, R7.reuse, -R29.reuse ;  /* 0x000000072ea97223 */ /* 0x180fe2000001081d */
[-CC-:B------:R-:W-:Y:S01]  /*5fa0*/  FFMA.FTZ R14, R48, R7.reuse, -R29.reuse ;  /* 0x00000007300e7223 */ /* 0x180fe2000001081d */
[----:B------:R-:W3:Y:S01]  /*5fb0*/  MUFU.EX2 R181, R181 ;  /* 0x000000b500b57308 */ /* 0x000ee20000000800 */
[-CC-:B------:R-:W-:Y:S01]  /*5fc0*/  FFMA.FTZ R171, R50, R7.reuse, -R29.reuse ;  /* 0x0000000732ab7223 */ /* 0x180fe2000001081d */
[-CC-:B------:R-:W-:Y:S01]  /*5fd0*/  FFMA.FTZ R153, R54, R7.reuse, -R29.reuse ;  /* 0x0000000736997223 */ /* 0x180fe2000001081d */
[-CC-:B------:R-:W-:Y:S01]  /*5fe0*/  FFMA.FTZ R34, R56, R7.reuse, -R29.reuse ;  /* 0x0000000738227223 */ /* 0x180fe2000001081d */
[-CC-:B------:R-:W-:Y:S01]  /*5ff0*/  FFMA.FTZ R155, R58, R7.reuse, -R29.reuse ;  /* 0x000000073a9b7223 */ /* 0x180fe2000001081d */
[-CC-:B------:R-:W-:Y:S01]  /*6000*/  FFMA.FTZ R60, R60, R7.reuse, -R29.reuse ;  /* 0x000000073c3c7223 */ /* 0x180fe2000001081d */
[-CC-:B------:R-:W-:Y:S01]  /*6010*/  FFMA.FTZ R62, R62, R7.reuse, -R29.reuse ;  /* 0x000000073e3e7223 */ /* 0x180fe2000001081d */
[-CC-:B------:R-:W-:Y:S01]  /*6020*/  FFMA.FTZ R64, R64, R7.reuse, -R29.reuse ;  /* 0x0000000740407223 */ /* 0x180fe2000001081d */
[----:B------:R-:W-:Y:S01]  /*6030*/  MUFU.EX2 R183, R183 ;  /* 0x000000b700b77308 */ /* 0x000fe20000000800 */
        /* <DEDUP_REMOVED lines=8> */
[----:B------:R-:W-:-:S07]  /*60c0*/  FFMA.FTZ R86, R86, R7, -R29 ;  /* 0x0000000756567223 */ /* 0x000fce000001081d */
[----:B------:R-:W-:Y:S08]  /*60d0*/  MUFU.EX2 R179, R179 ;  /* 0x000000b300b37308 */ /* 0x000ff00000000800 */
        /* <DEDUP_REMOVED lines=17> */
[----:B------:R-:W-:Y:S01]  /*61f0*/  FFMA.FTZ R20, R52, R7, -R29 ;  /* 0x0000000734147223 */ /* 0x000fe2000001081d */
[----:B------:R-:W-:Y:S01]  /*6200*/  MUFU.EX2 R60, R60 ;  /* 0x0000003c003c7308 */ /* 0x000fe20000000800 */
[----:B------:R-:W-:Y:S07]  /*6210*/  HGMMA.64x128x16.F32 R88, R164, gdesc[UR8].tnspB, R88, gsb0 ;  /* 0x41e00008a4587df0 */ /* 0x000fee0008000858 */
[----:B------:R-:W4:Y:S08]  /*6220*/  MUFU.EX2 R160, R160 ;  /* 0x000000a000a07308 */ /* 0x000f300000000800 */
[----:B------:R-:W5:Y:S08]  /*6230*/  MUFU.EX2 R162, R162 ;  /* 0x000000a200a27308 */ /* 0x000f700000000800 */
        /* <DEDUP_REMOVED lines=9> */
[----:B------:R-:W5:Y:S01]  /*62d0*/  MUFU.EX2 R84, R84 ;  /* 0x0000005400547308 */ /* 0x000f620000000800 */
[----:B------:R-:W-:-:S02]  /*62e0*/  WARPGROUP.DEPBAR.LE gsb0, 0x0 ;  /* 0x00008000000079c5 */ /* 0x000fc40000010000 */
[----:B------:R3:W-:Y:S05]  /*62f0*/  @!P1 SYNCS.ARRIVE.TRANS64.RED.A1T0 RZ, [R9+URZ], RZ ;  /* 0x000000ff09ff99a7 */ /* 0x0007ea000810043f */
[----:B------:R-:W5:Y:S01]  /*6300*/  MUFU.EX2 R165, R82 ;  /* 0x0000005200a57308 */ /* 0x000f620000000800 */
[----:B-1----:R-:W-:Y:S02]  /*6310*/  F2FP.F16.F32.PACK_AB R164, R80, R47 ;  /* 0x0000002f50a4723e */ /* 0x002fe400000000ff */
[----:B--2---:R-:W-:Y:S01]  /*6320*/  F2FP.F16.F32.PACK_AB R166, R202, R49 ;  /* 0x00000031caa6723e */ /* 0x004fe200000000ff */
[----:B---3--:R-:W-:Y:S01]  /*6330*/  FFMA.FTZ R9, R6, R0, R181 ;  /* 0x0000000006097223 */ /* 0x008fe200000100b5 */
[----:B------:R-:W-:Y:S01]  /*6340*/  FADD.FTZ R0, R230, R3 ;  /* 0x00000003e6007221 */ /* 0x000fe20000010000 */
[----:B------:R1:W-:Y:S02]  /*6350*/  @!P1 SYNCS.ARRIVE.TRANS64.RED.A1T0 RZ, [R38+URZ], RZ ;  /* 0x000000ff26ff99a7 */ /* 0x0003e4000810043f */
[----:B------:R-:W-:Y:S01]  /*6360*/  MUFU.EX2 R167, R86 ;  /* 0x0000005600a77308 */ /* 0x000fe20000000800 */
[C---:B----4-:R-:W-:Y:S01]  /*6370*/  FADD.FTZ R36, R160.reuse, R9 ;  /* 0x00000009a0247221 */ /* 0x050fe20000010000 */
[----:B------:R-:W-:Y:S01]  /*6380*/  FADD.FTZ R3, R13, R0 ;  /* 0x000000000d037221 */ /* 0x000fe20000010000 */
[----:B------:R-:W-:-:S02]  /*6390*/  F2FP.F16.F32.PACK_AB R181, R160, R181 ;  /* 0x000000b5a0b5723e */ /* 0x000fc400000000ff */
[----:B------:R-:W-:Y:S01]  /*63a0*/  FADD.FTZ R9, R183, R36 ;  /* 0x00000024b7097221 */ /* 0x000fe20000010000 */
[----:B------:R-:W-:Y:S01]  /*63b0*/  FADD.FTZ R0, R24, R3 ;  /* 0x0000000318007221 */ /* 0x000fe20000010000 */
[C---:B------:R-:W-:Y:S02]  /*63c0*/  F2FP.F16.F32.PACK_AB R183, R28.reuse, R183 ;  /* 0x000000b71cb7723e */ /* 0x040fe400000000ff */
[----:B------:R-:W-:Y:S01]  /*63d0*/  FADD.FTZ R36, R28, R9 ;  /* 0x000000091c247221 */ /* 0x000fe20000010000 */
[----:B------:R-:W-:Y:S01]  /*63e0*/  FADD.FTZ R3, R15, R0 ;  /* 0x000000000f037221 */ /* 0x000fe20000010000 */
[----:B------:R-:W-:Y:S02]  /*63f0*/  F2FP.F16.F32.PACK_AB R160, R72, R43 ;  /* 0x0000002b48a0723e */ /* 0x000fe400000000ff */
[----:B------:R-:W-:Y:S01]  /*6400*/  FADD.FTZ R9, R177, R36 ;  /* 0x00000024b1097221 */ /* 0x000fe20000010000 */
[----:B------:R-:W-:Y:S01]  /*6410*/  FADD.FTZ R0, R152, R3 ;  /* 0x0000000398007221 */ /* 0x000fe20000010000 */
[----:B-----5:R-:W-:-:S02]  /*6420*/  F2FP.F16.F32.PACK_AB R177, R162, R177 ;  /* 0x000000b1a2b1723e */ /* 0x020fc400000000ff */
[----:B------:R-:W-:Y:S01]  /*6430*/  FADD.FTZ R36, R162, R9 ;  /* 0x00000009a2247221 */ /* 0x000fe20000010000 */
[----:B------:R-:W-:Y:S01]  /*6440*/  FADD.FTZ R3, R21, R0 ;  /* 0x0000000015037221 */ /* 0x000fe20000010000 */
[----:B------:R-:W-:Y:S02]  /*6450*/  F2FP.F16.F32.PACK_AB R152, R156, R35 ;  /* 0x000000239c98723e */ /* 0x000fe400000000ff */
[----:B------:R-:W-:Y:S01]  /*6460*/  FADD.FTZ R9, R179, R36 ;  /* 0x00000024b3097221 */ /* 0x000fe20000010000 */
[----:B------:R-:W-:Y:S01]  /*6470*/  FADD.FTZ R0, R154, R3 ;  /* 0x000000039a007221 */ /* 0x000fe20000010000 */
[----:B------:R-:W-:Y:S02]  /*6480*/  F2FP.F16.F32.PACK_AB R154, R158, R37 ;  /* 0x000000259e9a723e */ /* 0x000fe400000000ff */
[----:B------:R-:W-:Y:S01]  /*6490*/  FADD.FTZ R36, R30, R9 ;  /* 0x000000091e247221 */ /* 0x000fe20000010000 */
[----:B------:R-:W-:Y:S01]  /*64a0*/  FADD.FTZ R3, R25, R0 ;  /* 0x0000000019037221 */ /* 0x000fe20000010000 */
[-CC-:B------:R-:W-:Y:S01]  /*64b0*/  FFMA.FTZ R0, R168, R7.reuse, -R29.reuse ;  /* 0x00000007a8007223 */ /* 0x180fe2000001081d */
[----:B------:R-:W-:Y:S01]  /*64c0*/  FFMA.FTZ R29, R170, R7, -R29 ;  /* 0x00000007aa1d7223 */ /* 0x000fe2000001081d */
[----:B------:R-:W-:Y:S01]  /*64d0*/  FADD.FTZ R9, R173, R36 ;  /* 0x00000024ad097221 */ /* 0x000fe20000010000 */
[----:B------:R-:W-:Y:S01]  /*64e0*/  FADD.FTZ R36, R190, R3 ;  /* 0x00000003be247221 */ /* 0x000fe20000010000 */
[----:B------:R-:W-:-:S02]  /*64f0*/  F2FP.F16.F32.PACK_AB R179, R30, R179 ;  /* 0x000000b31eb3723e */ /* 0x000fc400000000ff */
[C---:B-1----:R-:W-:Y:S01]  /*6500*/  FADD.FTZ R38, R32.reuse, R9 ;  /* 0x0000000920267221 */ /* 0x042fe20000010000 */
[----:B------:R-:W-:Y:S01]  /*6510*/  FADD.FTZ R3, R27, R36 ;  /* 0x000000241b037221 */ /* 0x000fe20000010000 */
[----:B------:R-:W-:Y:S01]  /*6520*/  MUFU.EX2 R29, R29 ;  /* 0x0000001d001d7308 */ /* 0x000fe20000000800 */
[----:B------:R-:W-:Y:S01]  /*6530*/  F2FP.F16.F32.PACK_AB R173, R32, R173 ;  /* 0x000000ad20ad723e */ /* 0x000fe200000000ff */
[----:B------:R-:W-:Y:S01]  /*6540*/  FADD.FTZ R9, R175, R38 ;  /* 0x00000026af097221 */ /* 0x000fe20000010000 */
[----:B------:R-:W-:Y:S01]  /*6550*/  FADD.FTZ R36, R192, R3 ;  /* 0x00000003c0247221 */ /* 0x000fe20000010000 */
[C---:B------:R-:W-:Y:S02]  /*6560*/  F2FP.F16.F32.PACK_AB R175, R26.reuse, R175 ;  /* 0x000000af1aaf723e */ /* 0x040fe400000000ff */
[----:B------:R-:W-:Y:S01]  /*6570*/  FADD.FTZ R38, R26, R9 ;  /* 0x000000091a267221 */ /* 0x000fe20000010000 */
[----:B------:R-:W-:Y:S01]  /*6580*/  FADD.FTZ R3, R31, R36 ;  /* 0x000000241f037221 */ /* 0x000fe20000010000 */
[----:B------:R-:W-:-:S02]  /*6590*/  F2FP.F16.F32.PACK_AB R168, R194, R31 ;  /* 0x0000001fc2a8723e */ /* 0x000fc400000000ff */
[----:B------:R-:W-:Y:S01]  /*65a0*/  FADD.FTZ R9, R169, R38 ;  /* 0x00000026a9097221 */ /* 0x000fe20000010000 */
[----:B------:R-:W-:Y:S01]  /*65b0*/  FADD.FTZ R24, R194, R3 ;  /* 0x00000003c2187221 */ /* 0x000fe20000010000 */
[C---:B------:R-:W-:Y:S02]  /*65c0*/  F2FP.F16.F32.PACK_AB R169, R14.reuse, R169 ;  /* 0x000000a90ea9723e */ /* 0x040fe400000000ff */
        /* <DEDUP_REMOVED lines=8> */
[----:B------:R-:W-:Y:S02]  /*6650*/  F2FP.F16.F32.PACK_AB R162, R76, R45 ;  /* 0x0000002d4ca2723e */ /* 0x000fe400000000ff */
[----:B------:R-:W-:Y:S01]  /*6660*/  FADD.FTZ R9, R153, R28 ;  /* 0x0000001c99097221 */ /* 0x000fe20000010000 */
[----:B------:R-:W-:Y:S01]  /*6670*/  FADD.FTZ R24, R156, R3 ;  /* 0x000000039c187221 */ /* 0x000fe20000010000 */
[C---:B------:R-:W-:Y:S02]  /*6680*/  F2FP.F16.F32.PACK_AB R153, R34.reuse, R153 ;  /* 0x000000992299723e */ /* 0x040fe400000000ff */
[----:B------:R-:W-:Y:S01]  /*6690*/  FADD.FTZ R28, R34, R9 ;  /* 0x00000009221c7221 */ /* 0x000fe20000010000 */
[----:B------:R-:W-:Y:S01]  /*66a0*/  FADD.FTZ R3, R37, R24 ;  /* 0x0000001825037221 */ /* 0x000fe20000010000 */
[----:B------:R1:W2:Y:S01]  /*66b0*/  MUFU.EX2 R9, R0 ;  /* 0x0000000000097308 */ /* 0x0002a20000000800 */
[----:B------:R-:W-:Y:S01]  /*66c0*/  F2FP.F16.F32.PACK_AB R156, R198, R39 ;  /* 0x00000027c69c723e */ /* 0x000fe200000000ff */
        /* <DEDUP_REMOVED lines=10> */
[----:B------:R-:W-:-:S03]  /*6770*/  FADD.FTZ R3, R41, R14 ;  /* 0x0000000e29037221 */ /* 0x000fc60000010000 */
        /* <DEDUP_REMOVED lines=11> */
[----:B-1----:R-:W-:Y:S01]  /*6830*/  FADD.FTZ R0, R76, R3 ;  /* 0x000000034c007221 */ /* 0x002fe20000010000 */
[C---:B------:R-:W-:Y:S02]  /*6840*/  F2FP.F16.F32.PACK_AB R163, R84.reuse, R163 ;  /* 0x000000a354a3723e */ /* 0x040fe400000000ff */
[----:B------:R-:W-:Y:S01]  /*6850*/  FADD.FTZ R28, R84, R28 ;  /* 0x0000001c541c7221 */ /* 0x000fe20000010000 */
[----:B------:R-:W-:-:S03]  /*6860*/  FADD.FTZ R3, R47, R0 ;  /* 0x000000002f037221 */ /* 0x000fc60000010000 */
[----:B------:R-:W-:Y:S01]  /*6870*/  FADD.FTZ R28, R165, R28 ;  /* 0x0000001ca51c7221 */ /* 0x000fe20000010000 */
[----:B------:R-:W-:Y:S01]  /*6880*/  FADD.FTZ R0, R80, R3 ;  /* 0x0000000350007221 */ /* 0x000fe20000010000 */
[C---:B--2---:R-:W-:Y:S02]  /*6890*/  F2FP.F16.F32.PACK_AB R165, R9.reuse, R165 ;  /* 0x000000a509a5723e */ /* 0x044fe400000000ff */
[----:B------:R-:W-:Y:S01]  /*68a0*/  FADD.FTZ R28, R9, R28 ;  /* 0x0000001c091c7221 */ /* 0x000fe20000010000 */
[----:B------:R-:W-:Y:S01]  /*68b0*/  FADD.FTZ R3, R49, R0 ;  /* 0x0000000031037221 */ /* 0x000fe20000010000 */
[----:B------:R-:W-:Y:S02]  /*68c0*/  IMAD.MOV.U32 R9, RZ, RZ, R12 ;  /* 0x000000ffff097224 */ /* 0x000fe400078e000c */
[----:B------:R-:W-:Y:S01]  /*68d0*/  FADD.FTZ R28, R167, R28 ;  /* 0x0000001ca71c7221 */ /* 0x000fe20000010000 */
[----:B------:R-:W-:Y:S01]  /*68e0*/  FADD.FTZ R3, R202, R3 ;  /* 0x00000003ca037221 */ /* 0x000fe20000010000 */
[----:B------:R-:W-:-:S02]  /*68f0*/  F2FP.F16.F32.PACK_AB R167, R29, R167 ;  /* 0x000000a71da7723e */ /* 0x000fc400000000ff */
[----:B------:R-:W-:Y:S01]  /*6900*/  FADD.FTZ R0, R29, R28 ;  /* 0x0000001c1d007221 */ /* 0x000fe20000010000 */
[----:B------:R-:W-:Y:S06]  /*6910*/  @P2 BRA `(.L_x_24) ;  /* 0xffffffd400a02947 */ /* 0x000fec000383ffff */
.L_x_15:
[----:B------:R-:W-:Y:S06]  /*6920*/  BAR.ARV 0x8, 0x120 ;  /* 0x0204800000007b1d */ /* 0x000fec0000002000 */
        /* <DEDUP_REMOVED lines=64> */
[----:B------:R-:W-:Y:S06]  /*6d30*/  @!P0 BRA `(.L_x_25) ;  /* 0x0000000000048947 */ /* 0x000fec0003800000 */
[----:B------:R-:W-:Y:S01]  /*6d40*/  BPT.TRAP 0x1 ;  /* 0x000000040000795c */ /* 0x000fe20000300000 */
.L_x_25:
[----:B------:R-:W-:Y:S01]  /*6d50*/  ULEA UR7, UR38, UR60, 0x3 ;  /* 0x0000003c26077291 */ /* 0x000fe2000f8e183f */
[----:B------:R-:W-:-:S04]  /*6d60*/  MOV R4, UR39 ;  /* 0x0000002700047c02 */ /* 0x000fc80008000f00 */
[----:B------:R-:W-:-:S04]  /*6d70*/  SHF.L.U32 R4, R4, 0x1f, RZ ;  /* 0x0000001f04047819 */ /* 0x000fc800000006ff */
[----:B------:R1:W2:Y:S01]  /*6d80*/  SYNCS.PHASECHK.TRANS64.TRYWAIT P2, [UR7+0x34850], R4 ;  /* 0x03485004ff0075a7 */ /* 0x0002a20008040147 */
[----:B------:R-:W-:Y:S05]  /*6d90*/  @!P0 BRA `(.L_x_26) ;  /* 0x0000000000048947 */ /* 0x000fea0003800000 */
[----:B------:R-:W-:Y:S01]  /*6da0*/  BPT.TRAP 0x1 ;  /* 0x000000040000795c */ /* 0x000fe20000300000 */
.L_x_26:
[----:B--2---:R-:W-:Y:S05]  /*6db0*/  @P2 BRA `(.L_x_27) ;  /* 0x0000000000082947 */ /* 0x004fea0003800000 */
[----:B------:R-:W2:Y:S02]  /*6dc0*/  SYNCS.PHASECHK.TRANS64.TRYWAIT P0, [UR7+0x34850], R4 ;  /* 0x03485004ff0075a7 */ /* 0x000ea40008000147 */
[----:B--2---:R-:W-:Y:S05]  /*6dd0*/  @!P0 BRA `(.L_x_28) ;  /* 0x0000004400ac8947 */ /* 0x004fea0003800000 */
.L_x_27:
[----:B------:R-:W-:Y:S01]  /*6de0*/  UIADD3 UR4, UR60, 0x400, URZ ;  /* 0x000004003c047890 */ /* 0x000fe2000fffe03f */
[----:B------:R-:W-:Y:S01]  /*6df0*/  WARPGROUP.ARRIVE ;  /* 0x00000000000079c5 */ /* 0x000fe20000000000 */
[----:B------:R-:W-:Y:S01]  /*6e00*/  UMOV UR11, 0x40000040 ;  /* 0x40000040000b7882 */ /* 0x000fe20000000000 */
[----:B------:R-:W3:Y:S01]  /*6e10*/  SHFL.BFLY PT, R9, R0, 0x2, 0x1f ;  /* 0x0c401f0000097f89 */ /* 0x000ee200000e0000 */
[----:B------:R-:W-:Y:S01]  /*6e20*/  USHF.R.U32.HI UR4, URZ, 0x4, UR4 ;  /* 0x000000043f047899 */ /* 0x000fe20008011604 */
[C---:B------:R-:W-:Y:S01]  /*6e30*/  IADD3 R93, P4, R16.reuse, 0x20, RZ ;  /* 0x00000020105d7810 */ /* 0x040fe20007f9e0ff */
[----:B------:R-:W-:Y:S01]  /*6e40*/  UIADD3 UR35, -UR36, URZ, URZ ;  /* 0x0000003f24237290 */ /* 0x000fe2000fffe13f */
[----:B-12---:R-:W1:Y:S01]  /*6e50*/  SHFL.BFLY PT, R4, R3, 0x2, 0x1f ;  /* 0x0c401f0003047f89 */ /* 0x006e6200000e0000 */
[----:B------:R-:W-:Y:S01]  /*6e60*/  ULOP3.LUT UR4, UR4, 0x3fff, URZ, 0xc0, !UPT ;  /* 0x00003fff04047892 */ /* 0x000fe2000f8ec03f */
[----:B------:R-:W-:Y:S01]  /*6e70*/  LOP3.LUT R92, R93, 0x380, RZ, 0xc0, !PT ;  /* 0x000003805d5c7812 */ /* 0x000fe200078ec0ff */
[----:B------:R-:W-:Y:S01]  /*6e80*/  UIADD3 UR34, -UR61, URZ, URZ ;  /* 0x0000003f3d227290 */ /* 0x000fe2000fffe13f */
[----:B------:R-:W-:Y:S01]  /*6e90*/  IADD3 R91, P5, R16, 0x40, RZ ;  /* 0x00000040105b7810 */ /* 0x000fe20007fbe0ff */
[----:B------:R-:W-:Y:S01]  /*6ea0*/  ULOP3.LUT UR4, UR4, 0x4000000, URZ, 0xfc, !UPT ;  /* 0x0400000004047892 */ /* 0x000fe2000f8efc3f */
[----:B------:R-:W-:Y:S01]  /*6eb0*/  SHF.R.U64 R92, R92, 0x3, RZ ;  /* 0x000000035c5c7819 */ /* 0x000fe200000012ff */
[----:B------:R-:W-:Y:S01]  /*6ec0*/  ULDC UR5, c[0x0][0xda8] ;  /* 0x00036a0000057ab9 */ /* 0x000fe20000000800 */
[----:B------:R-:W-:Y:S01]  /*6ed0*/  IADD3 R89, P6, R16, 0x60, RZ ;  /* 0x0000006010597810 */ /* 0x000fe20007fde0ff */
[----:B------:R-:W-:Y:S01]  /*6ee0*/  ULEA UR4, UR38, UR4, 0xb ;  /* 0x0000000426047291 */ /* 0x000fe2000f8e583f */
[----:B------:R-:W-:Y:S01]  /*6ef0*/  LOP3.LUT R92, R92, R93, RZ, 0x3c, !PT ;  /* 0x0000005d5c5c7212 */ /* 0x000fe200078e3cff */
[----:B------:R-:W-:Y:S01]  /*6f00*/  IMAD.X R93, RZ, RZ, R17, P4 ;  /* 0x000000ffff5d7224 */ /* 0x000fe200020e0611 */
[----:B------:R-:W-:Y:S01]  /*6f10*/  LOP3.LUT R90, R91, 0x380, RZ, 0xc0, !PT ;  /* 0x000003805b5a7812 */ /* 0x000fe200078ec0ff */
[----:B------:R-:W-:Y:S01]  /*6f20*/  UIADD3 UR6, UR4, 0x80, URZ ;  /* 0x0000008004067890 */ /* 0x000fe2000fffe03f */
[----:B------:R-:W-:Y:S01]  /*6f30*/  LOP3.LUT R88, R89, 0x380, RZ, 0xc0, !PT ;  /* 0x0000038059587812 */ /* 0x000fe200078ec0ff */
[----:B------:R-:W-:Y:S01]  /*6f40*/  ULDC.64 UR8, c[0x0][0xb70] ;  /* 0x0002dc0000087ab9 */ /* 0x000fe20000000a00 */
[----:B------:R-:W-:Y:S01]  /*6f50*/  UMOV UR10, UR4 ;  /* 0x00000004000a7c82 */ /* 0x000fe20008000000 */
[C---:B------:R-:W-:Y:S01]  /*6f60*/  IADD3 R11, P4, R16.reuse, 0x4060, RZ ;  /* 0x00004060100b7810 */ /* 0x040fe20007f9e0ff */
[----:B------:R-:W-:Y:S01]  /*6f70*/  HGMMA.64x128x16.F32 R24, R180, gdesc[UR8].tnspB, R24, gsb0 ;  /* 0x41e00008b4187df0 */ /* 0x000fe20008000818 */
[----:B------:R-:W-:Y:S01]  /*6f80*/  UMOV UR11, 0x40000040 ;  /* 0x40000040000b7882 */ /* 0x000fe20000000000 */
[----:B------:R-:W-:Y:S01]  /*6f90*/  UMOV UR10, UR6 ;  /* 0x00000006000a7c82 */ /* 0x000fe20008000000 */
[----:B------:R-:W-:Y:S01]  /*6fa0*/  UIADD3 UR6, UR4, 0x100, URZ ;  /* 0x0000010004067890 */ /* 0x000fe2000fffe03f */
[----:B---3--:R-:W-:Y:S01]  /*6fb0*/  FADD.FTZ R0, R9, R0 ;  /* 0x0000000009007221 */ /* 0x008fe20000010000 */
[----:B------:R-:W-:Y:S01]  /*6fc0*/  IADD3 R9, P3, R16, 0x4040, RZ ;  /* 0x0000404010097810 */ /* 0x000fe20007f7e0ff */
[----:B-1----:R-:W-:Y:S01]  /*6fd0*/  FADD.FTZ R5, R4, R3 ;  /* 0x0000000304057221 */ /* 0x002fe20000010000 */
[----:B------:R-:W-:-:S02]  /*6fe0*/  SHF.R.U64 R90, R90, 0x3, RZ ;  /* 0x000000035a5a7819 */ /* 0x000fc400000012ff */
[----:B------:R-:W1:Y:S01]  /*6ff0*/  SHFL.BFLY PT, R3, R0, 0x1, 0x1f ;  /* 0x0c201f0000037f89 */ /* 0x000e6200000e0000 */
[----:B------:R-:W-:Y:S02]  /*7000*/  LOP3.LUT R8, R9, 0x380, RZ, 0xc0, !PT ;  /* 0x0000038009087812 */ /* 0x000fe400078ec0ff */
[----:B------:R-:W-:Y:S01]  /*7010*/  SHF.R.U64 R88, R88, 0x3, RZ ;  /* 0x0000000358587819 */ /* 0x000fe200000012ff */
[----:B------:R-:W2:Y:S01]  /*7020*/  SHFL.BFLY PT, R6, R5, 0x1, 0x1f ;  /* 0x0c201f0005067f89 */ /* 0x000ea200000e0000 */
[----:B------:R-:W-:Y:S02]  /*7030*/  SHF.R.U64 R8, R8, 0x3, RZ ;  /* 0x0000000308087819 */ /* 0x000fe400000012ff */
[----:B------:R-:W-:Y:S02]  /*7040*/  LOP3.LUT R4, R11, 0x380, RZ, 0xc0, !PT ;  /* 0x000003800b047812 */ /* 0x000fe400078ec0ff */
[----:B------:R-:W-:Y:S01]  /*7050*/  LOP3.LUT R8, R8, R9, RZ, 0x3c, !PT ;  /* 0x0000000908087212 */ /* 0x000fe200078e3cff */
[----:B------:R-:W-:Y:S01]  /*7060*/  IMAD.X R9, RZ, RZ, R17, P3 ;  /* 0x000000ffff097224 */ /* 0x000fe200018e0611 */
[----:B------:R-:W-:-:S02]  /*7070*/  LOP3.LUT R90, R90, R91, RZ, 0x3c, !PT ;  /* 0x0000005b5a5a7212 */ /* 0x000fc400078e3cff */
[----:B------:R-:W-:Y:S01]  /*7080*/  LOP3.LUT R88, R88, R89, RZ, 0x3c, !PT ;  /* 0x0000005958587212 */ /* 0x000fe200078e3cff */
[----:B------:R-:W-:Y:S01]  /*7090*/  IMAD.X R89, RZ, RZ, R17, P6 ;  /* 0x000000ffff597224 */ /* 0x000fe200030e0611 */
[----:B------:R-:W-:Y:S02]  /*70a0*/  SHF.R.U64 R4, R4, 0x3, RZ ;  /* 0x0000000304047819 */ /* 0x000fe400000012ff */
[----:B------:R-:W-:Y:S02]  /*70b0*/  IADD3.X R91, RZ, R17, RZ, P5, !PT ;  /* 0x00000011ff5b7210 */ /* 0x000fe40002ffe4ff */
[----:B------:R-:W-:Y:S01]  /*70c0*/  R2UR UR12, R23 ;  /* 0x00000000170c72ca */ /* 0x000fe200000e0000 */
[----:B------:R-:W-:Y:S01]  /*70d0*/  IMAD.MOV.U32 R23, RZ, RZ, -0x800000 ;  /* 0xff800000ff177424 */ /* 0x000fe200078e00ff */
[----:B------:R-:W-:Y:S02]  /*70e0*/  MOV R93, R92 ;  /* 0x0000005c005d7202 */ /* 0x000fe40000000f00 */
[----:B------:R-:W-:Y:S01]  /*70f0*/  IADD3 R21, P0, R16, 0x4000, RZ ;  /* 0x0000400010157810 */ /* 0x000fe20007f1e0ff */
[----:B-1----:R-:W-:Y:S01]  /*7100*/  FADD.FTZ R13, R0, R3 ;  /* 0x00000003000d7221 */ /* 0x002fe20000010000 */
[----:B------:R-:W-:-:S02]  /*7110*/  LOP3.LUT R4, R4, R11, RZ, 0x3c, !PT ;  /* 0x0000000b04047212 */ /* 0x000fc400078e3cff */
[----:B------:R-:W-:Y:S01]  /*7120*/  MOV R92, R90 ;  /* 0x0000005a005c7202 */ /* 0x000fe20000000f00 */
[----:B--2---:R-:W-:Y:S01]  /*7130*/  FADD.FTZ R11, R5, R6 ;  /* 0x00000006050b7221 */ /* 0x004fe20000010000 */
[----:B------:R-:W-:Y:S02]  /*7140*/  FSETP.NE.FTZ.AND P3, PT, R13, RZ, PT ;  /* 0x000000ff0d00720b */ /* 0x000fe40003f75000 */
[----:B------:R-:W-:Y:S01]  /*7150*/  MOV R91, R88 ;  /* 0x00000058005b7202 */ /* 0x000fe20000000f00 */
[----:B------:R-:W-:Y:S01]  /*7160*/  UIMAD UR34, UR5, UR34, UR12 ;  /* 0x00000022052272a4 */ /* 0x000fe2000f8e020c */
[----:B------:R-:W-:Y:S01]  /*7170*/  MOV R88, R8 ;  /* 0x0000000800587202 */ /* 0x000fe20000000f00 */
[----:B------:R-:W-:Y:S01]  /*7180*/  IMAD.U32 R9, RZ, RZ, UR7 ;  /* 0x00000007ff097e24 */ /* 0x000fe2000f8e00ff */
[----:B------:R-:W-:Y:S01]  /*7190*/  LOP3.LUT R20, R21, 0x380, RZ, 0xc0, !PT ;  /* 0x0000038015147812 */ /* 0x000fe200078ec0ff */
[----:B------:R-:W-:Y:S01]  /*71a0*/  USHF.L.U32 UR34, UR34, 0x7, URZ ;  /* 0x0000000722227899 */ /* 0x000fe2000800063f */
[----:B------:R-:W-:Y:S01]  /*71b0*/  IADD3 R15, P2, R16, 0x4020, RZ ;  /* 0x00004020100f7810 */ /* 0x000fe20007f5e0ff */
[----:B------:R-:W-:Y:S01]  /*71c0*/  @!P1 VIADD R9, R9, 0x34860 ;  /* 0x0003486009099836 */ /* 0x000fe20000000000 */
[----:B------:R-:W-:Y:S01]  /*71d0*/  FSETP.NE.FTZ.AND P5, PT, R11, RZ, PT ;  /* 0x000000ff0b00720b */ /* 0x000fe20003fb5000 */
[----:B------:R-:W-:Y:S01]  /*71e0*/  ULDC UR7, c[0x0][0xa88] ;  /* 0x0002a20000077ab9 */ /* 0x000fe20000000800 */
[----:B------:R-:W-:Y:S01]  /*71f0*/  SHF.R.U64 R20, R20, 0x3, RZ ;  /* 0x0000000314147819 */ /* 0x000fe200000012ff */
[----:B------:R-:W-:Y:S01]  /*7200*/  @P3 MUFU.LG2 R8, R13 ;  /* 0x0000000d00083308 */ /* 0x000fe20000000c00 */
[----:B------:R-:W-:Y:S01]  /*7210*/  LOP3.LUT R14, R15, 0x380, RZ, 0xc0, !PT ;  /* 0x000003800f0e7812 */ /* 0x000fe200078ec0ff */
[----:B------:R-:W-:Y:S01]  /*7220*/  ULDC.64 UR12, c[0x0][0x208] ;  /* 0x00008200000c7ab9 */ /* 0x000fe20000000a00 */
[----:B------:R-:W-:Y:S01]  /*7230*/  LOP3.LUT R20, R20, R21, RZ, 0x3c, !PT ;  /* 0x0000001514147212 */ /* 0x000fe200078e3cff */
[----:B------:R-:W-:Y:S01]  /*7240*/  IMAD.X R21, RZ, RZ, R17, P0 ;  /* 0x000000ffff157224 */ /* 0x000fe200000e0611 */
[----:B------:R-:W-:-:S02]  /*7250*/  SHF.R.U64 R14, R14, 0x3, RZ ;  /* 0x000000030e0e7819 */ /* 0x000fc400000012ff */
[----:B------:R-:W-:Y:S02]  /*7260*/  IADD3.X R5, RZ, R17, RZ, P4, !PT ;  /* 0x00000011ff057210 */ /* 0x000fe400027fe4ff */
[----:B------:R-:W-:Y:S01]  /*7270*/  LOP3.LUT R14, R14, R15, RZ, 0x3c, !PT ;  /* 0x0000000f0e0e7212 */ /* 0x000fe200078e3cff */
[----:B------:R-:W-:Y:S01]  /*7280*/  IMAD.X R15, RZ, RZ, R17, P2 ;  /* 0x000000ffff0f7224 */ /* 0x000fe200010e0611 */
[----:B------:R-:W-:Y:S01]  /*7290*/  MOV R90, R20 ;  /* 0x00000014005a7202 */ /* 0x000fe20000000f00 */
[----:B------:R-:W-:Y:S01]  /*72a0*/  @P3 FMUL.FTZ R20, R7, 0.69314718246459960938 ;  /* 0x3f31721807143820 */ /* 0x000fe20000410000 */
[----:B------:R-:W-:Y:S01]  /*72b0*/  MOV R6, RZ ;  /* 0x000000ff00067202 */ /* 0x000fe20000000f00 */
[----:B------:R-:W1:Y:S01]  /*72c0*/  @P5 MUFU.LG2 R0, R11 ;  /* 0x0000000b00005308 */ /* 0x000e620000000c00 */
[----:B------:R-:W-:Y:S01]  /*72d0*/  MOV R89, R14 ;  /* 0x0000000e00597202 */ /* 0x000fe20000000f00 */
[----:B------:R-:W-:Y:S01]  /*72e0*/  IMAD.MOV.U32 R14, RZ, RZ, RZ ;  /* 0x000000ffff0e7224 */ /* 0x000fe200078e00ff */
[----:B------:R-:W-:-:S02]  /*72f0*/  LOP3.LUT R95, R16, 0x380, RZ, 0xc0, !PT ;  /* 0x00000380105f7812 */ /* 0x000fc400078ec0ff */
[----:B------:R-:W-:Y:S02]  /*7300*/  @!P1 PRMT R9, RZ, 0x654, R9 ;  /* 0x00000654ff099816 */ /* 0x000fe40000000009 */
[----:B------:R-:W-:Y:S01]  /*7310*/  SHF.R.U64 R95, R95, 0x3, RZ ;  /* 0x000000035f5f7819 */ /* 0x000fe200000012ff */
[----:B------:R2:W3:Y:S01]  /*7320*/  @P5 MUFU.RCP R6, R11 ;  /* 0x0000000b00065308 */ /* 0x0004e20000001000 */
[----:B------:R-:W-:Y:S02]  /*7330*/  MOV R3, 0xff800000 ;  /* 0xff80000000037802 */ /* 0x000fe40000000f00 */
[----:B------:R-:W-:Y:S01]  /*7340*/  LOP3.LUT R94, R95, R16, RZ, 0x3c, !PT ;  /* 0x000000105f5e7212 */ /* 0x000fe200078e3cff */
[----:B------:R-:W-:Y:S01]  /*7350*/  IMAD.MOV.U32 R95, RZ, RZ, R17 ;  /* 0x000000ffff5f7224 */ /* 0x000fe200078e0011 */
[----:B------:R-:W-:-:S03]  /*7360*/  LOP3.LUT P0, RZ, R22, 0x3, RZ, 0xc0, !PT ;  /* 0x0000000316ff7812 */ /* 0x000fc6000780c0ff */
[----:B------:R4:W5:Y:S01]  /*7370*/  @P3 MUFU.RCP R14, R13 ;  /* 0x0000000d000e3308 */ /* 0x0009620000001000 */
[----:B------:R-:W-:Y:S01]  /*7380*/  MOV R94, R94 ;  /* 0x0000005e005e7202 */ /* 0x000fe20000000f00 */
[----:B-1----:R-:W-:Y:S01]  /*7390*/  @P5 FMUL.FTZ R0, R0, 0.69314718246459960938 ;  /* 0x3f31721800005820 */ /* 0x002fe20000410000 */
[----:B------:R-:W-:-:S04]  /*73a0*/  IADD3 R95, R186, UR34, RZ ;  /* 0x00000022ba5f7c10 */ /* 0x000fc8000fffe0ff */
[----:B--2---:R-:W-:-:S04]  /*73b0*/  IADD3 R11, R95, 0x8, RZ ;  /* 0x000000085f0b7810 */ /* 0x004fc80007ffe0ff */
[----:B------:R-:W-:Y:S02]  /*73c0*/  ISETP.GE.OR P2, PT, R11, UR7, P0 ;  /* 0x000000070b007c0c */ /* 0x000fe40008746670 */
[----:B------:R-:W-:Y:S01]  /*73d0*/  ISETP.GE.OR P0, PT, R95, UR7, P0 ;  /* 0x000000075f007c0c */ /* 0x000fe20008706670 */
[----:B------:R-:W-:Y:S02]  /*73e0*/  WARPGROUP.DEPBAR.LE gsb0, 0x0 ;  /* 0x00008000000079c5 */ /* 0x000fe40000010000 */
[----:B------:R-:W-:-:S06]  /*73f0*/  WARPGROUP.ARRIVE ;  /* 0x00000000000079c5 */ /* 0x000fcc0000000000 */
[----:B------:R-:W-:Y:S01]  /*7400*/  HGMMA.64x128x16.F32 R24, R176, gdesc[UR8].tnspB, R24, gsb0 ;  /* 0x41e00008b0187df0 */ /* 0x000fe20008000818 */
[----:B------:R-:W-:Y:S01]  /*7410*/  UMOV UR10, UR6 ;  /* 0x00000006000a7c82 */ /* 0x000fe20008000000 */
[----:B------:R-:W-:Y:S01]  /*7420*/  UMOV UR11, 0x40000040 ;  /* 0x40000040000b7882 */ /* 0x000fe20000000000 */
[----:B------:R-:W-:Y:S01]  /*7430*/  UIADD3 UR6, UR4, 0x180, URZ ;  /* 0x0000018004067890 */ /* 0x000fe2000fffe03f */
        /* <DEDUP_REMOVED lines=17> */
[----:B------:R-:W-:Y:S02]  /*7550*/  UIADD3 UR6, UR4, 0x300, URZ ;  /* 0x0000030004067890 */ /* 0x000fe4000fffe03f */
[----:B------:R-:W-:Y:S01]  /*7560*/  UIADD3 UR4, UR4, 0x380, URZ ;  /* 0x0000038004047890 */ /* 0x000fe2000fffe03f */
[----:B------:R-:W-:Y:S02]  /*7570*/  WARPGROUP.DEPBAR.LE gsb0, 0x0 ;  /* 0x00008000000079c5 */ /* 0x000fe40000010000 */
[----:B------:R-:W-:-:S06]  /*7580*/  WARPGROUP.ARRIVE ;  /* 0x00000000000079c5 */ /* 0x000fcc0000000000 */
[----:B------:R-:W-:Y:S01]  /*7590*/  HGMMA.64x128x16.F32 R24, R156, gdesc[UR8].tnspB, R24, gsb0 ;  /* 0x41e000089c187df0 */ /* 0x000fe20008000818 */
[----:B------:R-:W-:Y:S01]  /*75a0*/  UMOV UR10, UR6 ;  /* 0x00000006000a7c82 */ /* 0x000fe20008000000 */
[----:B------:R-:W-:Y:S01]  /*75b0*/  UMOV UR11, 0x40000040 ;  /* 0x40000040000b7882 */ /* 0x000fe20000000000 */
[----:B------:R-:W-:Y:S02]  /*75c0*/  WARPGROUP.DEPBAR.LE gsb0, 0x0 ;  /* 0x00008000000079c5 */ /* 0x000fe40000010000 */
[----:B------:R-:W-:-:S07]  /*75d0*/  WARPGROUP.ARRIVE ;  /* 0x00000000000079c5 */ /* 0x000fce0000000000 */
[----:B------:R-:W-:Y:S01]  /*75e0*/  HGMMA.64x128x16.F32 R24, R160, gdesc[UR8].tnspB, R24, gsb0 ;  /* 0x41e00008a0187df0 */ /* 0x000fe20008000818 */
[----:B------:R-:W-:Y:S01]  /*75f0*/  UMOV UR10, UR4 ;  /* 0x00000004000a7c82 */ /* 0x000fe20008000000 */
[----:B------:R-:W-:Y:S01]  /*7600*/  UMOV UR11, 0x40000040 ;  /* 0x40000040000b7882 */ /* 0x000fe20000000000 */
[----:B------:R-:W-:Y:S02]  /*7610*/  ULDC UR4, c[0x0][0xdb4] ;  /* 0x00036d0000047ab9 */ /* 0x000fe40000000800 */
[----:B------:R-:W-:-:S04]  /*7620*/  UIMAD UR35, UR4, UR35, UR61 ;  /* 0x00000023042372a4 */ /* 0x000fc8000f8e023d */
[----:B------:R-:W-:-:S04]  /*7630*/  USHF.R.S32.HI UR4, URZ, 0x1f, UR35 ;  /* 0x0000001f3f047899 */ /* 0x000fc80008011423 */
[----:B------:R-:W-:Y:S02]  /*7640*/  UIMAD UR6, UR4, UR8, URZ ;  /* 0x00000008040672a4 */ /* 0x000fe4000f8e023f */
[----:B------:R-:W-:Y:S02]  /*7650*/  UIMAD.WIDE.U32 UR4, UR35, UR8, URZ ;  /* 0x00000008230472a5 */ /* 0x000fe4000f8e003f */
[----:B------:R-:W-:Y:S01]  /*7660*/  UIMAD UR6, UR35, UR9, UR6 ;  /* 0x00000009230672a4 */ /* 0x000fe2000f8e0206 */
[----:B------:R-:W-:Y:S02]  /*7670*/  WARPGROUP.DEPBAR.LE gsb0, 0x0 ;  /* 0x00008000000079c5 */ /* 0x000fe40000010000 */
[----:B------:R-:W-:-:S06]  /*7680*/  WARPGROUP.ARRIVE ;  /* 0x00000000000079c5 */ /* 0x000fcc0000000000 */
[----:B------:R-:W-:Y:S01]  /*7690*/  HGMMA.64x128x16.F32 R24, R164, gdesc[UR8].tnspB, R24, gsb0 ;  /* 0x41e00008a4187df0 */ /* 0x000fe20008000818 */
[----:B------:R-:W-:Y:S02]  /*76a0*/  R2UR UR10, R18 ;  /* 0x00000000120a72ca */ /* 0x000fe400000e0000 */
[----:B------:R-:W-:Y:S01]  /*76b0*/  MOV R18, R4 ;  /* 0x0000000400127202 */ /* 0x000fe20000000f00 */
[----:B------:R-:W-:Y:S02]  /*76c0*/  IMAD.U32 R5, RZ, RZ, UR5 ;  /* 0x00000005ff057e24 */ /* 0x000fe4000f8e00ff */
[----:B------:R-:W-:Y:S01]  /*76d0*/  @P5 FMUL.FTZ R5, R7, 0.69314718246459960938 ;  /* 0x3f31721807055820 */ /* 0x000fe20000410000 */
[----:B------:R-:W-:Y:S01]  /*76e0*/  @P3 FMUL.FTZ R7, R8, 0.69314718246459960938 ;  /* 0x3f31721808073820 */ /* 0x000fe20000410000 */
[----:B------:R-:W-:Y:S01]  /*76f0*/  IMAD.U32 R4, RZ, RZ, UR4 ;  /* 0x00000004ff047e24 */ /* 0x000fe2000f8e00ff */
[----:B------:R-:W-:Y:S01]  /*7700*/  UIADD3 UR4, UR5, UR6, URZ ;  /* 0x0000000605047290 */ /* 0x000fe2000fffe03f */
[----:B------:R-:W-:Y:S01]  /*7710*/  @P5 FFMA.FTZ R3, R5, R10, R0 ;  /* 0x0000000a05035223 */ /* 0x000fe20000010000 */
[----:B------:R-:W-:Y:S01]  /*7720*/  @P3 FFMA.FTZ R23, R20, R12, R7 ;  /* 0x0000000c14173223 */ /* 0x000fe20000010007 */
[----:B------:R-:W-:Y:S01]  /*7730*/  IMAD.MOV.U32 R12, RZ, RZ, R4 ;  /* 0x000000ffff0c7224 */ /* 0x000fe200078e0004 */
[----:B------:R-:W1:Y:S02]  /*7740*/  LDC.64 R20, c[0x0][0xb78] ;  /* 0x0002de00ff147b82 */ /* 0x000e640000000a00 */
[----:B----4-:R-:W-:Y:S01]  /*7750*/  IMAD.U32 R13, RZ, RZ, UR4 ;  /* 0x00000004ff0d7e24 */ /* 0x010fe2000f8e00ff */
[----:B------:R-:W-:-:S06]  /*7760*/  USHF.R.S32.HI UR4, URZ, 0x1f, UR36 ;  /* 0x0000001f3f047899 */ /* 0x000fcc0008011424 */
[----:B-1----:R-:W-:Y:S01]  /*7770*/  IMAD R0, R20, UR4, RZ ;  /* 0x0000000414007c24 */ /* 0x002fe2000f8e02ff */
[----:B------:R-:W-:Y:S01]  /*7780*/  ULDC.64 UR4, c[0x0][0xb40] ;  /* 0x0002d00000047ab9 */ /* 0x000fe20000000a00 */
[----:B------:R-:W-:Y:S02]  /*7790*/  WARPGROUP.DEPBAR.LE gsb0, 0x0 ;  /* 0x00008000000079c5 */ /* 0x000fe40000010000 */
[----:B------:R1:W-:Y:S01]  /*77a0*/  @!P1 SYNCS.ARRIVE.TRANS64.RED.A1T0 RZ, [R9+URZ], RZ ;  /* 0x000000ff09ff99a7 */ /* 0x0003e2000810043f */
[-C--:B---3--:R-:W-:Y:S01]  /*77b0*/  FMUL.FTZ R4, R25, R6.reuse ;  /* 0x0000000619047220 */ /* 0x088fe20000410000 */
[----:B------:R-:W-:Y:S01]  /*77c0*/  FMUL.FTZ R5, R24, R6 ;  /* 0x0000000618057220 */ /* 0x000fe20000410000 */
[-C--:B-----5:R-:W-:Y:S01]  /*77d0*/  FMUL.FTZ R27, R27, R14.reuse ;  /* 0x0000000e1b1b7220 */ /* 0x0a0fe20000410000 */
[----:B------:R-:W-:Y:S01]  /*77e0*/  FMUL.FTZ R26, R26, R14 ;  /* 0x0000000e1a1a7220 */ /* 0x000fe20000410000 */
[-C--:B------:R-:W-:Y:S01]  /*77f0*/  FMUL.FTZ R29, R29, R6.reuse ;  /* 0x000000061d1d7220 */ /* 0x080fe20000410000 */
[----:B------:R-:W-:Y:S01]  /*7800*/  FMUL.FTZ R28, R28, R6 ;  /* 0x000000061c1c7220 */ /* 0x000fe20000410000 */
[-C--:B------:R-:W-:Y:S01]  /*7810*/  FMUL.FTZ R7, R31, R14.reuse ;  /* 0x0000000e1f077220 */ /* 0x080fe20000410000 */
[----:B------:R-:W-:Y:S01]  /*7820*/  FMUL.FTZ R30, R30, R14 ;  /* 0x0000000e1e1e7220 */ /* 0x000fe20000410000 */
[-C--:B------:R-:W-:Y:S01]  /*7830*/  FMUL.FTZ R8, R33, R6.reuse ;  /* 0x0000000621087220 */ /* 0x080fe20000410000 */
[-C--:B-1----:R-:W-:Y:S01]  /*7840*/  FMUL.FTZ R9, R32, R6.reuse ;  /* 0x0000000620097220 */ /* 0x082fe20000410000 */
[-C--:B------:R-:W-:Y:S01]  /*7850*/  FMUL.FTZ R10, R37, R6.reuse ;  /* 0x00000006250a7220 */ /* 0x080fe20000410000 */
[----:B------:R-:W-:Y:S01]  /*7860*/  FMUL.FTZ R11, R36, R6 ;  /* 0x00000006240b7220 */ /* 0x000fe20000410000 */
[----:B------:R-:W-:Y:S01]  /*7870*/  F2FP.F16.F32.PACK_AB R4, R4, R5 ;  /* 0x000000050404723e */ /* 0x000fe200000000ff */
        /* <DEDUP_REMOVED lines=28> */
[----:B------:R-:W-:Y:S01]  /*7a40*/  F2FP.F16.F32.PACK_AB R5, R27, R26 ;  /* 0x0000001a1b05723e */ /* 0x000fe200000000ff */
        /* <DEDUP_REMOVED lines=8> */
[-C--:B------:R-:W-:Y:S01]  /*7ad0*/  FMUL.FTZ R54, R54, R14.reuse ;  /* 0x0000000e36367220 */ /* 0x080fe20000410000 */
[-C--:B------:R-:W-:Y:S01]  /*7ae0*/  FMUL.FTZ R59, R59, R14.reuse ;  /* 0x0000000e3b3b7220 */ /* 0x080fe20000410000 */
[----:B------:R-:W-:Y:S01]  /*7af0*/  FMUL.FTZ R58, R58, R14 ;  /* 0x0000000e3a3a7220 */ /* 0x000fe20000410000 */
[----:B------:R-:W-:Y:S01]  /*7b00*/  F2FP.F16.F32.PACK_AB R7, R7, R30 ;  /* 0x0000001e0707723e */ /* 0x000fe200000000ff */
[----:B------:R-:W-:Y:S01]  /*7b10*/  BAR.SYNC.DEFER_BLOCKING 0x1, 0x100 ;  /* 0x0044000000007b1d */ /* 0x000fe20000010000 */
[-C--:B------:R-:W-:Y:S01]  /*7b20*/  FMUL.FTZ R63, R63, R14.reuse ;  /* 0x0000000e3f3f7220 */ /* 0x080fe20000410000 */
[-C--:B------:R-:W-:Y:S01]  /*7b30*/  FMUL.FTZ R62, R62, R14.reuse ;  /* 0x0000000e3e3e7220 */ /* 0x080fe20000410000 */
[-C--:B------:R-:W-:Y:S01]  /*7b40*/  FMUL.FTZ R67, R67, R14.reuse ;  /* 0x0000000e43437220 */ /* 0x080fe20000410000 */
[-C--:B------:R-:W-:Y:S01]  /*7b50*/  FMUL.FTZ R66, R66, R14.reuse ;  /* 0x0000000e42427220 */ /* 0x080fe20000410000 */
[----:B------:R-:W-:Y:S01]  /*7b60*/  IMAD R28, R21, UR36, R0 ;  /* 0x00000024151c7c24 */ /* 0x000fe2000f8e0200 */
[----:B------:R-:W-:Y:S01]  /*7b70*/  F2FP.F16.F32.PACK_AB R8, R8, R9 ;  /* 0x000000090808723e */ /* 0x000fe200000000ff */
[-C--:B------:R-:W-:Y:S01]  /*7b80*/  FMUL.FTZ R71, R71, R14.reuse ;  /* 0x0000000e47477220 */ /* 0x080fe20000410000 */
[----:B------:R-:W-:Y:S01]  /*7b90*/  F2FP.F16.F32.PACK_AB R10, R10, R11 ;  /* 0x0000000b0a0a723e */ /* 0x000fe200000000ff */
[-C--:B------:R-:W-:Y:S01]  /*7ba0*/  FMUL.FTZ R70, R70, R14.reuse ;  /* 0x0000000e46467220 */ /* 0x080fe20000410000 */
[-C--:B------:R-:W-:Y:S01]  /*7bb0*/  FMUL.FTZ R75, R75, R14.reuse ;  /* 0x0000000e4b4b7220 */ /* 0x080fe20000410000 */
[----:B------:R-:W-:Y:S01]  /*7bc0*/  FMUL.FTZ R74, R74, R14 ;  /* 0x0000000e4a4a7220 */ /* 0x000fe20000410000 */
[----:B------:R-:W-:Y:S01]  /*7bd0*/  IMAD.WIDE.U32 R20, R20, UR36, R12 ;  /* 0x0000002414147c25 */ /* 0x000fe2000f8e000c */
[----:B------:R-:W-:-:S03]  /*7be0*/  F2FP.F16.F32.PACK_AB R9, R35, R34 ;  /* 0x000000222309723e */ /* 0x000fc600000000ff */
[----:B------:R-:W-:Y:S01]  /*7bf0*/  FMUL.FTZ R79, R79, R14 ;  /* 0x0000000e4f4f7220 */ /* 0x000fe20000410000 */
[----:B------:R-:W-:Y:S01]  /*7c00*/  F2FP.F16.F32.PACK_AB R11, R39, R38 ;  /* 0x00000026270b723e */ /* 0x000fe200000000ff */
[-C--:B------:R-:W-:Y:S01]  /*7c10*/  FMUL.FTZ R78, R78, R14.reuse ;  /* 0x0000000e4e4e7220 */ /* 0x080fe20000410000 */
[-C--:B------:R-:W-:Y:S01]  /*7c20*/  FMUL.FTZ R83, R83, R14.reuse ;  /* 0x0000000e53537220 */ /* 0x080fe20000410000 */
[-C--:B------:R-:W-:Y:S01]  /*7c30*/  FMUL.FTZ R82, R82, R14.reuse ;  /* 0x0000000e52527220 */ /* 0x080fe20000410000 */
[-C--:B------:R-:W-:Y:S01]  /*7c40*/  FMUL.FTZ R87, R87, R14.reuse ;  /* 0x0000000e57577220 */ /* 0x080fe20000410000 */
[----:B------:R-:W-:Y:S01]  /*7c50*/  FMUL.FTZ R86, R86, R14 ;  /* 0x0000000e56567220 */ /* 0x000fe20000410000 */
[----:B------:R-:W-:Y:S02]  /*7c60*/  F2FP.F16.F32.PACK_AB R12, R41, R40 ;  /* 0x00000028290c723e */ /* 0x000fe400000000ff */
[----:B------:R-:W-:Y:S01]  /*7c70*/  F2FP.F16.F32.PACK_AB R13, R43, R42 ;  /* 0x0000002a2b0d723e */ /* 0x000fe200000000ff */
[----:B------:R1:W-:Y:S01]  /*7c80*/  STSM.16.M88.4 [R94], R4 ;  /* 0x000000045e007844 */ /* 0x0003e20000000200 */
[----:B------:R-:W-:-:S02]  /*7c90*/  F2FP.F16.F32.PACK_AB R14, R45, R44 ;  /* 0x0000002c2d0e723e */ /* 0x000fc400000000ff */
[----:B------:R-:W-:Y:S01]  /*7ca0*/  F2FP.F16.F32.PACK_AB R15, R15, R46 ;  /* 0x0000002e0f0f723e */ /* 0x000fe200000000ff */
[----:B------:R-:W-:Y:S01]  /*7cb0*/  STSM.16.M88.4 [R93], R8 ;  /* 0x000000085d007844 */ /* 0x000fe20000000200 */
[----:B------:R-:W-:Y:S02]  /*7cc0*/  F2FP.F16.F32.PACK_AB R24, R24, R25 ;  /* 0x000000191818723e */ /* 0x000fe400000000ff */
[----:B------:R-:W-:Y:S01]  /*7cd0*/  F2FP.F16.F32.PACK_AB R56, R57, R56 ;  /* 0x000000383938723e */ /* 0x000fe200000000ff */
[----:B------:R-:W-:Y:S01]  /*7ce0*/  STSM.16.M88.4 [R92], R12 ;  /* 0x0000000c5c007844 */ /* 0x000fe20000000200 */
[----:B------:R-:W-:Y:S02]  /*7cf0*/  F2FP.F16.F32.PACK_AB R25, R51, R50 ;  /* 0x000000323319723e */ /* 0x000fe400000000ff */
[----:B------:R-:W-:Y:S02]  /*7d00*/  F2FP.F16.F32.PACK_AB R26, R53, R52 ;  /* 0x00000034351a723e */ /* 0x000fe400000000ff */
[----:B------:R-:W-:-:S02]  /*7d10*/  F2FP.F16.F32.PACK_AB R27, R27, R54 ;  /* 0x000000361b1b723e */ /* 0x000fc400000000ff */
[----:B------:R-:W-:Y:S02]  /*7d20*/  F2FP.F16.F32.PACK_AB R57, R59, R58 ;  /* 0x0000003a3b39723e */ /* 0x000fe400000000ff */
[----:B------:R-:W-:Y:S01]  /*7d30*/  F2FP.F16.F32.PACK_AB R64, R65, R64 ;  /* 0x000000404140723e */ /* 0x000fe200000000ff */
[----:B------:R-:W-:Y:S01]  /*7d40*/  STSM.16.M88.4 [R91], R24 ;  /* 0x000000185b007844 */ /* 0x000fe20000000200 */
[----:B------:R-:W-:Y:S02]  /*7d50*/  F2FP.F16.F32.PACK_AB R58, R61, R60 ;  /* 0x0000003c3d3a723e */ /* 0x000fe400000000ff */
[----:B------:R-:W-:Y:S02]  /*7d60*/  F2FP.F16.F32.PACK_AB R59, R63, R62 ;  /* 0x0000003e3f3b723e */ /* 0x000fe400000000ff */
[----:B------:R-:W-:Y:S02]  /*7d70*/  F2FP.F16.F32.PACK_AB R65, R67, R66 ;  /* 0x000000424341723e */ /* 0x000fe400000000ff */
[----:B------:R-:W-:Y:S01]  /*7d80*/  F2FP.F16.F32.PACK_AB R72, R73, R72 ;  /* 0x000000484948723e */ /* 0x000fe200000000ff */
[----:B------:R-:W-:Y:S01]  /*7d90*/  STSM.16.M88.4 [R90], R56 ;  /* 0x000000385a007844 */ /* 0x000fe20000000200 */
[----:B-1----:R-:W-:-:S02]  /*7da0*/  SHF.R.S32.HI R5, RZ, 0x1f, R95 ;  /* 0x0000001fff057819 */ /* 0x002fc4000001145f */
[----:B------:R-:W-:Y:S02]  /*7db0*/  IADD3 R0, P1, R95, R20, RZ ;  /* 0x000000145f007210 */ /* 0x000fe40007f3e0ff */
[----:B------:R-:W-:Y:S02]  /*7dc0*/  F2FP.F16.F32.PACK_AB R66, R69, R68 ;  /* 0x000000444542723e */ /* 0x000fe400000000ff */
[----:B------:R-:W-:Y:S02]  /*7dd0*/  F2FP.F16.F32.PACK_AB R67, R71, R70 ;  /* 0x000000464743723e */ /* 0x000fe400000000ff */
[----:B------:R-:W-:Y:S02]  /*7de0*/  F2FP.F16.F32.PACK_AB R73, R75, R74 ;  /* 0x0000004a4b49723e */ /* 0x000fe400000000ff */
[----:B------:R-:W-:Y:S01]  /*7df0*/  F2FP.F16.F32.PACK_AB R80, R81, R80 ;  /* 0x000000505150723e */ /* 0x000fe200000000ff */
[----:B------:R-:W-:Y:S01]  /*7e00*/  STSM.16.M88.4 [R89], R64 ;  /* 0x0000004059007844 */ /* 0x000fe20000000200 */
[----:B------:R-:W-:-:S02]  /*7e10*/  F2FP.F16.F32.PACK_AB R74, R77, R76 ;  /* 0x0000004c4d4a723e */ /* 0x000fc400000000ff */
[----:B------:R-:W-:Y:S02]  /*7e20*/  F2FP.F16.F32.PACK_AB R75, R79, R78 ;  /* 0x0000004e4f4b723e */ /* 0x000fe400000000ff */
[----:B------:R-:W-:Y:S02]  /*7e30*/  F2FP.F16.F32.PACK_AB R81, R83, R82 ;  /* 0x000000525351723e */ /* 0x000fe400000000ff */
[----:B------:R-:W-:Y:S01]  /*7e40*/  F2FP.F16.F32.PACK_AB R82, R85, R84 ;  /* 0x000000545552723e */ /* 0x000fe200000000ff */
[----:B------:R-:W-:Y:S01]  /*7e50*/  STSM.16.M88.4 [R88], R72 ;  /* 0x0000004858007844 */ /* 0x000fe20000000200 */
[----:B------:R-:W-:Y:S02]  /*7e60*/  F2FP.F16.F32.PACK_AB R83, R87, R86 ;  /* 0x000000565753723e */ /* 0x000fe400000000ff */
[----:B------:R-:W-:Y:S02]  /*7e70*/  IADD3.X R5, R5, R21, R28, P1, !PT ;  /* 0x0000001505057210 */ /* 0x000fe40000ffe41c */
[----:B------:R-:W-:Y:S01]  /*7e80*/  LEA R4, P1, R0, UR4, 0x2 ;  /* 0x0000000400047c11 */ /* 0x000fe2000f8210ff */
[----:B------:R1:W-:Y:S01]  /*7e90*/  STSM.16.M88.4 [R18], R80 ;  /* 0x0000005012007844 */ /* 0x0003e20000000200 */
[----:B------:R-:W-:-:S02]  /*7ea0*/  ULDC UR4, c[0x0][0xc] ;  /* 0x0000030000047ab9 */ /* 0x000fc40000000800 */
[----:B------:R-:W-:Y:S01]  /*7eb0*/  LEA.HI.X R5, R0, UR5, R5, 0x2, P1 ;  /* 0x0000000500057c11 */ /* 0x000fe200088f1405 */
[----:B------:R-:W-:Y:S01]  /*7ec0*/  @!PT LDS RZ, [RZ] ;  /* 0x00000000fffff984 */ /* 0x000fe20000000800 */
[----:B------:R-:W-:Y:S01]  /*7ed0*/  @!PT LDS RZ, [RZ] ;  /* 0x00000000fffff984 */ /* 0x000fe20000000800 */
[----:B------:R-:W-:Y:S01]  /*7ee0*/  @!PT LDS RZ, [RZ] ;  /* 0x00000000fffff984 */ /* 0x000fe20000000800 */
[----:B------:R-:W-:Y:S01]  /*7ef0*/  @!PT LDS RZ, [RZ] ;  /* 0x00000000fffff984 */ /* 0x000fe20000000800 */
[----:B------:R2:W-:Y:S06]  /*7f00*/  MEMBAR.ALL.CTA ;  /* 0x0000000000007992 */ /* 0x0005ec0000008000 */
[----:B--2---:R-:W2:Y:S01]  /*7f10*/  FENCE.VIEW.ASYNC.S ;  /* 0x00000000000073c6 */ /* 0x004ea20000000000 */
[----:B------:R-:W-:-:S03]  /*7f20*/  UIADD3 UR10, UR4, UR10, URZ ;  /* 0x0000000a040a7290 */ /* 0x000fc6000fffe03f */
[----:B--2---:R-:W2:Y:S03]  /*7f30*/  SHFL.IDX PT, R0, R185, RZ, 0x1f ;  /* 0x00001fffb9007589 */ /* 0x004ea600000e0000 */
[----:B-1----:R-:W-:Y:S01]  /*7f40*/  MOV R18, UR10 ;  /* 0x0000000a00127c02 */ /* 0x002fe20008000f00 */
[----:B------:R-:W-:Y:S06]  /*7f50*/  BAR.ARV 0x1, 0x120 ;  /* 0x0044800000007b1d */ /* 0x000fec0000002000 */
[----:B------:R1:W-:Y:S01]  /*7f60*/  @!P0 STG.E desc[UR12][R4.64], R3 ;  /* 0x0000000304008986 */ /* 0x0003e2000c10190c */
[----:B--2---:R-:W-:-:S03]  /*7f70*/  ISETP.NE.AND P0, PT, R0, 0x7, PT ;  /* 0x000000070000780c */ /* 0x004fc60003f05270 */
[----:B------:R1:W-:Y:S10]  /*7f80*/  @!P2 STG.E desc[UR12][R4.64+0x20], R23 ;  /* 0x000020170400a986 */ /* 0x0003f4000c10190c */
[----:B------:R-:W-:Y:S05]  /*7f90*/  @P0 BRA `(.L_x_29) ;  /* 0x0000000000580947 */ /* 0x000fea0003800000 */
[----:B------:R-:W-:Y:S01]  /*7fa0*/  BAR.SYNC.DEFER_BLOCKING 0x1, 0x120 ;  /* 0x0044800000007b1d */ /* 0x000fe20000010000 */
[----:B------:R-:W-:-:S05]  /*7fb0*/  ELECT P0, URZ, PT ;  /* 0x00000000003f782f */ /* 0x000fca0003800000 */
[----:B------:R-:W-:Y:S08]  /*7fc0*/  BSSY B0, `(.L_x_29) ;  /* 0x0000013000007945 */ /* 0x000ff00003800000 */
[----:B------:R-:W-:Y:S05]  /*7fd0*/  @!P0 BRA `(.L_x_30) ;  /* 0x0000000000448947 */ /* 0x000fea0003800000 */
[----:B------:R-:W-:Y:S01]  /*7fe0*/  ULDC.64 UR6, c[0x0][0x198] ;  /* 0x0000660000067ab9 */ /* 0x000fe20000000a00 */
[----:B------:R-:W-:Y:S01]  /*7ff0*/  UMOV UR33, URZ ;  /* 0x0000003f00217c82 */ /* 0x000fe20008000000 */
[----:B------:R-:W-:Y:S02]  /*8000*/  UIADD3 UR4, UP0, UR6, 0x9f0, URZ ;  /* 0x000009f006047890 */ /* 0x000fe4000ff1e03f */
[----:B------:R-:W-:Y:S02]  /*8010*/  UIADD3 UR6, UR60, 0x4000, URZ ;  /* 0x000040003c067890 */ /* 0x000fe4000fffe03f */
[----:B------:R-:W-:Y:S01]  /*8020*/  UIADD3.X UR5, URZ, UR7, URZ, UP0, !UPT ;  /* 0x000000073f057290 */ /* 0x000fe200087fe43f */
[----:B------:R-:W-:Y:S01]  /*8030*/  UMOV UR37, URZ ;  /* 0x0000003f00257c82 */ /* 0x000fe20008000000 */
[----:B------:R-:W-:Y:S01]  /*8040*/  UMOV UR32, UR60 ;  /* 0x0000003c00207c82 */ /* 0x000fe20008000000 */
[----:B------:R-:W-:-:S06]  /*8050*/  UMOV UR7, 0x40 ;  /* 0x0000004000077882 */ /* 0x000fcc0000000000 */
[----:B------:R2:W-:Y:S02]  /*8060*/  UTMASTG.5D [UR32], [UR4] ;  /* 0x00000020040073b5 */ /* 0x0005e40008020000 */
[----:B--2---:R-:W-:Y:S01]  /*8070*/  UMOV UR32, UR6 ;  /* 0x0000000600207c82 */ /* 0x004fe20008000000 */
[----:B------:R-:W-:Y:S01]  /*8080*/  UMOV UR33, UR7 ;  /* 0x0000000700217c82 */ /* 0x000fe20008000000 */
[----:B------:R-:W-:Y:S01]  /*8090*/  UIADD3 UR6, UR60, 0x34820, URZ ;  /* 0x000348203c067890 */ /* 0x000fe2000fffe03f */
[----:B------:R2:W-:Y:S03]  /*80a0*/  UTMASTG.5D [UR32], [UR4] ;  /* 0x00000020040073b5 */ /* 0x0005e60008020000 */
[----:B------:R-:W-:Y:S01]  /*80b0*/  UPRMT UR6, URZ, 0x654, UR6 ;  /* 0x000006543f067896 */ /* 0x000fe20008000006 */
[----:B------:R0:W-:Y:S01]  /*80c0*/  UTMACMDFLUSH ;  /* 0x00000000000079b7 */ /* 0x0001e20000000000 */
[----:B------:R-:W-:-:S07]  /*80d0*/  DEPBAR.LE SB0, 0x0 ;  /* 0x000080000000791a */ /* 0x000fce0000000000 */
[----:B--2---:R-:W-:Y:S03]  /*80e0*/  SYNCS.ARRIVE.TRANS64.RED.A1T0 RZ, [UR6], RZ ;  /* 0x000000ffffff79a7 */ /* 0x004fe60008100406 */
.L_x_30:
[----:B------:R-:W-:Y:S05]  /*80f0*/  BSYNC B0 ;  /* 0x0000000000007941 */ /* 0x000fea0003800000 */
.L_x_29:
[----:B------:R-:W2:Y:S01]  /*8100*/  LDC R0, c[0x0][0xda4] ;  /* 0x00036900ff007b82 */ /* 0x000ea20000000800 */
[----:B------:R-:W-:Y:S01]  /*8110*/  R2UR UR5, R18 ;  /* 0x00000000120572ca */ /* 0x000fe200000e0000 */
[----:B------:R-:W-:Y:S01]  /*8120*/  UIADD3 UR38, UR38, 0x1, URZ ;  /* 0x0000000126267890 */ /* 0x000fe2000fffe03f */
[----:B------:R-:W-:-:S03]  /*8130*/  VIADD R19, R19, 0x1 ;  /* 0x0000000113137836 */ /* 0x000fc60000000000 */
[----:B------:R-:W-:-:S04]  /*8140*/  UISETP.NE.AND UP0, UPT, UR38, 0x2, UPT ;  /* 0x000000022600788c */ /* 0x000fc8000bf05270 */
[----:B------:R-:W-:Y:S02]  /*8150*/  USEL UR4, URZ, 0x1, UP0 ;  /* 0x000000013f047887 */ /* 0x000fe40008000000 */
[----:B------:R-:W-:Y:S02]  /*8160*/  USEL UR38, UR38, URZ, UP0 ;  /* 0x0000003f26267287 */ /* 0x000fe40008000000 */
[----:B------:R-:W-:Y:S01]  /*8170*/  ULOP3.LUT UR39, UR39, UR4, URZ, 0x3c, !UPT ;  /* 0x0000000427277292 */ /* 0x000fe2000f8e3c3f */
[----:B--2---:R-:W-:-:S13]  /*8180*/  ISETP.LE.AND P0, PT, R0, UR5, PT ;  /* 0x0000000500007c0c */ /* 0x004fda000bf03270 */
[----:B------:R-:W-:Y:S05]  /*8190*/  @!P0 BRA `(.L_x_31) ;  /* 0xffffff8800e48947 */ /* 0x000fea000383ffff */
[----:B------:R-:W-:Y:S05]  /*81a0*/  EXIT ;  /* 0x000000000000794d */ /* 0x000fea0003800000 */
.L_x_7:
[----:B------:R-:W-:-:S08]  /*81b0*/  NOP ;  /* 0x0000000000007918 */ /* 0x000fd00000000000 */
[----:B-1----:R-:W1:-:S00]  /*81c0*/  USETMAXREG.DEALLOC.CTAPOOL 0x18 ;  /* 0x00000018000079c8 */ /* 0x002e4000080e0500 */
[----:B-1----:R-:W-:-:S06]  /*81d0*/  LOP3.LUT R0, R0, 0x3, RZ, 0xc0, !PT ;  /* 0x0000000300007812 */ /* 0x002fcc00078ec0ff */
[----:B------:R-:W1:Y:S02]  /*81e0*/  SHFL.IDX PT, R0, R0, RZ, 0x1f ;  /* 0x00001fff00007589 */ /* 0x000e6400000e0000 */
[----:B-1----:R-:W-:-:S13]  /*81f0*/  ISETP.NE.AND P0, PT, R0, RZ, PT ;  /* 0x000000ff0000720c */ /* 0x002fda0003f05270 */
[----:B--2---:R-:W-:Y:S05]  /*8200*/  @P0 EXIT ;  /* 0x000000000000094d */ /* 0x004fea0003800000 */
[----:B------:R-:W1:Y:S01]  /*8210*/  S2UR UR4, SR_CTAID.X ;  /* 0x00000000000479c3 */ /* 0x000e620000002500 */
[----:B------:R-:W-:Y:S01]  /*8220*/  IMAD.MOV.U32 R16, RZ, RZ, RZ ;  /* 0x000000ffff107224 */ /* 0x000fe200078e00ff */
[----:B------:R-:W-:Y:S01]  /*8230*/  MOV R2, 0x1 ;  /* 0x0000000100027802 */ /* 0x000fe20000000f00 */
[----:B------:R-:W-:-:S05]  /*8240*/  IMAD.MOV.U32 R17, RZ, RZ, 0x1 ;  /* 0x00000001ff117424 */ /* 0x000fca00078e00ff */
[----:B------:R-:W1:Y:S02]  /*8250*/  LDC R0, c[0x0][0xda4] ;  /* 0x00036900ff007b82 */ /* 0x000e640000000800 */
[----:B-1----:R-:W-:-:S13]  /*8260*/  ISETP.LE.AND P0, PT, R0, UR4, PT ;  /* 0x0000000400007c0c */ /* 0x002fda000bf03270 */
[----:B------:R-:W-:Y:S05]  /*8270*/  @P0 BRA `(.L_x_32) ;  /* 0x0000002c00540947 */ /* 0x000fea0003800000 */
[----:B------:R-:W-:Y:S01]  /*8280*/  IMAD.U32 R0, RZ, RZ, UR4 ;  /* 0x00000004ff007e24 */ /* 0x000fe2000f8e00ff */
[----:B------:R-:W-:Y:S01]  /*8290*/  MOV R16, RZ ;  /* 0x000000ff00107202 */ /* 0x000fe20000000f00 */
[----:B------:R-:W-:Y:S01]  /*82a0*/  IMAD.MOV.U32 R17, RZ, RZ, 0x1 ;  /* 0x00000001ff117424 */ /* 0x000fe200078e00ff */
[----:B------:R-:W-:Y:S01]  /*82b0*/  ULDC.64 UR36, c[0x0][0x198] ;  /* 0x0000660000247ab9 */ /* 0x000fe20000000a00 */
[----:B------:R-:W-:Y:S01]  /*82c0*/  ULDC UR38, c[0x0][0xc] ;  /* 0x0000030000267ab9 */ /* 0x000fe20000000800 */
[----:B------:R1:W-:Y:S04]  /*82d0*/  STL [R1+0x10], R0 ;  /* 0x0000100001007387 */ /* 0x0003e80000100800 */
[----:B------:R1:W-:Y:S02]  /*82e0*/  STL [R1+0x18], RZ ;  /* 0x000018ff01007387 */ /* 0x0003e40000100800 */
.L_x_76:
[----:B-1----:R-:W2:Y:S01]  /*82f0*/  LDL R6, [R1+0x10] ;  /* 0x0000100001067983 */ /* 0x002ea20000100800 */
[----:B------:R-:W3:Y:S01]  /*8300*/  LDC R2, c[0x0][0xda8] ;  /* 0x00036a00ff027b82 */ /* 0x000ee20000000800 */
[----:B------:R-:W-:Y:S05]  /*8310*/  YIELD ;  /* 0x0000000000007946 */ /* 0x000fea0003800000 */
[----:B------:R-:W-:Y:S02]  /*8320*/  ULDC.64 UR4, c[0x0][0x3f8] ;  /* 0x0000fe0000047ab9 */ /* 0x000fe40000000a00 */
[----:B-1----:R-:W1:Y:S01]  /*8330*/  LDC R0, c[0x0][0xdb4] ;  /* 0x00036d00ff007b82 */ /* 0x002e620000000800 */
[----:B------:R-:W-:-:S03]  /*8340*/  UISETP.NE.U32.AND UP0, UPT, UR4, URZ, UPT ;  /* 0x0000003f0400728c */ /* 0x000fc6000bf05070 */
[----:B------:R-:W-:Y:S01]  /*8350*/  ULDC UR4, c[0x0][0x404] ;  /* 0x0001010000047ab9 */ /* 0x000fe20000000800 */
[----:B------:R-:W-:-:S04]  /*8360*/  UISETP.NE.AND.EX UP0, UPT, UR5, URZ, UPT, UP0 ;  /* 0x0000003f0500728c */ /* 0x000fc8000bf05300 */
[----:B------:R-:W-:Y:S01]  /*8370*/  USEL UR4, UR4, 0x1, UP0 ;  /* 0x0000000104047887 */ /* 0x000fe20008000000 */
[----:B---3--:R-:W-:Y:S02]  /*8380*/  ISETP.NE.AND P0, PT, R2, 0x1, PT ;  /* 0x000000010200780c */ /* 0x008fe40003f05270 */
[----:B-1----:R-:W-:-:S11]  /*8390*/  ISETP.NE.AND P1, PT, R0, 0x1, PT ;  /* 0x000000010000780c */ /* 0x002fd60003f25270 */
[----:B------:R-:W2:Y:S08]  /*83a0*/  @P0 LDC R4, c[0x0][0xdac] ;  /* 0x00036b00ff040b82 */ /* 0x000eb00000000800 */
[----:B------:R-:W1:Y:S08]  /*83b0*/  @P0 LDC R5, c[0x0][0xdb0] ;  /* 0x00036c00ff050b82 */ /* 0x000e700000000800 */
[----:B------:R-:W3:Y:S01]  /*83c0*/  @P1 LDC.64 R2, c[0x0][0xdb8] ;  /* 0x00036e00ff021b82 */ /* 0x000ee20000000a00 */
[----:B--2---:R-:W-:-:S05]  /*83d0*/  @P0 IMAD.HI.U32 R4, R6, R4, RZ ;  /* 0x0000000406040227 */ /* 0x004fca00078e00ff */
[----:B-1----:R-:W-:Y:S02]  /*83e0*/  @P0 SHF.R.U32.HI R6, RZ, R5, R4 ;  /* 0x00000005ff060219 */ /* 0x002fe40000011604 */
[----:B------:R-:W1:Y:S03]  /*83f0*/  S2R R4, SR_CgaCtaId ;  /* 0x0000000000047919 */ /* 0x000e660000008800 */
[----:B---3--:R-:W-:Y:S01]  /*8400*/  @P1 IMAD.HI.U32 R2, R6, R2, RZ ;  /* 0x0000000206021227 */ /* 0x008fe200078e00ff */
[----:B------:R2:W-:Y:S03]  /*8410*/  STL [R1+0x8], R6 ;  /* 0x0000080601007387 */ /* 0x0005e60000100800 */
[----:B------:R-:W-:Y:S01]  /*8420*/  IMAD.MOV.U32 R19, RZ, RZ, R6 ;  /* 0x000000ffff137224 */ /* 0x000fe200078e0006 */
[----:B------:R-:W-:-:S02]  /*8430*/  @P1 SHF.R.U32.HI R19, RZ, R3, R2 ;  /* 0x00000003ff131219 */ /* 0x000fc40000011602 */
[----:B------:R-:W3:Y:S01]  /*8440*/  LDC R2, c[0x0][0x2e0] ;  /* 0x0000b800ff027b82 */ /* 0x000ee20000000800 */
[----:B------:R-:W-:-:S04]  /*8450*/  MOV R3, 0x400 ;  /* 0x0000040000037802 */ /* 0x000fc80000000f00 */
[----:B-1----:R-:W-:Y:S01]  /*8460*/  LEA R8, R4, R3, 0x18 ;  /* 0x0000000304087211 */ /* 0x002fe200078ec0ff */
[----:B---3--:R-:W-:-:S03]  /*8470*/  IMAD R7, R2, UR4, RZ ;  /* 0x0000000402077c24 */ /* 0x008fc6000f8e02ff */
[----:B------:R-:W-:Y:S01]  /*8480*/  IADD3 R2, R8, 0x1c400, RZ ;  /* 0x0001c40008027810 */ /* 0x000fe20007ffe0ff */
[----:B------:R2:W-:Y:S03]  /*8490*/  STL [R1+0x4], R8 ;  /* 0x0000040801007387 */ /* 0x0005e60000100800 */
[----:B------:R-:W-:Y:S01]  /*84a0*/  LOP3.LUT P0, RZ, R2, 0x3ff, RZ, 0xc0, !PT ;  /* 0x000003ff02ff7812 */ /* 0x000fe2000780c0ff */
[----:B------:R-:W-:Y:S01]  /*84b0*/  VIADD R2, R7, 0x7f ;  /* 0x0000007f07027836 */ /* 0x000fe20000000000 */
[----:B------:R2:W-:Y:S04]  /*84c0*/  STL [R1+0x14], R7 ;  /* 0x0000140701007387 */ /* 0x0005e80000100800 */
[----:B------:R-:W-:-:S04]  /*84d0*/  SHF.R.S32.HI R3, RZ, 0x1f, R2 ;  /* 0x0000001fff037819 */ /* 0x000fc80000011402 */
[----:B------:R-:W-:Y:S01]  /*84e0*/  LEA.HI R2, R3, R2, RZ, 0x7 ;  /* 0x0000000203027211 */ /* 0x000fe200078f38ff */
[----:B------:R-:W-:-:S04]  /*84f0*/  IMAD.MOV R3, RZ, RZ, -R19 ;  /* 0x000000ffff037224 */ /* 0x000fc800078e0a13 */
[----:B------:R-:W-:Y:S01]  /*8500*/  IMAD R3, R0, R3, R6 ;  /* 0x0000000300037224 */ /* 0x000fe200078e0206 */
[----:B------:R-:W-:-:S05]  /*8510*/  SHF.R.S32.HI R0, RZ, 0x7, R2 ;  /* 0x00000007ff007819 */ /* 0x000fca0000011402 */
[----:B------:R2:W-:Y:S04]  /*8520*/  STL [R1+0xc], R0 ;  /* 0x00000c0001007387 */ /* 0x0005e80000100800 */
[----:B------:R2:W-:Y:S01]  /*8530*/  STL [R1], R3 ;  /* 0x0000000301007387 */ /* 0x0005e20000100800 */
[----:B------:R-:W-:Y:S05]  /*8540*/  @!P0 BRA `(.L_x_33) ;  /* 0x0000000000408947 */ /* 0x000fea0003800000 */
[----:B------:R-:W-:Y:S01]  /*8550*/  MOV R2, 0x0 ;  /* 0x0000000000027802 */ /* 0x000fe20000000f00 */
[----:B------:R-:W-:Y:S01]  /*8560*/  ULDC.64 UR6, c[0x4][0xb8] ;  /* 0x01002e0000067ab9 */ /* 0x000fe20000000a00 */
[----:B------:R-:W-:Y:S01]  /*8570*/  ULDC.64 UR8, c[0x4][0xc0] ;  /* 0x0100300000087ab9 */ /* 0x000fe20000000a00 */
[----:B------:R-:W-:Y:S01]  /*8580*/  ULDC.64 UR4, c[0x4][0x8] ;  /* 0x0100020000047ab9 */ /* 0x000fe20000000a00 */
[----:B------:R-:W-:Y:S01]  /*8590*/  MOV R4, UR6 ;  /* 0x0000000600047c02 */ /* 0x000fe20008000f00 */
[----:B------:R-:W-:Y:S01]  /*85a0*/  IMAD.U32 R5, RZ, RZ, UR7 ;  /* 0x00000007ff057e24 */ /* 0x000fe2000f8e00ff */
[----:B--2---:R-:W1:Y:S01]  /*85b0*/  LDC.64 R2, c[0x4][R2] ;  /* 0x0100000002027b82 */ /* 0x004e620000000a00 */
[----:B------:R-:W-:Y:S01]  /*85c0*/  IMAD.U32 R6, RZ, RZ, UR8 ;  /* 0x00000008ff067e24 */ /* 0x000fe2000f8e00ff */
[----:B------:R-:W-:Y:S01]  /*85d0*/  MOV R7, UR9 ;  /* 0x0000000900077c02 */ /* 0x000fe20008000f00 */
[----:B------:R-:W-:Y:S01]  /*85e0*/  IMAD.U32 R10, RZ, RZ, UR4 ;  /* 0x00000004ff0a7e24 */ /* 0x000fe2000f8e00ff */
[----:B------:R-:W-:Y:S01]  /*85f0*/  MOV R8, 0x70 ;  /* 0x0000007000087802 */ /* 0x000fe20000000f00 */
[----:B------:R-:W-:-:S02]  /*8600*/  IMAD.U32 R11, RZ, RZ, UR5 ;  /* 0x00000005ff0b7e24 */ /* 0x000fc4000f8e00ff */
[----:B------:R-:W-:Y:S02]  /*8610*/  IMAD.MOV.U32 R12, RZ, RZ, 0x1 ;  /* 0x00000001ff0c7424 */ /* 0x000fe400078e00ff */
[----:B------:R-:W-:-:S07]  /*8620*/  IMAD.MOV.U32 R13, RZ, RZ, RZ ;  /* 0x000000ffff0d7224 */ /* 0x000fce00078e00ff */
[----:B------:R-:W-:-:S07]  /*8630*/  LEPC R20, `(.L_x_33) ;  /* 0x000000001014794e */ /* 0x000fce0000000000 */
[----:B-1----:R-:W-:Y:S05]  /*8640*/  CALL.ABS.NOINC R2 ;  /* 0x0000000002007343 */ /* 0x002fea0003c00000 */
.L_x_33:
[----:B------:R-:W2:Y:S02]  /*8650*/  LDL R2, [R1+0x4] ;  /* 0x0000040001027983 */ /* 0x000ea40000100800 */
[----:B--2---:R-:W-:-:S04]  /*8660*/  IADD3 R0, R2, 0x400, RZ ;  /* 0x0000040002007810 */ /* 0x004fc80007ffe0ff */
[----:B------:R-:W-:-:S13]  /*8670*/  LOP3.LUT P0, RZ, R0, 0x3ff, RZ, 0xc0, !PT ;  /* 0x000003ff00ff7812 */ /* 0x000fda000780c0ff */
[----:B------:R-:W-:Y:S05]  /*8680*/  @!P0 BRA `(.L_x_34) ;  /* 0x0000000000808947 */ /* 0x000fea0003800000 */
[----:B------:R-:W-:Y:S01]  /*8690*/  MOV R0, 0x0 ;  /* 0x0000000000007802 */ /* 0x000fe20000000f00 */
[----:B------:R-:W-:Y:S01]  /*86a0*/  ULDC.64 UR6, c[0x4][0xb8] ;  /* 0x01002e0000067ab9 */ /* 0x000fe20000000a00 */
[----:B------:R-:W-:Y:S01]  /*86b0*/  ULDC.64 UR8, c[0x4][0xc0] ;  /* 0x0100300000087ab9 */ /* 0x000fe20000000a00 */
[----:B------:R-:W-:Y:S01]  /*86c0*/  ULDC.64 UR4, c[0x4][0x10] ;  /* 0x0100040000047ab9 */ /* 0x000fe20000000a00 */
[----:B------:R1:W2:Y:S01]  /*86d0*/  LDC.64 R2, c[0x4][R0] ;  /* 0x0100000000027b82 */ /* 0x0002a20000000a00 */
[----:B------:R-:W-:Y:S01]  /*86e0*/  IMAD.U32 R4, RZ, RZ, UR6 ;  /* 0x00000006ff047e24 */ /* 0x000fe2000f8e00ff */
[----:B------:R-:W-:Y:S01]  /*86f0*/  MOV R6, UR8 ;  /* 0x0000000800067c02 */ /* 0x000fe20008000f00 */
[----:B------:R-:W-:Y:S01]  /*8700*/  IMAD.U32 R5, RZ, RZ, UR7 ;  /* 0x00000007ff057e24 */ /* 0x000fe2000f8e00ff */
[----:B------:R-:W-:Y:S01]  /*8710*/  MOV R11, UR5 ;  /* 0x00000005000b7c02 */ /* 0x000fe20008000f00 */
[----:B------:R-:W-:Y:S01]  /*8720*/  IMAD.U32 R7, RZ, RZ, UR9 ;  /* 0x00000009ff077e24 */ /* 0x000fe2000f8e00ff */
[----:B------:R-:W-:Y:S01]  /*8730*/  MOV R13, RZ ;  /* 0x000000ff000d7202 */ /* 0x000fe20000000f00 */
[----:B------:R-:W-:-:S02]  /*8740*/  IMAD.U32 R10, RZ, RZ, UR4 ;  /* 0x00000004ff0a7e24 */ /* 0x000fc4000f8e00ff */
[----:B------:R-:W-:Y:S02]  /*8750*/  IMAD.MOV.U32 R8, RZ, RZ, 0x70 ;  /* 0x00000070ff087424 */ /* 0x000fe400078e00ff */
[----:B-1----:R-:W-:-:S07]  /*8760*/  IMAD.MOV.U32 R12, RZ, RZ, 0x1 ;  /* 0x00000001ff0c7424 */ /* 0x002fce00078e00ff */
[----:B------:R-:W-:-:S07]  /*8770*/  LEPC R20, `(.L_x_35) ;  /* 0x000000001014794e */ /* 0x000fce0000000000 */
[----:B--2---:R-:W-:Y:S05]  /*8780*/  CALL.ABS.NOINC R2 ;  /* 0x0000000002007343 */ /* 0x004fea0003c00000 */
.L_x_35:
[----:B------:R-:W-:Y:S01]  /*8790*/  MOV R2, 0x0 ;  /* 0x0000000000027802 */ /* 0x000fe20000000f00 */
[----:B------:R-:W-:Y:S01]  /*87a0*/  ULDC.64 UR6, c[0x4][0xb8] ;  /* 0x01002e0000067ab9 */ /* 0x000fe20000000a00 */
[----:B------:R-:W-:Y:S01]  /*87b0*/  ULDC.64 UR8, c[0x4][0xc0] ;  /* 0x0100300000087ab9 */ /* 0x000fe20000000a00 */
[----:B------:R-:W-:Y:S01]  /*87c0*/  ULDC.64 UR4, c[0x4][0x18] ;  /* 0x0100060000047ab9 */ /* 0x000fe20000000a00 */
[----:B------:R-:W-:Y:S01]  /*87d0*/  IMAD.U32 R4, RZ, RZ, UR6 ;  /* 0x00000006ff047e24 */ /* 0x000fe2000f8e00ff */
[----:B------:R-:W-:Y:S01]  /*87e0*/  MOV R6, UR8 ;  /* 0x0000000800067c02 */ /* 0x000fe20008000f00 */
[----:B------:R-:W1:Y:S01]  /*87f0*/  LDC.64 R2, c[0x4][R2] ;  /* 0x0100000002027b82 */ /* 0x000e620000000a00 */
[----:B------:R-:W-:Y:S01]  /*8800*/  IMAD.U32 R5, RZ, RZ, UR7 ;  /* 0x00000007ff057e24 */ /* 0x000fe2000f8e00ff */
[----:B------:R-:W-:Y:S01]  /*8810*/  MOV R11, UR5 ;  /* 0x00000005000b7c02 */ /* 0x000fe20008000f00 */
[----:B------:R-:W-:Y:S01]  /*8820*/  IMAD.U32 R7, RZ, RZ, UR9 ;  /* 0x00000009ff077e24 */ /* 0x000fe2000f8e00ff */
[----:B------:R-:W-:Y:S01]  /*8830*/  MOV R13, RZ ;  /* 0x000000ff000d7202 */ /* 0x000fe20000000f00 */
[----:B------:R-:W-:-:S02]  /*8840*/  IMAD.U32 R10, RZ, RZ, UR4 ;  /* 0x00000004ff0a7e24 */ /* 0x000fc4000f8e00ff */
[----:B------:R-:W-:Y:S02]  /*8850*/  IMAD.MOV.U32 R8, RZ, RZ, 0x70 ;  /* 0x00000070ff087424 */ /* 0x000fe400078e00ff */
[----:B------:R-:W-:-:S07]  /*8860*/  IMAD.MOV.U32 R12, RZ, RZ, 0x1 ;  /* 0x00000001ff0c7424 */ /* 0x000fce00078e00ff */
[----:B------:R-:W-:-:S07]  /*8870*/  LEPC R20, `(.L_x_34) ;  /* 0x000000001014794e */ /* 0x000fce0000000000 */
[----:B-1----:R-:W-:Y:S05]  /*8880*/  CALL.ABS.NOINC R2 ;  /* 0x0000000002007343 */ /* 0x002fea0003c00000 */
.L_x_34:
[----:B------:R-:W2:Y:S01]  /*8890*/  LDL R2, [R1] ;  /* 0x0000000001027983 */ /* 0x000ea20000100800 */
[----:B------:R-:W1:Y:S01]  /*88a0*/  LDC R0, c[0x0][0x428] ;  /* 0x00010a00ff007b82 */ /* 0x000e620000000800 */
[----:B------:R-:W-:Y:S02]  /*88b0*/  ULDC.64 UR4, c[0x0][0x9f8] ;  /* 0x00027e0000047ab9 */ /* 0x000fe40000000a00 */
[----:B------:R-:W3:Y:S01]  /*88c0*/  LDL.LU R6, [R1+0x8] ;  /* 0x0000080001067983 */ /* 0x000ee20000300800 */
[----:B-1----:R-:W-:-:S03]  /*88d0*/  ISETP.NE.AND P1, PT, R0, 0x1, PT ;  /* 0x000000010000780c */ /* 0x002fc60003f25270 */
[----:B------:R-:W4:Y:S01]  /*88e0*/  LDL R5, [R1+0x10] ;  /* 0x0000100001057983 */ /* 0x000f220000100800 */
[----:B------:R-:W-:Y:S01]  /*88f0*/  ISETP.NE.U32.AND P0, PT, RZ, UR4, PT ;  /* 0x00000004ff007c0c */ /* 0x000fe2000bf05070 */
[----:B------:R-:W-:Y:S01]  /*8900*/  ULDC.64 UR6, c[0x0][0x208] ;  /* 0x0000820000067ab9 */ /* 0x000fe20000000a00 */
[----:B------:R-:W-:Y:S01]  /*8910*/  ULDC UR4, c[0x0][0xda8] ;  /* 0x00036a0000047ab9 */ /* 0x000fe20000000800 */
[----:B------:R-:W1:Y:S01]  /*8920*/  S2R R7, SR_TID.X ;  /* 0x0000000000077919 */ /* 0x000e620000002100 */
[----:B------:R-:W-:-:S05]  /*8930*/  ISETP.NE.AND.EX P0, PT, RZ, UR5, PT, P0 ;  /* 0x00000005ff007c0c */ /* 0x000fca000bf05300 */
[----:B------:R-:W2:Y:S08]  /*8940*/  @P1 LDC R0, c[0x0][0x42c] ;  /* 0x00010b00ff001b82 */ /* 0x000eb00000000800 */
[----:B------:R-:W2:Y:S01]  /*8950*/  @P1 LDC R3, c[0x0][0x430] ;  /* 0x00010c00ff031b82 */ /* 0x000ea20000000800 */
[----:B-1----:R-:W-:Y:S01]  /*8960*/  LOP3.LUT R7, R7, 0x1f, RZ, 0xc0, !PT ;  /* 0x0000001f07077812 */ /* 0x002fe200078ec0ff */
[----:B--2---:R-:W-:-:S04]  /*8970*/  @P1 IMAD.HI.U32 R0, R2, R0, RZ ;  /* 0x0000000002001227 */ /* 0x004fc800078e00ff */
[----:B------:R-:W-:Y:S01]  /*8980*/  IMAD.MOV.U32 R4, RZ, RZ, R2 ;  /* 0x000000ffff047224 */ /* 0x000fe200078e0002 */
[----:B------:R-:W-:Y:S01]  /*8990*/  @P1 SHF.R.U32.HI R4, RZ, R3, R0 ;  /* 0x00000003ff041219 */ /* 0x000fe20000011600 */
[----:B------:R-:W-:Y:S01]  /*89a0*/  IMAD.MOV.U32 R0, RZ, RZ, R19 ;  /* 0x000000ffff007224 */ /* 0x000fe200078e0013 */
[----:B------:R-:W1:Y:S02]  /*89b0*/  @P0 LDC.64 R2, c[0x0][0x9f8] ;  /* 0x00027e00ff020b82 */ /* 0x000e640000000a00 */
[----:B-1----:R-:W-:-:S05]  /*89c0*/  @P0 IMAD.WIDE R2, R19, 0x4, R2 ;  /* 0x0000000413020825 */ /* 0x002fca00078e0202 */
[----:B------:R1:W5:Y:S01]  /*89d0*/  @P0 LDG.E R0, desc[UR6][R2.64] ;  /* 0x0000000602000981 */ /* 0x000362000c1e1900 */
[----:B------:R-:W-:Y:S02]  /*89e0*/  ISETP.NE.AND P1, PT, R7, RZ, PT ;  /* 0x000000ff0700720c */ /* 0x000fe40003f25270 */
[----:B---3--:R-:W-:Y:S02]  /*89f0*/  IADD3 R8, -R6, RZ, RZ ;  /* 0x000000ff06087210 */ /* 0x008fe40007ffe1ff */
[----:B------:R-:W-:-:S03]  /*8a00*/  PLOP3.LUT P2, PT, P1, PT, PT, 0x8, 0x0 ;  /* 0x000000000000781c */ /* 0x000fc60000f4e170 */
[----:B----4-:R-:W-:-:S04]  /*8a10*/  IMAD R8, R8, UR4, R5 ;  /* 0x0000000408087c24 */ /* 0x010fc8000f8e0205 */
[----:B------:R-:W-:Y:S02]  /*8a20*/  IMAD.SHL.U32 R8, R8, 0x80, RZ ;  /* 0x0000008008087824 */ /* 0x000fe400078e00ff */
[----:B------:R-:W-:-:S05]  /*8a30*/  VOTEU.ALL UP1, P1 ;  /* 0x00000000003f7886 */ /* 0x000fca0000820000 */
[----:B------:R-:W-:-:S04]  /*8a40*/  @!UP1 UIADD3 UR8, UP0, UR36, 0x270, URZ ;  /* 0x0000027024089890 */ /* 0x000fc8000ff1e03f */
[----:B------:R-:W-:-:S03]  /*8a50*/  @!UP1 UIADD3.X UR9, URZ, UR37, URZ, UP0, !UPT ;  /* 0x000000253f099290 */ /* 0x000fc600087fe43f */
[----:B-1----:R-:W-:-:S09]  /*8a60*/  VOTEU.ALL UP0, P1 ;  /* 0x00000000003f7886 */ /* 0x002fd20000800000 */
.L_x_36:
[----:B------:R-:W2:Y:S01]  /*8a70*/  LDL R2, [R1] ;  /* 0x0000000001027983 */ /* 0x000ea20000100800 */
[----:B------:R-:W-:Y:S02]  /*8a80*/  PLOP3.LUT P0, PT, P0, P2, PT, 0xa2, 0x0 ;  /* 0x000000000000781c */ /* 0x000fe40000705472 */
[----:B------:R-:W-:Y:S01]  /*8a90*/  @P2 R2UR P0, UR7, R19 ;  /* 0x00000000130722ca */ /* 0x000fe20000000000 */
[----:B------:R-:W-:-:S07]  /*8aa0*/  UMOV UR4, URZ ;  /* 0x0000003f00047c82 */ /* 0x000fce0008000000 */
[----:B------:R-:W-:Y:S02]  /*8ab0*/  PLOP3.LUT P0, PT, P0, P2, PT, 0xa2, 0x0 ;  /* 0x000000000000781c */ /* 0x000fe40000705472 */
[----:B--2---:R-:W-:-:S08]  /*8ac0*/  @P2 R2UR.OR P0, UR6, R2 ;  /* 0x00000000020622ca */ /* 0x004fd00000100000 */
[----:B------:R-:W-:Y:S02]  /*8ad0*/  PLOP3.LUT P0, PT, P0, P2, PT, 0xa2, 0x0 ;  /* 0x000000000000781c */ /* 0x000fe40000705472 */
[----:B------:R-:W-:-:S08]  /*8ae0*/  @P2 R2UR.OR P0, UR5, R8 ;  /* 0x00000000080522ca */ /* 0x000fd00000100000 */
[----:B------:R-:W-:-:S05]  /*8af0*/  @P2 PLOP3.LUT P2, PT, P0, PT, PT, 0x80, 0x0 ;  /* 0x000000000000281c */ /* 0x000fca000074f070 */
[----:B------:R1:W-:Y:S08]  /*8b00*/  @!UP0 UTMAPF.L2.4D [UR4], [UR8] ;  /* 0x00000004080085b8 */ /* 0x0003f00008018000 */
[----:B-1----:R-:W-:Y:S05]  /*8b10*/  @P2 BRA.U.ANY `(.L_x_36) ;  /* 0xfffffffd00d42947 */ /* 0x002fea000393ffff */
[----:B------:R-:W-:Y:S01]  /*8b20*/  PLOP3.LUT P2, PT, P1, PT, PT, 0x8, 0x0 ;  /* 0x000000000000781c */ /* 0x000fe20000f4e170 */
[----:B------:R-:W-:Y:S01]  /*8b30*/  VOTEU.ALL UP0, P1 ;  /* 0x00000000003f7886 */ /* 0x000fe20000800000 */
[----:B------:R-:W-:-:S11]  /*8b40*/  UMOV UR4, 0x40 ;  /* 0x0000004000047882 */ /* 0x000fd60000000000 */
.L_x_37:
[----:B------:R-:W2:Y:S01]  /*8b50*/  LDL R2, [R1] ;  /* 0x0000000001027983 */ /* 0x000ea20000100800 */
[----:B------:R-:W-:Y:S02]  /*8b60*/  PLOP3.LUT P0, PT, P0, P2, PT, 0xa2, 0x0 ;  /* 0x000000000000781c */ /* 0x000fe40000705472 */
[----:B------:R-:W-:-:S08]  /*8b70*/  @P2 R2UR P0, UR7, R19 ;  /* 0x00000000130722ca */ /* 0x000fd00000000000 */
        /* <DEDUP_REMOVED lines=10> */
.L_x_38:
        /* <DEDUP_REMOVED lines=10> */
[----:B------:R-:W1:Y:S01]  /*8cc0*/  LDC.64 R2, c[0x0][0x3f8] ;  /* 0x0000fe00ff027b82 */ /* 0x000e620000000a00 */
[----:B------:R-:W-:Y:S01]  /*8cd0*/  UMOV UR4, 0xffffffff ;  /* 0xffffffff00047882 */ /* 0x000fe20000000000 */
[----:B-1----:R-:W-:-:S04]  /*8ce0*/  ISETP.NE.U32.AND P0, PT, R2, RZ, PT ;  /* 0x000000ff0200720c */ /* 0x002fc80003f05070 */
[----:B------:R-:W-:-:S04]  /*8cf0*/  ISETP.NE.AND.EX P0, PT, R3, RZ, PT, P0 ;  /* 0x000000ff0300720c */ /* 0x000fc80003f05300 */
[----:B-----5:R-:W-:Y:S01]  /*8d00*/  SEL R5, R0, RZ, !P0 ;  /* 0x000000ff00057207 */ /* 0x020fe20004000000 */
[----:B------:R-:W-:Y:S08]  /*8d10*/  BRA.DIV UR4, `(.L_x_39) ;  /* 0x0000002604f47947 */ /* 0x000ff0000b800000 */
.L_x_92:
[----:B------:R-:W2:Y:S01]  /*8d20*/  LDL R6, [R1+0xc] ;  /* 0x00000c0001067983 */ /* 0x000ea20000100800 */
[----:B------:R-:W-:Y:S01]  /*8d30*/  UMOV UR4, 0xffffffff ;  /* 0xffffffff00047882 */ /* 0x000fe20000000000 */
[----:B------:R-:W-:Y:S01]  /*8d40*/  SHF.R.S32.HI R11, RZ, 0x1f, R0 ;  /* 0x0000001fff0b7819 */ /* 0x000fe20000011400 */
[----:B--2---:R-:W-:Y:S01]  /*8d50*/  VIADD R10, R6, 0xffffffff ;  /* 0xffffffff060a7836 */ /* 0x004fe20000000000 */
[----:B------:R-:W-:Y:S06]  /*8d60*/  BRA.DIV UR4, `(.L_x_40) ;  /* 0x0000002a04147947 */ /* 0x000fec000b800000 */
[----:B------:R-:W-:-:S13]  /*8d70*/  ELECT P6, URZ, PT ;  /* 0x00000000003f782f */ /* 0x000fda00038c0000 */
.L_x_95:
[----:B------:R-:W-:Y:S05]  /*8d80*/  @!P6 BRA `(.L_x_41) ;  /* 0x000000040018e947 */ /* 0x000fea0003800000 */
[----:B------:R-:W-:Y:S01]  /*8d90*/  MOV R18, R10 ;  /* 0x0000000a00127202 */ /* 0x000fe20000000f00 */
[----:B------:R-:W-:Y:S01]  /*8da0*/  IMAD.MOV.U32 R5, RZ, RZ, R0 ;  /* 0x000000ffff057224 */ /* 0x000fe200078e0000 */
[----:B------:R-:W-:Y:S06]  /*8db0*/  @!P0 BRA `(.L_x_42) ;  /* 0x00000000004c8947 */ /* 0x000fec0003800000 */
[----:B------:R-:W1:Y:S01]  /*8dc0*/  LDC R9, c[0x0][0x41c] ;  /* 0x00010700ff097b82 */ /* 0x000e620000000800 */
[----:B------:R-:W-:Y:S01]  /*8dd0*/  IMAD.MOV.U32 R5, RZ, RZ, R10 ;  /* 0x000000ffff057224 */ /* 0x000fe200078e000a */
[----:B------:R-:W-:Y:S01]  /*8de0*/  ULDC.64 UR4, c[0x0][0x408] ;  /* 0x0001020000047ab9 */ /* 0x000fe20000000a00 */
[----:B------:R-:W-:Y:S01]  /*8df0*/  ULDC.64 UR6, c[0x0][0x208] ;  /* 0x0000820000067ab9 */ /* 0x000fe20000000a00 */
[----:B-1----:R-:W-:-:S13]  /*8e00*/  ISETP.NE.AND P1, PT, R9, 0x1, PT ;  /* 0x000000010900780c */ /* 0x002fda0003f25270 */
[----:B------:R-:W1:Y:S02]  /*8e10*/  @P1 LDC.64 R6, c[0x0][0x420] ;  /* 0x00010800ff061b82 */ /* 0x000e640000000a00 */
[----:B-1----:R-:W-:-:S05]  /*8e20*/  @P1 IMAD.HI.U32 R6, R10, R6, RZ ;  /* 0x000000060a061227 */ /* 0x002fca00078e00ff */
[----:B------:R-:W-:Y:S01]  /*8e30*/  @P1 SHF.R.U32.HI R5, RZ, R7, R6 ;  /* 0x00000007ff051219 */ /* 0x000fe20000011606 */
[----:B------:R-:W-:-:S03]  /*8e40*/  IMAD R6, R11, UR4, RZ ;  /* 0x000000040b067c24 */ /* 0x000fc6000f8e02ff */
[----:B------:R-:W-:Y:S02]  /*8e50*/  IADD3 R18, -R5, RZ, RZ ;  /* 0x000000ff05127210 */ /* 0x000fe40007ffe1ff */
[----:B------:R-:W-:-:S03]  /*8e60*/  SHF.R.S32.HI R7, RZ, 0x1f, R5 ;  /* 0x0000001fff077819 */ /* 0x000fc60000011405 */
[----:B------:R-:W-:Y:S02]  /*8e70*/  IMAD R18, R9, R18, R10 ;  /* 0x0000001209127224 */ /* 0x000fe400078e020a */
[----:B------:R-:W-:Y:S02]  /*8e80*/  IMAD R9, R0, UR5, R6 ;  /* 0x0000000500097c24 */ /* 0x000fe4000f8e0206 */
[----:B------:R-:W-:-:S04]  /*8e90*/  IMAD.MOV.U32 R6, RZ, RZ, R5 ;  /* 0x000000ffff067224 */ /* 0x000fc800078e0005 */
[----:B------:R-:W-:-:S04]  /*8ea0*/  IMAD.WIDE.U32 R6, R0, UR4, R6 ;  /* 0x0000000400067c25 */ /* 0x000fc8000f8e0006 */
[----:B------:R-:W-:Y:S01]  /*8eb0*/  IMAD.IADD R5, R7, 0x1, R9 ;  /* 0x0000000107057824 */ /* 0x000fe200078e0209 */
[----:B------:R-:W-:-:S04]  /*8ec0*/  LEA R12, P1, R6, R2, 0x2 ;  /* 0x00000002060c7211 */ /* 0x000fc800078210ff */
[----:B------:R-:W-:-:S05]  /*8ed0*/  LEA.HI.X R13, R6, R3, R5, 0x2, P1 ;  /* 0x00000003060d7211 */ /* 0x000fca00008f1405 */
[----:B------:R1:W5:Y:S04]  /*8ee0*/  LDG.E R5, desc[UR6][R12.64] ;  /* 0x000000060c057981 */ /* 0x000368000c1e1900 */
.L_x_42:
[----:B------:R-:W2:Y:S01]  /*8ef0*/  S2R R7, SR_CgaCtaId ;  /* 0x0000000000077919 */ /* 0x000ea20000008800 */
[----:B------:R-:W-:-:S04]  /*8f00*/  MOV R6, 0x400 ;  /* 0x0000040000067802 */ /* 0x000fc80000000f00 */
[----:B--2---:R-:W-:Y:S02]  /*8f10*/  LEA R6, R7, R6, 0x18 ;  /* 0x0000000607067211 */ /* 0x004fe400078ec0ff */
[----:B------:R-:W-:Y:S02]  /*8f20*/  SHF.L.U32 R7, R17, 0x1f, RZ ;  /* 0x0000001f11077819 */ /* 0x000fe400000006ff */
[----:B------:R-:W-:-:S04]  /*8f30*/  LEA R6, R16, R6, 0x3 ;  /* 0x0000000610067211 */ /* 0x000fc800078e18ff */
[----:B------:R-:W2:Y:S02]  /*8f40*/  SYNCS.PHASECHK.TRANS64.TRYWAIT P1, [R6+URZ+0x34840], R7 ;  /* 0x03484007060075a7 */ /* 0x000ea4000802017f */
[----:B--2---:R-:W-:Y:S05]  /*8f50*/  @!P1 BRA `(.L_x_43) ;  /* 0x0000002400b89947 */ /* 0x004fea0003800000 */
.L_x_96:
[----:B------:R-:W3:Y:S02]  /*8f60*/  S2R R9, SR_TID.X ;  /* 0x0000000000097919 */ /* 0x000ee40000002100 */
[----:B---3--:R-:W-:-:S04]  /*8f70*/  LOP3.LUT R9, R9, 0x7f, RZ, 0xc0, !PT ;  /* 0x0000007f09097812 */ /* 0x008fc800078ec0ff */
[----:B------:R-:W-:-:S13]  /*8f80*/  ISETP.NE.AND P1, PT, R9, RZ, PT ;  /* 0x000000ff0900720c */ /* 0x000fda0003f25270 */
[----:B------:R-:W-:Y:S05]  /*8f90*/  @P1 BRA `(.L_x_44) ;  /* 0x00000000001c1947 */ /* 0x000fea0003800000 */
[----:B------:R-:W3:Y:S01]  /*8fa0*/  S2R R9, SR_TID.X ;  /* 0x0000000000097919 */ /* 0x000ee20000002100 */
[----:B--2---:R-:W-:-:S04]  /*8fb0*/  IMAD.MOV.U32 R7, RZ, RZ, 0xc000 ;  /* 0x0000c000ff077424 */ /* 0x004fc800078e00ff */
[----:B------:R4:W-:Y:S01]  /*8fc0*/  SYNCS.ARRIVE.TRANS64 RZ, [R6+URZ+0x34830], R7 ;  /* 0x0348300706ff79a7 */ /* 0x0009e2000800003f */
[----:B---3--:R-:W-:-:S04]  /*8fd0*/  LOP3.LUT R9, R9, 0x1f, RZ, 0xc0, !PT ;  /* 0x0000001f09097812 */ /* 0x008fc800078ec0ff */
[----:B------:R-:W-:-:S13]  /*8fe0*/  ISETP.NE.AND P1, PT, R9, RZ, PT ;  /* 0x000000ff0900720c */ /* 0x000fda0003f25270 */
[----:B----4-:R-:W-:Y:S05]  /*8ff0*/  @!P1 BRA `(.L_x_44) ;  /* 0x0000000000049947 */ /* 0x010fea0003800000 */
[----:B------:R-:W-:Y:S01]  /*9000*/  BPT.TRAP 0x1 ;  /* 0x000000040000795c */ /* 0x000fe20000300000 */
.L_x_44:
[----:B------:R-:W3:Y:S01]  /*9010*/  S2R R9, SR_CgaCtaId ;  /* 0x0000000000097919 */ /* 0x000ee20000008800 */
[----:B--2---:R-:W-:Y:S01]  /*9020*/  MOV R7, 0x400 ;  /* 0x0000040000077802 */ /* 0x004fe20000000f00 */
[----:B------:R-:W-:Y:S01]  /*9030*/  UIADD3 UR4, UP0, UR36, 0x370, URZ ;  /* 0x0000037024047890 */ /* 0x000fe2000ff1e03f */
[----:B------:R-:W-:Y:S01]  /*9040*/  R2UR UR9, R6 ;  /* 0x00000000060972ca */ /* 0x000fe200000e0000 */
[----:B------:R-:W-:Y:S01]  /*9050*/  UMOV UR10, URZ ;  /* 0x0000003f000a7c82 */ /* 0x000fe20008000000 */
[----:B------:R-:W-:Y:S01]  /*9060*/  R2UR UR11, R18 ;  /* 0x00000000120b72ca */ /* 0x000fe200000e0000 */
[----:B------:R-:W-:Y:S01]  /*9070*/  UIADD3.X UR5, URZ, UR37, URZ, UP0, !UPT ;  /* 0x000000253f057290 */ /* 0x000fe200087fe43f */
[----:B------:R-:W-:Y:S01]  /*9080*/  R2UR UR12, R4 ;  /* 0x00000000040c72ca */ /* 0x000fe200000e0000 */
[----:B------:R-:W-:Y:S01]  /*9090*/  UMOV UR6, 0x0 ;  /* 0x0000000000067882 */ /* 0x000fe20000000000 */
[----:B-----5:R-:W-:Y:S01]  /*90a0*/  R2UR UR13, R5 ;  /* 0x00000000050d72ca */ /* 0x020fe200000e0000 */
[----:B------:R-:W-:Y:S01]  /*90b0*/  UMOV UR7, 0x14f00000 ;  /* 0x14f0000000077882 */ /* 0x000fe20000000000 */
[----:B------:R-:W-:-:S05]  /*90c0*/  UMOV UR16, 0x40 ;  /* 0x0000004000107882 */ /* 0x000fca0000000000 */
[----:B------:R-:W-:Y:S02]  /*90d0*/  UIADD3 UR9, UR9, 0x34830, URZ ;  /* 0x0003483009097890 */ /* 0x000fe4000fffe03f */
[----:B------:R-:W-:Y:S01]  /*90e0*/  USHF.L.U32 UR11, UR11, 0x7, URZ ;  /* 0x000000070b0b7899 */ /* 0x000fe2000800063f */
[----:B---3--:R-:W-:-:S05]  /*90f0*/  LEA R7, R9, R7, 0x18 ;  /* 0x0000000709077211 */ /* 0x008fca00078ec0ff */
[----:B------:R-:W-:-:S05]  /*9100*/  IMAD R6, R16, 0xc000, R7 ;  /* 0x0000c00010067824 */ /* 0x000fca00078e0207 */
[----:B------:R-:W-:-:S13]  /*9110*/  R2UR UR8, R6 ;  /* 0x00000000060872ca */ /* 0x000fda00000e0000 */
[----:B------:R-:W-:Y:S02]  /*9120*/  UIADD3 UR14, UR8, 0x1c400, URZ ;  /* 0x0001c400080e7890 */ /* 0x000fe4000fffe03f */
[----:B------:R-:W-:Y:S02]  /*9130*/  UIADD3 UR15, UR8, 0x20400, URZ ;  /* 0x00020400080f7890 */ /* 0x000fe4000fffe03f */
[----:B------:R-:W-:-:S03]  /*9140*/  UIADD3 UR17, UR8, 0x24400, URZ ;  /* 0x0002440008117890 */ /* 0x000fc6000fffe03f */
[----:B------:R-:W-:Y:S01]  /*9150*/  UMOV UR8, UR14 ;  /* 0x0000000e00087c82 */ /* 0x000fe20008000000 */
[----:B------:R-:W-:Y:S01]  /*9160*/  UMOV UR14, 0x80 ;  /* 0x00000080000e7882 */ /* 0x000fe20000000000 */
[----:B------:R2:W-:Y:S02]  /*9170*/  UTMALDG.4D [UR8], [UR4], desc[UR6] ;  /* 0x00000608040075b4 */ /* 0x0005e40008019000 */
[----:B--2---:R-:W-:Y:S01]  /*9180*/  UMOV UR8, UR15 ;  /* 0x0000000f00087c82 */ /* 0x004fe20008000000 */
[----:B------:R-:W-:Y:S02]  /*9190*/  UMOV UR10, UR16 ;  /* 0x00000010000a7c82 */ /* 0x000fe40008000000 */
[----:B------:R2:W-:Y:S02]  /*91a0*/  UTMALDG.4D [UR8], [UR4], desc[UR6] ;  /* 0x00000608040075b4 */ /* 0x0005e40008019000 */
[----:B--2---:R-:W-:Y:S01]  /*91b0*/  UMOV UR8, UR17 ;  /* 0x0000001100087c82 */ /* 0x004fe20008000000 */
[----:B------:R-:W-:-:S02]  /*91c0*/  UMOV UR10, UR14 ;  /* 0x0000000e000a7c82 */ /* 0x000fc40008000000 */
[----:B------:R2:W-:Y:S02]  /*91d0*/  UTMALDG.4D [UR8], [UR4], desc[UR6] ;  /* 0x00000608040075b4 */ /* 0x0005e40008019000 */
[----:B--2---:R-:W-:Y:S01]  /*91e0*/  NOP ;  /* 0x0000000000007918 */ /* 0x004fe20000000000 */
.L_x_41:
[----:B------:R-:W2:Y:S04]  /*91f0*/  LDL.LU R14, [R1] ;  /* 0x00000000010e7983 */ /* 0x000ea80000300800 */
[----:B-1----:R-:W3:Y:S01]  /*9200*/  LDL R13, [R1+0x18] ;  /* 0x00001800010d7983 */ /* 0x002ee20000100800 */
[----:B------:R-:W-:-:S03]  /*9210*/  MOV R9, 0x400 ;  /* 0x0000040000097802 */ /* 0x000fc60000000f00 */
[----:B------:R-:W4:Y:S01]  /*9220*/  LDL.LU R7, [R1+0x14] ;  /* 0x0000140001077983 */ /* 0x000f220000300800 */
[----:B------:R-:W1:Y:S01]  /*9230*/  S2R R12, SR_CgaCtaId ;  /* 0x00000000000c7919 */ /* 0x000e620000008800 */
[----:B------:R-:W-:Y:S05]  /*9240*/  WARPSYNC.ALL ;  /* 0x0000000000007948 */ /* 0x000fea0003800000 */
[----:B------:R-:W-:-:S13]  /*9250*/  ELECT P1, URZ, PT ;  /* 0x00000000003f782f */ /* 0x000fda0003820000 */
[----:B------:R-:W-:Y:S01]  /*9260*/  @P1 R2UR UR13, R19 ;  /* 0x00000000130d12ca */ /* 0x000fe200000e0000 */
[----:B------:R-:W-:Y:S01]  /*9270*/  UIADD3 UR4, UP0, UR36, 0x270, URZ ;  /* 0x0000027024047890 */ /* 0x000fe2000ff1e03f */
[----:B------:R-:W-:-:S03]  /*9280*/  @P1 R2UR UR11, R8 ;  /* 0x00000000080b12ca */ /* 0x000fc600000e0000 */
[----:B------:R-:W-:Y:S01]  /*9290*/  UIADD3.X UR5, URZ, UR37, URZ, UP0, !UPT ;  /* 0x000000253f057290 */ /* 0x000fe200087fe43f */
[----:B-1----:R-:W-:-:S04]  /*92a0*/  LEA R9, R12, R9, 0x18 ;  /* 0x000000090c097211 */ /* 0x002fc800078ec0ff */
[----:B------:R-:W-:Y:S01]  /*92b0*/  R2UR UR24, R9 ;  /* 0x00000000091872ca */ /* 0x000fe200000e0000 */
[----:B------:R-:W-:Y:S01]  /*92c0*/  @P1 IMAD.MOV.U32 R6, RZ, RZ, 0xc000 ;  /* 0x0000c000ff061424 */ /* 0x000fe200078e00ff */
[----:B------:R-:W-:Y:S01]  /*92d0*/  BAR.SYNC.DEFER_BLOCKING 0x8, 0x120 ;  /* 0x0204800000007b1d */ /* 0x000fe20000010000 */
[----:B------:R-:W-:-:S10]  /*92e0*/  @P1 R2UR UR21, R19 ;  /* 0x00000000131512ca */ /* 0x000fd400000e0000 */
[----:B------:R-:W-:Y:S02]  /*92f0*/  UIADD3 UR8, UR24, 0x10400, URZ ;  /* 0x0001040018087890 */ /* 0x000fe4000fffe03f */
[----:B------:R-:W-:Y:S01]  /*9300*/  UIADD3 UR9, UR24, 0x34800, URZ ;  /* 0x0003480018097890 */ /* 0x000fe2000fffe03f */
[----:B------:R-:W-:Y:S01]  /*9310*/  UMOV UR6, 0x0 ;  /* 0x0000000000067882 */ /* 0x000fe20000000000 */
[----:B------:R-:W-:Y:S01]  /*9320*/  UMOV UR7, 0x12f00000 ;  /* 0x12f0000000077882 */ /* 0x000fe20000000000 */
[----:B------:R-:W-:Y:S01]  /*9330*/  UMOV UR10, URZ ;  /* 0x0000003f000a7c82 */ /* 0x000fe20008000000 */
[----:B------:R-:W-:Y:S01]  /*9340*/  @P1 R2UR UR19, R8 ;  /* 0x00000000081312ca */ /* 0x000fe200000e0000 */
[----:B------:R-:W-:Y:S01]  /*9350*/  UIADD3 UR16, UR24, 0x14400, URZ ;  /* 0x0001440018107890 */ /* 0x000fe2000fffe03f */
[----:B------:R3:W-:Y:S01]  /*9360*/  @P1 SYNCS.ARRIVE.TRANS64 RZ, [R9+URZ+0x34800], R6 ;  /* 0x0348000609ff19a7 */ /* 0x0007e2000800003f */
[----:B------:R-:W-:Y:S01]  /*9370*/  UMOV UR14, 0x0 ;  /* 0x00000000000e7882 */ /* 0x000fe20000000000 */
[----:B------:R-:W-:Y:S01]  /*9380*/  UMOV UR15, 0x12f00000 ;  /* 0x12f00000000f7882 */ /* 0x000fe20000000000 */
[----:B------:R-:W-:Y:S01]  /*9390*/  UMOV UR18, 0x40 ;  /* 0x0000004000127882 */ /* 0x000fe20000000000 */
[----:B------:R-:W-:Y:S01]  /*93a0*/  UMOV UR17, UR9 ;  /* 0x0000000900117c82 */ /* 0x000fe20008000000 */
[----:B------:R-:W-:Y:S01]  /*93b0*/  UMOV UR22, 0x0 ;  /* 0x0000000000167882 */ /* 0x000fe20000000000 */
[----:B------:R-:W-:Y:S01]  /*93c0*/  UMOV UR23, 0x12f00000 ;  /* 0x12f0000000177882 */ /* 0x000fe20000000000 */
[----:B------:R-:W-:Y:S01]  /*93d0*/  BSSY B0, `(.L_x_45) ;  /* 0x0000010000007945 */ /* 0x000fe20003800000 */
[----:B--2---:R-:W-:-:S02]  /*93e0*/  @P1 R2UR UR12, R14 ;  /* 0x000000000e0c12ca */ /* 0x004fc400000e0000 */
[----:B------:R-:W-:Y:S02]  /*93f0*/  @P1 R2UR UR20, R14 ;  /* 0x000000000e1412ca */ /* 0x000fe400000e0000 */
[----:B---3--:R-:W-:-:S09]  /*9400*/  LOP3.LUT R6, R13, 0x1, RZ, 0xc, !PT ;  /* 0x000000010d067812 */ /* 0x008fd200078e0cff */
[----:B------:R1:W-:Y:S01]  /*9410*/  UTMALDG.4D [UR8], [UR4], desc[UR6] ;  /* 0x00000608040075b4 */ /* 0x0003e20008019000 */
[----:B------:R-:W-:Y:S01]  /*9420*/  SHF.L.U32 R6, R6, 0x1f, RZ ;  /* 0x0000001f06067819 */ /* 0x000fe200000006ff */
[----:B------:R2:W-:Y:S01]  /*9430*/  UTMALDG.4D [UR16], [UR4], desc[UR14] ;  /* 0x00000e10040075b4 */ /* 0x0005e20008019000 */
[----:B-1----:R-:W-:Y:S02]  /*9440*/  @P1 R2UR UR13, R19 ;  /* 0x00000000130d12ca */ /* 0x002fe400000e0000 */
[----:B------:R-:W-:Y:S02]  /*9450*/  @P1 R2UR UR12, R14 ;  /* 0x000000000e0c12ca */ /* 0x000fe400000e0000 */
[----:B------:R-:W-:Y:S01]  /*9460*/  @P1 R2UR UR11, R8 ;  /* 0x00000000080b12ca */ /* 0x000fe200000e0000 */
[----:B------:R-:W-:Y:S01]  /*9470*/  UIADD3 UR8, UR24, 0x18400, URZ ;  /* 0x0001840018087890 */ /* 0x000fe2000fffe03f */
[----:B------:R-:W-:-:S11]  /*9480*/  UMOV UR10, 0x80 ;  /* 0x00000080000a7882 */ /* 0x000fd60000000000 */
[----:B------:R2:W-:Y:S01]  /*9490*/  UTMALDG.4D [UR8], [UR4], desc[UR22] ;  /* 0x00001608040075b4 */ /* 0x0005e20008019000 */
[----:B------:R-:W1:Y:S01]  /*94a0*/  SYNCS.PHASECHK.TRANS64.TRYWAIT P1, [R9+URZ+0x34820], R6 ;  /* 0x03482006090075a7 */ /* 0x000e62000802017f */
[----:B----4-:R-:W-:Y:S01]  /*94b0*/  ISETP.GE.AND P2, PT, R7, 0x81, PT ;  /* 0x000000810700780c */ /* 0x010fe20003f46270 */
[----:B-12---:R-:W-:-:S12]  /*94c0*/  @!P1 BRA `(.L_x_46) ;  /* 0x0000002000709947 */ /* 0x006fd80003800000 */
.L_x_97:
[----:B------:R-:W-:Y:S05]  /*94d0*/  BSYNC B0 ;  /* 0x0000000000007941 */ /* 0x000fea0003800000 */
.L_x_45:
[----:B------:R-:W-:Y:S05]  /*94e0*/  @!P2 BRA `(.L_x_47) ;  /* 0x0000001400c8a947 */ /* 0x000fea0003800000 */
[----:B-1----:R-:W2:Y:S01]  /*94f0*/  LDL R7, [R1+0xc] ;  /* 0x00000c0001077983 */ /* 0x002ea20000100800 */
[----:B------:R-:W-:Y:S01]  /*9500*/  IMAD.MOV.U32 R6, RZ, RZ, 0x1 ;  /* 0x00000001ff067424 */ /* 0x000fe200078e00ff */
[----:B--2---:R-:W-:-:S04]  /*9510*/  IADD3 R13, -R7, RZ, RZ ;  /* 0x000000ff070d7210 */ /* 0x004fc80007ffe1ff */
[----:B------:R-:W-:-:S05]  /*9520*/  VIADDMNMX R13, R13, R6, 0xffffffff, !PT ;  /* 0xffffffff0d0d7446 */ /* 0x000fca0007800106 */
[----:B------:R-:W-:-:S05]  /*9530*/  IMAD.IADD R6, R7, 0x1, R13 ;  /* 0x0000000107067824 */ /* 0x000fca00078e020d */
[----:B------:R-:W-:-:S04]  /*9540*/  LOP3.LUT R6, R6, 0x1, RZ, 0xc0, !PT ;  /* 0x0000000106067812 */ /* 0x000fc800078ec0ff */
[----:B------:R-:W-:Y:S02]  /*9550*/  ISETP.NE.U32.AND P1, PT, R6, 0x1, PT ;  /* 0x000000010600780c */ /* 0x000fe40003f25070 */
[----:B------:R-:W-:-:S11]  /*9560*/  IADD3 R6, R7, -0x2, RZ ;  /* 0xfffffffe07067810 */ /* 0x000fd60007ffe0ff */
[----:B------:R-:W-:Y:S05]  /*9570*/  @P1 BRA `(.L_x_48) ;  /* 0x0000000400e81947 */ /* 0x000fea0003800000 */
[----:B------:R-:W-:Y:S01]  /*9580*/  VIADD R7, R16, 0x1 ;  /* 0x0000000110077836 */ /* 0x000fe20000000000 */
[----:B------:R-:W-:Y:S04]  /*9590*/  BSSY B0, `(.L_x_49) ;  /* 0x0000074000007945 */ /* 0x000fe80003800000 */
[----:B------:R-:W-:-:S04]  /*95a0*/  ISETP.NE.AND P1, PT, R7, 0x2, PT ;  /* 0x000000020700780c */ /* 0x000fc80003f25270 */
[----:B------:R-:W-:Y:S02]  /*95b0*/  SEL R12, RZ, 0x1, P1 ;  /* 0x00000001ff0c7807 */ /* 0x000fe40000800000 */
[----:B------:R-:W-:Y:S02]  /*95c0*/  SEL R7, R7, RZ, P1 ;  /* 0x000000ff07077207 */ /* 0x000fe40000800000 */
[----:B------:R-:W-:Y:S01]  /*95d0*/  LOP3.LUT R12, R17, R12, RZ, 0x3c, !PT ;  /* 0x0000000c110c7212 */ /* 0x000fe200078e3cff */
[----:B------:R-:W-:Y:S06]  /*95e0*/  @!P6 BRA `(.L_x_50) ;  /* 0x0000000400b8e947 */ /* 0x000fec0003800000 */
[----:B------:R-:W-:Y:S01]  /*95f0*/  IMAD.MOV.U32 R8, RZ, RZ, R5 ;  /* 0x000000ffff087224 */ /* 0x000fe200078e0005 */
[----:B------:R-:W-:Y:S06]  /*9600*/  @!P0 BRA `(.L_x_51) ;  /* 0x0000000000488947 */ /* 0x000fec0003800000 */
[----:B------:R-:W1:Y:S01]  /*9610*/  LDC R15, c[0x0][0x41c] ;  /* 0x00010700ff0f7b82 */ /* 0x000e620000000800 */
[----:B------:R-:W-:Y:S01]  /*9620*/  ULDC.64 UR4, c[0x0][0x408] ;  /* 0x0001020000047ab9 */ /* 0x000fe20000000a00 */
[----:B------:R-:W-:Y:S01]  /*9630*/  ULDC.64 UR6, c[0x0][0x208] ;  /* 0x0000820000067ab9 */ /* 0x000fe20000000a00 */
[----:B-1----:R-:W-:-:S13]  /*9640*/  ISETP.NE.AND P1, PT, R15, 0x1, PT ;  /* 0x000000010f00780c */ /* 0x002fda0003f25270 */
[----:B------:R-:W1:Y:S02]  /*9650*/  @P1 LDC.64 R8, c[0x0][0x420] ;  /* 0x00010800ff081b82 */ /* 0x000e640000000a00 */
[----:B-1----:R-:W-:Y:S01]  /*9660*/  @P1 IMAD.HI.U32 R14, R6, R8, RZ ;  /* 0x00000008060e1227 */ /* 0x002fe200078e00ff */
[----:B------:R-:W-:-:S04]  /*9670*/  MOV R8, R6 ;  /* 0x0000000600087202 */ /* 0x000fc80000000f00 */
[----:B------:R-:W-:Y:S01]  /*9680*/  @P1 SHF.R.U32.HI R8, RZ, R9, R14 ;  /* 0x00000009ff081219 */ /* 0x000fe2000001160e */
[----:B------:R-:W-:-:S04]  /*9690*/  IMAD R14, R11, UR4, RZ ;  /* 0x000000040b0e7c24 */ /* 0x000fc8000f8e02ff */
[----:B------:R-:W-:Y:S02]  /*96a0*/  IMAD.MOV R9, RZ, RZ, -R8 ;  /* 0x000000ffff097224 */ /* 0x000fe400078e0a08 */
[----:B------:R-:W-:Y:S02]  /*96b0*/  IMAD R14, R0, UR5, R14 ;  /* 0x00000005000e7c24 */ /* 0x000fe4000f8e020e */
[----:B------:R-:W-:Y:S01]  /*96c0*/  IMAD R6, R15, R9, R6 ;  /* 0x000000090f067224 */ /* 0x000fe200078e0206 */
[----:B------:R-:W-:-:S03]  /*96d0*/  SHF.R.S32.HI R9, RZ, 0x1f, R8 ;  /* 0x0000001fff097819 */ /* 0x000fc60000011408 */
[----:B------:R-:W-:-:S04]  /*96e0*/  IMAD.WIDE.U32 R8, R0, UR4, R8 ;  /* 0x0000000400087c25 */ /* 0x000fc8000f8e0008 */
[----:B------:R-:W-:Y:S01]  /*96f0*/  IMAD.IADD R9, R14, 0x1, R9 ;  /* 0x000000010e097824 */ /* 0x000fe200078e0209 */
[----:B------:R-:W-:-:S04]  /*9700*/  LEA R2, P1, R8, R2, 0x2 ;  /* 0x0000000208027211 */ /* 0x000fc800078210ff */
[----:B------:R-:W-:-:S05]  /*9710*/  LEA.HI.X R3, R8, R3, R9, 0x2, P1 ;  /* 0x0000000308037211 */ /* 0x000fca00008f1409 */
[----:B------:R1:W5:Y:S04]  /*9720*/  LDG.E R8, desc[UR6][R2.64] ;  /* 0x0000000602087981 */ /* 0x000368000c1e1900 */
.L_x_51:
[----:B-1----:R-:W1:Y:S01]  /*9730*/  S2R R3, SR_CgaCtaId ;  /* 0x0000000000037919 */ /* 0x002e620000008800 */
[----:B------:R-:W-:-:S04]  /*9740*/  MOV R2, 0x400 ;  /* 0x0000040000027802 */ /* 0x000fc80000000f00 */
[----:B-1----:R-:W-:Y:S02]  /*9750*/  LEA R2, R3, R2, 0x18 ;  /* 0x0000000203027211 */ /* 0x002fe400078ec0ff */
[----:B------:R-:W-:Y:S02]  /*9760*/  SHF.L.U32 R3, R12, 0x1f, RZ ;  /* 0x0000001f0c037819 */ /* 0x000fe400000006ff */
[----:B------:R-:W-:-:S04]  /*9770*/  LEA R2, R7, R2, 0x3 ;  /* 0x0000000207027211 */ /* 0x000fc800078e18ff */
[----:B------:R-:W1:Y:S02]  /*9780*/  SYNCS.PHASECHK.TRANS64.TRYWAIT P1, [R2+URZ+0x34840], R3 ;  /* 0x03484003020075a7 */ /* 0x000e64000802017f */
[----:B-1----:R-:W-:Y:S05]  /*9790*/  @!P1 BRA `(.L_x_52) ;  /* 0x0000001c00dc9947 */ /* 0x002fea0003800000 */
.L_x_98:
[----:B------:R-:W2:Y:S02]  /*97a0*/  S2R R9, SR_TID.X ;  /* 0x0000000000097919 */ /* 0x000ea40000002100 */
[----:B--2---:R-:W-:-:S04]  /*97b0*/  LOP3.LUT R9, R9, 0x7f, RZ, 0xc0, !PT ;  /* 0x0000007f09097812 */ /* 0x004fc800078ec0ff */
[----:B------:R-:W-:-:S13]  /*97c0*/  ISETP.NE.AND P2, PT, R9, RZ, PT ;  /* 0x000000ff0900720c */ /* 0x000fda0003f45270 */
[----:B------:R-:W-:Y:S05]  /*97d0*/  @P2 BRA `(.L_x_53) ;  /* 0x00000000001c2947 */ /* 0x000fea0003800000 */
[----:B------:R-:W2:Y:S01]  /*97e0*/  S2R R9, SR_TID.X ;  /* 0x0000000000097919 */ /* 0x000ea20000002100 */
[----:B-1----:R-:W-:-:S04]  /*97f0*/  IMAD.MOV.U32 R3, RZ, RZ, 0xc000 ;  /* 0x0000c000ff037424 */ /* 0x002fc800078e00ff */
[----:B------:R3:W-:Y:S01]  /*9800*/  SYNCS.ARRIVE.TRANS64 RZ, [R2+URZ+0x34830], R3 ;  /* 0x0348300302ff79a7 */ /* 0x0007e2000800003f */
[----:B--2---:R-:W-:-:S04]  /*9810*/  LOP3.LUT R9, R9, 0x1f, RZ, 0xc0, !PT ;  /* 0x0000001f09097812 */ /* 0x004fc800078ec0ff */
[----:B------:R-:W-:-:S13]  /*9820*/  ISETP.NE.AND P1, PT, R9, RZ, PT ;  /* 0x000000ff0900720c */ /* 0x000fda0003f25270 */
[----:B---3--:R-:W-:Y:S05]  /*9830*/  @!P1 BRA `(.L_x_53) ;  /* 0x0000000000049947 */ /* 0x008fea0003800000 */
[----:B------:R-:W-:Y:S01]  /*9840*/  BPT.TRAP 0x1 ;  /* 0x000000040000795c */ /* 0x000fe20000300000 */
.L_x_53:
[----:B------:R-:W2:Y:S01]  /*9850*/  S2R R14, SR_CgaCtaId ;  /* 0x00000000000e7919 */ /* 0x000ea20000008800 */
[----:B------:R-:W-:Y:S01]  /*9860*/  MOV R9, 0x400 ;  /* 0x0000040000097802 */ /* 0x000fe20000000f00 */
        /* <DEDUP_REMOVED lines=9> */
[----:B------:R-:W-:Y:S01]  /*9900*/  UMOV UR17, 0x40 ;  /* 0x0000004000117882 */ /* 0x000fe20000000000 */
[----:B------:R-:W-:Y:S01]  /*9910*/  UMOV UR16, 0x80 ;  /* 0x0000008000107882 */ /* 0x000fe20000000000 */
[----:B-1----:R-:W-:-:S03]  /*9920*/  SHF.L.U32 R3, R17, 0x1f, RZ ;  /* 0x0000001f11037819 */ /* 0x002fc600000006ff */
[----:B------:R-:W-:Y:S02]  /*9930*/  UIADD3 UR9, UR9, 0x34830, URZ ;  /* 0x0003483009097890 */ /* 0x000fe4000fffe03f */
[----:B------:R-:W-:Y:S01]  /*9940*/  USHF.L.U32 UR11, UR11, 0x7, URZ ;  /* 0x000000070b0b7899 */ /* 0x000fe2000800063f */
[----:B--2---:R-:W-:-:S05]  /*9950*/  LEA R9, R14, R9, 0x18 ;  /* 0x000000090e097211 */ /* 0x004fca00078ec0ff */
[----:B------:R-:W-:-:S05]  /*9960*/  IMAD R2, R7, 0xc000, R9 ;  /* 0x0000c00007027824 */ /* 0x000fca00078e0209 */
[----:B------:R-:W-:Y:S01]  /*9970*/  R2UR UR14, R2 ;  /* 0x00000000020e72ca */ /* 0x000fe200000e0000 */
[----:B------:R-:W-:-:S05]  /*9980*/  VIADD R2, R9, 0x34800 ;  /* 0x0003480009027836 */ /* 0x000fca0000000000 */
[----:B------:R-:W-:-:S07]  /*9990*/  LEA R2, R16, R2, 0x3 ;  /* 0x0000000210027211 */ /* 0x000fce00078e18ff */
[----:B------:R-:W-:Y:S02]  /*99a0*/  UIADD3 UR8, UR14, 0x1c400, URZ ;  /* 0x0001c4000e087890 */ /* 0x000fe4000fffe03f */
[----:B------:R-:W-:Y:S02]  /*99b0*/  UIADD3 UR15, UR14, 0x20400, URZ ;  /* 0x000204000e0f7890 */ /* 0x000fe4000fffe03f */
[----:B------:R-:W-:-:S05]  /*99c0*/  UIADD3 UR14, UR14, 0x24400, URZ ;  /* 0x000244000e0e7890 */ /* 0x000fca000fffe03f */
[----:B------:R1:W-:Y:S02]  /*99d0*/  UTMALDG.4D [UR8], [UR4], desc[UR6] ;  /* 0x00000608040075b4 */ /* 0x0003e40008019000 */
[----:B-1----:R-:W-:Y:S01]  /*99e0*/  UMOV UR8, UR15 ;  /* 0x0000000f00087c82 */ /* 0x002fe20008000000 */
[----:B------:R-:W-:Y:S02]  /*99f0*/  UMOV UR10, UR17 ;  /* 0x00000011000a7c82 */ /* 0x000fe40008000000 */
[----:B------:R1:W-:Y:S02]  /*9a00*/  UTMALDG.4D [UR8], [UR4], desc[UR6] ;  /* 0x00000608040075b4 */ /* 0x0003e40008019000 */
[----:B-1----:R-:W-:Y:S01]  /*9a10*/  UMOV UR8, UR14 ;  /* 0x0000000e00087c82 */ /* 0x002fe20008000000 */
[----:B------:R-:W-:Y:S02]  /*9a20*/  UMOV UR10, UR16 ;  /* 0x00000010000a7c82 */ /* 0x000fe40008000000 */
[----:B------:R1:W-:Y:S01]  /*9a30*/  UTMALDG.4D [UR8], [UR4], desc[UR6] ;  /* 0x00000608040075b4 */ /* 0x0003e20008019000 */
[----:B------:R-:W2:Y:S02]  /*9a40*/  SYNCS.PHASECHK.TRANS64.TRYWAIT P1, [R2+URZ+0x60], R3 ;  /* 0x00006003020075a7 */ /* 0x000ea4000802017f */
[----:B-12---:R-:W-:Y:S05]  /*9a50*/  @!P1 BRA `(.L_x_54) ;  /* 0x0000001c00409947 */ /* 0x006fea0003800000 */
.L_x_99:
[----:B------:R-:W-:Y:S05]  /*9a60*/  @P2 BRA `(.L_x_55) ;  /* 0x00000000002c2947 */ /* 0x000fea0003800000 */
[----:B------:R-:W2:Y:S01]  /*9a70*/  S2R R9, SR_TID.X ;  /* 0x0000000000097919 */ /* 0x000ea20000002100 */
[----:B------:R-:W-:Y:S01]  /*9a80*/  MOV R14, 0x400 ;  /* 0x00000400000e7802 */ /* 0x000fe20000000f00 */
[----:B-1----:R-:W-:Y:S01]  /*9a90*/  IMAD.MOV.U32 R3, RZ, RZ, 0x8000 ;  /* 0x00008000ff037424 */ /* 0x002fe200078e00ff */
[----:B------:R-:W1:Y:S01]  /*9aa0*/  S2R R15, SR_CgaCtaId ;  /* 0x00000000000f7919 */ /* 0x000e620000008800 */
[----:B--2---:R-:W-:-:S04]  /*9ab0*/  LOP3.LUT R9, R9, 0x1f, RZ, 0xc0, !PT ;  /* 0x0000001f09097812 */ /* 0x004fc800078ec0ff */
[----:B------:R-:W-:Y:S02]  /*9ac0*/  ISETP.NE.AND P1, PT, R9, RZ, PT ;  /* 0x000000ff0900720c */ /* 0x000fe40003f25270 */
[----:B-1----:R-:W-:-:S05]  /*9ad0*/  LEA R14, R15, R14, 0x18 ;  /* 0x0000000e0f0e7211 */ /* 0x002fca00078ec0ff */
[----:B------:R-:W-:-:S04]  /*9ae0*/  IMAD R2, R16, 0x8, R14 ;  /* 0x0000000810027824 */ /* 0x000fc800078e020e */
[----:B------:R2:W-:Y:S02]  /*9af0*/  SYNCS.ARRIVE.TRANS64 RZ, [R2+URZ+0x34850], R3 ;  /* 0x0348500302ff79a7 */ /* 0x0005e4000800003f */
[----:B------:R-:W-:Y:S05]  /*9b00*/  @!P1 BRA `(.L_x_55) ;  /* 0x0000000000049947 */ /* 0x000fea0003800000 */
[----:B------:R-:W-:Y:S01]  /*9b10*/  BPT.TRAP 0x1 ;  /* 0x000000040000795c */ /* 0x000fe20000300000 */
.L_x_55:
[----:B------:R-:W3:Y:S01]  /*9b20*/  S2R R9, SR_CgaCtaId ;  /* 0x0000000000097919 */ /* 0x000ee20000008800 */
[----:B-12---:R-:W-:Y:S01]  /*9b30*/  MOV R3, 0x400 ;  /* 0x0000040000037802 */ /* 0x006fe20000000f00 */
[----:B------:R-:W-:Y:S01]  /*9b40*/  UIADD3 UR4, UP0, UR36, 0x470, URZ ;  /* 0x0000047024047890 */ /* 0x000fe2000ff1e03f */
[----:B------:R-:W-:Y:S01]  /*9b50*/  R2UR UR11, R18 ;  /* 0x00000000120b72ca */ /* 0x000fe200000e0000 */
[----:B------:R-:W-:Y:S01]  /*9b60*/  UMOV UR10, URZ ;  /* 0x0000003f000a7c82 */ /* 0x000fe20008000000 */
[----:B------:R-:W-:Y:S01]  /*9b70*/  R2UR UR13, R5 ;  /* 0x00000000050d72ca */ /* 0x000fe200000e0000 */
[----:B------:R-:W-:Y:S01]  /*9b80*/  UIADD3.X UR5, URZ, UR37, URZ, UP0, !UPT ;  /* 0x000000253f057290 */ /* 0x000fe200087fe43f */
[----:B------:R-:W-:Y:S01]  /*9b90*/  R2UR UR12, R4 ;  /* 0x00000000040c72ca */ /* 0x000fe200000e0000 */
[----:B------:R-:W-:Y:S01]  /*9ba0*/  UMOV UR7, 0x14f00000 ;  /* 0x14f0000000077882 */ /* 0x000fe20000000000 */
[----:B------:R-:W-:Y:S01]  /*9bb0*/  UMOV UR15, 0x40 ;  /* 0x00000040000f7882 */ /* 0x000fe20000000000 */
[----:B------:R-:W-:Y:S01]  /*9bc0*/  IMAD.MOV.U32 R5, RZ, RZ, R8 ;  /* 0x000000ffff057224 */ /* 0x000fe200078e0008 */
[----:B------:R-:W-:-:S05]  /*9bd0*/  MOV R18, R6 ;  /* 0x0000000600127202 */ /* 0x000fca0000000f00 */
[----:B------:R-:W-:Y:S01]  /*9be0*/  USHF.L.U32 UR11, UR11, 0x7, URZ ;  /* 0x000000070b0b7899 */ /* 0x000fe2000800063f */
[----:B---3--:R-:W-:-:S04]  /*9bf0*/  LEA R3, R9, R3, 0x18 ;  /* 0x0000000309037211 */ /* 0x008fc800078ec0ff */
[----:B------:R-:W-:-:S04]  /*9c00*/  LEA R2, R16, R3, 0x3 ;  /* 0x0000000310027211 */ /* 0x000fc800078e18ff */
[----:B------:R-:W-:Y:S01]  /*9c10*/  R2UR UR9, R2 ;  /* 0x00000000020972ca */ /* 0x000fe200000e0000 */
[----:B------:R-:W-:-:S05]  /*9c20*/  IMAD R2, R16, 0x8000, R3 ;  /* 0x0000800010027824 */ /* 0x000fca00078e0203 */
[----:B------:R-:W-:-:S07]  /*9c30*/  R2UR UR6, R2 ;  /* 0x00000000020672ca */ /* 0x000fce00000e0000 */
[----:B------:R-:W-:-:S06]  /*9c40*/  UIADD3 UR9, UR9, 0x34850, URZ ;  /* 0x0003485009097890 */ /* 0x000fcc000fffe03f */
[----:B------:R-:W-:Y:S02]  /*9c50*/  UIADD3 UR8, UR6, 0x400, URZ ;  /* 0x0000040006087890 */ /* 0x000fe4000fffe03f */
[----:B------:R-:W-:-:S03]  /*9c60*/  UIADD3 UR14, UR6, 0x4400, URZ ;  /* 0x00004400060e7890 */ /* 0x000fc6000fffe03f */
[----:B------:R-:W-:-:S04]  /*9c70*/  UMOV UR6, 0x0 ;  /* 0x0000000000067882 */ /* 0x000fc80000000000 */
[----:B------:R1:W-:Y:S02]  /*9c80*/  UTMALDG.4D [UR8], [UR4], desc[UR6] ;  /* 0x00000608040075b4 */ /* 0x0003e40008019000 */
[----:B-1----:R-:W-:Y:S01]  /*9c90*/  UMOV UR8, UR14 ;  /* 0x0000000e00087c82 */ /* 0x002fe20008000000 */
[----:B------:R-:W-:Y:S02]  /*9ca0*/  UMOV UR10, UR15 ;  /* 0x0000000f000a7c82 */ /* 0x000fe40008000000 */
[----:B------:R1:W-:Y:S02]  /*9cb0*/  UTMALDG.4D [UR8], [UR4], desc[UR6] ;  /* 0x00000608040075b4 */ /* 0x0003e40008019000 */
[----:B-1----:R-:W-:Y:S01]  /*9cc0*/  NOP ;  /* 0x0000000000007918 */ /* 0x002fe20000000000 */
.L_x_50:
[----:B------:R-:W-:Y:S05]  /*9cd0*/  BSYNC B0 ;  /* 0x0000000000007941 */ /* 0x000fea0003800000 */
.L_x_49:
[----:B------:R-:W2:Y:S01]  /*9ce0*/  LDL.LU R2, [R1+0xc] ;  /* 0x00000c0001027983 */ /* 0x000ea20000300800 */
[----:B------:R-:W-:Y:S01]  /*9cf0*/  IMAD.MOV.U32 R16, RZ, RZ, R7 ;  /* 0x000000ffff107224 */ /* 0x000fe200078e0007 */
[----:B------:R-:W-:Y:S01]  /*9d00*/  MOV R17, R12 ;  /* 0x0000000c00117202 */ /* 0x000fe20000000f00 */
[----:B--2---:R-:W-:-:S07]  /*9d10*/  VIADD R6, R2, 0xfffffffd ;  /* 0xfffffffd02067836 */ /* 0x004fce0000000000 */
.L_x_48:
[----:B------:R-:W-:Y:S01]  /*9d20*/  IMAD.MOV R13, RZ, RZ, -R13 ;  /* 0x000000ffff0d7224 */ /* 0x000fe200078e0a0d */
[----:B------:R-:W-:Y:S04]  /*9d30*/  BSSY B0, `(.L_x_47) ;  /* 0x00000ed000007945 */ /* 0x000fe80003800000 */
[----:B------:R-:W-:-:S13]  /*9d40*/  ISETP.NE.AND P1, PT, R10, R13, PT ;  /* 0x0000000d0a00720c */ /* 0x000fda0003f25270 */
[----:B------:R-:W-:Y:S05]  /*9d50*/  @!P1 BRA `(.L_x_56) ;  /* 0x0000000c00a89947 */ /* 0x000fea0003800000 */
[----:B------:R-:W-:-:S07]  /*9d60*/  IMAD.MOV.U32 R8, RZ, RZ, R5 ;  /* 0x000000ffff087224 */ /* 0x000fce00078e0005 */
.L_x_71:
[----:B------:R-:W-:Y:S01]  /*9d70*/  IADD3 R7, R16, 0x1, RZ ;  /* 0x0000000110077810 */ /* 0x000fe20007ffe0ff */
[----:B------:R-:W-:Y:S03]  /*9d80*/  BSSY B1, `(.L_x_57) ;  /* 0x0000070000017945 */ /* 0x000fe60003800000 */
        /* <DEDUP_REMOVED lines=10> */
[----:B------:R-:W-:-:S04]  /*9e30*/  IMAD R13, R11, UR4, RZ ;  /* 0x000000040b0d7c24 */ /* 0x000fc8000f8e02ff */
[----:B------:R-:W-:Y:S01]  /*9e40*/  IMAD R13, R0, UR5, R13 ;  /* 0x00000005000d7c24 */ /* 0x000fe2000f8e020d */
[----:B-1----:R-:W-:-:S13]  /*9e50*/  ISETP.NE.AND P1, PT, R9, 0x1, PT ;  /* 0x000000010900780c */ /* 0x002fda0003f25270 */
[----:B------:R-:W1:Y:S02]  /*9e60*/  @P1 LDC.64 R2, c[0x0][0x420] ;  /* 0x00010800ff021b82 */ /* 0x000e640000000a00 */
[----:B-1----:R-:W-:-:S04]  /*9e70*/  @P1 IMAD.HI.U32 R8, R6, R2, RZ ;  /* 0x0000000206081227 */ /* 0x002fc800078e00ff */
[----:B------:R-:W-:Y:S01]  /*9e80*/  IMAD.MOV.U32 R2, RZ, RZ, R6 ;  /* 0x000000ffff027224 */ /* 0x000fe200078e0006 */
[----:B------:R-:W-:-:S04]  /*9e90*/  @P1 SHF.R.U32.HI R2, RZ, R3, R8 ;  /* 0x00000003ff021219 */ /* 0x000fc80000011608 */
[----:B------:R-:W-:Y:S02]  /*9ea0*/  IADD3 R12, -R2, RZ, RZ ;  /* 0x000000ff020c7210 */ /* 0x000fe40007ffe1ff */
[----:B------:R-:W-:-:S03]  /*9eb0*/  SHF.R.S32.HI R3, RZ, 0x1f, R2 ;  /* 0x0000001fff037819 */ /* 0x000fc60000011402 */
[----:B------:R-:W-:Y:S02]  /*9ec0*/  IMAD R12, R9, R12, R6 ;  /* 0x0000000c090c7224 */ /* 0x000fe400078e0206 */
[----:B------:R-:W1:Y:S01]  /*9ed0*/  LDC.64 R8, c[0x0][0x3f8] ;  /* 0x0000fe00ff087b82 */ /* 0x000e620000000a00 */
[----:B------:R-:W-:-:S04]  /*9ee0*/  IMAD.WIDE.U32 R2, R0, UR4, R2 ;  /* 0x0000000400027c25 */ /* 0x000fc8000f8e0002 */
[----:B------:R-:W-:Y:S01]  /*9ef0*/  IMAD.IADD R13, R13, 0x1, R3 ;  /* 0x000000010d0d7824 */ /* 0x000fe200078e0203 */
[----:B-1----:R-:W-:-:S04]  /*9f00*/  LEA R8, P1, R2, R8, 0x2 ;  /* 0x0000000802087211 */ /* 0x002fc800078210ff */
[----:B------:R-:W-:-:S05]  /*9f10*/  LEA.HI.X R9, R2, R9, R13, 0x2, P1 ;  /* 0x0000000902097211 */ /* 0x000fca00008f140d */
[----:B------:R1:W5:Y:S04]  /*9f20*/  LDG.E R8, desc[UR6][R8.64] ;  /* 0x0000000608087981 */ /* 0x000368000c1e1900 */
.L_x_59:
[----:B------:R-:W2:Y:S01]  /*9f30*/  S2R R3, SR_CgaCtaId ;  /* 0x0000000000037919 */ /* 0x000ea20000008800 */
[----:B------:R-:W-:-:S04]  /*9f40*/  MOV R2, 0x400 ;  /* 0x0000040000027802 */ /* 0x000fc80000000f00 */
[----:B--2---:R-:W-:Y:S02]  /*9f50*/  LEA R2, R3, R2, 0x18 ;  /* 0x0000000203027211 */ /* 0x004fe400078ec0ff */
[----:B------:R-:W-:-:S03]  /*9f60*/  SHF.L.U32 R3, R10, 0x1f, RZ ;  /* 0x0000001f0a037819 */ /* 0x000fc600000006ff */
[----:B------:R-:W-:-:S04]  /*9f70*/  IMAD R2, R7, 0x8, R2 ;  /* 0x0000000807027824 */ /* 0x000fc800078e0202 */
[----:B------:R-:W2:Y:S02]  /*9f80*/  SYNCS.PHASECHK.TRANS64.TRYWAIT P1, [R2+URZ+0x34840], R3 ;  /* 0x03484003020075a7 */ /* 0x000ea4000802017f */
[----:B--2---:R-:W-:Y:S05]  /*9f90*/  @!P1 BRA `(.L_x_60) ;  /* 0x0000001800049947 */ /* 0x004fea0003800000 */
.L_x_100:
[----:B-1----:R-:W1:Y:S02]  /*9fa0*/  S2R R9, SR_TID.X ;  /* 0x0000000000097919 */ /* 0x002e640000002100 */
[----:B-1----:R-:W-:-:S04]  /*9fb0*/  LOP3.LUT R9, R9, 0x7f, RZ, 0xc0, !PT ;  /* 0x0000007f09097812 */ /* 0x002fc800078ec0ff */
[----:B------:R-:W-:-:S13]  /*9fc0*/  ISETP.NE.AND P2, PT, R9, RZ, PT ;  /* 0x000000ff0900720c */ /* 0x000fda0003f45270 */
[----:B------:R-:W-:Y:S05]  /*9fd0*/  @P2 BRA `(.L_x_61) ;  /* 0x00000000001c2947 */ /* 0x000fea0003800000 */
[----:B------:R-:W1:Y:S01]  /*9fe0*/  S2R R9, SR_TID.X ;  /* 0x0000000000097919 */ /* 0x000e620000002100 */
[----:B--2---:R-:W-:-:S04]  /*9ff0*/  MOV R3, 0xc000 ;  /* 0x0000c00000037802 */ /* 0x004fc80000000f00 */
[----:B------:R3:W-:Y:S01]  /*a000*/  SYNCS.ARRIVE.TRANS64 RZ, [R2+URZ+0x34830], R3 ;  /* 0x0348300302ff79a7 */ /* 0x0007e2000800003f */
[----:B-1----:R-:W-:-:S04]  /*a010*/  LOP3.LUT R9, R9, 0x1f, RZ, 0xc0, !PT ;  /* 0x0000001f09097812 */ /* 0x002fc800078ec0ff */
[----:B------:R-:W-:-:S13]  /*a020*/  ISETP.NE.AND P1, PT, R9, RZ, PT ;  /* 0x000000ff0900720c */ /* 0x000fda0003f25270 */
[----:B---3--:R-:W-:Y:S05]  /*a030*/  @!P1 BRA `(.L_x_61) ;  /* 0x0000000000049947 */ /* 0x008fea0003800000 */
[----:B------:R-:W-:Y:S01]  /*a040*/  BPT.TRAP 0x1 ;  /* 0x000000040000795c */ /* 0x000fe20000300000 */
.L_x_61:
[----:B------:R-:W1:Y:S01]  /*a050*/  S2R R9, SR_CgaCtaId ;  /* 0x0000000000097919 */ /* 0x000e620000008800 */
        /* <DEDUP_REMOVED lines=12> */
[----:B------:R-:W-:-:S03]  /*a120*/  SHF.L.U32 R17, R17, 0x1f, RZ ;  /* 0x0000001f11117819 */ /* 0x000fc600000006ff */
[----:B------:R-:W-:Y:S02]  /*a130*/  UIADD3 UR9, UR9, 0x34830, URZ ;  /* 0x0003483009097890 */ /* 0x000fe4000fffe03f */
[----:B------:R-:W-:Y:S01]  /*a140*/  USHF.L.U32 UR11, UR11, 0x7, URZ ;  /* 0x000000070b0b7899 */ /* 0x000fe2000800063f */
[----:B-1----:R-:W-:-:S05]  /*a150*/  LEA R3, R9, R3, 0x18 ;  /* 0x0000000309037211 */ /* 0x002fca00078ec0ff */
[----:B------:R-:W-:Y:S02]  /*a160*/  IMAD R2, R7, 0xc000, R3 ;  /* 0x0000c00007027824 */ /* 0x000fe400078e0203 */
[----:B------:R-:W-:-:S03]  /*a170*/  VIADD R3, R3, 0x34800 ;  /* 0x0003480003037836 */ /* 0x000fc60000000000 */
[----:B------:R-:W-:Y:S01]  /*a180*/  R2UR UR14, R2 ;  /* 0x00000000020e72ca */ /* 0x000fe200000e0000 */
[----:B------:R-:W-:-:S12]  /*a190*/  IMAD R2, R16, 0x8, R3 ;  /* 0x0000000810027824 */ /* 0x000fd800078e0203 */
        /* <DEDUP_REMOVED lines=12> */
.L_x_101:
[----:B------:R-:W-:Y:S05]  /*a260*/  @P2 BRA `(.L_x_63) ;  /* 0x00000000001c2947 */ /* 0x000fea0003800000 */
[----:B------:R-:W2:Y:S01]  /*a270*/  S2R R9, SR_TID.X ;  /* 0x0000000000097919 */ /* 0x000ea20000002100 */
[----:B------:R-:W-:-:S04]  /*a280*/  MOV R3, 0x8000 ;  /* 0x0000800000037802 */ /* 0x000fc80000000f00 */
[----:B------:R3:W-:Y:S01]  /*a290*/  SYNCS.ARRIVE.TRANS64 RZ, [R2+URZ+0x50], R3 ;  /* 0x0000500302ff79a7 */ /* 0x0007e2000800003f */
[----:B--2---:R-:W-:-:S04]  /*a2a0*/  LOP3.LUT R9, R9, 0x1f, RZ, 0xc0, !PT ;  /* 0x0000001f09097812 */ /* 0x004fc800078ec0ff */
[----:B------:R-:W-:-:S13]  /*a2b0*/  ISETP.NE.AND P1, PT, R9, RZ, PT ;  /* 0x000000ff0900720c */ /* 0x000fda0003f25270 */
[----:B---3--:R-:W-:Y:S05]  /*a2c0*/  @!P1 BRA `(.L_x_63) ;  /* 0x0000000000049947 */ /* 0x008fea0003800000 */
[----:B------:R-:W-:Y:S01]  /*a2d0*/  BPT.TRAP 0x1 ;  /* 0x000000040000795c */ /* 0x000fe20000300000 */
.L_x_63:
        /* <DEDUP_REMOVED lines=9> */
[----:B------:R-:W-:Y:S01]  /*a370*/  R2UR UR12, R4 ;  /* 0x00000000040c72ca */ /* 0x000fe200000e0000 */
[----:B------:R-:W-:Y:S01]  /*a380*/  UMOV UR15, 0x40 ;  /* 0x00000040000f7882 */ /* 0x000fe20000000000 */
[----:B------:R-:W-:Y:S01]  /*a390*/  IMAD.MOV.U32 R18, RZ, RZ, R12 ;  /* 0x000000ffff127224 */ /* 0x000fe200078e000c */
[----:B------:R-:W-:-:S04]  /*a3a0*/  MOV R5, R8 ;  /* 0x0000000800057202 */ /* 0x000fc80000000f00 */
[----:B------:R-:W-:Y:S02]  /*a3b0*/  USHF.L.U32 UR11, UR11, 0x7, URZ ;  /* 0x000000070b0b7899 */ /* 0x000fe4000800063f */
[----:B------:R-:W-:Y:S01]  /*a3c0*/  UIADD3 UR9, UR9, 0x50, URZ ;  /* 0x0000005009097890 */ /* 0x000fe2000fffe03f */
[----:B--2---:R-:W-:-:S05]  /*a3d0*/  LEA R3, R9, R3, 0x18 ;  /* 0x0000000309037211 */ /* 0x004fca00078ec0ff */
[----:B------:R-:W-:-:S05]  /*a3e0*/  IMAD R16, R16, 0x8000, R3 ;  /* 0x0000800010107824 */ /* 0x000fca00078e0203 */
[----:B------:R-:W-:-:S13]  /*a3f0*/  R2UR UR6, R16 ;  /* 0x00000000100672ca */ /* 0x000fda00000e0000 */
[----:B------:R-:W-:Y:S02]  /*a400*/  UIADD3 UR8, UR6, 0x400, URZ ;  /* 0x0000040006087890 */ /* 0x000fe4000fffe03f */
[----:B------:R-:W-:-:S03]  /*a410*/  UIADD3 UR14, UR6, 0x4400, URZ ;  /* 0x00004400060e7890 */ /* 0x000fc6000fffe03f */
[----:B------:R-:W-:-:S04]  /*a420*/  UMOV UR6, 0x0 ;  /* 0x0000000000067882 */ /* 0x000fc80000000000 */
[----:B------:R2:W-:Y:S02]  /*a430*/  UTMALDG.4D [UR8], [UR4], desc[UR6] ;  /* 0x00000608040075b4 */ /* 0x0005e40008019000 */
[----:B--2---:R-:W-:Y:S01]  /*a440*/  UMOV UR8, UR14 ;  /* 0x0000000e00087c82 */ /* 0x004fe20008000000 */
[----:B------:R-:W-:Y:S02]  /*a450*/  UMOV UR10, UR15 ;  /* 0x0000000f000a7c82 */ /* 0x000fe40008000000 */
[----:B------:R2:W-:Y:S02]  /*a460*/  UTMALDG.4D [UR8], [UR4], desc[UR6] ;  /* 0x00000608040075b4 */ /* 0x0005e40008019000 */
[----:B--2---:R-:W-:Y:S01]  /*a470*/  NOP ;  /* 0x0000000000007918 */ /* 0x004fe20000000000 */
.L_x_58:
[----:B------:R-:W-:Y:S05]  /*a480*/  BSYNC B1 ;  /* 0x0000000000017941 */ /* 0x000fea0003800000 */
.L_x_57:
[----:B------:R-:W-:Y:S01]  /*a490*/  VIADD R16, R7, 0x1 ;  /* 0x0000000107107836 */ /* 0x000fe20000000000 */
[----:B------:R-:W-:Y:S04]  /*a4a0*/  BSSY B1, `(.L_x_64) ;  /* 0x0000072000017945 */ /* 0x000fe80003800000 */
[----:B------:R-:W-:-:S04]  /*a4b0*/  ISETP.NE.AND P1, PT, R16, 0x2, PT ;  /* 0x000000021000780c */ /* 0x000fc80003f25270 */
[----:B-1----:R-:W-:Y:S02]  /*a4c0*/  SEL R17, RZ, 0x1, P1 ;  /* 0x00000001ff117807 */ /* 0x002fe40000800000 */
[----:B------:R-:W-:Y:S02]  /*a4d0*/  SEL R16, R16, RZ, P1 ;  /* 0x000000ff10107207 */ /* 0x000fe40000800000 */
[----:B------:R-:W-:Y:S01]  /*a4e0*/  LOP3.LUT R17, R10, R17, RZ, 0x3c, !PT ;  /* 0x000000110a117212 */ /* 0x000fe200078e3cff */
[----:B------:R-:W-:Y:S06]  /*a4f0*/  @!P6 BRA `(.L_x_65) ;  /* 0x0000000400b0e947 */ /* 0x000fec0003800000 */
[----:B------:R-:W-:Y:S01]  /*a500*/  VIADD R12, R6, 0xffffffff ;  /* 0xffffffff060c7836 */ /* 0x000fe20000000000 */
        /* <DEDUP_REMOVED lines=8> */
[----:B-1----:R-:W-:Y:S01]  /*a590*/  @P1 IMAD.HI.U32 R9, R12, R2, RZ ;  /* 0x000000020c091227 */ /* 0x002fe200078e00ff */
[----:B------:R-:W-:-:S04]  /*a5a0*/  MOV R2, R12 ;  /* 0x0000000c00027202 */ /* 0x000fc80000000f00 */
[----:B------:R-:W-:-:S05]  /*a5b0*/  @P1 SHF.R.U32.HI R2, RZ, R3, R9 ;  /* 0x00000003ff021219 */ /* 0x000fca0000011609 */
[----:B------:R-:W-:-:S04]  /*a5c0*/  IMAD.MOV R3, RZ, RZ, -R2 ;  /* 0x000000ffff037224 */ /* 0x000fc800078e0a02 */
[----:B------:R-:W-:Y:S01]  /*a5d0*/  IMAD R12, R8, R3, R12 ;  /* 0x00000003080c7224 */ /* 0x000fe200078e020c */
[--C-:B------:R-:W-:Y:S01]  /*a5e0*/  SHF.R.S32.HI R3, RZ, 0x1f, R2.reuse ;  /* 0x0000001fff037819 */ /* 0x100fe20000011402 */
[----:B------:R-:W1:Y:S02]  /*a5f0*/  LDC.64 R8, c[0x0][0x3f8] ;  /* 0x0000fe00ff087b82 */ /* 0x000e640000000a00 */
[----:B------:R-:W-:-:S04]  /*a600*/  IMAD.WIDE.U32 R2, R0, UR4, R2 ;  /* 0x0000000400027c25 */ /* 0x000fc8000f8e0002 */
[----:B------:R-:W-:Y:S01]  /*a610*/  IMAD.IADD R13, R13, 0x1, R3 ;  /* 0x000000010d0d7824 */ /* 0x000fe200078e0203 */
[----:B-1----:R-:W-:-:S04]  /*a620*/  LEA R8, P1, R2, R8, 0x2 ;  /* 0x0000000802087211 */ /* 0x002fc800078210ff */
[----:B------:R-:W-:-:S05]  /*a630*/  LEA.HI.X R9, R2, R9, R13, 0x2, P1 ;  /* 0x0000000902097211 */ /* 0x000fca00008f140d */
[----:B------:R1:W5:Y:S04]  /*a640*/  LDG.E R8, desc[UR6][R8.64] ;  /* 0x0000000608087981 */ /* 0x000368000c1e1900 */
.L_x_66:
[----:B------:R-:W2:Y:S01]  /*a650*/  S2R R3, SR_CgaCtaId ;  /* 0x0000000000037919 */ /* 0x000ea20000008800 */
[----:B------:R-:W-:-:S04]  /*a660*/  MOV R2, 0x400 ;  /* 0x0000040000027802 */ /* 0x000fc80000000f00 */
[----:B--2---:R-:W-:Y:S02]  /*a670*/  LEA R2, R3, R2, 0x18 ;  /* 0x0000000203027211 */ /* 0x004fe400078ec0ff */
[----:B------:R-:W-:Y:S02]  /*a680*/  SHF.L.U32 R3, R17, 0x1f, RZ ;  /* 0x0000001f11037819 */ /* 0x000fe400000006ff */
[----:B------:R-:W-:-:S04]  /*a690*/  LEA R2, R16, R2, 0x3 ;  /* 0x0000000210027211 */ /* 0x000fc800078e18ff */
[----:B------:R-:W2:Y:S02]  /*a6a0*/  SYNCS.PHASECHK.TRANS64.TRYWAIT P1, [R2+URZ+0x34840], R3 ;  /* 0x03484003020075a7 */ /* 0x000ea4000802017f */
[----:B--2---:R-:W-:Y:S05]  /*a6b0*/  @!P1 BRA `(.L_x_67) ;  /* 0x0000001000649947 */ /* 0x004fea0003800000 */
.L_x_102:
[----:B-1----:R-:W1:Y:S02]  /*a6c0*/  S2R R9, SR_TID.X ;  /* 0x0000000000097919 */ /* 0x002e640000002100 */
[----:B-1----:R-:W-:-:S04]  /*a6d0*/  LOP3.LUT R9, R9, 0x7f, RZ, 0xc0, !PT ;  /* 0x0000007f09097812 */ /* 0x002fc800078ec0ff */
[----:B------:R-:W-:-:S13]  /*a6e0*/  ISETP.NE.AND P2, PT, R9, RZ, PT ;  /* 0x000000ff0900720c */ /* 0x000fda0003f45270 */
[----:B------:R-:W-:Y:S05]  /*a6f0*/  @P2 BRA `(.L_x_68) ;  /* 0x00000000001c2947 */ /* 0x000fea0003800000 */
[----:B------:R-:W1:Y:S01]  /*a700*/  S2R R9, SR_TID.X ;  /* 0x0000000000097919 */ /* 0x000e620000002100 */
[----:B--2---:R-:W-:-:S04]  /*a710*/  IMAD.MOV.U32 R3, RZ, RZ, 0xc000 ;  /* 0x0000c000ff037424 */ /* 0x004fc800078e00ff */
[----:B------:R3:W-:Y:S01]  /*a720*/  SYNCS.ARRIVE.TRANS64 RZ, [R2+URZ+0x34830], R3 ;  /* 0x0348300302ff79a7 */ /* 0x0007e2000800003f */
[----:B-1----:R-:W-:-:S04]  /*a730*/  LOP3.LUT R9, R9, 0x1f, RZ, 0xc0, !PT ;  /* 0x0000001f09097812 */ /* 0x002fc800078ec0ff */
[----:B------:R-:W-:-:S13]  /*a740*/  ISETP.NE.AND P1, PT, R9, RZ, PT ;  /* 0x000000ff0900720c */ /* 0x000fda0003f25270 */
[----:B---3--:R-:W-:Y:S05]  /*a750*/  @!P1 BRA `(.L_x_68) ;  /* 0x0000000000049947 */ /* 0x008fea0003800000 */
[----:B------:R-:W-:Y:S01]  /*a760*/  BPT.TRAP 0x1 ;  /* 0x000000040000795c */ /* 0x000fe20000300000 */
.L_x_68:
[----:B------:R-:W1:Y:S01]  /*a770*/  S2R R13, SR_CgaCtaId ;  /* 0x00000000000d7919 */ /* 0x000e620000008800 */
[----:B------:R-:W-:Y:S01]  /*a780*/  MOV R9, 0x400 ;  /* 0x0000040000097802 */ /* 0x000fe20000000f00 */
[----:B------:R-:W-:Y:S01]  /*a790*/  UIADD3 UR4, UP0, UR36, 0x370, URZ ;  /* 0x0000037024047890 */ /* 0x000fe2000ff1e03f */
[----:B------:R-:W-:Y:S01]  /*a7a0*/  R2UR UR11, R12 ;  /* 0x000000000c0b72ca */ /* 0x000fe200000e0000 */
[----:B------:R-:W-:Y:S01]  /*a7b0*/  UMOV UR10, URZ ;  /* 0x0000003f000a7c82 */ /* 0x000fe20008000000 */
[----:B------:R-:W-:Y:S01]  /*a7c0*/  R2UR UR12, R4 ;  /* 0x00000000040c72ca */ /* 0x000fe200000e0000 */
[----:B------:R-:W-:Y:S01]  /*a7d0*/  UIADD3.X UR5, URZ, UR37, URZ, UP0, !UPT ;  /* 0x000000253f057290 */ /* 0x000fe200087fe43f */
[----:B-----5:R-:W-:Y:S01]  /*a7e0*/  R2UR UR13, R8 ;  /* 0x00000000080d72ca */ /* 0x020fe200000e0000 */
[----:B------:R-:W-:Y:S01]  /*a7f0*/  UMOV UR6, 0x0 ;  /* 0x0000000000067882 */ /* 0x000fe20000000000 */
[----:B------:R-:W-:Y:S01]  /*a800*/  UMOV UR7, 0x14f00000 ;  /* 0x14f0000000077882 */ /* 0x000fe20000000000 */
[----:B------:R-:W-:Y:S01]  /*a810*/  UMOV UR18, 0x40 ;  /* 0x0000004000127882 */ /* 0x000fe20000000000 */
[----:B------:R-:W-:-:S05]  /*a820*/  UMOV UR17, 0x80 ;  /* 0x0000008000117882 */ /* 0x000fca0000000000 */
[----:B------:R-:W-:Y:S01]  /*a830*/  USHF.L.U32 UR11, UR11, 0x7, URZ ;  /* 0x000000070b0b7899 */ /* 0x000fe2000800063f */
[----:B-1----:R-:W-:-:S05]  /*a840*/  LEA R9, R13, R9, 0x18 ;  /* 0x000000090d097211 */ /* 0x002fca00078ec0ff */
[----:B--2---:R-:W-:-:S05]  /*a850*/  VIADD R2, R9, 0x34800 ;  /* 0x0003480009027836 */ /* 0x004fca0000000000 */
[----:B------:R-:W-:Y:S01]  /*a860*/  LEA R3, R16, R2, 0x3 ;  /* 0x0000000210037211 */ /* 0x000fe200078e18ff */
[----:B------:R-:W-:-:S03]  /*a870*/  IMAD R2, R7, 0x8, R2 ;  /* 0x0000000807027824 */ /* 0x000fc600078e0202 */
[----:B------:R-:W-:Y:S01]  /*a880*/  R2UR UR9, R3 ;  /* 0x00000000030972ca */ /* 0x000fe200000e0000 */
[----:B------:R-:W-:-:S05]  /*a890*/  IMAD R3, R16, 0xc000, R9 ;  /* 0x0000c00010037824 */ /* 0x000fca00078e0209 */
[----:B------:R-:W-:Y:S02]  /*a8a0*/  R2UR UR8, R3 ;  /* 0x00000000030872ca */ /* 0x000fe400000e0000 */
[----:B------:R-:W-:-:S05]  /*a8b0*/  SHF.L.U32 R3, R10, 0x1f, RZ ;  /* 0x0000001f0a037819 */ /* 0x000fca00000006ff */
[----:B------:R-:W-:-:S06]  /*a8c0*/  UIADD3 UR9, UR9, 0x30, URZ ;  /* 0x0000003009097890 */ /* 0x000fcc000fffe03f */
[----:B------:R-:W-:Y:S02]  /*a8d0*/  UIADD3 UR14, UR8, 0x1c400, URZ ;  /* 0x0001c400080e7890 */ /* 0x000fe4000fffe03f */
[----:B------:R-:W-:Y:S02]  /*a8e0*/  UIADD3 UR15, UR8, 0x20400, URZ ;  /* 0x00020400080f7890 */ /* 0x000fe4000fffe03f */
[----:B------:R-:W-:-:S03]  /*a8f0*/  UIADD3 UR16, UR8, 0x24400, URZ ;  /* 0x0002440008107890 */ /* 0x000fc6000fffe03f */
[----:B------:R-:W-:Y:S02]  /*a900*/  UMOV UR8, UR14 ;  /* 0x0000000e00087c82 */ /* 0x000fe40008000000 */
[----:B------:R1:W-:Y:S02]  /*a910*/  UTMALDG.4D [UR8], [UR4], desc[UR6] ;  /* 0x00000608040075b4 */ /* 0x0003e40008019000 */
[----:B-1----:R-:W-:Y:S01]  /*a920*/  UMOV UR8, UR15 ;  /* 0x0000000f00087c82 */ /* 0x002fe20008000000 */
[----:B------:R-:W-:Y:S02]  /*a930*/  UMOV UR10, UR18 ;  /* 0x00000012000a7c82 */ /* 0x000fe40008000000 */
[----:B------:R1:W-:Y:S02]  /*a940*/  UTMALDG.4D [UR8], [UR4], desc[UR6] ;  /* 0x00000608040075b4 */ /* 0x0003e40008019000 */
[----:B-1----:R-:W-:Y:S01]  /*a950*/  UMOV UR8, UR16 ;  /* 0x0000001000087c82 */ /* 0x002fe20008000000 */
[----:B------:R-:W-:-:S02]  /*a960*/  UMOV UR10, UR17 ;  /* 0x00000011000a7c82 */ /* 0x000fc40008000000 */
[----:B------:R1:W-:Y:S01]  /*a970*/  UTMALDG.4D [UR8], [UR4], desc[UR6] ;  /* 0x00000608040075b4 */ /* 0x0003e20008019000 */
[----:B------:R-:W2:Y:S02]  /*a980*/  SYNCS.PHASECHK.TRANS64.TRYWAIT P1, [R2+URZ+0x60], R3 ;  /* 0x00006003020075a7 */ /* 0x000ea4000802017f */
[----:B-12---:R-:W-:Y:S05]  /*a990*/  @!P1 BRA `(.L_x_69) ;  /* 0x0000000c00c09947 */ /* 0x006fea0003800000 */
.L_x_103:
        /* <DEDUP_REMOVED lines=8> */
.L_x_70:
[----:B------:R-:W2:Y:S01]  /*aa20*/  S2R R9, SR_CgaCtaId ;  /* 0x0000000000097919 */ /* 0x000ea20000008800 */
[----:B-1----:R-:W-:Y:S01]  /*aa30*/  MOV R3, 0x400 ;  /* 0x0000040000037802 */ /* 0x002fe20000000f00 */
        /* <DEDUP_REMOVED lines=9> */
[----:B------:R-:W-:-:S02]  /*aad0*/  IMAD.MOV.U32 R18, RZ, RZ, R12 ;  /* 0x000000ffff127224 */ /* 0x000fc400078e000c */
[----:B------:R-:W-:-:S03]  /*aae0*/  IMAD.MOV.U32 R5, RZ, RZ, R8 ;  /* 0x000000ffff057224 */ /* 0x000fc600078e0008 */
[----:B------:R-:W-:Y:S02]  /*aaf0*/  USHF.L.U32 UR11, UR11, 0x7, URZ ;  /* 0x000000070b0b7899 */ /* 0x000fe4000800063f */
[----:B------:R-:W-:Y:S01]  /*ab00*/  UIADD3 UR9, UR9, 0x50, URZ ;  /* 0x0000005009097890 */ /* 0x000fe2000fffe03f */
[----:B--2---:R-:W-:-:S04]  /*ab10*/  LEA R3, R9, R3, 0x18 ;  /* 0x0000000309037211 */ /* 0x004fc800078ec0ff */
[----:B------:R-:W-:-:S04]  /*ab20*/  LEA R7, R7, R3, 0xf ;  /* 0x0000000307077211 */ /* 0x000fc800078e78ff */
[----:B------:R-:W-:-:S13]  /*ab30*/  R2UR UR6, R7 ;  /* 0x00000000070672ca */ /* 0x000fda00000e0000 */
        /* <DEDUP_REMOVED lines=8> */
.L_x_65:
[----:B------:R-:W-:Y:S05]  /*abc0*/  BSYNC B1 ;  /* 0x0000000000017941 */ /* 0x000fea0003800000 */
.L_x_64:
[C---:B------:R-:W-:Y:S02]  /*abd0*/  ISETP.GT.AND P1, PT, R6.reuse, 0x1, PT ;  /* 0x000000010600780c */ /* 0x040fe40003f24270 */
[----:B------:R-:W-:-:S11]  /*abe0*/  IADD3 R6, R6, -0x2, RZ ;  /* 0xfffffffe06067810 */ /* 0x000fd60007ffe0ff */
[----:B------:R-:W-:Y:S05]  /*abf0*/  @P1 BRA `(.L_x_71) ;  /* 0xfffffff0005c1947 */ /* 0x000fea000383ffff */
.L_x_56:
[----:B------:R-:W-:Y:S05]  /*ac00*/  BSYNC B0 ;  /* 0x0000000000007941 */ /* 0x000fea0003800000 */
.L_x_47:
[----:B------:R-:W-:Y:S04]  /*ac10*/  BSSY B0, `(.L_x_72) ;  /* 0x000002c000007945 */ /* 0x000fe80003800000 */
[----:B------:R-:W-:Y:S05]  /*ac20*/  @!P6 BRA `(.L_x_73) ;  /* 0x0000000000a8e947 */ /* 0x000fea0003800000 */
[----:B------:R-:W2:Y:S01]  /*ac30*/  S2R R3, SR_CgaCtaId ;  /* 0x0000000000037919 */ /* 0x000ea20000008800 */
[----:B------:R-:W-:Y:S01]  /*ac40*/  MOV R0, 0x400 ;  /* 0x0000040000007802 */ /* 0x000fe20000000f00 */
[----:B------:R-:W3:Y:S03]  /*ac50*/  S2R R2, SR_TID.X ;  /* 0x0000000000027919 */ /* 0x000ee60000002100 */
[----:B--2---:R-:W-:Y:S02]  /*ac60*/  LEA R0, R3, R0, 0x18 ;  /* 0x0000000003007211 */ /* 0x004fe400078ec0ff */
[----:B---3--:R-:W-:-:S03]  /*ac70*/  LOP3.LUT R2, R2, 0x7f, RZ, 0xc0, !PT ;  /* 0x0000007f02027812 */ /* 0x008fc600078ec0ff */
[----:B------:R-:W-:Y:S01]  /*ac80*/  IMAD R3, R16, 0x8, R0 ;  /* 0x0000000810037824 */ /* 0x000fe200078e0200 */
[----:B------:R-:W-:Y:S02]  /*ac90*/  SHF.L.U32 R0, R17, 0x1f, RZ ;  /* 0x0000001f11007819 */ /* 0x000fe400000006ff */
[----:B------:R-:W-:Y:S02]  /*aca0*/  ISETP.NE.AND P1, PT, R2, RZ, PT ;  /* 0x000000ff0200720c */ /* 0x000fe40003f25270 */
[----:B------:R-:W2:Y:S02]  /*acb0*/  SYNCS.PHASECHK.TRANS64.TRYWAIT P0, [R3+URZ+0x34860], R0 ;  /* 0x03486000030075a7 */ /* 0x000ea4000800017f */
[----:B--2---:R-:W-:Y:S09]  /*acc0*/  @!P0 BRA `(.L_x_74) ;  /* 0x0000000c00088947 */ /* 0x004ff20003800000 */
.L_x_104:
        /* <DEDUP_REMOVED lines=8> */
.L_x_75:
        /* <DEDUP_REMOVED lines=10> */
[----:B------:R-:W-:-:S06]  /*adf0*/  UMOV UR15, 0x40 ;  /* 0x00000040000f7882 */ /* 0x000fcc0000000000 */
[----:B------:R-:W-:Y:S02]  /*ae00*/  UIADD3 UR9, UR9, 0x34850, URZ ;  /* 0x0003485009097890 */ /* 0x000fe4000fffe03f */
[----:B------:R-:W-:Y:S01]  /*ae10*/  USHF.L.U32 UR11, UR11, 0x7, URZ ;  /* 0x000000070b0b7899 */ /* 0x000fe2000800063f */
[----:B---3--:R-:W-:-:S04]  /*ae20*/  LEA R0, R2, R0, 0x18 ;  /* 0x0000000002007211 */ /* 0x008fc800078ec0ff */
[----:B------:R-:W-:-:S04]  /*ae30*/  LEA R0, R16, R0, 0xf ;  /* 0x0000000010007211 */ /* 0x000fc800078e78ff */
        /* <DEDUP_REMOVED lines=9> */
.L_x_73:
[----:B------:R-:W-:Y:S05]  /*aed0*/  BSYNC B0 ;  /* 0x0000000000007941 */ /* 0x000fea0003800000 */
.L_x_72:
[----:B------:R-:W2:Y:S01]  /*aee0*/  LDL.LU R0, [R1+0x10] ;  /* 0x0000100001007983 */ /* 0x000ea20000300800 */
[----:B------:R-:W-:-:S03]  /*aef0*/  ULDC UR4, c[0x0][0xda4] ;  /* 0x0003690000047ab9 */ /* 0x000fc60000000800 */
[----:B------:R-:W3:Y:S01]  /*af00*/  LDL.LU R2, [R1+0x18] ;  /* 0x0000180001027983 */ /* 0x000ee20000300800 */
[----:B------:R-:W-:-:S05]  /*af10*/  VIADD R16, R16, 0x1 ;  /* 0x0000000110107836 */ /* 0x000fca0000000000 */
[----:B------:R-:W-:-:S04]  /*af20*/  ISETP.NE.AND P0, PT, R16, 0x2, PT ;  /* 0x000000021000780c */ /* 0x000fc80003f05270 */
[----:B------:R-:W-:Y:S01]  /*af30*/  SEL R16, R16, RZ, P0 ;  /* 0x000000ff10107207 */ /* 0x000fe20000000000 */
[----:B--2---:R-:W-:Y:S01]  /*af40*/  VIADD R0, R0, UR38 ;  /* 0x0000002600007c36 */ /* 0x004fe20008000000 */
[----:B---3--:R-:W-:-:S04]  /*af50*/  IADD3 R2, R2, 0x1, RZ ;  /* 0x0000000102027810 */ /* 0x008fc80007ffe0ff */
[----:B------:R2:W-:Y:S01]  /*af60*/  STL [R1+0x10], R0 ;  /* 0x0000100001007387 */ /* 0x0005e20000100800 */
[----:B------:R-:W-:-:S03]  /*af70*/  ISETP.GE.AND P1, PT, R0, UR4, PT ;  /* 0x0000000400007c0c */ /* 0x000fc6000bf26270 */
[----:B------:R3:W-:Y:S01]  /*af80*/  STL [R1+0x18], R2 ;  /* 0x0000180201007387 */ /* 0x0007e20000100800 */
[----:B--2---:R-:W-:-:S04]  /*af90*/  SEL R0, RZ, 0x1, P0 ;  /* 0x00000001ff007807 */ /* 0x004fc80000000000 */
[----:B------:R-:W-:-:S05]  /*afa0*/  LOP3.LUT R17, R17, R0, RZ, 0x3c, !PT ;  /* 0x0000000011117212 */ /* 0x000fca00078e3cff */
[----:B---3--:R-:W-:Y:S05]  /*afb0*/  @!P1 BRA `(.L_x_76) ;  /* 0xffffffd000cc9947 */ /* 0x008fea000383ffff */
[----:B------:R-:W-:-:S07]  /*afc0*/  LOP3.LUT R2, R2, 0x1, RZ, 0xc, !PT ;  /* 0x0000000102027812 */ /* 0x000fce00078e0cff */
.L_x_32:
[----:B------:R-:W2:Y:S01]  /*afd0*/  S2R R3, SR_CgaCtaId ;  /* 0x0000000000037919 */ /* 0x000ea20000008800 */
[----:B------:R-:W-:Y:S01]  /*afe0*/  MOV R0, 0x400 ;  /* 0x0000040000007802 */ /* 0x000fe20000000f00 */
[----:B------:R-:W-:Y:S03]  /*aff0*/  BSSY B0, `(.L_x_77) ;  /* 0x0000005000007945 */ /* 0x000fe60003800000 */
[----:B--2---:R-:W-:Y:S02]  /*b000*/  LEA R0, R3, R0, 0x18 ;  /* 0x0000000003007211 */ /* 0x004fe400078ec0ff */
[----:B------:R-:W-:-:S04]  /*b010*/  SHF.L.U32 R3, R2, 0x1f, RZ ;  /* 0x0000001f02037819 */ /* 0x000fc800000006ff */
[----:B------:R-:W2:Y:S02]  /*b020*/  SYNCS.PHASECHK.TRANS64.TRYWAIT P0, [R0+URZ+0x34820], R3 ;  /* 0x03482003000075a7 */ /* 0x000ea4000800017f */
[----:B--2---:R-:W-:Y:S05]  /*b030*/  @!P0 BRA `(.L_x_78) ;  /* 0x0000000800408947 */ /* 0x004fea0003800000 */
.L_x_105:
[----:B------:R-:W-:Y:S05]  /*b040*/  BSYNC B0 ;  /* 0x0000000000007941 */ /* 0x000fea0003800000 */
.L_x_77:
[----:B------:R-:W-:-:S03]  /*b050*/  UMOV UR4, 0xffffffff ;  /* 0xffffffff00047882 */ /* 0x000fc60000000000 */
[----:B------:R-:W-:Y:S05]  /*b060*/  BRA.DIV UR4, `(.L_x_79) ;  /* 0x0000000a04487947 */ /* 0x000fea000b800000 */
[----:B------:R-:W3:Y:S02]  /*b070*/  S2R R2, SR_TID.X ;  /* 0x0000000000027919 */ /* 0x000ee40000002100 */
[----:B---3--:R-:W-:-:S04]  /*b080*/  SHF.R.U32.HI R2, RZ, 0x5, R2 ;  /* 0x00000005ff027819 */ /* 0x008fc80000011602 */
[----:B------:R-:W-:-:S05]  /*b090*/  LOP3.LUT R2, R2, 0x3, RZ, 0xc0, !PT ;  /* 0x0000000302027812 */ /* 0x000fca00078ec0ff */
[----:B------:R3:W4:Y:S02]  /*b0a0*/  SHFL.IDX PT, R14, R2, RZ, 0x1f ;  /* 0x00001fff020e7589 */ /* 0x00072400000e0000 */
.L_x_108:
[----:B----4-:R-:W-:Y:S01]  /*b0b0*/  ISETP.NE.AND P0, PT, R14, RZ, PT ;  /* 0x000000ff0e00720c */ /* 0x010fe20003f05270 */
[----:B------:R-:W-:-:S12]  /*b0c0*/  BSSY B0, `(.L_x_80) ;  /* 0x0000024000007945 */ /* 0x000fd80003800000 */
[----:B------:R-:W-:Y:S05]  /*b0d0*/  @P0 BRA `(.L_x_81) ;  /* 0x0000000000880947 */ /* 0x000fea0003800000 */
[----:B------:R-:W-:-:S03]  /*b0e0*/  UMOV UR4, 0xffffffff ;  /* 0xffffffff00047882 */ /* 0x000fc60000000000 */
[----:B------:R-:W-:Y:S05]  /*b0f0*/  BRA.DIV UR4, `(.L_x_82) ;  /* 0x0000000a04587947 */ /* 0x000fea000b800000 */
[----:B------:R-:W-:-:S13]  /*b100*/  ELECT P6, URZ, PT ;  /* 0x00000000003f782f */ /* 0x000fda00038c0000 */
.L_x_111:
[----:B------:R-:W-:Y:S05]  /*b110*/  @!P6 BRA `(.L_x_81) ;  /* 0x000000000078e947 */ /* 0x000fea0003800000 */
[----:B---3--:R-:W3:Y:S02]  /*b120*/  LDL.LU R2, [R1+0x1c] ;  /* 0x00001c0001027983 */ /* 0x008ee40000300800 */
[----:B---3--:R-:W-:-:S04]  /*b130*/  LOP3.LUT R2, R2, 0x2, RZ, 0xfc, !PT ;  /* 0x0000000202027812 */ /* 0x008fc800078efcff */
[----:B------:R-:W-:-:S13]  /*b140*/  ISETP.NE.AND P2, PT, R2, 0x3, PT ;  /* 0x000000030200780c */ /* 0x000fda0003f45270 */
[----:B------:R-:W-:Y:S05]  /*b150*/  @!P2 BRA `(.L_x_83) ;  /* 0x000000000004a947 */ /* 0x000fea0003800000 */
[----:B------:R-:W-:Y:S01]  /*b160*/  BPT.TRAP 0x1 ;  /* 0x000000040000795c */ /* 0x000fe20000300000 */
.L_x_83:
[----:B--2---:R-:W-:Y:S01]  /*b170*/  VIADD R3, R0, 0x34840 ;  /* 0x0003484000037836 */ /* 0x004fe20000000000 */
[----:B------:R-:W-:Y:S02]  /*b180*/  SHF.L.U32 R5, R17, 0x1f, RZ ;  /* 0x0000001f11057819 */ /* 0x000fe400000006ff */
[C---:B------:R-:W-:Y:S01]  /*b190*/  IADD3 R2, R16.reuse, 0x1, RZ ;  /* 0x0000000110027810 */ /* 0x040fe20007ffe0ff */
[----:B-1----:R-:W-:-:S03]  /*b1a0*/  IMAD R6, R16, 0x8, R3 ;  /* 0x0000000810067824 */ /* 0x002fc600078e0203 */
[----:B------:R-:W-:Y:S01]  /*b1b0*/  ISETP.NE.AND P1, PT, R2, 0x2, PT ;  /* 0x000000020200780c */ /* 0x000fe20003f25270 */
[----:B------:R-:W1:Y:S03]  /*b1c0*/  SYNCS.PHASECHK.TRANS64.TRYWAIT P0, [R6+URZ], R5 ;  /* 0x00000005060075a7 */ /* 0x000e66000800017f */
[----:B------:R-:W-:-:S04]  /*b1d0*/  SEL R4, RZ, 0x1, P1 ;  /* 0x00000001ff047807 */ /* 0x000fc80000800000 */
[----:B------:R-:W-:Y:S02]  /*b1e0*/  LOP3.LUT R17, R17, R4, RZ, 0x3c, !PT ;  /* 0x0000000411117212 */ /* 0x000fe400078e3cff */
[----:B------:R-:W-:Y:S02]  /*b1f0*/  SEL R4, R2, RZ, P1 ;  /* 0x000000ff02047207 */ /* 0x000fe40000800000 */
[----:B------:R-:W-:-:S03]  /*b200*/  SHF.L.U32 R2, R17, 0x1f, RZ ;  /* 0x0000001f11027819 */ /* 0x000fc600000006ff */
[----:B------:R-:W-:Y:S01]  /*b210*/  IMAD R3, R4, 0x8, R3 ;  /* 0x0000000804037824 */ /* 0x000fe200078e0203 */
[----:B-1----:R-:W-:Y:S06]  /*b220*/  @!P0 BRA `(.L_x_84) ;  /* 0x00000008002c8947 */ /* 0x002fec0003800000 */
.L_x_112:
[----:B------:R-:W2:Y:S02]  /*b230*/  SYNCS.PHASECHK.TRANS64.TRYWAIT P0, [R3+URZ], R2 ;  /* 0x00000002030075a7 */ /* 0x000ea4000800017f */
[----:B--2---:R-:W-:Y:S05]  /*b240*/  @!P0 BRA `(.L_x_85) ;  /* 0x0000000800388947 */ /* 0x004fea0003800000 */
.L_x_113:
[----:B------:R-:W-:Y:S05]  /*b250*/  @!P2 BRA `(.L_x_86) ;  /* 0x000000000004a947 */ /* 0x000fea0003800000 */
[----:B------:R-:W-:Y:S01]  /*b260*/  BPT.TRAP 0x1 ;  /* 0x000000040000795c */ /* 0x000fe20000300000 */
.L_x_86:
[----:B--2---:R-:W-:-:S05]  /*b270*/  IADD3 R3, R0, 0x34860, RZ ;  /* 0x0003486000037810 */ /* 0x004fca0007ffe0ff */
[----:B------:R-:W-:-:S04]  /*b280*/  IMAD R16, R16, 0x8, R3 ;  /* 0x0000000810107824 */ /* 0x000fc800078e0203 */
[----:B------:R-:W2:Y:S02]  /*b290*/  SYNCS.PHASECHK.TRANS64.TRYWAIT P0, [R16+URZ], R5 ;  /* 0x00000005100075a7 */ /* 0x000ea4000800017f */
[----:B--2---:R-:W-:Y:S05]  /*b2a0*/  @!P0 BRA `(.L_x_87) ;  /* 0x0000000800348947 */ /* 0x004fea0003800000 */
.L_x_114:
[----:B------:R-:W-:-:S07]  /*b2b0*/  LEA R3, R4, R3, 0x3 ;  /* 0x0000000304037211 */ /* 0x000fce00078e18ff */
.L_x_88:
[----:B---3--:R3:W4:Y:S02]  /*b2c0*/  SYNCS.PHASECHK.TRANS64.TRYWAIT P0, [R3+URZ], R2 ;  /* 0x00000002030075a7 */ /* 0x008724000800017f */
[----:B----4-:R-:W-:Y:S05]  /*b2d0*/  @!P0 NANOSLEEP.SYNCS 0x989680 ;  /* 0x009896800000895d */ /* 0x010fea0003900000 */
[----:B------:R-:W4:Y:S02]  /*b2e0*/  @!P0 SYNCS.PHASECHK.TRANS64 P0, [R3+URZ], R2 ;  /* 0x00000002030085a7 */ /* 0x000f24000800007f */
[----:B----4-:R-:W-:Y:S05]  /*b2f0*/  @!P0 BRA `(.L_x_88) ;  /* 0xfffffffc00f08947 */ /* 0x010fea000383ffff */
.L_x_81:
[----:B------:R-:W-:Y:S05]  /*b300*/  BSYNC B0 ;  /* 0x0000000000007941 */ /* 0x000fea0003800000 */
.L_x_80:
[----:B------:R-:W-:Y:S05]  /*b310*/  EXIT ;  /* 0x000000000000794d */ /* 0x000fea0003800000 */
.L_x_10:
[----:B-1----:R-:W-:-:S04]  /*b320*/  IMAD.U32 R3, RZ, RZ, UR60 ;  /* 0x0000003cff037e24 */ /* 0x002fc8000f8e00ff */
[----:B------:R1:W2:Y:S03]  /*b330*/  SYNCS.PHASECHK.TRANS64.TRYWAIT P1, [R3+URZ+0x34800], R0 ;  /* 0x03480000030075a7 */ /* 0x0002a6000802017f */
[----:B--2---:R-:W-:Y:S05]  /*b340*/  @!P1 NANOSLEEP.SYNCS 0x989680 ;  /* 0x009896800000995d */ /* 0x004fea0003900000 */
[----:B------:R-:W2:Y:S02]  /*b350*/  @!P1 SYNCS.PHASECHK.TRANS64 P1, [R3+URZ+0x34800], R0 ;  /* 0x03480000030095a7 */ /* 0x000ea4000802007f */
[----:B--2---:R-:W-:Y:S05]  /*b360*/  @!P1 BRA `(.L_x_10) ;  /* 0xfffffffc00ec9947 */ /* 0x004fea000383ffff */
[----:B------:R-:W-:Y:S05]  /*b370*/  BRA `(.L_x_89) ;  /* 0xffffff5c005c7947 */ /* 0x000fea000383ffff */
.L_x_14:
[----:B--2---:R2:W3:Y:S02]  /*b380*/  SYNCS.PHASECHK.TRANS64.TRYWAIT P2, [R0+URZ+0x34830], R3 ;  /* 0x03483003000075a7 */ /* 0x0044e4000804017f */
[----:B---3--:R-:W-:Y:S05]  /*b390*/  @!P2 NANOSLEEP.SYNCS 0x989680 ;  /* 0x009896800000a95d */ /* 0x008fea0003900000 */
[----:B------:R-:W3:Y:S02]  /*b3a0*/  @!P2 SYNCS.PHASECHK.TRANS64 P2, [R0+URZ+0x34830], R3 ;  /* 0x034830030000a5a7 */ /* 0x000ee4000804007f */
[----:B---3--:R-:W-:Y:S05]  /*b3b0*/  @!P2 BRA `(.L_x_14) ;  /* 0xfffffffc00f0a947 */ /* 0x008fea000383ffff */
[----:B------:R-:W-:Y:S05]  /*b3c0*/  BRA `(.L_x_13) ;  /* 0xffffff5c00887947 */ /* 0x000fea000383ffff */
.L_x_19:
[----:B--2---:R-:W-:-:S04]  /*b3d0*/  MOV R10, UR7 ;  /* 0x00000007000a7c02 */ /* 0x004fc80008000f00 */
[----:B------:R2:W3:Y:S03]  /*b3e0*/  SYNCS.PHASECHK.TRANS64.TRYWAIT P2, [R10+URZ+0x34830], R7 ;  /* 0x034830070a0075a7 */ /* 0x0004e6000804017f */
[----:B---3--:R-:W-:Y:S05]  /*b3f0*/  @!P2 NANOSLEEP.SYNCS 0x989680 ;  /* 0x009896800000a95d */ /* 0x008fea0003900000 */
[----:B------:R-:W3:Y:S02]  /*b400*/  @!P2 SYNCS.PHASECHK.TRANS64 P2, [R10+URZ+0x34830], R7 ;  /* 0x034830070a00a5a7 */ /* 0x000ee4000804007f */
[----:B---3--:R-:W-:Y:S05]  /*b410*/  @!P2 BRA `(.L_x_19) ;  /* 0xfffffffc00eca947 */ /* 0x008fea000383ffff */
[----:B------:R-:W-:Y:S05]  /*b420*/  BRA `(.L_x_18) ;  /* 0xffffff8c001c7947 */ /* 0x000fea000383ffff */
.L_x_23:
[----:B-12---:R-:W-:-:S04]  /*b430*/  IMAD.U32 R7, RZ, RZ, UR11 ;  /* 0x0000000bff077e24 */ /* 0x006fc8000f8e00ff */
[----:B------:R1:W2:Y:S03]  /*b440*/  SYNCS.PHASECHK.TRANS64.TRYWAIT P2, [R7+URZ+0x34850], R6 ;  /* 0x03485006070075a7 */ /* 0x0002a6000804017f */
[----:B--2---:R-:W-:Y:S05]  /*b450*/  @!P2 NANOSLEEP.SYNCS 0x989680 ;  /* 0x009896800000a95d */ /* 0x004fea0003900000 */
[----:B------:R-:W2:Y:S02]  /*b460*/  @!P2 SYNCS.PHASECHK.TRANS64 P2, [R7+URZ+0x34850], R6 ;  /* 0x034850060700a5a7 */ /* 0x000ea4000804007f */
[----:B--2---:R-:W-:Y:S05]  /*b470*/  @!P2 BRA `(.L_x_23) ;  /* 0xfffffffc00eca947 */ /* 0x004fea000383ffff */
[----:B------:R-:W-:Y:S05]  /*b480*/  BRA `(.L_x_22) ;  /* 0xffffff9400547947 */ /* 0x000fea000383ffff */
.L_x_28:
[----:B--2---:R-:W-:-:S04]  /*b490*/  MOV R5, UR7 ;  /* 0x0000000700057c02 */ /* 0x004fc80008000f00 */
[----:B------:R2:W3:Y:S03]  /*b4a0*/  SYNCS.PHASECHK.TRANS64.TRYWAIT P0, [R5+URZ+0x34850], R4 ;  /* 0x03485004050075a7 */ /* 0x0004e6000800017f */
[----:B---3--:R-:W-:Y:S05]  /*b4b0*/  @!P0 NANOSLEEP.SYNCS 0x989680 ;  /* 0x009896800000895d */ /* 0x008fea0003900000 */
[----:B------:R-:W3:Y:S02]  /*b4c0*/  @!P0 SYNCS.PHASECHK.TRANS64 P0, [R5+URZ+0x34850], R4 ;  /* 0x03485004050085a7 */ /* 0x000ee4000800007f */
[----:B---3--:R-:W-:Y:S05]  /*b4d0*/  @!P0 BRA `(.L_x_28) ;  /* 0xfffffffc00ec8947 */ /* 0x008fea000383ffff */
[----:B------:R-:W-:Y:S05]  /*b4e0*/  BRA `(.L_x_27) ;  /* 0xffffffb8003c7947 */ /* 0x000fea000383ffff */
.L_x_39:
[----:B------:R-:W1:Y:S01]  /*b4f0*/  S2R R6, SR_TID.X ;  /* 0x0000000000067919 */ /* 0x000e620000002100 */
[----:B------:R-:W-:Y:S01]  /*b500*/  BSSY B0, `(.L_x_90) ;  /* 0x000000a000007945 */ /* 0x000fe20003800000 */
[----:B------:R-:W-:Y:S01]  /*b510*/  MOV R12, RZ ;  /* 0x000000ff000c7202 */ /* 0x000fe20000000f00 */
[----:B------:R-:W-:Y:S01]  /*b520*/  IMAD.MOV.U32 R11, RZ, RZ, 0x1f ;  /* 0x0000001fff0b7424 */ /* 0x000fe200078e00ff */
[----:B------:R-:W-:Y:S02]  /*b530*/  MOV R15, 0xffffffff ;  /* 0xffffffff000f7802 */ /* 0x000fe40000000f00 */
[----:B-1----:R-:W-:-:S04]  /*b540*/  SHF.R.U32.HI R6, RZ, 0x5, R6 ;  /* 0x00000005ff067819 */ /* 0x002fc80000011606 */
[----:B------:R-:W-:-:S05]  /*b550*/  LOP3.LUT R6, R6, 0x3, RZ, 0xc0, !PT ;  /* 0x0000000306067812 */ /* 0x000fca00078ec0ff */
[----:B------:R-:W-:-:S07]  /*b560*/  IMAD.MOV.U32 R13, RZ, RZ, R6 ;  /* 0x000000ffff0d7224 */ /* 0x000fce00078e0006 */
[----:B------:R-:W-:Y:S05]  /*b570*/  WARPSYNC.COLLECTIVE R15, `(.L_x_91) ;  /* 0x000000000f087348 */ /* 0x000fea0003c00000 */
[----:B------:R1:W2:Y:S02]  /*b580*/  SHFL.IDX P6, R14, R13, R12, R11 ;  /* 0x0000000c0d0e7389 */ /* 0x0002a400000c000b */
[----:B-12---:R-:W-:Y:S01]  /*b590*/  ENDCOLLECTIVE ;  /* 0x000000000000791b */ /* 0x006fe20003800000 */
.L_x_91:
[----:B------:R-:W-:Y:S05]  /*b5a0*/  BSYNC B0 ;  /* 0x0000000000007941 */ /* 0x000fea0003800000 */
.L_x_90:
[----:B------:R-:W-:Y:S05]  /*b5b0*/  BRA `(.L_x_92) ;  /* 0xffffffd400d87947 */ /* 0x000fea000383ffff */
.L_x_40:
[----:B------:R-:W-:Y:S01]  /*b5c0*/  BSSY B0, `(.L_x_93) ;  /* 0x0000006000007945 */ /* 0x000fe20003800000 */
[----:B------:R-:W-:-:S07]  /*b5d0*/  IMAD.MOV.U32 R15, RZ, RZ, -0x1 ;  /* 0xffffffffff0f7424 */ /* 0x000fce00078e00ff */
[----:B------:R-:W-:Y:S05]  /*b5e0*/  WARPSYNC.COLLECTIVE R15, `(.L_x_94) ;  /* 0x000000000f0c7348 */ /* 0x000fea0003c00000 */
[----:B------:R-:W-:Y:S02]  /*b5f0*/  ELECT P6, UR62, PT ;  /* 0x00000000003e782f */ /* 0x000fe400038c0000 */
[----:B------:R-:W-:Y:S01]  /*b600*/  MOV R14, UR62 ;  /* 0x0000003e000e7c02 */ /* 0x000fe20008000f00 */
[----:B------:R-:W-:Y:S10]  /*b610*/  ENDCOLLECTIVE ;  /* 0x000000000000791b */ /* 0x000ff40003800000 */
.L_x_94:
[----:B------:R-:W-:Y:S05]  /*b620*/  BSYNC B0 ;  /* 0x0000000000007941 */ /* 0x000fea0003800000 */
.L_x_93:
[----:B------:R-:W-:Y:S05]  /*b630*/  BRA `(.L_x_95) ;  /* 0xffffffd400d07947 */ /* 0x000fea000383ffff */
.L_x_43:
[----:B--2---:R2:W3:Y:S02]  /*b640*/  SYNCS.PHASECHK.TRANS64.TRYWAIT P1, [R6+URZ+0x34840], R7 ;  /* 0x03484007060075a7 */ /* 0x0044e4000802017f */
[----:B---3--:R-:W-:Y:S05]  /*b650*/  @!P1 NANOSLEEP.SYNCS 0x989680 ;  /* 0x009896800000995d */ /* 0x008fea0003900000 */
[----:B------:R-:W3:Y:S02]  /*b660*/  @!P1 SYNCS.PHASECHK.TRANS64 P1, [R6+URZ+0x34840], R7 ;  /* 0x03484007060095a7 */ /* 0x000ee4000802007f */
[----:B---3--:R-:W-:Y:S05]  /*b670*/  @!P1 BRA `(.L_x_43) ;  /* 0xfffffffc00f09947 */ /* 0x008fea000383ffff */
[----:B------:R-:W-:Y:S05]  /*b680*/  BRA `(.L_x_96) ;  /* 0xffffffd800347947 */ /* 0x000fea000383ffff */
.L_x_46:
[----:B-1----:R-:W1:Y:S01]  /*b690*/  S2R R8, SR_CgaCtaId ;  /* 0x0000000000087919 */ /* 0x002e620000008800 */
[----:B------:R-:W-:-:S04]  /*b6a0*/  MOV R7, 0x400 ;  /* 0x0000040000077802 */ /* 0x000fc80000000f00 */
[----:B-1----:R-:W-:-:S04]  /*b6b0*/  LEA R7, R8, R7, 0x18 ;  /* 0x0000000708077211 */ /* 0x002fc800078ec0ff */
[----:B------:R1:W2:Y:S03]  /*b6c0*/  SYNCS.PHASECHK.TRANS64.TRYWAIT P1, [R7+URZ+0x34820], R6 ;  /* 0x03482006070075a7 */ /* 0x0002a6000802017f */
[----:B--2---:R-:W-:Y:S05]  /*b6d0*/  @!P1 NANOSLEEP.SYNCS 0x989680 ;  /* 0x009896800000995d */ /* 0x004fea0003900000 */
[----:B------:R-:W2:Y:S02]  /*b6e0*/  @!P1 SYNCS.PHASECHK.TRANS64 P1, [R7+URZ+0x34820], R6 ;  /* 0x03482006070095a7 */ /* 0x000ea4000802007f */
[----:B--2---:R-:W-:Y:S05]  /*b6f0*/  @!P1 BRA `(.L_x_46) ;  /* 0xfffffffc00e49947 */ /* 0x004fea000383ffff */
[----:B------:R-:W-:Y:S05]  /*b700*/  BRA `(.L_x_97) ;  /* 0xffffffdc00707947 */ /* 0x000fea000383ffff */
.L_x_52:
[----:B-1----:R1:W2:Y:S02]  /*b710*/  SYNCS.PHASECHK.TRANS64.TRYWAIT P1, [R2+URZ+0x34840], R3 ;  /* 0x03484003020075a7 */ /* 0x0022a4000802017f */
[----:B--2---:R-:W-:Y:S05]  /*b720*/  @!P1 NANOSLEEP.SYNCS 0x989680 ;  /* 0x009896800000995d */ /* 0x004fea0003900000 */
[----:B------:R-:W2:Y:S02]  /*b730*/  @!P1 SYNCS.PHASECHK.TRANS64 P1, [R2+URZ+0x34840], R3 ;  /* 0x03484003020095a7 */ /* 0x000ea4000802007f */
[----:B--2---:R-:W-:Y:S05]  /*b740*/  @!P1 BRA `(.L_x_52) ;  /* 0xfffffffc00f09947 */ /* 0x004fea000383ffff */
[----:B------:R-:W-:Y:S05]  /*b750*/  BRA `(.L_x_98) ;  /* 0xffffffe000107947 */ /* 0x000fea000383ffff */
.L_x_54:
[----:B-1----:R1:W2:Y:S02]  /*b760*/  SYNCS.PHASECHK.TRANS64.TRYWAIT P1, [R2+URZ+0x60], R3 ;  /* 0x00006003020075a7 */ /* 0x0022a4000802017f */
[----:B--2---:R-:W-:Y:S05]  /*b770*/  @!P1 NANOSLEEP.SYNCS 0x989680 ;  /* 0x009896800000995d */ /* 0x004fea0003900000 */
[----:B------:R-:W2:Y:S02]  /*b780*/  @!P1 SYNCS.PHASECHK.TRANS64 P1, [R2+URZ+0x60], R3 ;  /* 0x00006003020095a7 */ /* 0x000ea4000802007f */
[----:B--2---:R-:W-:Y:S05]  /*b790*/  @!P1 BRA `(.L_x_54) ;  /* 0xfffffffc00f09947 */ /* 0x004fea000383ffff */
[----:B------:R-:W-:Y:S05]  /*b7a0*/  BRA `(.L_x_99) ;  /* 0xffffffe000ac7947 */ /* 0x000fea000383ffff */
.L_x_60:
[----:B--2---:R2:W3:Y:S02]  /*b7b0*/  SYNCS.PHASECHK.TRANS64.TRYWAIT P1, [R2+URZ+0x34840], R3 ;  /* 0x03484003020075a7 */ /* 0x0044e4000802017f */
[----:B---3--:R-:W-:Y:S05]  /*b7c0*/  @!P1 NANOSLEEP.SYNCS 0x989680 ;  /* 0x009896800000995d */ /* 0x008fea0003900000 */
[----:B------:R-:W3:Y:S02]  /*b7d0*/  @!P1 SYNCS.PHASECHK.TRANS64 P1, [R2+URZ+0x34840], R3 ;  /* 0x03484003020095a7 */ /* 0x000ee4000802007f */
[----:B---3--:R-:W-:Y:S05]  /*b7e0*/  @!P1 BRA `(.L_x_60) ;  /* 0xfffffffc00f09947 */ /* 0x008fea000383ffff */
[----:B------:R-:W-:Y:S05]  /*b7f0*/  BRA `(.L_x_100) ;  /* 0xffffffe400e87947 */ /* 0x000fea000383ffff */
.L_x_62:
[----:B-1----:R1:W2:Y:S02]  /*b800*/  SYNCS.PHASECHK.TRANS64.TRYWAIT P1, [R2+URZ+0x60], R17 ;  /* 0x00006011020075a7 */ /* 0x0022a4000802017f */
[----:B--2---:R-:W-:Y:S05]  /*b810*/  @!P1 NANOSLEEP.SYNCS 0x989680 ;  /* 0x009896800000995d */ /* 0x004fea0003900000 */
[----:B------:R-:W2:Y:S02]  /*b820*/  @!P1 SYNCS.PHASECHK.TRANS64 P1, [R2+URZ+0x60], R17 ;  /* 0x00006011020095a7 */ /* 0x000ea4000802007f */
[----:B--2---:R-:W-:Y:S05]  /*b830*/  @!P1 BRA `(.L_x_62) ;  /* 0xfffffffc00f09947 */ /* 0x004fea000383ffff */
[----:B------:R-:W-:Y:S05]  /*b840*/  BRA `(.L_x_101) ;  /* 0xffffffe800847947 */ /* 0x000fea000383ffff */
.L_x_67:
[----:B--2---:R2:W3:Y:S02]  /*b850*/  SYNCS.PHASECHK.TRANS64.TRYWAIT P1, [R2+URZ+0x34840], R3 ;  /* 0x03484003020075a7 */ /* 0x0044e4000802017f */
[----:B---3--:R-:W-:Y:S05]  /*b860*/  @!P1 NANOSLEEP.SYNCS 0x989680 ;  /* 0x009896800000995d */ /* 0x008fea0003900000 */
[----:B------:R-:W3:Y:S02]  /*b870*/  @!P1 SYNCS.PHASECHK.TRANS64 P1, [R2+URZ+0x34840], R3 ;  /* 0x03484003020095a7 */ /* 0x000ee4000802007f */
[----:B---3--:R-:W-:Y:S05]  /*b880*/  @!P1 BRA `(.L_x_67) ;  /* 0xfffffffc00f09947 */ /* 0x008fea000383ffff */
[----:B------:R-:W-:Y:S05]  /*b890*/  BRA `(.L_x_102) ;  /* 0xffffffec00887947 */ /* 0x000fea000383ffff */
.L_x_69:
[----:B-1----:R1:W2:Y:S02]  /*b8a0*/  SYNCS.PHASECHK.TRANS64.TRYWAIT P1, [R2+URZ+0x60], R3 ;  /* 0x00006003020075a7 */ /* 0x0022a4000802017f */
[----:B--2---:R-:W-:Y:S05]  /*b8b0*/  @!P1 NANOSLEEP.SYNCS 0x989680 ;  /* 0x009896800000995d */ /* 0x004fea0003900000 */
[----:B------:R-:W2:Y:S02]  /*b8c0*/  @!P1 SYNCS.PHASECHK.TRANS64 P1, [R2+URZ+0x60], R3 ;  /* 0x00006003020095a7 */ /* 0x000ea4000802007f */
[----:B--2---:R-:W-:Y:S05]  /*b8d0*/  @!P1 BRA `(.L_x_69) ;  /* 0xfffffffc00f09947 */ /* 0x004fea000383ffff */
[----:B------:R-:W-:Y:S05]  /*b8e0*/  BRA `(.L_x_103) ;  /* 0xfffffff0002c7947 */ /* 0x000fea000383ffff */
.L_x_74:
[----:B--2---:R2:W3:Y:S02]  /*b8f0*/  SYNCS.PHASECHK.TRANS64.TRYWAIT P0, [R3+URZ+0x34860], R0 ;  /* 0x03486000030075a7 */ /* 0x0044e4000800017f */
[----:B---3--:R-:W-:Y:S05]  /*b900*/  @!P0 NANOSLEEP.SYNCS 0x989680 ;  /* 0x009896800000895d */ /* 0x008fea0003900000 */
[----:B------:R-:W3:Y:S02]  /*b910*/  @!P0 SYNCS.PHASECHK.TRANS64 P0, [R3+URZ+0x34860], R0 ;  /* 0x03486000030085a7 */ /* 0x000ee4000800007f */
[----:B---3--:R-:W-:Y:S05]  /*b920*/  @!P0 BRA `(.L_x_74) ;  /* 0xfffffffc00f08947 */ /* 0x008fea000383ffff */
[----:B------:R-:W-:Y:S05]  /*b930*/  BRA `(.L_x_104) ;  /* 0xfffffff000e47947 */ /* 0x000fea000383ffff */
.L_x_78:
[----:B--2---:R2:W3:Y:S02]  /*b940*/  SYNCS.PHASECHK.TRANS64.TRYWAIT P0, [R0+URZ+0x34820], R3 ;  /* 0x03482003000075a7 */ /* 0x0044e4000800017f */
[----:B---3--:R-:W-:Y:S05]  /*b950*/  @!P0 NANOSLEEP.SYNCS 0x989680 ;  /* 0x009896800000895d */ /* 0x008fea0003900000 */
[----:B------:R-:W3:Y:S02]  /*b960*/  @!P0 SYNCS.PHASECHK.TRANS64 P0, [R0+URZ+0x34820], R3 ;  /* 0x03482003000085a7 */ /* 0x000ee4000800007f */
[----:B---3--:R-:W-:Y:S05]  /*b970*/  @!P0 BRA `(.L_x_78) ;  /* 0xfffffffc00f08947 */ /* 0x008fea000383ffff */
[----:B------:R-:W-:Y:S05]  /*b980*/  BRA `(.L_x_105) ;  /* 0xfffffff400ac7947 */ /* 0x000fea000383ffff */
.L_x_79:
[----:B------:R-:W3:Y:S01]  /*b990*/  S2R R2, SR_TID.X ;  /* 0x0000000000027919 */ /* 0x000ee20000002100 */
[----:B------:R-:W-:Y:S01]  /*b9a0*/  BSSY B0, `(.L_x_106) ;  /* 0x000000a000007945 */ /* 0x000fe20003800000 */
[----:B------:R-:W-:Y:S01]  /*b9b0*/  IMAD.MOV.U32 R12, RZ, RZ, RZ ;  /* 0x000000ffff0c7224 */ /* 0x000fe200078e00ff */
[----:B------:R-:W-:Y:S01]  /*b9c0*/  MOV R11, 0x1f ;  /* 0x0000001f000b7802 */ /* 0x000fe20000000f00 */
[----:B------:R-:W-:Y:S01]  /*b9d0*/  IMAD.MOV.U32 R15, RZ, RZ, -0x1 ;  /* 0xffffffffff0f7424 */ /* 0x000fe200078e00ff */
[----:B---3--:R-:W-:-:S04]  /*b9e0*/  SHF.R.U32.HI R2, RZ, 0x5, R2 ;  /* 0x00000005ff027819 */ /* 0x008fc80000011602 */
[----:B------:R-:W-:-:S04]  /*b9f0*/  LOP3.LUT R2, R2, 0x3, RZ, 0xc0, !PT ;  /* 0x0000000302027812 */ /* 0x000fc800078ec0ff */
[----:B------:R-:W-:-:S07]  /*ba00*/  MOV R13, R2 ;  /* 0x00000002000d7202 */ /* 0x000fce0000000f00 */
[----:B-12---:R-:W-:Y:S05]  /*ba10*/  WARPSYNC.COLLECTIVE R15, `(.L_x_107) ;  /* 0x000000000f087348 */ /* 0x006fea0003c00000 */
[----:B------:R3:W4:Y:S02]  /*ba20*/  SHFL.IDX P6, R14, R13, R12, R11 ;  /* 0x0000000c0d0e7389 */ /* 0x00072400000c000b */
[----:B-1234-:R-:W-:Y:S01]  /*ba30*/  ENDCOLLECTIVE ;  /* 0x000000000000791b */ /* 0x01efe20003800000 */
.L_x_107:
[----:B------:R-:W-:Y:S05]  /*ba40*/  BSYNC B0 ;  /* 0x0000000000007941 */ /* 0x000fea0003800000 */
.L_x_106:
[----:B------:R-:W-:Y:S05]  /*ba50*/  BRA `(.L_x_108) ;  /* 0xfffffff400947947 */ /* 0x000fea000383ffff */
.L_x_82:
[----:B------:R-:W-:Y:S01]  /*ba60*/  BSSY B1, `(.L_x_109) ;  /* 0x0000006000017945 */ /* 0x000fe20003800000 */
[----:B------:R-:W-:-:S07]  /*ba70*/  MOV R15, 0xffffffff ;  /* 0xffffffff000f7802 */ /* 0x000fce0000000f00 */
[----:B-123--:R-:W-:Y:S05]  /*ba80*/  WARPSYNC.COLLECTIVE R15, `(.L_x_110) ;  /* 0x000000000f0c7348 */ /* 0x00efea0003c00000 */
[----:B------:R-:W-:Y:S02]  /*ba90*/  ELECT P6, UR62, PT ;  /* 0x00000000003e782f */ /* 0x000fe400038c0000 */
[----:B------:R-:W-:Y:S01]  /*baa0*/  MOV R14, UR62 ;  /* 0x0000003e000e7c02 */ /* 0x000fe20008000f00 */
[----:B-123--:R-:W-:Y:S10]  /*bab0*/  ENDCOLLECTIVE ;  /* 0x000000000000791b */ /* 0x00eff40003800000 */
.L_x_110:
[----:B------:R-:W-:Y:S05]  /*bac0*/  BSYNC B1 ;  /* 0x0000000000017941 */ /* 0x000fea0003800000 */
.L_x_109:
[----:B------:R-:W-:Y:S05]  /*bad0*/  BRA `(.L_x_111) ;  /* 0xfffffff4008c7947 */ /* 0x000fea000383ffff */
.L_x_84:
[----:B-1----:R1:W2:Y:S02]  /*bae0*/  SYNCS.PHASECHK.TRANS64.TRYWAIT P0, [R6+URZ], R5 ;  /* 0x00000005060075a7 */ /* 0x0022a4000800017f */
[----:B--2---:R-:W-:Y:S05]  /*baf0*/  @!P0 NANOSLEEP.SYNCS 0x989680 ;  /* 0x009896800000895d */ /* 0x004fea0003900000 */
[----:B------:R-:W2:Y:S02]  /*bb00*/  @!P0 SYNCS.PHASECHK.TRANS64 P0, [R6+URZ], R5 ;  /* 0x00000005060085a7 */ /* 0x000ea4000800007f */
[----:B--2---:R-:W-:Y:S05]  /*bb10*/  @!P0 BRA `(.L_x_84) ;  /* 0xfffffffc00f08947 */ /* 0x004fea000383ffff */
[----:B------:R-:W-:Y:S05]  /*bb20*/  BRA `(.L_x_112) ;  /* 0xfffffff400c07947 */ /* 0x000fea000383ffff */
.L_x_85:
[----:B--2---:R2:W3:Y:S02]  /*bb30*/  SYNCS.PHASECHK.TRANS64.TRYWAIT P0, [R3+URZ], R2 ;  /* 0x00000002030075a7 */ /* 0x0044e4000800017f */
[----:B---3--:R-:W-:Y:S05]  /*bb40*/  @!P0 NANOSLEEP.SYNCS 0x989680 ;  /* 0x009896800000895d */ /* 0x008fea0003900000 */
[----:B------:R-:W3:Y:S02]  /*bb50*/  @!P0 SYNCS.PHASECHK.TRANS64 P0, [R3+URZ], R2 ;  /* 0x00000002030085a7 */ /* 0x000ee4000800007f */
[----:B---3--:R-:W-:Y:S05]  /*bb60*/  @!P0 BRA `(.L_x_85) ;  /* 0xfffffffc00f08947 */ /* 0x008fea000383ffff */
[----:B------:R-:W-:Y:S05]  /*bb70*/  BRA `(.L_x_113) ;  /* 0xfffffff400b47947 */ /* 0x000fea000383ffff */
.L_x_87:
[----:B--2---:R2:W3:Y:S02]  /*bb80*/  SYNCS.PHASECHK.TRANS64.TRYWAIT P0, [R16+URZ], R5 ;  /* 0x00000005100075a7 */ /* 0x0044e4000800017f */
[----:B---3--:R-:W-:Y:S05]  /*bb90*/  @!P0 NANOSLEEP.SYNCS 0x989680 ;  /* 0x009896800000895d */ /* 0x008fea0003900000 */
[----:B------:R-:W3:Y:S02]  /*bba0*/  @!P0 SYNCS.PHASECHK.TRANS64 P0, [R16+URZ], R5 ;  /* 0x00000005100085a7 */ /* 0x000ee4000800007f */
[----:B---3--:R-:W-:Y:S05]  /*bbb0*/  @!P0 BRA `(.L_x_87) ;  /* 0xfffffffc00f08947 */ /* 0x008fea000383ffff */
[----:B------:R-:W-:Y:S05]  /*bbc0*/  BRA `(.L_x_114) ;  /* 0xfffffff400b87947 */ /* 0x000fea000383ffff */
.L_x_115:
[----:B------:R-:W-:-:S00]  /*bbd0*/  BRA `(.L_x_115) ;  /* 0xfffffffc00fc7947 */ /* 0x000fc0000383ffff */
[----:B------:R-:W-:-:S00]  /*bbe0*/  NOP ;  /* 0x0000000000007918 */ /* 0x000fc00000000000 */
        /* <DEDUP_REMOVED lines=9> */
.L_x_2656:


//--------------------- .text._ZN7cutlass13device_kernelIN5flash11enable_sm90INS1_16FlashAttnFwdSm90INS1_25CollectiveMainloopFwdSm90ILi2EN4cute5tupleIJNS5_1CILi2EEENS7_ILi1EEES9_EEENS6_IJNS7_ILi128EEESB_NS7_ILi192EEEEEELi128ENS_6half_tEfNS_4arch4Sm90ELb0ELb0ELb1ELb0ELb0ELb0ELb0ELb1ELb1ELb0ELb0ELb0EEENS1_21CollectiveEpilogueFwdINS6_IJSB_SB_SB_EEESA_SE_SG_Li256ELb0ELb0ELb0ELb0EEENS1_29StaticPersistentTileSchedulerILb0EEEEEEEEEvNT_6ParamsE --------------------------
	.section	.text._ZN7cutlass13device_kernelIN5flash11enable_sm90INS1_16FlashAttnFwdSm90INS1_25CollectiveMainloopFwdSm90ILi2EN4cute5tupleIJNS5_1CILi2EEENS7_ILi1EEES9_EEENS6_IJNS7_ILi128EEESB_NS7_ILi192EEEEEELi128ENS_6half_tEfNS_4arch4Sm90ELb0ELb0ELb1ELb0ELb0ELb0ELb0ELb1ELb1ELb0ELb0ELb0EEENS1_21CollectiveEpilogueFwdINS6_IJSB_SB_SB_EEESA_SE_SG_Li256ELb0ELb0ELb0ELb0EEENS1_29StaticPersistentTileSchedulerILb0EEEEEEEEEvNT_6ParamsE,"ax",@progbits
	.align	128
.text._ZN7cutlass13device_kernelIN5flash11enable_sm90INS1_16FlashAttnFwdSm90INS1_25CollectiveMainloopFwdSm90ILi2EN4cute5tupleIJNS5_1CILi2EEENS7_ILi1EEES9_EEENS6_IJNS7_ILi128EEESB_NS7_ILi192EEEEEELi128ENS_6half_tEfNS_4arch4Sm90ELb0ELb0ELb1ELb0ELb0ELb0ELb0ELb1ELb1ELb0ELb0ELb0EEENS1_21CollectiveEpilogueFwdINS6_IJSB_SB_SB_EEESA_SE_SG_Li256ELb0ELb0ELb0ELb0EEENS1_29StaticPersistentTileSchedulerILb0EEEEEEEEEvNT_6ParamsE:
        .type           _ZN7cutlass13device_kernelIN5flash11enable_sm90INS1_16FlashAttnFwdSm90INS1_25CollectiveMainloopFwdSm90ILi2EN4cute5tupleIJNS5_1CILi2EEENS7_ILi1EEES9_EEENS6_IJNS7_ILi128EEESB_NS7_ILi192EEEEEELi128ENS_6half_tEfNS_4arch4Sm90ELb0ELb0ELb1ELb0ELb0ELb0ELb0ELb1ELb1ELb0ELb0ELb0EEENS1_21CollectiveEpilogueFwdINS6_IJSB_SB_SB_EEESA_SE_SG_Li256ELb0ELb0ELb0ELb0EEENS1_29StaticPersistentTileSchedulerILb0EEEEEEEEEvNT_6ParamsE,@function
        .size           _ZN7cutlass13device_kernelIN5flash11enable_sm90INS1_16FlashAttnFwdSm90INS1_25CollectiveMainloopFwdSm90ILi2EN4cute5tupleIJNS5_1CILi2EEENS7_ILi1EEES9_EEENS6_IJNS7_ILi128EEESB_NS7_ILi192EEEEEELi128ENS_6half_tEfNS_4arch4Sm90ELb0ELb0ELb1ELb0ELb0ELb0ELb0ELb1ELb1ELb0ELb0ELb0EEENS1_21CollectiveEpilogueFwdINS6_IJSB_SB_SB_EEESA_SE_SG_Li256ELb0ELb0ELb0ELb0EEENS1_29StaticPersistentTileSchedulerILb0EEEEEEEEEvNT_6ParamsE,(.L_x_2657 - _ZN7cutlass13device_kernelIN5flash11enable_sm90INS1_16FlashAttnFwdSm90INS1_25CollectiveMainloopFwdSm90ILi2EN4cute5tupleIJNS5_1CILi2EEENS7_ILi1EEES9_EEENS6_IJNS7_ILi128EEESB_NS7_ILi192EEEEEELi128ENS_6half_tEfNS_4arch4Sm90ELb0ELb0ELb1ELb0ELb0ELb0ELb0ELb1ELb1ELb0ELb0ELb0EEENS1_21CollectiveEpilogueFwdINS6_IJSB_SB_SB_EEESA_SE_SG_Li256ELb0ELb0ELb0ELb0EEENS1_29StaticPersistentTileSchedulerILb0EEEEEEEEEvNT_6ParamsE)
        .other          _ZN7cutlass13device_kernelIN5flash11enable_sm90INS1_16FlashAttnFwdSm90INS1_25CollectiveMainloopFwdSm90ILi2EN4cute5tupleIJNS5_1CILi2EEENS7_ILi1EEES9_EEENS6_IJNS7_ILi128EEESB_NS7_ILi192EEEEEELi128ENS_6half_tEfNS_4arch4Sm90ELb0ELb0ELb1ELb0ELb0ELb0ELb0ELb1ELb1ELb0ELb0ELb0EEENS1_21CollectiveEpilogueFwdINS6_IJSB_SB_SB_EEESA_SE_SG_Li256ELb0ELb0ELb0ELb0EEENS1_29StaticPersistentTileSchedulerILb0EEEEEEEEEvNT_6ParamsE,@"STO_CUDA_ENTRY STV_DEFAULT"
_ZN7cutlass13device_kernelIN5flash11enable_sm90INS1_16FlashAttnFwdSm90INS1_25CollectiveMainloopFwdSm90ILi2EN4cute5tupleIJNS5_1CILi2EEENS7_ILi1EEES9_EEENS6_IJNS7_ILi128EEESB_NS7_ILi192EEEEEELi128ENS_6half_tEfNS_4arch4Sm90ELb0ELb0ELb1ELb0ELb0ELb0ELb0ELb1ELb1ELb0ELb0ELb0EEENS1_21CollectiveEpilogueFwdINS6_IJSB_SB_SB_EEESA_SE_SG_Li256ELb0ELb0ELb0ELb0EEENS1_29StaticPersistentTileSchedulerILb0EEEEEEEEEvNT_6ParamsE:
[----:B------:R-:W1:Y:S02]  /*0000*/  LDC R1, c[0x0][0x28] ;  /* 0x00000a00ff017b82 */ /* 0x000e640000000800 */
[----:B-1----:R-:W-:Y:S01]  /*0010*/  VIADD R1, R1, 0xffffffd8 ;  /* 0xffffffd801017836 */ /* 0x002fe20000000000 */
[----:B------:R-:W1:Y:S01]  /*0020*/  S2R R8, SR_TID.X ;  /* 0x0000000000087919 */ /* 0x000e620000002100 */
[----:B------:R-:W-:Y:S01]  /*0030*/  ELECT P0, URZ, PT ;  /* 0x00000000003f782f */ /* 0x000fe20003800000 */
[----:B------:R-:W-:Y:S01]  /*0040*/  BSSY B0, `(.L_x_116) ;  /* 0x0000014000007945 */ /* 0x000fe20003800000 */
[----:B-1----:R-:W-:-:S05]  /*0050*/  SHF.R.U32.HI R0, RZ, 0x5, R8 ;  /* 0x00000005ff007819 */ /* 0x002fca0000011608 */
[----:B------:R-:W1:Y:S02]  /*0060*/  SHFL.IDX PT, R2, R0, RZ, 0x1f ;  /* 0x00001fff00027589 */ /* 0x000e6400000e0000 */
[----:B-1----:R-:W-:Y:S02]  /*0070*/  ISETP.EQ.AND P0, PT, R2, RZ, P0 ;  /* 0x000000ff0200720c */ /* 0x002fe40000702270 */
[----:B------:R-:W-:-:S11]  /*0080*/  SHF.R.U32.HI R2, RZ, 0x7, R8 ;  /* 0x00000007ff027819 */ /* 0x000fd60000011608 */
        /* <DEDUP_REMOVED lines=15> */
.L_x_117:
[----:B------:R-:W-:Y:S05]  /*0180*/  BSYNC B0 ;  /* 0x0000000000007941 */ /* 0x000fea0003800000 */
.L_x_116:
[----:B------:R-:W-:Y:S01]  /*0190*/  VOTEU.ANY UP0, P0 ;  /* 0x00000000003f7886 */ /* 0x000fe20000000100 */
[----:B------:R-:W1:Y:S01]  /*01a0*/  SHFL.IDX PT, R2, R2, RZ, 0x1f ;  /* 0x00001fff02027589 */ /* 0x000e6200000e0000 */
[----:B------:R-:W-:Y:S01]  /*01b0*/  UMOV UR4, 0x1 ;  /* 0x0000000100047882 */ /* 0x000fe20000000000 */
[----:B------:R-:W-:Y:S01]  /*01c0*/  UMOV UR7, 0x2 ;  /* 0x0000000200077882 */ /* 0x000fe20000000000 */
[----:B------:R-:W-:Y:S01]  /*01d0*/  VOTEU.ANY UP1, P0 ;  /* 0x00000000003f7886 */ /* 0x000fe20000020100 */
[----:B------:R-:W2:Y:S01]  /*01e0*/  @UP0 S2UR UR8, SR_CgaCtaId ;  /* 0x00000000000809c3 */ /* 0x000ea20000008800 */
[----:B------:R-:W3:Y:S01]  /*01f0*/  SHFL.IDX PT, R3, R0, RZ, 0x1f ;  /* 0x00001fff00037589 */ /* 0x000ee200000e0000 */
[----:B------:R-:W-:Y:S01]  /*0200*/  @UP0 UMOV UR6, 0x400 ;  /* 0x0000040000060882 */ /* 0x000fe20000000000 */
[----:B------:R-:W-:-:S04]  /*0210*/  @UP0 UIADD3 UR4, -UR4, 0x100000, URZ ;  /* 0x0010000004040890 */ /* 0x000fc8000fffe13f */
[----:B------:R-:W-:Y:S02]  /*0220*/  @UP0 USHF.L.U32 UR5, UR4, 0xb, URZ ;  /* 0x0000000b04050899 */ /* 0x000fe4000800063f */
[----:B------:R-:W-:Y:S01]  /*0230*/  @UP0 USHF.L.U32 UR4, UR4, 0x1, URZ ;  /* 0x0000000104040899 */ /* 0x000fe2000800063f */
[----:B------:R-:W-:Y:S01]  /*0240*/  VOTEU.ANY UP2, P0 ;  /* 0x00000000003f7886 */ /* 0x000fe20000040100 */
[----:B-1----:R-:W-:Y:S01]  /*0250*/  R2UR UR9, R2 ;  /* 0x00000000020972ca */ /* 0x002fe200000e0000 */
[----:B--2---:R-:W-:Y:S01]  /*0260*/  @UP0 ULEA UR8, UR8, UR6, 0x18 ;  /* 0x0000000608080291 */ /* 0x004fe2000f8ec03f */
[----:B---3--:R-:W-:Y:S01]  /*0270*/  ISETP.NE.AND P1, PT, R3, RZ, PT ;  /* 0x000000ff0300720c */ /* 0x008fe20003f25270 */
[----:B------:R-:W-:-:S04]  /*0280*/  @UP0 UIADD3 UR6, -UR7, 0x100000, URZ ;  /* 0x0010000007060890 */ /* 0x000fc8000fffe13f */
[----:B------:R-:W-:Y:S02]  /*0290*/  @UP0 USHF.L.U32 UR7, UR6, 0xb, URZ ;  /* 0x0000000b06070899 */ /* 0x000fe4000800063f */
[----:B------:R-:W-:-:S04]  /*02a0*/  @UP0 USHF.L.U32 UR6, UR6, 0x1, URZ ;  /* 0x0000000106060899 */ /* 0x000fc8000800063f */
[----:B------:R-:W-:Y:S01]  /*02b0*/  UISETP.NE.AND UP0, UPT, UR9, URZ, UPT ;  /* 0x0000003f0900728c */ /* 0x000fe2000bf05270 */
[----:B------:R-:W1:Y:S02]  /*02c0*/  FENCE.VIEW.ASYNC.S ;  /* 0x00000000000073c6 */ /* 0x000e640000000000 */
[----:B-1----:R1:W2:Y:S05]  /*02d0*/  @UP1 SYNCS.EXCH.64 URZ, [UR8+0x34800], UR4 ;  /* 0x03480004083f15b2 */ /* 0x0022aa0008000100 */
[----:B------:R1:W3:Y:S01]  /*02e0*/  @UP2 SYNCS.EXCH.64 URZ, [UR8+0x34820], UR6 ;  /* 0x03482006083f25b2 */ /* 0x0002e20008000100 */
[----:B------:R-:W-:Y:S05]  /*02f0*/  @P1 BRA `(.L_x_118) ;  /* 0x0000000000481947 */ /* 0x000fea0003800000 */
[----:B-1----:R-:W1:Y:S01]  /*0300*/  S2UR UR5, SR_CgaCtaId ;  /* 0x00000000000579c3 */ /* 0x002e620000008800 */
[----:B------:R-:W-:Y:S01]  /*0310*/  UMOV UR4, 0x400 ;  /* 0x0000040000047882 */ /* 0x000fe20000000000 */
[----:B------:R-:W-:Y:S01]  /*0320*/  UMOV UR6, 0x1 ;  /* 0x0000000100067882 */ /* 0x000fe20000000000 */
[----:B------:R-:W-:Y:S01]  /*0330*/  UMOV UR9, 0x4 ;  /* 0x0000000400097882 */ /* 0x000fe20000000000 */
[----:B------:R-:W-:-:S04]  /*0340*/  UIADD3 UR6, -UR6, 0x100000, URZ ;  /* 0x0010000006067890 */ /* 0x000fc8000fffe13f */
[----:B------:R-:W-:Y:S02]  /*0350*/  USHF.L.U32 UR7, UR6, 0xb, URZ ;  /* 0x0000000b06077899 */ /* 0x000fe4000800063f */
[----:B------:R-:W-:Y:S01]  /*0360*/  USHF.L.U32 UR6, UR6, 0x1, URZ ;  /* 0x0000000106067899 */ /* 0x000fe2000800063f */
[----:B------:R-:W-:Y:S01]  /*0370*/  ELECT P0, URZ, PT ;  /* 0x00000000003f782f */ /* 0x000fe20003800000 */
[----:B-1----:R-:W-:Y:S02]  /*0380*/  ULEA UR8, UR5, UR4, 0x18 ;  /* 0x0000000405087291 */ /* 0x002fe4000f8ec03f */
[----:B------:R-:W-:-:S04]  /*0390*/  UIADD3 UR4, -UR9, 0x100000, URZ ;  /* 0x0010000009047890 */ /* 0x000fc8000fffe13f */
[----:B------:R-:W-:Y:S02]  /*03a0*/  USHF.L.U32 UR5, UR4, 0xb, URZ ;  /* 0x0000000b04057899 */ /* 0x000fe4000800063f */
[----:B------:R-:W-:Y:S01]  /*03b0*/  USHF.L.U32 UR4, UR4, 0x1, URZ ;  /* 0x0000000104047899 */ /* 0x000fe2000800063f */
[----:B------:R-:W1:Y:S03]  /*03c0*/  FENCE.VIEW.ASYNC.S ;  /* 0x00000000000073c6 */ /* 0x000e660000000000 */
[----:B-1----:R4:W1:Y:S08]  /*03d0*/  SYNCS.EXCH.64 URZ, [UR8+0x34830], UR6 ;  /* 0x03483006083f75b2 */ /* 0x0028700008000100 */
[----:B------:R4:W1:Y:S01]  /*03e0*/  SYNCS.EXCH.64 URZ, [UR8+0x34840], UR4 ;  /* 0x03484004083f75b2 */ /* 0x0008620008000100 */
[----:B------:R4:W1:Y:S01]  /*03f0*/  SYNCS.EXCH.64 URZ, [UR8+0x34838], UR6 ;  /* 0x03483806083f75b2 */ /* 0x0008620008000100 */
[----:B------:R4:W1:Y:S02]  /*0400*/  SYNCS.EXCH.64 URZ, [UR8+0x34848], UR4 ;  /* 0x03484804083f75b2 */ /* 0x0008640008000100 */
[----:B----4-:R-:W-:Y:S01]  /*0410*/  NOP ;  /* 0x0000000000007918 */ /* 0x010fe20000000000 */
.L_x_118:
[----:B-1----:R-:W1:Y:S01]  /*0420*/  S2UR UR4, SR_CTAID.Y ;  /* 0x00000000000479c3 */ /* 0x002e620000002600 */
[----:B------:R-:W4:Y:S01]  /*0430*/  SHFL.IDX PT, R7, R0, RZ, 0x1f ;  /* 0x00001fff00077589 */ /* 0x000f2200000e0000 */
[----:B------:R-:W-:Y:S01]  /*0440*/  ULDC UR5, c[0x0][0x154] ;  /* 0x0000550000057ab9 */ /* 0x000fe20000000800 */
[----:B------:R-:W-:-:S05]  /*0450*/  NOP ;  /* 0x0000000000007918 */ /* 0x000fca0000000000 */
[----:B------:R-:W5:Y:S08]  /*0460*/  S2UR UR6, SR_CTAID.X ;  /* 0x00000000000679c3 */ /* 0x000f700000002500 */
[----:B------:R-:W2:Y:S01]  /*0470*/  LDC R6, c[0x0][0x148] ;  /* 0x00005200ff067b82 */ /* 0x000ea20000000800 */
[----:B-1----:R-:W-:Y:S02]  /*0480*/  I2FP.F32.U32 R2, UR4 ;  /* 0x0000000400027c45 */ /* 0x002fe40008201000 */
[----:B----4-:R-:W-:-:S03]  /*0490*/  ISETP.NE.AND P0, PT, R7, RZ, PT ;  /* 0x000000ff0700720c */ /* 0x010fc60003f05270 */
[----:B------:R-:W-:Y:S01]  /*04a0*/  FMUL R5, R2, UR5 ;  /* 0x0000000502057c20 */ /* 0x000fe20008400000 */
[----:B------:R-:W-:Y:S02]  /*04b0*/  SHF.R.S32.HI R2, RZ, 0x1f, R8 ;  /* 0x0000001fff027819 */ /* 0x000fe40000011408 */
[----:B-----5:R-:W-:Y:S02]  /*04c0*/  I2FP.F32.U32 R4, UR6 ;  /* 0x0000000600047c45 */ /* 0x020fe40008201000 */
[----:B------:R-:W-:Y:S01]  /*04d0*/  LEA.HI R2, R2, R8, RZ, 0x7 ;  /* 0x0000000802027211 */ /* 0x000fe200078f38ff */
[----:B------:R-:W1:Y:S02]  /*04e0*/  F2I.U32.TRUNC.NTZ R5, R5 ;  /* 0x0000000500057305 */ /* 0x000e64000020f000 */
[----:B-1----:R-:W-:-:S04]  /*04f0*/  IMAD.MOV R11, RZ, RZ, -R5 ;  /* 0x000000ffff0b7224 */ /* 0x002fc800078e0a05 */
[----:B--2---:R-:W-:Y:S01]  /*0500*/  IMAD R11, R6, R11, UR4 ;  /* 0x00000004060b7e24 */ /* 0x004fe2000f8e020b */
[----:B------:R-:W-:Y:S02]  /*0510*/  ULDC UR4, c[0x0][0x150] ;  /* 0x0000540000047ab9 */ /* 0x000fe40000000800 */
[----:B------:R-:W-:Y:S01]  /*0520*/  FMUL R9, R4, UR4 ;  /* 0x0000000404097c20 */ /* 0x000fe20008400000 */
[----:B------:R-:W-:Y:S06]  /*0530*/  @P0 BRA `(.L_x_119) ;  /* 0x0000000000480947 */ /* 0x000fec0003800000 */
[----:B------:R-:W1:Y:S01]  /*0540*/  S2UR UR5, SR_CgaCtaId ;  /* 0x00000000000579c3 */ /* 0x000e620000008800 */
[----:B------:R-:W-:Y:S01]  /*0550*/  UMOV UR4, 0x400 ;  /* 0x0000040000047882 */ /* 0x000fe20000000000 */
[----:B------:R-:W-:Y:S01]  /*0560*/  UMOV UR6, 0x1 ;  /* 0x0000000100067882 */ /* 0x000fe20000000000 */
[----:B------:R-:W-:Y:S01]  /*0570*/  UMOV UR7, 0x4 ;  /* 0x0000000400077882 */ /* 0x000fe20000000000 */
[----:B------:R-:W-:Y:S01]  /*0580*/  ELECT P0, URZ, PT ;  /* 0x00000000003f782f */ /* 0x000fe20003800000 */
[----:B-1----:R-:W-:Y:S02]  /*0590*/  ULEA UR8, UR5, UR4, 0x18 ;  /* 0x0000000405087291 */ /* 0x002fe4000f8ec03f */
[----:B------:R-:W-:-:S04]  /*05a0*/  UIADD3 UR4, -UR6, 0x100000, URZ ;  /* 0x0010000006047890 */ /* 0x000fc8000fffe13f */
[----:B------:R-:W-:Y:S02]  /*05b0*/  USHF.L.U32 UR5, UR4, 0xb, URZ ;  /* 0x0000000b04057899 */ /* 0x000fe4000800063f */
[----:B------:R-:W-:Y:S02]  /*05c0*/  USHF.L.U32 UR4, UR4, 0x1, URZ ;  /* 0x0000000104047899 */ /* 0x000fe4000800063f */
[----:B------:R-:W-:-:S04]  /*05d0*/  UIADD3 UR6, -UR7, 0x100000, URZ ;  /* 0x0010000007067890 */ /* 0x000fc8000fffe13f */
[----:B------:R-:W-:Y:S02]  /*05e0*/  USHF.L.U32 UR7, UR6, 0xb, URZ ;  /* 0x0000000b06077899 */ /* 0x000fe4000800063f */
[----:B------:R-:W-:Y:S01]  /*05f0*/  USHF.L.U32 UR6, UR6, 0x1, URZ ;  /* 0x0000000106067899 */ /* 0x000fe2000800063f */
[----:B------:R-:W1:Y:S03]  /*0600*/  FENCE.VIEW.ASYNC.S ;  /* 0x00000000000073c6 */ /* 0x000e660000000000 */
[----:B-1----:R1:W2:Y:S08]  /*0610*/  SYNCS.EXCH.64 URZ, [UR8+0x34850], UR4 ;  /* 0x03485004083f75b2 */ /* 0x0022b00008000100 */
[----:B------:R1:W4:Y:S01]  /*0620*/  SYNCS.EXCH.64 URZ, [UR8+0x34860], UR6 ;  /* 0x03486006083f75b2 */ /* 0x0003220008000100 */
[----:B------:R1:W1:Y:S01]  /*0630*/  SYNCS.EXCH.64 URZ, [UR8+0x34858], UR4 ;  /* 0x03485804083f75b2 */ /* 0x0002620008000100 */
[----:B------:R1:W1:Y:S01]  /*0640*/  SYNCS.EXCH.64 URZ, [UR8+0x34868], UR6 ;  /* 0x03486806083f75b2 */ /* 0x0002620008000100 */
[----:B------:R-:W-:Y:S01]  /*0650*/  NOP ;  /* 0x0000000000007918 */ /* 0x000fe20000000000 */
.L_x_119:
[----:B------:R-:W5:Y:S01]  /*0660*/  SHFL.IDX PT, R6, R0, RZ, 0x1f ;  /* 0x00001fff00067589 */ /* 0x000f6200000e0000 */
[----:B------:R-:W-:Y:S01]  /*0670*/  LOP3.LUT R2, R2, 0xffffff80, RZ, 0xc0, !PT ;  /* 0xffffff8002027812 */ /* 0x000fe200078ec0ff */
[----:B------:R-:W1:Y:S01]  /*0680*/  LDC R10, c[0x0][0x144] ;  /* 0x00005100ff0a7b82 */ /* 0x000e620000000800 */
[----:B------:R-:W1:Y:S01]  /*0690*/  F2I.U32.TRUNC.NTZ R9, R9 ;  /* 0x0000000900097305 */ /* 0x000e62000020f000 */
[----:B------:R-:W-:Y:S02]  /*06a0*/  NOP ;  /* 0x0000000000007918 */ /* 0x000fe40000000000 */
[----:B------:R-:W-:Y:S01]  /*06b0*/  IMAD.IADD R2, R8, 0x1, -R2 ;  /* 0x0000000108027824 */ /* 0x000fe200078e0a02 */
[----:B------:R-:W-:-:S04]  /*06c0*/  SHF.R.S32.HI R8, RZ, 0x1f, R7 ;  /* 0x0000001fff087819 */ /* 0x000fc80000011407 */
[----:B------:R-:W-:-:S04]  /*06d0*/  SHF.R.S32.HI R5, RZ, 0x1f, R2 ;  /* 0x0000001fff057819 */ /* 0x000fc80000011402 */
[----:B------:R-:W-:-:S04]  /*06e0*/  LEA.HI R5, R5, R2, RZ, 0x3 ;  /* 0x0000000205057211 */ /* 0x000fc800078f18ff */
[--C-:B------:R-:W-:Y:S02]  /*06f0*/  SHF.R.S32.HI R4, RZ, 0x3, R5.reuse ;  /* 0x00000003ff047819 */ /* 0x100fe40000011405 */
[----:B------:R-:W-:Y:S02]  /*0700*/  SHF.R.S32.HI R5, RZ, 0x1f, R5 ;  /* 0x0000001fff057819 */ /* 0x000fe40000011405 */
[----:B-----5:R-:W-:Y:S02]  /*0710*/  ISETP.NE.AND P0, PT, R6, RZ, PT ;  /* 0x000000ff0600720c */ /* 0x020fe40003f05270 */
[----:B------:R-:W-:Y:S02]  /*0720*/  LEA.HI R5, R5, R4, RZ, 0x2 ;  /* 0x0000000405057211 */ /* 0x000fe400078f10ff */
[----:B------:R-:W-:Y:S02]  /*0730*/  SHF.R.S32.HI R6, RZ, 0x1f, R3 ;  /* 0x0000001fff067819 */ /* 0x000fe40000011403 */
[----:B------:R-:W-:-:S02]  /*0740*/  LOP3.LUT R5, R5, 0xfffffffc, RZ, 0xc0, !PT ;  /* 0xfffffffc05057812 */ /* 0x000fc400078ec0ff */
[----:B------:R-:W-:-:S05]  /*0750*/  LEA.HI R6, R6, R3, RZ, 0x2 ;  /* 0x0000000306067211 */ /* 0x000fca00078f10ff */
[----:B------:R-:W-:Y:S05]  /*0760*/  @P0 BRA `(.L_x_120) ;  /* 0x0000000000480947 */ /* 0x000fea0003800000 */
[----:B-1----:R-:W1:Y:S01]  /*0770*/  S2UR UR5, SR_CgaCtaId ;  /* 0x00000000000579c3 */ /* 0x002e620000008800 */
        /* <DEDUP_REMOVED lines=12> */
[----:B-1----:R1:W1:Y:S08]  /*0840*/  SYNCS.EXCH.64 URZ, [UR8+0x34870], UR4 ;  /* 0x03487004083f75b2 */ /* 0x0022700008000100 */
[----:B------:R1:W1:Y:S01]  /*0850*/  SYNCS.EXCH.64 URZ, [UR8+0x34880], UR6 ;  /* 0x03488006083f75b2 */ /* 0x0002620008000100 */
[----:B------:R1:W1:Y:S01]  /*0860*/  SYNCS.EXCH.64 URZ, [UR8+0x34878], UR4 ;  /* 0x03487804083f75b2 */ /* 0x0002620008000100 */
[----:B------:R1:W1:Y:S01]  /*0870*/  SYNCS.EXCH.64 URZ, [UR8+0x34888], UR6 ;  /* 0x03488806083f75b2 */ /* 0x0002620008000100 */
[----:B------:R-:W-:Y:S01]  /*0880*/  NOP ;  /* 0x0000000000007918 */ /* 0x000fe20000000000 */
.L_x_120:
[----:B------:R-:W5:Y:S01]  /*0890*/  SHFL.IDX PT, R12, R0, RZ, 0x1f ;  /* 0x00001fff000c7589 */ /* 0x000f6200000e0000 */
[----:B-1----:R-:W1:Y:S01]  /*08a0*/  S2UR UR4, SR_CTAID.X ;  /* 0x00000000000479c3 */ /* 0x002e620000002500 */
[----:B------:R-:W-:Y:S01]  /*08b0*/  LOP3.LUT R6, R6, 0x3ffffffc, RZ, 0xc0, !PT ;  /* 0x3ffffffc06067812 */ /* 0x000fe200078ec0ff */
[----:B------:R-:W-:Y:S01]  /*08c0*/  IMAD.IADD R5, R4, 0x1, -R5 ;  /* 0x0000000104057824 */ /* 0x000fe200078e0a05 */
[----:B------:R-:W-:Y:S01]  /*08d0*/  LEA.HI R8, R8, R7, RZ, 0x2 ;  /* 0x0000000708087211 */ /* 0x000fe200078f10ff */
[----:B------:R-:W-:Y:S01]  /*08e0*/  IMAD.MOV R9, RZ, RZ, -R9 ;  /* 0x000000ffff097224 */ /* 0x000fe200078e0a09 */
[----:B------:R-:W-:Y:S01]  /*08f0*/  IADD3 R6, R3, -R6, RZ ;  /* 0x8000000603067210 */ /* 0x000fe20007ffe0ff */
[----:B------:R-:W-:Y:S01]  /*0900*/  NOP ;  /* 0x0000000000007918 */ /* 0x000fe20000000000 */
[----:B------:R-:W-:-:S03]  /*0910*/  LOP3.LUT R8, R8, 0x3ffffffc, RZ, 0xc0, !PT ;  /* 0x3ffffffc08087812 */ /* 0x000fc600078ec0ff */
[--C-:B------:R-:W-:Y:S02]  /*0920*/  IMAD R6, R6, 0x4, R5.reuse ;  /* 0x0000000406067824 */ /* 0x100fe400078e0205 */
[----:B------:R-:W-:Y:S02]  /*0930*/  IMAD.IADD R8, R7, 0x1, -R8 ;  /* 0x0000000107087824 */ /* 0x000fe400078e0a08 */
[----:B------:R-:W2:Y:S01]  /*0940*/  LDC R7, c[0x0][0x140] ;  /* 0x00005000ff077b82 */ /* 0x000ea20000000800 */
[----:B------:R-:W-:Y:S01]  /*0950*/  LEA.HI R3, R6, R6, RZ, 0x1 ;  /* 0x0000000606037211 */ /* 0x000fe200078f08ff */
[----:B------:R-:W-:-:S03]  /*0960*/  IMAD R8, R8, 0x4, R5 ;  /* 0x0000000408087824 */ /* 0x000fc600078e0205 */
[----:B------:R-:W-:Y:S02]  /*0970*/  LOP3.LUT R3, R3, 0xfffffffe, RZ, 0xc0, !PT ;  /* 0xfffffffe03037812 */ /* 0x000fe400078ec0ff */
[----:B------:R-:W-:Y:S02]  /*0980*/  LEA.HI R4, R8, R8, RZ, 0x1 ;  /* 0x0000000808047211 */ /* 0x000fe400078f08ff */
[----:B-----5:R-:W-:Y:S01]  /*0990*/  ISETP.NE.AND P0, PT, R12, RZ, PT ;  /* 0x000000ff0c00720c */ /* 0x020fe20003f05270 */
[----:B-1----:R-:W-:Y:S01]  /*09a0*/  IMAD R10, R10, R9, UR4 ;  /* 0x000000040a0a7e24 */ /* 0x002fe2000f8e0209 */
[----:B------:R-:W-:-:S04]  /*09b0*/  IADD3 R3, R6, -R3, RZ ;  /* 0x8000000306037210 */ /* 0x000fc80007ffe0ff */
[----:B------:R-:W-:Y:S02]  /*09c0*/  ISETP.NE.AND P6, PT, R3, R10, PT ;  /* 0x0000000a0300720c */ /* 0x000fe40003fc5270 */
[----:B------:R-:W-:-:S05]  /*09d0*/  LOP3.LUT R3, R4, 0xfffffffe, RZ, 0xc0, !PT ;  /* 0xfffffffe04037812 */ /* 0x000fca00078ec0ff */
[----:B------:R-:W-:Y:S01]  /*09e0*/  IMAD.IADD R3, R8, 0x1, -R3 ;  /* 0x0000000108037824 */ /* 0x000fe200078e0a03 */
        /* <DEDUP_REMOVED lines=19> */
.L_x_121:
[----:B------:R-:W5:Y:S01]  /*0b20*/  SHFL.IDX PT, R5, R0, RZ, 0x1f ;  /* 0x00001fff00057589 */ /* 0x000f6200000e0000 */
[----:B------:R-:W-:Y:S01]  /*0b30*/  ISETP.NE.AND P4, PT, R3, R10, PT ;  /* 0x0000000a0300720c */ /* 0x000fe20003f85270 */
[----:B------:R-:W-:Y:S01]  /*0b40*/  IMAD.SHL.U32 R3, R6, 0x4, RZ ;  /* 0x0000000406037824 */ /* 0x000fe200078e00ff */
[----:B------:R-:W-:Y:S01]  /*0b50*/  LOP3.LUT P0, RZ, R2, 0x7, RZ, 0xc0, !PT ;  /* 0x0000000702ff7812 */ /* 0x000fe2000780c0ff */
[----:B------:R-:W-:Y:S01]  /*0b60*/  IMAD.SHL.U32 R19, R8, 0x4, RZ ;  /* 0x0000000408137824 */ /* 0x000fe200078e00ff */
[----:B------:R-:W-:Y:S01]  /*0b70*/  MOV R2, 0x1 ;  /* 0x0000000100027802 */ /* 0x000fe20000000f00 */
[----:B------:R-:W-:Y:S01]  /*0b80*/  IMAD.MOV.U32 R18, RZ, RZ, 0x1 ;  /* 0x00000001ff127424 */ /* 0x000fe200078e00ff */
[----:B------:R-:W-:Y:S01]  /*0b90*/  LOP3.LUT R22, R6, 0xc, R3, 0x78, !PT ;  /* 0x0000000c06167812 */ /* 0x000fe200078e7803 */
[----:B------:R-:W-:Y:S01]  /*0ba0*/  NOP ;  /* 0x0000000000007918 */ /* 0x000fe20000000000 */
[----:B------:R-:W-:Y:S02]  /*0bb0*/  LOP3.LUT R19, R8, 0xc, R19, 0x78, !PT ;  /* 0x0000000c08137812 */ /* 0x000fe400078e7813 */
[----:B------:R-:W-:-:S02]  /*0bc0*/  @P6 LEA.HI R3, R22, R22, RZ, 0x1 ;  /* 0x0000001616036211 */ /* 0x000fc400078f08ff */
[----:B------:R-:W-:Y:S02]  /*0bd0*/  ISETP.LT.U32.AND P2, PT, R22, 0x2, !P0 ;  /* 0x000000021600780c */ /* 0x000fe40004741070 */
[----:B------:R-:W-:Y:S02]  /*0be0*/  @P6 SHF.R.S32.HI R3, RZ, 0x1, R3 ;  /* 0x00000001ff036819 */ /* 0x000fe40000011403 */
[----:B------:R-:W-:Y:S02]  /*0bf0*/  @P4 LEA.HI R4, R19, R19, RZ, 0x1 ;  /* 0x0000001313044211 */ /* 0x000fe400078f08ff */
[----:B------:R-:W-:Y:S02]  /*0c00*/  @P6 ISETP.NE.AND P5, PT, R3, R11, PT ;  /* 0x0000000b0300620c */ /* 0x000fe40003fa5270 */
[----:B------:R-:W-:Y:S02]  /*0c10*/  SEL R3, RZ, 0x1, !P2 ;  /* 0x00000001ff037807 */ /* 0x000fe40005000000 */
[----:B------:R-:W-:-:S02]  /*0c20*/  @P4 SHF.R.S32.HI R4, RZ, 0x1, R4 ;  /* 0x00000001ff044819 */ /* 0x000fc40000011404 */
[----:B-----5:R-:W-:Y:S02]  /*0c30*/  ISETP.NE.AND P2, PT, R5, RZ, PT ;  /* 0x000000ff0500720c */ /* 0x020fe40003f45270 */
[----:B------:R-:W-:Y:S02]  /*0c40*/  @P4 ISETP.NE.AND P3, PT, R4, R11, PT ;  /* 0x0000000b0400420c */ /* 0x000fe40003f65270 */
[----:B------:R-:W-:Y:S02]  /*0c50*/  ISETP.LT.U32.AND P0, PT, R19, 0x2, !P0 ;  /* 0x000000021300780c */ /* 0x000fe40004701070 */
[----:B--2---:R-:W-:Y:S02]  /*0c60*/  ISETP.EQ.U32.AND P1, PT, R7, 0x1, PT ;  /* 0x000000010700780c */ /* 0x004fe40003f22070 */
[----:B------:R-:W-:Y:S02]  /*0c70*/  @P6 SEL R18, RZ, 0x1, P5 ;  /* 0x00000001ff126807 */ /* 0x000fe40002800000 */
[----:B------:R-:W-:-:S02]  /*0c80*/  SEL R5, RZ, 0x1, !P0 ;  /* 0x00000001ff057807 */ /* 0x000fc40004000000 */
[----:B------:R-:W-:Y:S01]  /*0c90*/  @P4 SEL R2, RZ, 0x1, P3 ;  /* 0x00000001ff024807 */ /* 0x000fe20001800000 */
[----:B------:R-:W-:Y:S06]  /*0ca0*/  @P2 BRA `(.L_x_122) ;  /* 0x0000000000482947 */ /* 0x000fec0003800000 */
        /* <DEDUP_REMOVED lines=17> */
[----:B--2---:R-:W-:Y:S01]  /*0dc0*/  NOP ;  /* 0x0000000000007918 */ /* 0x004fe20000000000 */
.L_x_122:
[----:B------:R-:W-:Y:S01]  /*0dd0*/  LOP3.LUT R18, R18, R3, RZ, 0xc0, !PT ;  /* 0x0000000312127212 */ /* 0x000fe200078ec0ff */
[----:B------:R-:W-:Y:S01]  /*0de0*/  NOP ;  /* 0x0000000000007918 */ /* 0x000fe20000000000 */
[----:B------:R-:W-:Y:S01]  /*0df0*/  LOP3.LUT R2, R2, R5, RZ, 0xc0, !PT ;  /* 0x0000000502027212 */ /* 0x000fe200078ec0ff */
[----:B------:R-:W-:Y:S06]  /*0e00*/  @!P1 BRA `(.L_x_123) ;  /* 0x0000000000089947 */ /* 0x000fec0003800000 */
[----:B-1-34-:R-:W-:Y:S01]  /*0e10*/  UCGABAR_ARV ;  /* 0x00000000000079c7 */ /* 0x01afe20008000000 */
[----:B------:R-:W-:Y:S05]  /*0e20*/  BRA `(.L_x_124) ;  /* 0x0000000000047947 */ /* 0x000fea0003800000 */
.L_x_123:
[----:B-1-34-:R-:W-:Y:S01]  /*0e30*/  NOP ;  /* 0x0000000000007918 */ /* 0x01afe20000000000 */
.L_x_124:
[----:B------:R-:W-:Y:S05]  /*0e40*/  @!P1 BRA `(.L_x_125) ;  /* 0x00000000000c9947 */ /* 0x000fea0003800000 */
[----:B------:R-:W-:Y:S01]  /*0e50*/  UCGABAR_WAIT ;  /* 0x0000000000007dc7 */ /* 0x000fe20008000000 */
[----:B------:R-:W-:Y:S01]  /*0e60*/  CCTL.IVALL ;  /* 0x00000000ff00798f */ /* 0x000fe20002000000 */
[----:B------:R-:W-:Y:S05]  /*0e70*/  BRA `(.L_x_126) ;  /* 0x0000000000047947 */ /* 0x000fea0003800000 */
.L_x_125:
[----:B------:R-:W-:Y:S06]  /*0e80*/  BAR.SYNC.DEFER_BLOCKING 0x0 ;  /* 0x0000000000007b1d */ /* 0x000fec0000010000 */
.L_x_126:
[----:B------:R-:W-:Y:S01]  /*0e90*/  UMOV UR4, 0x1 ;  /* 0x0000000100047882 */ /* 0x000fe20000000000 */
[----:B------:R-:W-:Y:S01]  /*0ea0*/  PLOP3.LUT P0, PT, PT, PT, UP0, 0x80, 0x0 ;  /* 0x000000000000781c */ /* 0x000fe20003f0f008 */
[----:B------:R-:W-:-:S06]  /*0eb0*/  USEL UR4, UR4, 0x2, !UP0 ;  /* 0x0000000204047887 */ /* 0x000fcc000c000000 */
[----:B------:R-:W-:-:S05]  /*0ec0*/  IMAD.U32 R3, RZ, RZ, UR4 ;  /* 0x00000004ff037e24 */ /* 0x000fca000f8e00ff */
[----:B------:R1:W-:Y:S01]  /*0ed0*/  STL [R1+0x24], R3 ;  /* 0x0000240301007387 */ /* 0x0003e20000100800 */
[----:B------:R-:W-:Y:S05]  /*0ee0*/  @!P0 BRA `(.L_x_127) ;  /* 0x00000074001c8947 */ /* 0x000fea0003800000 */
.L_x_128:
[----:B------:R-:W-:-:S08]  /*0ef0*/  NOP ;  /* 0x0000000000007918 */ /* 0x000fd00000000000 */
[----:B------:R-:W2:Y:S02]  /*0f00*/  USETMAXREG.TRY_ALLOC.CTAPOOL UP0, 0xf0 ;  /* 0x000000f0000079c8 */ /* 0x000ea40008000600 */
[----:B--2---:R-:W-:-:S13]  /*0f10*/  PLOP3.LUT P0, PT, PT, PT, UP0, 0x80, 0x0 ;  /* 0x000000000000781c */ /* 0x004fda0003f0f008 */
[----:B------:R-:W-:Y:S05]  /*0f20*/  @!P0 BRA `(.L_x_128) ;  /* 0xfffffffc00f08947 */ /* 0x000fea000383ffff */
[----:B------:R-:W2:Y:S08]  /*0f30*/  S2UR UR7, SR_CTAID.X ;  /* 0x00000000000779c3 */ /* 0x000eb00000002500 */
[----:B------:R-:W-:Y:S08]  /*0f40*/  BAR.ARV 0x8, 0x120 ;  /* 0x0204800000007b1d */ /* 0x000ff00000002000 */
[----:B------:R-:W2:Y:S02]  /*0f50*/  LDC R0, c[0x0][0xda4] ;  /* 0x00036900ff007b82 */ /* 0x000ea40000000800 */
[----:B--2---:R-:W-:-:S13]  /*0f60*/  ISETP.LE.AND P0, PT, R0, UR7, PT ;  /* 0x0000000700007c0c */ /* 0x004fda000bf03270 */
[----:B------:R-:W-:Y:S05]  /*0f70*/  @P0 EXIT ;  /* 0x000000000000094d */ /* 0x000fea0003800000 */
[----:B------:R-:W2:Y:S01]  /*0f80*/  LDL R4, [R1+0x24] ;  /* 0x0000240001047983 */ /* 0x000ea20000100800 */
[----:B------:R-:W3:Y:S01]  /*0f90*/  S2UR UR4, SR_CgaCtaId ;  /* 0x00000000000479c3 */ /* 0x000ee20000008800 */
[----:B------:R-:W-:Y:S01]  /*0fa0*/  UMOV UR60, 0x400 ;  /* 0x00000400003c7882 */ /* 0x000fe20000000000 */
[----:B------:R-:W-:Y:S01]  /*0fb0*/  IMAD.U32 R23, RZ, RZ, UR7 ;  /* 0x00000007ff177e24 */ /* 0x000fe2000f8e00ff */
[----:B-1----:R-:W1:Y:S01]  /*0fc0*/  S2R R3, SR_TID.X ;  /* 0x0000000000037919 */ /* 0x002e620000002100 */
[----:B------:R-:W-:Y:S01]  /*0fd0*/  IMAD.MOV.U32 R184, RZ, RZ, RZ ;  /* 0x000000ffffb87224 */ /* 0x000fe200078e00ff */
[----:B------:R-:W-:Y:S01]  /*0fe0*/  UMOV UR39, URZ ;  /* 0x0000003f00277c82 */ /* 0x000fe20008000000 */
[----:B------:R-:W-:Y:S02]  /*0ff0*/  UMOV UR38, URZ ;  /* 0x0000003f00267c82 */ /* 0x000fe40008000000 */
[----:B------:R-:W4:Y:S01]  /*1000*/  S2UR UR6, SR_SWINHI ;  /* 0x00000000000679c3 */ /* 0x000f220000002f00 */
[----:B---3--:R-:W-:-:S07]  /*1010*/  ULEA UR60, UR4, UR60, 0x18 ;  /* 0x0000003c043c7291 */ /* 0x008fce000f8ec03f */
[----:B------:R-:W-:Y:S01]  /*1020*/  UMOV UR4, UR60 ;  /* 0x0000003c00047c82 */ /* 0x000fe20008000000 */
[----:B----4-:R-:W-:Y:S01]  /*1030*/  UMOV UR5, UR6 ;  /* 0x0000000600057c82 */ /* 0x010fe20008000000 */
[----:B------:R-:W-:Y:S02]  /*1040*/  IMAD.U32 R16, RZ, RZ, UR4 ;  /* 0x00000004ff107e24 */ /* 0x000fe4000f8e00ff */
[----:B-1----:R-:W-:Y:S02]  /*1050*/  VIADD R0, R3, 0xffffff80 ;  /* 0xffffff8003007836 */ /* 0x002fe40000000000 */
[----:B------:R-:W-:-:S03]  /*1060*/  IMAD.U32 R17, RZ, RZ, UR5 ;  /* 0x00000005ff117e24 */ /* 0x000fc6000f8e00ff */
[----:B------:R-:W-:-:S04]  /*1070*/  SHF.R.S32.HI R3, RZ, 0x1f, R0 ;  /* 0x0000001fff037819 */ /* 0x000fc80000011400 */
[CC--:B------:R-:W-:Y:S02]  /*1080*/  LEA.HI R7, R3.reuse, R0.reuse, RZ, 0x4 ;  /* 0x0000000003077211 */ /* 0x0c0fe400078f20ff */
[CC--:B------:R-:W-:Y:S02]  /*1090*/  LEA.HI R188, R3.reuse, R0.reuse, RZ, 0x5 ;  /* 0x0000000003bc7211 */ /* 0x0c0fe400078f28ff */
[----:B------:R-:W-:Y:S02]  /*10a0*/  SHF.R.S32.HI R8, RZ, 0x4, R7 ;  /* 0x00000004ff087819 */ /* 0x000fe40000011407 */
[----:B------:R-:W-:Y:S02]  /*10b0*/  SHF.R.S32.HI R188, RZ, 0x5, R188 ;  /* 0x00000005ffbc7819 */ /* 0x000fe400000114bc */
[----:B--2---:R-:W-:Y:S02]  /*10c0*/  R2UR UR8, R4 ;  /* 0x00000000040872ca */ /* 0x004fe400000e0000 */
[----:B------:R-:W-:-:S02]  /*10d0*/  LEA.HI R4, R3, R0, RZ, 0x7 ;  /* 0x0000000003047211 */ /* 0x000fc400078f38ff */
[C---:B------:R-:W-:Y:S02]  /*10e0*/  LEA.HI R3, R7.reuse, R8, RZ, 0x1 ;  /* 0x0000000807037211 */ /* 0x040fe400078f08ff */
[----:B------:R-:W-:Y:S02]  /*10f0*/  LOP3.LUT R185, R4, 0xffffff80, RZ, 0xc0, !PT ;  /* 0xffffff8004b97812 */ /* 0x000fe400078ec0ff */
[----:B------:R-:W-:Y:S02]  /*1100*/  LOP3.LUT R7, R7, 0x3fffff0, RZ, 0xc0, !PT ;  /* 0x03fffff007077812 */ /* 0x000fe400078ec0ff */
[----:B------:R-:W-:Y:S01]  /*1110*/  LOP3.LUT R3, R3, 0x1ffffffe, RZ, 0xc0, !PT ;  /* 0x1ffffffe03037812 */ /* 0x000fe200078ec0ff */
[C---:B------:R-:W-:Y:S01]  /*1120*/  IMAD.IADD R185, R0.reuse, 0x1, -R185 ;  /* 0x0000000100b97824 */ /* 0x040fe200078e0ab9 */
[----:B------:R-:W-:Y:S01]  /*1130*/  SHF.R.S32.HI R187, RZ, 0x7, R4 ;  /* 0x00000007ffbb7819 */ /* 0x000fe20000011404 */
[----:B------:R-:W-:Y:S01]  /*1140*/  IMAD.IADD R7, R0, 0x1, -R7 ;  /* 0x0000000100077824 */ /* 0x000fe200078e0a07 */
[----:B------:R-:W-:Y:S01]  /*1150*/  IADD3 R3, R8, -R3, RZ ;  /* 0x8000000308037210 */ /* 0x000fe20007ffe0ff */
[----:B------:R-:W-:Y:S01]  /*1160*/  ULOP3.LUT UR4, UR8, 0x1, URZ, 0xfc, !UPT ;  /* 0x0000000108047892 */ /* 0x000fe2000f8efc3f */
[----:B------:R-:W-:Y:S01]  /*1170*/  SHF.R.S32.HI R6, RZ, 0x1f, R185 ;  /* 0x0000001fff067819 */ /* 0x000fe200000114b9 */
[----:B------:R-:W-:Y:S01]  /*1180*/  IMAD R0, R188, 0x10, R7 ;  /* 0x00000010bc007824 */ /* 0x000fe200078e0207 */
[----:B------:R-:W-:Y:S01]  /*1190*/  LEA.HI R4, R4, R187, RZ, 0x1 ;  /* 0x000000bb04047211 */ /* 0x000fe200078f08ff */
[----:B------:R-:W-:Y:S01]  /*11a0*/  IMAD.MOV.U32 R7, RZ, RZ, -0x2 ;  /* 0xfffffffeff077424 */ /* 0x000fe200078e00ff */
[-C--:B------:R-:W-:Y:S01]  /*11b0*/  LEA.HI R5, R6, R185.reuse, RZ, 0x2 ;  /* 0x000000b906057211 */ /* 0x080fe200078f10ff */
[----:B------:R-:W-:Y:S01]  /*11c0*/  IMAD R3, R0, 0x8, R3 ;  /* 0x0000000800037824 */ /* 0x000fe200078e0203 */
[----:B------:R-:W-:Y:S01]  /*11d0*/  LEA.HI R6, R6, R185, RZ, 0x5 ;  /* 0x000000b906067211 */ /* 0x000fe200078f28ff */
[----:B------:R-:W-:Y:S01]  /*11e0*/  IMAD.U32 R191, RZ, RZ, UR4 ;  /* 0x00000004ffbf7e24 */ /* 0x000fe2000f8e00ff */
[--C-:B------:R-:W-:Y:S01]  /*11f0*/  SHF.R.S32.HI R9, RZ, 0x2, R5.reuse ;  /* 0x00000002ff097819 */ /* 0x100fe20000011405 */
[----:B------:R-:W-:Y:S01]  /*1200*/  IMAD.SHL.U32 R3, R3, 0x8, RZ ;  /* 0x0000000803037824 */ /* 0x000fe200078e00ff */
[----:B------:R-:W-:-:S02]  /*1210*/  SHF.R.S32.HI R10, RZ, 0x1f, R5 ;  /* 0x0000001fff0a7819 */ /* 0x000fc40000011405 */
[----:B------:R-:W-:Y:S01]  /*1220*/  LOP3.LUT R0, R5, 0x7ffffffc, RZ, 0xc0, !PT ;  /* 0x7ffffffc05007812 */ /* 0x000fe200078ec0ff */
[----:B------:R-:W-:Y:S01]  /*1230*/  IMAD.WIDE R16, R3, 0x2, R16 ;  /* 0x0000000203107825 */ /* 0x000fe200078e0210 */
[----:B------:R-:W-:Y:S02]  /*1240*/  LEA.HI R10, R10, R9, RZ, 0x3 ;  /* 0x000000090a0a7211 */ /* 0x000fe400078f18ff */
[----:B------:R-:W-:Y:S02]  /*1250*/  LOP3.LUT R4, R4, 0x3fffffe, RZ, 0xc0, !PT ;  /* 0x03fffffe04047812 */ /* 0x000fe400078ec0ff */
[----:B------:R-:W-:Y:S02]  /*1260*/  LOP3.LUT R10, R10, 0xfffffff8, RZ, 0xc0, !PT ;  /* 0xfffffff80a0a7812 */ /* 0x000fe400078ec0ff */
[----:B------:R-:W-:Y:S02]  /*1270*/  SHF.R.S32.HI R6, RZ, 0x5, R6 ;  /* 0x00000005ff067819 */ /* 0x000fe40000011406 */
[----:B------:R-:W-:Y:S01]  /*1280*/  IADD3 R0, R185, -R0, RZ ;  /* 0x80000000b9007210 */ /* 0x000fe20007ffe0ff */
[----:B------:R-:W-:Y:S01]  /*1290*/  IMAD.IADD R9, R9, 0x1, -R10 ;  /* 0x0000000109097824 */ /* 0x000fe200078e0a0a */
[----:B------:R-:W-:-:S03]  /*12a0*/  IADD3 R4, R187, -R4, RZ ;  /* 0x80000004bb047210 */ /* 0x000fc60007ffe0ff */
[----:B------:R-:W-:Y:S02]  /*12b0*/  IMAD R9, R6, 0x10, R9 ;  /* 0x0000001006097824 */ /* 0x000fe400078e0209 */
[----:B------:R-:W-:Y:S02]  /*12c0*/  IMAD R190, R0, R7, 0x80 ;  /* 0x0000008000be7424 */ /* 0x000fe400078e0207 */
[----:B------:R-:W-:-:S07]  /*12d0*/  IMAD R189, R4, 0x40, R9 ;  /* 0x0000004004bd7824 */ /* 0x000fce00078e0209 */
.L_x_155:
[----:B------:R-:W1:Y:S01]  /*12e0*/  SHFL.IDX PT, R0, R187, RZ, 0x1f ;  /* 0x00001fffbb007589 */ /* 0x000e6200000e0000 */
        /* <DEDUP_REMOVED lines=21> */
[----:B------:R-:W-:-:S02]  /*1440*/  @UP2 ULDC.64 UR10, c[0x0][0xdb8] ;  /* 0x00036e00000a2ab9 */ /* 0x000fc40000000a00 */
[----:B------:R-:W-:Y:S01]  /*1450*/  UIMAD.WIDE.U32 UR4, UR61, UR10, URZ ;  /* 0x0000000a3d0472a5 */ /* 0x000fe2000f8e003f */
[----:B------:R-:W-:Y:S02]  /*1460*/  IADD3 R0, R89, 0x7f, RZ ;  /* 0x0000007f59007810 */ /* 0x000fe40007ffe0ff */
[----:B------:R-:W-:Y:S01]  /*1470*/  UMOV UR36, UR61 ;  /* 0x0000003d00247c82 */ /* 0x000fe20008000000 */
[----:B------:R-:W-:Y:S01]  /*1480*/  @UP2 USHF.R.U32.HI UR36, URZ, UR11, UR5 ;  /* 0x0000000b3f242299 */ /* 0x000fe20008011605 */
[----:B------:R-:W-:Y:S01]  /*1490*/  SHF.R.S32.HI R3, RZ, 0x1f, R0 ;  /* 0x0000001fff037819 */ /* 0x000fe20000011400 */
[----:B------:R-:W-:Y:S01]  /*14a0*/  ULEA.HI UR8, UR7, UR7, URZ, 0x1 ;  /* 0x0000000707087291 */ /* 0x000fe2000f8f083f */
[----:B------:R-:W-:Y:S02]  /*14b0*/  UMOV UR4, UR13 ;  /* 0x0000000d00047c82 */ /* 0x000fe40008000000 */
[----:B------:R-:W-:Y:S01]  /*14c0*/  LEA.HI R3, R3, R0, RZ, 0x7 ;  /* 0x0000000003037211 */ /* 0x000fe200078f38ff */
[----:B------:R-:W-:Y:S01]  /*14d0*/  ULOP3.LUT UR8, UR8, 0x1e, URZ, 0xc0, !UPT ;  /* 0x0000001e08087892 */ /* 0x000fe2000f8ec03f */
[----:B------:R-:W-:-:S02]  /*14e0*/  IMAD.U32 R186, RZ, RZ, UR4 ;  /* 0x00000004ffba7e24 */ /* 0x000fc4000f8e00ff */
        /* <DEDUP_REMOVED lines=22> */
.L_x_129:
[----:B------:R-:W-:Y:S02]  /*1650*/  LOP3.LUT R0, R184, 0x1, RZ, 0xc0, !PT ;  /* 0x00000001b8007812 */ /* 0x000fe400078ec0ff */
[----:B------:R-:W-:Y:S02]  /*1660*/  R2UR UR4, R191 ;  /* 0x00000000bf0472ca */ /* 0x000fe400000e0000 */
[----:B------:R-:W-:-:S04]  /*1670*/  SHF.L.U32 R0, R0, 0x1f, RZ ;  /* 0x0000001f00007819 */ /* 0x000fc800000006ff */
[----:B------:R-:W1:Y:S07]  /*1680*/  SYNCS.PHASECHK.TRANS64.TRYWAIT P1, [UR60+0x34800], R0 ;  /* 0x03480000ff0075a7 */ /* 0x000e6e000802017c */
[----:B------:R-:W-:-:S05]  /*1690*/  IMAD.U32 R3, RZ, RZ, UR4 ;  /* 0x00000004ff037e24 */ /* 0x000fca000f8e00ff */
[----:B------:R-:W-:Y:S01]  /*16a0*/  ISETP.NE.AND P0, PT, R3, 0x3, PT ;  /* 0x000000030300780c */ /* 0x000fe20003f05270 */
[----:B-1----:R-:W-:-:S12]  /*16b0*/  @!P1 BRA `(.L_x_130) ;  /* 0x000000a000449947 */ /* 0x002fd80003800000 */
.L_x_221:
[----:B------:R-:W-:Y:S05]  /*16c0*/  @!P0 BRA `(.L_x_131) ;  /* 0x0000000000048947 */ /* 0x000fea0003800000 */
[----:B------:R-:W-:Y:S01]  /*16d0*/  BPT.TRAP 0x1 ;  /* 0x000000040000795c */ /* 0x000fe20000300000 */
.L_x_131:
[----:B-1----:R-:W-:Y:S02]  /*16e0*/  IMAD.U32 R0, RZ, RZ, UR38 ;  /* 0x00000026ff007e24 */ /* 0x002fe4000f8e00ff */
[----:B------:R-:W-:-:S03]  /*16f0*/  IMAD.U32 R3, RZ, RZ, UR39 ;  /* 0x00000027ff037e24 */ /* 0x000fc6000f8e00ff */
[----:B------:R-:W-:Y:S02]  /*1700*/  LEA R0, R0, UR60, 0x3 ;  /* 0x0000003c00007c11 */ /* 0x000fe4000f8e18ff */
[----:B------:R-:W-:-:S04]  /*1710*/  SHF.L.U32 R3, R3, 0x1f, RZ ;  /* 0x0000001f03037819 */ /* 0x000fc800000006ff */
[----:B------:R1:W2:Y:S01]  /*1720*/  SYNCS.PHASECHK.TRANS64.TRYWAIT P1, [R0+URZ+0x34830], R3 ;  /* 0x03483003000075a7 */ /* 0x0002a2000802017f */
[----:B------:R-:W-:Y:S05]  /*1730*/  @!P0 BRA `(.L_x_132) ;  /* 0x0000000000048947 */ /* 0x000fea0003800000 */
[----:B------:R-:W-:Y:S01]  /*1740*/  BPT.TRAP 0x1 ;  /* 0x000000040000795c */ /* 0x000fe20000300000 */
.L_x_132:
[----:B--2---:R-:W-:Y:S05]  /*1750*/  @P1 BRA `(.L_x_133) ;  /* 0x0000000000081947 */ /* 0x004fea0003800000 */
[----:B------:R-:W2:Y:S02]  /*1760*/  SYNCS.PHASECHK.TRANS64.TRYWAIT P1, [R0+URZ+0x34830], R3 ;  /* 0x03483003000075a7 */ /* 0x000ea4000802017f */
[----:B--2---:R-:W-:Y:S05]  /*1770*/  @!P1 BRA `(.L_x_134) ;  /* 0x000000a0002c9947 */ /* 0x004fea0003800000 */
.L_x_133:
[----:B------:R-:W-:Y:S05]  /*1780*/  WARPSYNC.ALL ;  /* 0x0000000000007948 */ /* 0x000fea0003800000 */
[----:B------:R-:W-:Y:S01]  /*1790*/  UIADD3 UR4, UR60, 0x1c400, URZ ;  /* 0x0001c4003c047890 */ /* 0x000fe2000fffe03f */
[----:B------:R-:W-:Y:S01]  /*17a0*/  WARPGROUP.ARRIVE ;  /* 0x00000000000079c5 */ /* 0x000fe20000000000 */
[----:B------:R-:W-:Y:S01]  /*17b0*/  UMOV UR9, 0x40000040 ;  /* 0x4000004000097882 */ /* 0x000fe20000000000 */
[----:B------:R-:W-:Y:S01]  /*17c0*/  UMOV UR11, 0x40000040 ;  /* 0x40000040000b7882 */ /* 0x000fe20000000000 */
[----:B------:R-:W-:Y:S01]  /*17d0*/  USHF.R.U32.HI UR4, URZ, 0x4, UR4 ;  /* 0x000000043f047899 */ /* 0x000fe20008011604 */
[----:B------:R-:W-:Y:S01]  /*17e0*/  MOV R5, UR9 ;  /* 0x0000000900057c02 */ /* 0x000fe20008000f00 */
[----:B------:R-:W-:Y:S01]  /*17f0*/  UMOV UR57, 0x40000040 ;  /* 0x4000004000397882 */ /* 0x000fe20000000000 */
[----:B------:R-:W-:Y:S01]  /*1800*/  UMOV UR59, 0x40000040 ;  /* 0x40000040003b7882 */ /* 0x000fe20000000000 */
[----:B------:R-:W-:Y:S01]  /*1810*/  ULOP3.LUT UR4, UR4, 0x3fff, URZ, 0xc0, !UPT ;  /* 0x00003fff04047892 */ /* 0x000fe2000f8ec03f */
[----:B------:R-:W-:Y:S01]  /*1820*/  UMOV UR53, 0x40000040 ;  /* 0x4000004000357882 */ /* 0x000fe20000000000 */
[----:B------:R-:W-:-:S02]  /*1830*/  UMOV UR55, 0x40000040 ;  /* 0x4000004000377882 */ /* 0x000fc40000000000 */
[----:B------:R-:W-:Y:S02]  /*1840*/  ULOP3.LUT UR37, UR4, 0x10000, URZ, 0xfc, !UPT ;  /* 0x0001000004257892 */ /* 0x000fe4000f8efc3f */
[----:B------:R-:W-:Y:S02]  /*1850*/  ULOP3.LUT UR4, UR40, 0x10000, URZ, 0xfc, !UPT ;  /* 0x0001000028047892 */ /* 0x000fe4000f8efc3f */
[----:B------:R-:W-:Y:S02]  /*1860*/  UIMAD UR5, UR38, 0xc00, UR37 ;  /* 0x00000c00260578a4 */ /* 0x000fe4000f8e0225 */
[----:B------:R-:W-:Y:S02]  /*1870*/  UIADD3 UR56, UR4, 0x2, URZ ;  /* 0x0000000204387890 */ /* 0x000fe4000fffe03f */
[----:B------:R-:W-:Y:S01]  /*1880*/  UIADD3 UR58, UR5, 0x2, URZ ;  /* 0x00000002053a7890 */ /* 0x000fe2000fffe03f */
[----:B------:R-:W-:Y:S02]  /*1890*/  UMOV UR8, UR4 ;  /* 0x0000000400087c82 */ /* 0x000fe40008000000 */
[----:B------:R-:W-:Y:S01]  /*18a0*/  UMOV UR10, UR5 ;  /* 0x00000005000a7c82 */ /* 0x000fe20008000000 */
[----:B------:R-:W-:Y:S01]  /*18b0*/  UIADD3 UR52, UR4, 0x4, URZ ;  /* 0x0000000404347890 */ /* 0x000fe2000fffe03f */
[----:B------:R-:W-:Y:S01]  /*18c0*/  HGMMA.64x128x16.F32 R24, gdesc[UR8], RZ, !UPT, gsb0 ;  /* 0x01e00000081879f0 */ /* 0x000fe2000c0008ff */
[----:B------:R-:W-:Y:S01]  /*18d0*/  UIADD3 UR54, UR5, 0x4, URZ ;  /* 0x0000000405367890 */ /* 0x000fe2000fffe03f */
[----:B------:R-:W-:Y:S01]  /*18e0*/  IMAD.U32 R4, RZ, RZ, UR8 ;  /* 0x00000008ff047e24 */ /* 0x000fe2000f8e00ff */
[----:B------:R-:W-:-:S02]  /*18f0*/  UIADD3 UR48, UR4, 0x6, URZ ;  /* 0x0000000604307890 */ /* 0x000fc4000fffe03f */
[----:B------:R-:W-:Y:S01]  /*1900*/  UIADD3 UR50, UR5, 0x6, URZ ;  /* 0x0000000605327890 */ /* 0x000fe2000fffe03f */
[----:B------:R-:W-:Y:S01]  /*1910*/  UMOV UR49, 0x40000040 ;  /* 0x4000004000317882 */ /* 0x000fe20000000000 */
[----:B------:R-:W-:Y:S01]  /*1920*/  UMOV UR51, 0x40000040 ;  /* 0x4000004000337882 */ /* 0x000fe20000000000 */
[----:B------:R-:W-:Y:S02]  /*1930*/  UIADD3 UR8, UR4, 0x400, URZ ;  /* 0x0000040004087890 */ /* 0x000fe4000fffe03f */
[----:B------:R-:W-:Y:S01]  /*1940*/  UIADD3 UR10, UR5, 0x400, URZ ;  /* 0x00000400050a7890 */ /* 0x000fe2000fffe03f */
[----:B------:R-:W-:Y:S01]  /*1950*/  UMOV UR9, 0x40000040 ;  /* 0x4000004000097882 */ /* 0x000fe20000000000 */
[----:B------:R-:W-:Y:S01]  /*1960*/  UMOV UR11, 0x40000040 ;  /* 0x40000040000b7882 */ /* 0x000fe20000000000 */
[----:B------:R-:W-:Y:S02]  /*1970*/  UIADD3 UR12, UR4, 0x402, URZ ;  /* 0x00000402040c7890 */ /* 0x000fe4000fffe03f */
[----:B------:R-:W-:Y:S01]  /*1980*/  UIADD3 UR14, UR5, 0x402, URZ ;  /* 0x00000402050e7890 */ /* 0x000fe2000fffe03f */
[----:B------:R-:W-:Y:S01]  /*1990*/  UMOV UR13, 0x40000040 ;  /* 0x40000040000d7882 */ /* 0x000fe20000000000 */
[----:B------:R-:W-:Y:S01]  /*19a0*/  UMOV UR15, 0x40000040 ;  /* 0x40000040000f7882 */ /* 0x000fe20000000000 */
        /* <DEDUP_REMOVED lines=24> */
[----:B------:R-:W-:-:S02]  /*1b30*/  WARPGROUP.DEPBAR.LE gsb0, 0x0 ;  /* 0x00008000000079c5 */ /* 0x000fc40000010000 */
        /* <DEDUP_REMOVED lines=35> */
.L_x_135:
[----:B------:R-:W-:Y:S01]  /*1d70*/  ULDC UR4, c[0x0][0x9d8] ;  /* 0x0002760000047ab9 */ /* 0x000fe20000000800 */
[----:B------:R-:W-:Y:S02]  /*1d80*/  IMAD.IADD R7, R190, 0x1, R89 ;  /* 0x00000001be077824 */ /* 0x000fe400078e0259 */
[----:B------:R-:W-:Y:S01]  /*1d90*/  FMUL.FTZ R24, R24, UR4 ;  /* 0x0000000418187c20 */ /* 0x000fe20008410000 */
[----:B------:R-:W-:Y:S01]  /*1da0*/  FMUL.FTZ R25, R25, UR4 ;  /* 0x0000000419197c20 */ /* 0x000fe20008410000 */
[----:B------:R-:W-:Y:S01]  /*1db0*/  FMUL.FTZ R28, R28, UR4 ;  /* 0x000000041c1c7c20 */ /* 0x000fe20008410000 */
[----:B------:R-:W-:Y:S01]  /*1dc0*/  FMUL.FTZ R29, R29, UR4 ;  /* 0x000000041d1d7c20 */ /* 0x000fe20008410000 */
[----:B------:R-:W-:Y:S01]  /*1dd0*/  FMUL.FTZ R32, R32, UR4 ;  /* 0x0000000420207c20 */ /* 0x000fe20008410000 */
[----:B------:R-:W-:Y:S01]  /*1de0*/  IMAD R7, R192, -0x80, R7 ;  /* 0xffffff80c0077824 */ /* 0x000fe200078e0207 */
[----:B------:R-:W3:Y:S01]  /*1df0*/  MUFU.TANH R24, R24 ;  /* 0x0000001800187308 */ /* 0x000ee20000002400 */
[----:B------:R-:W-:Y:S01]  /*1e00*/  FMUL.FTZ R33, R33, UR4 ;  /* 0x0000000421217c20 */ /* 0x000fe20008410000 */
[----:B------:R-:W-:Y:S01]  /*1e10*/  FMUL.FTZ R26, R26, UR4 ;  /* 0x000000041a1a7c20 */ /* 0x000fe20008410000 */
[----:B------:R-:W-:Y:S01]  /*1e20*/  FMUL.FTZ R31, R31, UR4 ;  /* 0x000000041f1f7c20 */ /* 0x000fe20008410000 */
[----:B------:R-:W-:Y:S01]  /*1e30*/  FMUL.FTZ R43, R43, UR4 ;  /* 0x000000042b2b7c20 */ /* 0x000fe20008410000 */
[C---:B------:R-:W-:Y:S01]  /*1e40*/  ISETP.GT.AND P2, PT, R7.reuse, RZ, PT ;  /* 0x000000ff0700720c */ /* 0x040fe20003f44270 */
[----:B------:R-:W-:Y:S01]  /*1e50*/  FMUL.FTZ R36, R36, UR4 ;  /* 0x0000000424247c20 */ /* 0x000fe20008410000 */
[----:B------:R-:W-:Y:S01]  /*1e60*/  ISETP.GT.AND P1, PT, R7, 0x1, PT ;  /* 0x000000010700780c */ /* 0x000fe20003f24270 */
[----:B------:R-:W4:Y:S01]  /*1e70*/  MUFU.TANH R25, R25 ;  /* 0x0000001900197308 */ /* 0x000f220000002400 */
[----:B------:R-:W-:Y:S01]  /*1e80*/  FMUL.FTZ R55, R55, UR4 ;  /* 0x0000000437377c20 */ /* 0x000fe20008410000 */
[----:B------:R-:W-:Y:S01]  /*1e90*/  FMUL.FTZ R27, R27, UR4 ;  /* 0x000000041b1b7c20 */ /* 0x000fe20008410000 */
[----:B------:R-:W-:Y:S01]  /*1ea0*/  FMUL.FTZ R35, R35, UR4 ;  /* 0x0000000423237c20 */ /* 0x000fe20008410000 */
[----:B------:R-:W-:Y:S01]  /*1eb0*/  FMUL.FTZ R67, R67, UR4 ;  /* 0x0000000443437c20 */ /* 0x000fe20008410000 */
[----:B------:R-:W-:Y:S01]  /*1ec0*/  FMUL.FTZ R47, R47, UR4 ;  /* 0x000000042f2f7c20 */ /* 0x000fe20008410000 */
[----:B------:R-:W-:Y:S01]  /*1ed0*/  ISETP.GT.AND P6, PT, R7, 0x8, PT ;  /* 0x000000080700780c */ /* 0x000fe20003fc4270 */
[----:B------:R-:W-:Y:S01]  /*1ee0*/  FMUL.FTZ R37, R37, UR4 ;  /* 0x0000000425257c20 */ /* 0x000fe20008410000 */
[----:B------:R-:W-:Y:S01]  /*1ef0*/  MUFU.TANH R28, R28 ;  /* 0x0000001c001c7308 */ /* 0x000fe20000002400 */
[----:B---3--:R-:W-:Y:S01]  /*1f00*/  FSEL R9, R24, -INF , P2 ;  /* 0xff80000018097808 */ /* 0x008fe20001000000 */
[----:B------:R-:W-:Y:S01]  /*1f10*/  FMUL.FTZ R59, R59, UR4 ;  /* 0x000000043b3b7c20 */ /* 0x000fe20008410000 */
[----:B------:R-:W-:Y:S01]  /*1f20*/  FMUL.FTZ R30, R30, UR4 ;  /* 0x000000041e1e7c20 */ /* 0x000fe20008410000 */
[----:B------:R-:W-:Y:S01]  /*1f30*/  FMUL.FTZ R39, R39, UR4 ;  /* 0x0000000427277c20 */ /* 0x000fe20008410000 */
[----:B------:R-:W-:Y:S01]  /*1f40*/  FMUL.FTZ R71, R71, UR4 ;  /* 0x0000000447477c20 */ /* 0x000fe20008410000 */
[----:B------:R-:W-:Y:S01]  /*1f50*/  FMUL.FTZ R51, R51, UR4 ;  /* 0x0000000433337c20 */ /* 0x000fe20008410000 */
[----:B------:R-:W-:Y:S01]  /*1f60*/  ISETP.GT.AND P5, PT, R7, 0x9, PT ;  /* 0x000000090700780c */ /* 0x000fe20003fa4270 */
[----:B------:R-:W-:Y:S01]  /*1f70*/  MUFU.TANH R29, R29 ;  /* 0x0000001d001d7308 */ /* 0x000fe20000002400 */
[----:B----4-:R-:W-:Y:S01]  /*1f80*/  FSEL R10, R25, -INF , P1 ;  /* 0xff800000190a7808 */ /* 0x010fe20000800000 */
[----:B------:R-:W-:Y:S01]  /*1f90*/  FMUL.FTZ R40, R40, UR4 ;  /* 0x0000000428287c20 */ /* 0x000fe20008410000 */
[----:B------:R-:W-:Y:S01]  /*1fa0*/  FMUL.FTZ R63, R63, UR4 ;  /* 0x000000043f3f7c20 */ /* 0x000fe20008410000 */
[----:B------:R-:W-:Y:S01]  /*1fb0*/  FMUL.FTZ R75, R75, UR4 ;  /* 0x000000044b4b7c20 */ /* 0x000fe20008410000 */
[----:B------:R-:W-:Y:S01]  /*1fc0*/  FMNMX.FTZ R8, R9, R10, !PT ;  /* 0x0000000a09087209 */ /* 0x000fe20007810000 */
[----:B------:R-:W-:Y:S01]  /*1fd0*/  FMUL.FTZ R41, R41, UR4 ;  /* 0x0000000429297c20 */ /* 0x000fe20008410000 */
[C---:B------:R-:W-:Y:S01]  /*1fe0*/  ISETP.GT.AND P4, PT, R7.reuse, 0x10, PT ;  /* 0x000000100700780c */ /* 0x040fe20003f84270 */
[----:B------:R-:W-:Y:S01]  /*1ff0*/  MUFU.TANH R32, R32 ;  /* 0x0000002000207308 */ /* 0x000fe20000002400 */
[----:B------:R-:W-:Y:S01]  /*2000*/  FMUL.FTZ R34, R34, UR4 ;  /* 0x0000000422227c20 */ /* 0x000fe20008410000 */
[----:B------:R-:W-:Y:S01]  /*2010*/  ISETP.GT.AND P3, PT, R7, 0x11, PT ;  /* 0x000000110700780c */ /* 0x000fe20003f64270 */
[----:B------:R-:W-:Y:S01]  /*2020*/  FMUL.FTZ R44, R44, UR4 ;  /* 0x000000042c2c7c20 */ /* 0x000fe20008410000 */
[----:B------:R-:W-:Y:S01]  /*2030*/  FMUL.FTZ R38, R38, UR4 ;  /* 0x0000000426267c20 */ /* 0x000fe20008410000 */
[----:B------:R-:W-:Y:S01]  /*2040*/  FMUL.FTZ R45, R45, UR4 ;  /* 0x000000042d2d7c20 */ /* 0x000fe20008410000 */
[----:B------:R-:W-:Y:S01]  /*2050*/  FMUL.FTZ R48, R48, UR4 ;  /* 0x0000000430307c20 */ /* 0x000fe20008410000 */
[----:B------:R-:W-:Y:S01]  /*2060*/  FMUL.FTZ R42, R42, UR4 ;  /* 0x000000042a2a7c20 */ /* 0x000fe20008410000 */
[----:B-12---:R-:W1:Y:S01]  /*2070*/  MUFU.TANH R3, R26 ;  /* 0x0000001a00037308 */ /* 0x006e620000002400 */
        /* <DEDUP_REMOVED lines=28> */
[----:B------:R-:W-:Y:S01]  /*2240*/  FMUL.FTZ R80, R80, UR4 ;  /* 0x0000000450507c20 */ /* 0x000fe20008410000 */
[----:B------:R-:W-:Y:S01]  /*2250*/  FMUL.FTZ R74, R74, UR4 ;  /* 0x000000044a4a7c20 */ /* 0x000fe20008410000 */
[----:B------:R-:W-:Y:S01]  /*2260*/  FMUL.FTZ R81, R81, UR4 ;  /* 0x0000000451517c20 */ /* 0x000fe20008410000 */
[----:B------:R-:W1:Y:S01]  /*2270*/  MUFU.TANH R6, R27 ;  /* 0x0000001b00067308 */ /* 0x000e620000002400 */
[----:B---3--:R-:W-:Y:S01]  /*2280*/  FSEL R13, R13, -INF , P5 ;  /* 0xff8000000d0d7808 */ /* 0x008fe20002800000 */
[----:B------:R-:W-:Y:S01]  /*2290*/  FMUL.FTZ R84, R84, UR4 ;  /* 0x0000000454547c20 */ /* 0x000fe20008410000 */
[----:B------:R-:W-:Y:S01]  /*22a0*/  FMUL.FTZ R85, R85, UR4 ;  /* 0x0000000455557c20 */ /* 0x000fe20008410000 */
[----:B------:R-:W-:Y:S01]  /*22b0*/  ULDC UR5, c[0x0][0x988] ;  /* 0x0002620000057ab9 */ /* 0x000fe20000000800 */
[----:B------:R-:W-:Y:S01]  /*22c0*/  P2R R12, PR, RZ, 0x1 ;  /* 0x00000001ff0c7803 */ /* 0x000fe20000000000 */
[----:B------:R-:W-:Y:S01]  /*22d0*/  FMUL.FTZ R78, R78, UR4 ;  /* 0x000000044e4e7c20 */ /* 0x000fe20008410000 */
[----:B------:R-:W-:Y:S01]  /*22e0*/  FMUL.FTZ R79, R79, UR4 ;  /* 0x000000044f4f7c20 */ /* 0x000fe20008410000 */
[----:B------:R-:W-:Y:S01]  /*22f0*/  MUFU.TANH R43, R55 ;  /* 0x00000037002b7308 */ /* 0x000fe20000002400 */
[----:B------:R-:W-:Y:S01]  /*2300*/  FMUL.FTZ R82, R82, UR4 ;  /* 0x0000000452527c20 */ /* 0x000fe20008410000 */
[----:B------:R-:W-:Y:S01]  /*2310*/  FMUL.FTZ R83, R83, UR4 ;  /* 0x0000000453537c20 */ /* 0x000fe20008410000 */
[----:B------:R-:W-:Y:S01]  /*2320*/  FMUL.FTZ R86, R86, UR4 ;  /* 0x0000000456567c20 */ /* 0x000fe20008410000 */
[----:B------:R-:W-:Y:S01]  /*2330*/  FMUL.FTZ R87, R87, UR4 ;  /* 0x0000000457577c20 */ /* 0x000fe20008410000 */
[----:B------:R-:W-:-:S02]  /*2340*/  CS2R R150, SRZ ;  /* 0x0000000000967805 */ /* 0x000fc4000001ff00 */
[----:B------:R-:W-:Y:S02]  /*2350*/  CS2R R148, SRZ ;  /* 0x0000000000947805 */ /* 0x000fe4000001ff00 */
[----:B------:R-:W-:Y:S01]  /*2360*/  CS2R R146, SRZ ;  /* 0x0000000000927805 */ /* 0x000fe2000001ff00 */
[----:B------:R-:W2:Y:S01]  /*2370*/  MUFU.TANH R36, R36 ;  /* 0x0000002400247308 */ /* 0x000ea20000002400 */
[----:B-1----:R-:W-:Y:S02]  /*2380*/  FSEL R6, R6, -INF , P1 ;  /* 0xff80000006067808 */ /* 0x002fe40000800000 */
[----:B------:R-:W-:Y:S02]  /*2390*/  CS2R R144, SRZ ;  /* 0x0000000000907805 */ /* 0x000fe4000001ff00 */
[----:B------:R-:W-:-:S03]  /*23a0*/  ISETP.GT.AND P1, PT, R7, 0x19, PT ;  /* 0x000000190700780c */ /* 0x000fc60003f24270 */
[----:B------:R1:W-:Y:S08]  /*23b0*/  MUFU.TANH R55, R67 ;  /* 0x0000004300377308 */ /* 0x0003f00000002400 */
[----:B------:R-:W3:Y:S01]  /*23c0*/  MUFU.TANH R21, R35 ;  /* 0x0000002300157308 */ /* 0x000ee20000002400 */
[----:B-1----:R-:W-:Y:S02]  /*23d0*/  FSEL R67, R28, -INF , P6 ;  /* 0xff8000001c437808 */ /* 0x002fe40003000000 */
[----:B--2---:R-:W-:-:S02]  /*23e0*/  FSEL R93, R36, -INF , P2 ;  /* 0xff800000245d7808 */ /* 0x004fc40001000000 */
[----:B------:R-:W-:-:S03]  /*23f0*/  FMNMX.FTZ R8, R67, R8, !PT ;  /* 0x0000000843087209 */ /* 0x000fc60007810000 */
[----:B------:R-:W1:Y:S08]  /*2400*/  MUFU.TANH R35, R47 ;  /* 0x0000002f00237308 */ /* 0x000e700000002400 */
[----:B------:R-:W2:Y:S01]  /*2410*/  MUFU.TANH R11, R30 ;  /* 0x0000001e000b7308 */ /* 0x000ea20000002400 */
[----:B---3--:R-:W-:Y:S02]  /*2420*/  FSEL R21, R21, -INF , P3 ;  /* 0xff80000015157808 */ /* 0x008fe40001800000 */
[----:B------:R-:W-:-:S05]  /*2430*/  ISETP.GT.AND P3, PT, R7, 0x29, PT ;  /* 0x000000290700780c */ /* 0x000fca0003f64270 */
[----:B------:R-:W-:Y:S01]  /*2440*/  MUFU.TANH R47, R59 ;  /* 0x0000003b002f7308 */ /* 0x000fe20000002400 */
[----:B-1----:R-:W-:-:S07]  /*2450*/  FSEL R35, R35, -INF , P3 ;  /* 0xff80000023237808 */ /* 0x002fce0001800000 */
[----:B------:R-:W1:Y:S01]  /*2460*/  MUFU.TANH R37, R37 ;  /* 0x0000002500257308 */ /* 0x000e620000002400 */
[----:B--2---:R-:W-:Y:S02]  /*2470*/  FSEL R11, R11, -INF , P6 ;  /* 0xff8000000b0b7808 */ /* 0x004fe40003000000 */
[----:B------:R-:W-:-:S05]  /*2480*/  ISETP.GT.AND P6, PT, R7, 0x20, PT ;  /* 0x000000200700780c */ /* 0x000fca0003fc4270 */
[----:B------:R2:W-:Y:S08]  /*2490*/  MUFU.TANH R59, R71 ;  /* 0x00000047003b7308 */ /* 0x0005f00000002400 */
[----:B------:R-:W3:Y:S01]  /*24a0*/  MUFU.TANH R27, R39 ;  /* 0x00000027001b7308 */ /* 0x000ee20000002400 */
[----:B--2---:R-:W-:Y:S02]  /*24b0*/  FSEL R71, R29, -INF , P5 ;  /* 0xff8000001d477808 */ /* 0x004fe40002800000 */
[----:B-1----:R-:W-:-:S02]  /*24c0*/  FSEL R95, R37, -INF , P1 ;  /* 0xff800000255f7808 */ /* 0x002fc40000800000 */
[----:B------:R-:W-:Y:S02]  /*24d0*/  FMNMX.FTZ R8, R71, R8, !PT ;  /* 0x0000000847087209 */ /* 0x000fe40007810000 */
[----:B------:R-:W-:Y:S01]  /*24e0*/  ISETP.GT.AND P5, PT, R7, 0x21, PT ;  /* 0x000000210700780c */ /* 0x000fe20003fa4270 */
[----:B------:R-:W1:Y:S03]  /*24f0*/  MUFU.TANH R39, R51 ;  /* 0x0000003300277308 */ /* 0x000e660000002400 */
[----:B------:R-:W-:-:S05]  /*2500*/  FSEL R31, R31, -INF , P5 ;  /* 0xff8000001f1f7808 */ /* 0x000fca0002800000 */
[----:B------:R-:W-:Y:S01]  /*2510*/  MUFU.TANH R51, R63 ;  /* 0x0000003f00337308 */ /* 0x000fe20000002400 */
[----:B---3--:R-:W-:Y:S02]  /*2520*/  FSEL R27, R27, -INF , P1 ;  /* 0xff8000001b1b7808 */ /* 0x008fe40000800000 */
[----:B------:R-:W-:-:S05]  /*2530*/  ISETP.GT.AND P1, PT, R7, 0x31, PT ;  /* 0x000000310700780c */ /* 0x000fca0003f24270 */
[----:B------:R-:W2:Y:S01]  /*2540*/  MUFU.TANH R40, R40 ;  /* 0x0000002800287308 */ /* 0x000ea20000002400 */
[----:B-1----:R-:W-:-:S07]  /*2550*/  FSEL R39, R39, -INF , P1 ;  /* 0xff80000027277808 */ /* 0x002fce0000800000 */
[----:B------:R1:W-:Y:S08]  /*2560*/  MUFU.TANH R63, R75 ;  /* 0x0000004b003f7308 */ /* 0x0003f00000002400 */
[----:B------:R-:W3:Y:S01]  /*2570*/  MUFU.TANH R15, R34 ;  /* 0x00000022000f7308 */ /* 0x000ee20000002400 */
[----:B-1----:R-:W-:Y:S02]  /*2580*/  FSEL R75, R32, -INF , P4 ;  /* 0xff800000204b7808 */ /* 0x002fe40002000000 */
[----:B--2---:R-:W-:-:S02]  /*2590*/  FSEL R97, R40, -INF , P6 ;  /* 0xff80000028617808 */ /* 0x004fc40003000000 */
[----:B------:R-:W-:-:S03]  /*25a0*/  FMNMX.FTZ R8, R75, R8, !PT ;  /* 0x000000084b087209 */ /* 0x000fc60007810000 */
[----:B------:R-:W1:Y:S01]  /*25b0*/  MUFU.TANH R41, R41 ;  /* 0x0000002900297308 */ /* 0x000e620000002400 */
[----:B------:R-:W-:-:S04]  /*25c0*/  FMNMX.FTZ R8, R91, R8, !PT ;  /* 0x000000085b087209 */ /* 0x000fc80007810000 */
[----:B------:R-:W-:-:S03]  /*25d0*/  FMNMX.FTZ R8, R93, R8, !PT ;  /* 0x000000085d087209 */ /* 0x000fc60007810000 */
[----:B------:R-:W2:Y:S01]  /*25e0*/  MUFU.TANH R44, R44 ;  /* 0x0000002c002c7308 */ /* 0x000ea20000002400 */
[----:B------:R-:W-:Y:S02]  /*25f0*/  FMNMX.FTZ R8, R95, R8, !PT ;  /* 0x000000085f087209 */ /* 0x000fe40007810000 */
[----:B---3--:R-:W-:Y:S02]  /*2600*/  FSEL R15, R15, -INF , P4 ;  /* 0xff8000000f0f7808 */ /* 0x008fe40002000000 */
[----:B------:R-:W-:Y:S02]  /*2610*/  ISETP.GT.AND P4, PT, R7, 0x28, PT ;  /* 0x000000280700780c */ /* 0x000fe40003f84270 */
[----:B------:R-:W-:Y:S01]  /*2620*/  FMNMX.FTZ R8, R97, R8, !PT ;  /* 0x0000000861087209 */ /* 0x000fe20007810000 */
[----:B------:R-:W3:Y:S01]  /*2630*/  MUFU.TANH R38, R38 ;  /* 0x0000002600267308 */ /* 0x000ee20000002400 */
[----:B-1----:R-:W-:Y:S02]  /*2640*/  FSEL R99, R41, -INF , P5 ;  /* 0xff80000029637808 */ /* 0x002fe40002800000 */
[----:B------:R-:W-:-:S02]  /*2650*/  ISETP.GT.AND P5, PT, R7, 0x39, PT ;  /* 0x000000390700780c */ /* 0x000fc40003fa4270 */
[----:B------:R-:W-:Y:S02]  /*2660*/  FMNMX.FTZ R8, R99, R8, !PT ;  /* 0x0000000863087209 */ /* 0x000fe40007810000 */
[----:B------:R-:W-:Y:S01]  /*2670*/  FSEL R43, R43, -INF , P5 ;  /* 0xff8000002b2b7808 */ /* 0x000fe20002800000 */
[----:B------:R-:W1:Y:S01]  /*2680*/  MUFU.TANH R45, R45 ;  /* 0x0000002d002d7308 */ /* 0x000e620000002400 */
[----:B--2---:R-:W-:-:S04]  /*2690*/  FSEL R101, R44, -INF , P4 ;  /* 0xff8000002c657808 */ /* 0x004fc80002000000 */
[----:B------:R-:W-:-:S03]  /*26a0*/  FMNMX.FTZ R8, R101, R8, !PT ;  /* 0x0000000865087209 */ /* 0x000fc60007810000 */
[----:B------:R-:W2:Y:S01]  /*26b0*/  MUFU.TANH R48, R48 ;  /* 0x0000003000307308 */ /* 0x000ea20000002400 */
[----:B---3--:R-:W-:Y:S02]  /*26c0*/  FSEL R25, R38, -INF , P2 ;  /* 0xff80000026197808 */ /* 0x008fe40001000000 */
[----:B------:R-:W-:-:S05]  /*26d0*/  ISETP.GT.AND P2, PT, R7, 0x30, PT ;  /* 0x000000300700780c */ /* 0x000fca0003f44270 */
[----:B------:R-:W3:Y:S01]  /*26e0*/  MUFU.TANH R42, R42 ;  /* 0x0000002a002a7308 */ /* 0x000ee20000002400 */
[----:B-1----:R-:W-:Y:S02]  /*26f0*/  FSEL R103, R45, -INF , P3 ;  /* 0xff8000002d677808 */ /* 0x002fe40001800000 */
[----:B------:R-:W-:Y:S02]  /*2700*/  ISETP.GT.AND P3, PT, R7, 0x41, PT ;  /* 0x000000410700780c */ /* 0x000fe40003f64270 */
        /* <DEDUP_REMOVED lines=55> */
[----:B------:R-:W-:-:S03]  /*2a80*/  FMNMX.FTZ R8, R123, R8, !PT ;  /* 0x000000087b087209 */ /* 0x000fc60007810000 */
        /* <DEDUP_REMOVED lines=27> */
[----:B-1----:R-:W-:-:S04]  /*2c40*/  FSEL R135, R77, -INF , P5 ;  /* 0xff8000004d877808 */ /* 0x002fc80002800000 */
        /* <DEDUP_REMOVED lines=13> */
[----:B------:R-:W-:Y:S01]  /*2d20*/  MUFU.TANH R79, R79 ;  /* 0x0000004f004f7308 */ /* 0x000fe20000002400 */
[----:B---3--:R-:W-:-:S04]  /*2d30*/  FSEL R143, R85, -INF , P1 ;  /* 0xff800000558f7808 */ /* 0x008fc80000800000 */
[----:B------:R-:W-:Y:S01]  /*2d40*/  FMNMX.FTZ R14, R143, R8, !PT ;  /* 0x000000088f0e7209 */ /* 0x000fe20007810000 */
[----:B------:R-:W-:Y:S02]  /*2d50*/  IMAD.U32 R8, RZ, RZ, UR5 ;  /* 0x00000005ff087e24 */ /* 0x000fe4000f8e00ff */
[----:B------:R-:W-:Y:S01]  /*2d60*/  MUFU.TANH R82, R82 ;  /* 0x0000005200527308 */ /* 0x000fe20000002400 */
[----:B-1----:R-:W-:Y:S01]  /*2d70*/  FSEL R85, R78, -INF , P6 ;  /* 0xff8000004e557808 */ /* 0x002fe20003000000 */
[----:B------:R-:W1:Y:S06]  /*2d80*/  SHFL.BFLY PT, R7, R14, 0x2, 0x1f ;  /* 0x0c401f000e077f89 */ /* 0x000e6c00000e0000 */
[----:B------:R-:W-:Y:S08]  /*2d90*/  MUFU.TANH R83, R83 ;  /* 0x0000005300537308 */ /* 0x000ff00000002400 */
[----:B------:R-:W-:Y:S08]  /*2da0*/  MUFU.TANH R86, R86 ;  /* 0x0000005600567308 */ /* 0x000ff00000002400 */
[----:B------:R-:W2:Y:S01]  /*2db0*/  MUFU.TANH R87, R87 ;  /* 0x0000005700577308 */ /* 0x000ea20000002400 */
[----:B-1----:R-:W-:-:S05]  /*2dc0*/  FMNMX.FTZ R20, R14, R7, !PT ;  /* 0x000000070e147209 */ /* 0x002fca0007810000 */
[----:B------:R-:W1:Y:S01]  /*2dd0*/  SHFL.BFLY PT, R7, R20, 0x1, 0x1f ;  /* 0x0c201f0014077f89 */ /* 0x000e6200000e0000 */
[----:B--2---:R-:W-:Y:S02]  /*2de0*/  FSEL R87, R87, -INF , P1 ;  /* 0xff80000057577808 */ /* 0x004fe40000800000 */
[----:B-1----:R-:W-:-:S04]  /*2df0*/  FMNMX.FTZ R7, R20, R7, !PT ;  /* 0x0000000714077209 */ /* 0x002fc80007810000 */
[C---:B------:R-:W-:Y:S01]  /*2e00*/  FSETP.NEU.FTZ.AND P0, PT, R7.reuse, -INF , PT ;  /* 0xff8000000700780b */ /* 0x040fe20003f1d000 */
[----:B------:R-:W-:-:S05]  /*2e10*/  FMUL.FTZ R24, R7, R8 ;  /* 0x0000000807187220 */ /* 0x000fca0000410000 */
[----:B------:R-:W-:Y:S02]  /*2e20*/  FSEL R24, R24, RZ, P0 ;  /* 0x000000ff18187208 */ /* 0x000fe40000000000 */
[----:B------:R-:W-:-:S03]  /*2e30*/  ISETP.NE.AND P0, PT, R12, RZ, PT ;  /* 0x000000ff0c00720c */ /* 0x000fc60003f05270 */
[--C-:B------:R-:W-:Y:S01]  /*2e40*/  FFMA.FTZ R65, R10, R8, -R24.reuse ;  /* 0x000000080a417223 */ /* 0x100fe20000010818 */
[----:B------:R-:W-:Y:S01]  /*2e50*/  FMNMX.FTZ R10, R3, R6, !PT ;  /* 0x00000006030a7209 */ /* 0x000fe20007810000 */
[-CC-:B------:R-:W-:Y:S01]  /*2e60*/  FFMA.FTZ R69, R91, R8.reuse, -R24.reuse ;  /* 0x000000085b457223 */ /* 0x180fe20000010818 */
[----:B------:R-:W-:Y:S01]  /*2e70*/  FSEL R91, R79, -INF , P5 ;  /* 0xff8000004f5b7808 */ /* 0x000fe20002800000 */
        /* <DEDUP_REMOVED lines=10> */
[--C-:B------:R-:W-:Y:S01]  /*2f20*/  FFMA.FTZ R180, R9, R8, -R24.reuse ;  /* 0x0000000809b47223 */ /* 0x100fe20000010818 */
[----:B------:R-:W-:Y:S01]  /*2f30*/  FSEL R97, R86, -INF , P2 ;  /* 0xff80000056617808 */ /* 0x000fe20001000000 */
[----:B------:R-:W-:Y:S01]  /*2f40*/  MUFU.EX2 R65, R65 ;  /* 0x0000004100417308 */ /* 0x000fe20000000800 */
[----:B------:R-:W-:Y:S01]  /*2f50*/  FMNMX.FTZ R10, R21, R10, !PT ;  /* 0x0000000a150a7209 */ /* 0x000fe20007810000 */
[-CC-:B------:R-:W-:Y:S01]  /*2f60*/  FFMA.FTZ R176, R75, R8.reuse, -R24.reuse ;  /* 0x000000084bb07223 */ /* 0x180fe20000010818 */
[-CC-:B------:R-:W-:Y:S01]  /*2f70*/  FFMA.FTZ R73, R99, R8.reuse, -R24.reuse ;  /* 0x0000000863497223 */ /* 0x180fe20000010818 */
[--C-:B------:R-:W-:Y:S01]  /*2f80*/  FFMA.FTZ R174, R101, R8, -R24.reuse ;  /* 0x0000000865ae7223 */ /* 0x100fe20000010818 */
[----:B------:R-:W-:Y:S01]  /*2f90*/  FMNMX.FTZ R10, R25, R10, !PT ;  /* 0x0000000a190a7209 */ /* 0x000fe20007810000 */
[-CC-:B------:R-:W-:Y:S01]  /*2fa0*/  FFMA.FTZ R75, R103, R8.reuse, -R24.reuse ;  /* 0x00000008674b7223 */ /* 0x180fe20000010818 */
[--C-:B------:R-:W-:Y:S01]  /*2fb0*/  FFMA.FTZ R168, R105, R8, -R24.reuse ;  /* 0x0000000869a87223 */ /* 0x100fe20000010818 */
[----:B------:R-:W1:Y:S01]  /*2fc0*/  MUFU.EX2 R180, R180 ;  /* 0x000000b400b47308 */ /* 0x000e620000000800 */
[----:B------:R-:W-:Y:S01]  /*2fd0*/  FMNMX.FTZ R10, R27, R10, !PT ;  /* 0x0000000a1b0a7209 */ /* 0x000fe20007810000 */
[-CC-:B------:R-:W-:Y:S01]  /*2fe0*/  FFMA.FTZ R77, R107, R8.reuse, -R24.reuse ;  /* 0x000000086b4d7223 */ /* 0x180fe20000010818 */
[-CC-:B------:R-:W-:Y:S01]  /*2ff0*/  FFMA.FTZ R170, R109, R8.reuse, -R24.reuse ;  /* 0x000000086daa7223 */ /* 0x180fe20000010818 */
[--C-:B------:R-:W-:Y:S01]  /*3000*/  FFMA.FTZ R111, R111, R8, -R24.reuse ;  /* 0x000000086f6f7223 */ /* 0x100fe20000010818 */
[----:B------:R-:W-:Y:S01]  /*3010*/  FMNMX.FTZ R10, R29, R10, !PT ;  /* 0x0000000a1d0a7209 */ /* 0x000fe20007810000 */
[-CC-:B------:R-:W-:Y:S01]  /*3020*/  FFMA.FTZ R152, R113, R8.reuse, -R24.reuse ;  /* 0x0000000871987223 */ /* 0x180fe20000010818 */
[--C-:B------:R-:W-:Y:S01]  /*3030*/  FFMA.FTZ R81, R115, R8, -R24.reuse ;  /* 0x0000000873517223 */ /* 0x100fe20000010818 */
[----:B------:R-:W2:Y:S01]  /*3040*/  MUFU.EX2 R182, R182 ;  /* 0x000000b600b67308 */ /* 0x000ea20000000800 */
[----:B------:R-:W-:Y:S01]  /*3050*/  FMNMX.FTZ R10, R31, R10, !PT ;  /* 0x0000000a1f0a7209 */ /* 0x000fe20007810000 */
[-CC-:B------:R-:W-:Y:S01]  /*3060*/  FFMA.FTZ R154, R117, R8.reuse, -R24.reuse ;  /* 0x00000008759a7223 */ /* 0x180fe20000010818 */
[-CC-:B------:R-:W-:Y:S01]  /*3070*/  FFMA.FTZ R83, R119, R8.reuse, -R24.reuse ;  /* 0x0000000877537223 */ /* 0x180fe20000010818 */
[--C-:B------:R-:W-:Y:S01]  /*3080*/  FFMA.FTZ R156, R121, R8, -R24.reuse ;  /* 0x00000008799c7223 */ /* 0x100fe20000010818 */
[----:B------:R-:W-:Y:S01]  /*3090*/  FMNMX.FTZ R10, R33, R10, !PT ;  /* 0x0000000a210a7209 */ /* 0x000fe20007810000 */
[-CC-:B------:R-:W-:Y:S01]  /*30a0*/  FFMA.FTZ R123, R123, R8.reuse, -R24.reuse ;  /* 0x000000087b7b7223 */ /* 0x180fe20000010818 */
[--C-:B------:R-:W-:Y:S01]  /*30b0*/  FFMA.FTZ R125, R125, R8, -R24.reuse ;  /* 0x000000087d7d7223 */ /* 0x100fe20000010818 */
[----:B------:R-:W3:Y:S01]  /*30c0*/  MUFU.EX2 R67, R67 ;  /* 0x0000004300437308 */ /* 0x000ee20000000800 */
[----:B------:R-:W-:Y:S01]  /*30d0*/  FMNMX.FTZ R10, R35, R10, !PT ;  /* 0x0000000a230a7209 */ /* 0x000fe20007810000 */
[-CC-:B------:R-:W-:Y:S01]  /*30e0*/  FFMA.FTZ R127, R127, R8.reuse, -R24.reuse ;  /* 0x000000087f7f7223 */ /* 0x180fe20000010818 */
[-CC-:B------:R-:W-:Y:S01]  /*30f0*/  FFMA.FTZ R129, R129, R8.reuse, -R24.reuse ;  /* 0x0000000881817223 */ /* 0x180fe20000010818 */
[--C-:B------:R-:W-:Y:S01]  /*3100*/  FFMA.FTZ R131, R131, R8, -R24.reuse ;  /* 0x0000000883837223 */ /* 0x100fe20000010818 */
[----:B------:R-:W-:Y:S01]  /*3110*/  FMNMX.FTZ R10, R37, R10, !PT ;  /* 0x0000000a250a7209 */ /* 0x000fe20007810000 */
[-CC-:B------:R-:W-:Y:S01]  /*3120*/  FFMA.FTZ R133, R133, R8.reuse, -R24.reuse ;  /* 0x0000000885857223 */ /* 0x180fe20000010818 */
[--C-:B------:R-:W-:Y:S01]  /*3130*/  FFMA.FTZ R135, R135, R8, -R24.reuse ;  /* 0x0000000887877223 */ /* 0x100fe20000010818 */
[----:B------:R-:W4:Y:S01]  /*3140*/  MUFU.EX2 R176, R176 ;  /* 0x000000b000b07308 */ /* 0x000f220000000800 */
[----:B------:R-:W-:Y:S01]  /*3150*/  FMNMX.FTZ R10, R39, R10, !PT ;  /* 0x0000000a270a7209 */ /* 0x000fe20007810000 */
[-CC-:B------:R-:W-:Y:S01]  /*3160*/  FFMA.FTZ R137, R137, R8.reuse, -R24.reuse ;  /* 0x0000000889897223 */ /* 0x180fe20000010818 */
[-CC-:B------:R-:W-:Y:S01]  /*3170*/  FFMA.FTZ R139, R139, R8.reuse, -R24.reuse ;  /* 0x000000088b8b7223 */ /* 0x180fe20000010818 */
[--C-:B------:R-:W-:Y:S01]  /*3180*/  FFMA.FTZ R141, R141, R8, -R24.reuse ;  /* 0x000000088d8d7223 */ /* 0x100fe20000010818 */
[----:B------:R-:W-:Y:S01]  /*3190*/  FMNMX.FTZ R10, R41, R10, !PT ;  /* 0x0000000a290a7209 */ /* 0x000fe20007810000 */
[----:B------:R-:W-:Y:S01]  /*31a0*/  FFMA.FTZ R24, R143, R8, -R24 ;  /* 0x000000088f187223 */ /* 0x000fe20000010818 */
[----:B------:R-:W-:Y:S01]  /*31b0*/  ISETP.GE.AND P2, PT, R89, 0x81, PT ;  /* 0x000000815900780c */ /* 0x000fe20003f46270 */
[----:B------:R-:W5:Y:S01]  /*31c0*/  MUFU.EX2 R69, R69 ;  /* 0x0000004500457308 */ /* 0x000f620000000800 */
[----:B------:R-:W-:-:S02]  /*31d0*/  FMNMX.FTZ R10, R43, R10, !PT ;  /* 0x0000000a2b0a7209 */ /* 0x000fc40007810000 */
[----:B------:R-:W-:Y:S02]  /*31e0*/  CS2R R142, SRZ ;  /* 0x00000000008e7805 */ /* 0x000fe4000001ff00 */
[----:B------:R-:W-:Y:S02]  /*31f0*/  CS2R R120, SRZ ;  /* 0x0000000000787805 */ /* 0x000fe4000001ff00 */
[----:B------:R-:W-:Y:S02]  /*3200*/  CS2R R118, SRZ ;  /* 0x0000000000767805 */ /* 0x000fe4000001ff00 */
[----:B------:R-:W-:Y:S02]  /*3210*/  FMNMX.FTZ R10, R45, R10, !PT ;  /* 0x0000000a2d0a7209 */ /* 0x000fe40007810000 */
[----:B------:R-:W-:Y:S02]  /*3220*/  CS2R R116, SRZ ;  /* 0x0000000000747805 */ /* 0x000fe4000001ff00 */
[----:B------:R-:W-:Y:S01]  /*3230*/  CS2R R114, SRZ ;  /* 0x0000000000727805 */ /* 0x000fe2000001ff00 */
[----:B------:R-:W-:Y:S01]  /*3240*/  MUFU.EX2 R178, R178 ;  /* 0x000000b200b27308 */ /* 0x000fe20000000800 */
        /* <DEDUP_REMOVED lines=12> */
[----:B------:R-:W-:Y:S01]  /*3310*/  FMNMX.FTZ R10, R53, R10, !PT ;  /* 0x0000000a350a7209 */ /* 0x000fe20007810000 */
[----:B------:R-:W-:Y:S03]  /*3320*/  MUFU.EX2 R172, R172 ;  /* 0x000000ac00ac7308 */ /* 0x000fe60000000800 */
[----:B------:R-:W-:-:S04]  /*3330*/  FMNMX.FTZ R10, R55, R10, !PT ;  /* 0x0000000a370a7209 */ /* 0x000fc80007810000 */
        /* <DEDUP_REMOVED lines=14> */
[----:B------:R-:W-:-:S05]  /*3420*/  FMNMX.FTZ R10, R87, R10, !PT ;  /* 0x0000000a570a7209 */ /* 0x000fca0007810000 */
[----:B------:R-:W1:Y:S01]  /*3430*/  SHFL.BFLY PT, R9, R10, 0x2, 0x1f ;  /* 0x0c401f000a097f89 */ /* 0x000e6200000e0000 */
[----:B------:R-:W-:Y:S08]  /*3440*/  MUFU.EX2 R170, R170 ;  /* 0x000000aa00aa7308 */ /* 0x000ff00000000800 */
[----:B------:R2:W-:Y:S08]  /*3450*/  MUFU.EX2 R79, R111 ;  /* 0x0000006f004f7308 */ /* 0x0005f00000000800 */
[----:B------:R-:W-:Y:S01]  /*3460*/  MUFU.EX2 R152, R152 ;  /* 0x0000009800987308 */ /* 0x000fe20000000800 */
[----:B--2---:R-:W-:-:S02]  /*3470*/  CS2R R110, SRZ ;  /* 0x00000000006e7805 */ /* 0x004fc4000001ff00 */
[----:B-1----:R-:W-:-:S05]  /*3480*/  FMNMX.FTZ R12, R10, R9, !PT ;  /* 0x000000090a0c7209 */ /* 0x002fca0007810000 */
[----:B------:R-:W-:Y:S01]  /*3490*/  MUFU.EX2 R81, R81 ;  /* 0x0000005100517308 */ /* 0x000fe20000000800 */
[----:B------:R-:W1:Y:S07]  /*34a0*/  SHFL.BFLY PT, R9, R12, 0x1, 0x1f ;  /* 0x0c201f000c097f89 */ /* 0x000e6e00000e0000 */
[----:B------:R-:W-:Y:S08]  /*34b0*/  MUFU.EX2 R154, R154 ;  /* 0x0000009a009a7308 */ /* 0x000ff00000000800 */
[----:B------:R-:W-:Y:S08]  /*34c0*/  MUFU.EX2 R83, R83 ;  /* 0x0000005300537308 */ /* 0x000ff00000000800 */
[----:B------:R-:W-:Y:S01]  /*34d0*/  MUFU.EX2 R156, R156 ;  /* 0x0000009c009c7308 */ /* 0x000fe20000000800 */
[----:B-1----:R-:W-:-:S04]  /*34e0*/  FMNMX.FTZ R9, R12, R9, !PT ;  /* 0x000000090c097209 */ /* 0x002fc80007810000 */
[C---:B------:R-:W-:Y:S01]  /*34f0*/  FSETP.NEU.FTZ.AND P1, PT, R9.reuse, -INF , PT ;  /* 0xff8000000900780b */ /* 0x040fe20003f3d000 */
[----:B------:R-:W-:Y:S02]  /*3500*/  FMUL.FTZ R10, R9, R8 ;  /* 0x00000008090a7220 */ /* 0x000fe40000410000 */
[----:B------:R-:W-:Y:S03]  /*3510*/  MUFU.EX2 R123, R123 ;  /* 0x0000007b007b7308 */ /* 0x000fe60000000800 */
[----:B------:R-:W-:Y:S02]  /*3520*/  FSEL R10, R10, RZ, P1 ;  /* 0x000000ff0a0a7208 */ /* 0x000fe40000800000 */
[----:B------:R-:W-:-:S03]  /*3530*/  ISETP.NE.AND P1, PT, R18, RZ, PT ;  /* 0x000000ff1200720c */ /* 0x000fc60003f25270 */
        /* <DEDUP_REMOVED lines=15> */
[-CC-:B------:R-:W-:Y:S01]  /*3630*/  FFMA.FTZ R39, R39, R8.reuse, -R10.reuse ;  /* 0x0000000827277223 */ /* 0x180fe2000001080a */
[----:B------:R-:W2:Y:S01]  /*3640*/  MUFU.EX2 R6, R6 ;  /* 0x0000000600067308 */ /* 0x000ea20000000800 */
[----:B-1----:R-:W-:Y:S01]  /*3650*/  FADD.FTZ R3, R180, R65 ;  /* 0x00000041b4037221 */ /* 0x002fe20000010000 */
[-CC-:B------:R-:W-:Y:S01]  /*3660*/  FFMA.FTZ R41, R41, R8.reuse, -R10.reuse ;  /* 0x0000000829297223 */ /* 0x180fe2000001080a */
[-CC-:B------:R-:W-:Y:S01]  /*3670*/  FFMA.FTZ R43, R43, R8.reuse, -R10.reuse ;  /* 0x000000082b2b7223 */ /* 0x180fe2000001080a */
[-CC-:B------:R-:W-:Y:S01]  /*3680*/  FFMA.FTZ R45, R45, R8.reuse, -R10.reuse ;  /* 0x000000082d2d7223 */ /* 0x180fe2000001080a */
[----:B------:R-:W-:Y:S01]  /*3690*/  FADD.FTZ R34, R182, R3 ;  /* 0x00000003b6227221 */ /* 0x000fe20000010000 */
        /* <DEDUP_REMOVED lines=10> */
[----:B------:R3:W4:Y:S01]  /*3740*/  MUFU.EX2 R12, R13 ;  /* 0x0000000d000c7308 */ /* 0x0007220000000800 */
[----:B-----5:R-:W-:Y:S01]  /*3750*/  FADD.FTZ R3, R69, R36 ;  /* 0x0000002445037221 */ /* 0x020fe20000010000 */
[----:B--2---:R-:W-:Y:S01]  /*3760*/  FADD.FTZ R36, R181, R6 ;  /* 0x00000006b5247221 */ /* 0x004fe20000010000 */
[-CC-:B------:R-:W-:Y:S01]  /*3770*/  FFMA.FTZ R61, R61, R8.reuse, -R10.reuse ;  /* 0x000000083d3d7223 */ /* 0x180fe2000001080a */
[-CC-:B------:R-:W-:Y:S01]  /*3780*/  FFMA.FTZ R63, R63, R8.reuse, -R10.reuse ;  /* 0x000000083f3f7223 */ /* 0x180fe2000001080a */
[----:B------:R-:W-:Y:S01]  /*3790*/  FADD.FTZ R38, R178, R3 ;  /* 0x00000003b2267221 */ /* 0x000fe20000010000 */
[-CC-:B------:R-:W-:Y:S01]  /*37a0*/  FFMA.FTZ R85, R85, R8.reuse, -R10.reuse ;  /* 0x0000000855557223 */ /* 0x180fe2000001080a */
[-C--:B------:R-:W-:Y:S01]  /*37b0*/  FFMA.FTZ R91, R91, R8.reuse, -R10 ;  /* 0x000000085b5b7223 */ /* 0x080fe2000001080a */
[----:B------:R-:W2:Y:S01]  /*37c0*/  MUFU.EX2 R15, R15 ;  /* 0x0000000f000f7308 */ /* 0x000ea20000000800 */
[----:B---3--:R-:W-:Y:S01]  /*37d0*/  FADD.FTZ R13, R71, R38 ;  /* 0x00000026470d7221 */ /* 0x008fe20000010000 */
[----:B-1----:R-:W-:Y:S01]  /*37e0*/  FADD.FTZ R3, R11, R36 ;  /* 0x000000240b037221 */ /* 0x002fe20000010000 */
[-CC-:B------:R-:W-:Y:S01]  /*37f0*/  FFMA.FTZ R93, R93, R8.reuse, -R10.reuse ;  /* 0x000000085d5d7223 */ /* 0x180fe2000001080a */
[-CC-:B------:R-:W-:Y:S01]  /*3800*/  FFMA.FTZ R95, R95, R8.reuse, -R10.reuse ;  /* 0x000000085f5f7223 */ /* 0x180fe2000001080a */
[----:B------:R-:W-:Y:S01]  /*3810*/  FADD.FTZ R40, R172, R13 ;  /* 0x0000000dac287221 */ /* 0x000fe20000010000 */
[-CC-:B------:R-:W-:Y:S01]  /*3820*/  FFMA.FTZ R97, R97, R8.reuse, -R10.reuse ;  /* 0x0000000861617223 */ /* 0x180fe2000001080a */
[----:B------:R-:W-:Y:S01]  /*3830*/  FFMA.FTZ R87, R87, R8, -R10 ;  /* 0x0000000857577223 */ /* 0x000fe2000001080a */
[----:B------:R-:W1:Y:S01]  /*3840*/  MUFU.EX2 R14, R21 ;  /* 0x00000015000e7308 */ /* 0x000e620000000800 */
[----:B----4-:R-:W-:Y:S01]  /*3850*/  FADD.FTZ R38, R12, R3 ;  /* 0x000000030c267221 */ /* 0x010fe20000010000 */
[----:B------:R-:W-:Y:S01]  /*3860*/  FADD.FTZ R13, R73, R40 ;  /* 0x00000028490d7221 */ /* 0x000fe20000010000 */
[----:B------:R-:W-:-:S02]  /*3870*/  F2FP.F16.F32.PACK_AB R181, R6, R181 ;  /* 0x000000b506b5723e */ /* 0x000fc400000000ff */
[----:B------:R-:W-:Y:S01]  /*3880*/  F2FP.F16.F32.PACK_AB R183, R12, R11 ;  /* 0x0000000b0cb7723e */ /* 0x000fe200000000ff */
[----:B------:R-:W-:Y:S01]  /*3890*/  FADD.FTZ R40, R174, R13 ;  /* 0x0000000dae287221 */ /* 0x000fe20000010000 */
[----:B------:R-:W-:Y:S01]  /*38a0*/  F2FP.F16.F32.PACK_AB R180, R65, R180 ;  /* 0x000000b441b4723e */ /* 0x000fe200000000ff */
[----:B------:R-:W3:Y:S01]  /*38b0*/  MUFU.EX2 R25, R25 ;  /* 0x0000001900197308 */ /* 0x000ee20000000800 */
[----:B--2---:R-:W-:Y:S01]  /*38c0*/  FADD.FTZ R3, R15, R38 ;  /* 0x000000260f037221 */ /* 0x004fe20000010000 */
[----:B------:R-:W-:Y:S02]  /*38d0*/  F2FP.F16.F32.PACK_AB R182, R67, R182 ;  /* 0x000000b643b6723e */ /* 0x000fe400000000ff */
[----:B------:R-:W-:Y:S02]  /*38e0*/  F2FP.F16.F32.PACK_AB R176, R69, R176 ;  /* 0x000000b045b0723e */ /* 0x000fe400000000ff */
[----:B------:R-:W-:Y:S02]  /*38f0*/  F2FP.F16.F32.PACK_AB R178, R71, R178 ;  /* 0x000000b247b2723e */ /* 0x000fe400000000ff */
[----:B------:R-:W2:Y:S01]  /*3900*/  MUFU.EX2 R20, R27 ;  /* 0x0000001b00147308 */ /* 0x000ea20000000800 */
[----:B-1----:R-:W-:Y:S01]  /*3910*/  FADD.FTZ R38, R14, R3 ;  /* 0x000000030e267221 */ /* 0x002fe20000010000 */
[----:B------:R-:W-:Y:S01]  /*3920*/  FADD.FTZ R3, R75, R40 ;  /* 0x000000284b037221 */ /* 0x000fe20000010000 */
[----:B------:R-:W-:-:S02]  /*3930*/  F2FP.F16.F32.PACK_AB R172, R73, R172 ;  /* 0x000000ac49ac723e */ /* 0x000fc400000000ff */
[----:B------:R-:W-:Y:S01]  /*3940*/  F2FP.F16.F32.PACK_AB R174, R75, R174 ;  /* 0x000000ae4bae723e */ /* 0x000fe200000000ff */
[----:B------:R-:W-:Y:S01]  /*3950*/  FADD.FTZ R40, R168, R3 ;  /* 0x00000003a8287221 */ /* 0x000fe20000010000 */
[----:B------:R-:W-:Y:S01]  /*3960*/  @P1 VIADD R3, R0, 0x34840 ;  /* 0x0003484000031836 */ /* 0x000fe20000000000 */
[----:B------:R-:W1:Y:S01]  /*3970*/  MUFU.EX2 R29, R29 ;  /* 0x0000001d001d7308 */ /* 0x000e620000000800 */
[----:B---3--:R-:W-:Y:S01]  /*3980*/  FADD.FTZ R13, R25, R38 ;  /* 0x00000026190d7221 */ /* 0x008fe20000010000 */
[C---:B------:R-:W-:Y:S01]  /*3990*/  FADD.FTZ R21, R77.reuse, R40 ;  /* 0x000000284d157221 */ /* 0x040fe20000010000 */
[----:B------:R-:W-:Y:S02]  /*39a0*/  F2FP.F16.F32.PACK_AB R168, R77, R168 ;  /* 0x000000a84da8723e */ /* 0x000fe400000000ff */
[----:B------:R-:W-:Y:S01]  /*39b0*/  @P1 PRMT R3, R22, 0x654, R3 ;  /* 0x0000065416031816 */ /* 0x000fe20000000003 */
[----:B------:R-:W-:Y:S01]  /*39c0*/  FADD.FTZ R40, R170, R21 ;  /* 0x00000015aa287221 */ /* 0x000fe20000010000 */
[----:B------:R-:W-:Y:S01]  /*39d0*/  F2FP.F16.F32.PACK_AB R170, R79, R170 ;  /* 0x000000aa4faa723e */ /* 0x000fe200000000ff */
[----:B------:R-:W3:Y:S01]  /*39e0*/  MUFU.EX2 R26, R31 ;  /* 0x0000001f001a7308 */ /* 0x000ee20000000800 */
[----:B--2---:R-:W-:Y:S01]  /*39f0*/  FADD.FTZ R38, R20, R13 ;  /* 0x0000000d14267221 */ /* 0x004fe20000010000 */
[----:B------:R2:W-:Y:S01]  /*3a00*/  @P1 SYNCS.ARRIVE.TRANS64.RED.A1T0 RZ, [R3+URZ], RZ ;  /* 0x000000ff03ff19a7 */ /* 0x0005e2000810043f */
[----:B------:R-:W-:-:S02]  /*3a10*/  F2FP.F16.F32.PACK_AB R177, R14, R15 ;  /* 0x0000000f0eb1723e */ /* 0x000fc400000000ff */
[----:B------:R-:W-:-:S03]  /*3a20*/  F2FP.F16.F32.PACK_AB R179, R20, R25 ;  /* 0x0000001914b3723e */ /* 0x000fc600000000ff */
[----:B------:R-:W2:Y:S01]  /*3a30*/  MUFU.EX2 R33, R33 ;  /* 0x0000002100217308 */ /* 0x000ea20000000800 */
[----:B-1----:R-:W-:-:S07]  /*3a40*/  FADD.FTZ R13, R29, R38 ;  /* 0x000000261d0d7221 */ /* 0x002fce0000010000 */
[----:B------:R-:W1:Y:S01]  /*3a50*/  MUFU.EX2 R28, R35 ;  /* 0x00000023001c7308 */ /* 0x000e620000000800 */
[C---:B---3--:R-:W-:Y:S01]  /*3a60*/  FADD.FTZ R38, R26.reuse, R13 ;  /* 0x0000000d1a267221 */ /* 0x048fe20000010000 */
[----:B------:R-:W-:Y:S01]  /*3a70*/  FADD.FTZ R13, R79, R40 ;  /* 0x000000284f0d7221 */ /* 0x000fe20000010000 */
[----:B------:R-:W-:-:S03]  /*3a80*/  F2FP.F16.F32.PACK_AB R173, R26, R29 ;  /* 0x0000001d1aad723e */ /* 0x000fc600000000ff */
[----:B------:R-:W-:Y:S01]  /*3a90*/  FADD.FTZ R42, R152, R13 ;  /* 0x0000000d982a7221 */ /* 0x000fe20000010000 */
[----:B------:R-:W-:Y:S01]  /*3aa0*/  F2FP.F16.F32.PACK_AB R152, R81, R152 ;  /* 0x000000985198723e */ /* 0x000fe200000000ff */
[----:B------:R-:W3:Y:S01]  /*3ab0*/  MUFU.EX2 R37, R37 ;  /* 0x0000002500257308 */ /* 0x000ee20000000800 */
[----:B--2---:R-:W-:Y:S01]  /*3ac0*/  FADD.FTZ R3, R33, R38 ;  /* 0x0000002621037221 */ /* 0x004fe20000010000 */
[----:B------:R-:W-:-:S04]  /*3ad0*/  FADD.FTZ R13, R81, R42 ;  /* 0x0000002a510d7221 */ /* 0x000fc80000010000 */
[----:B------:R-:W-:Y:S01]  /*3ae0*/  FADD.FTZ R42, R154, R13 ;  /* 0x0000000d9a2a7221 */ /* 0x000fe20000010000 */
[C---:B------:R-:W-:Y:S01]  /*3af0*/  F2FP.F16.F32.PACK_AB R154, R83.reuse, R154 ;  /* 0x0000009a539a723e */ /* 0x040fe200000000ff */
[----:B------:R-:W2:Y:S01]  /*3b00*/  MUFU.EX2 R30, R39 ;  /* 0x00000027001e7308 */ /* 0x000ea20000000800 */
[C---:B-1----:R-:W-:Y:S01]  /*3b10*/  FADD.FTZ R40, R28.reuse, R3 ;  /* 0x000000031c287221 */ /* 0x042fe20000010000 */
[----:B------:R-:W-:Y:S01]  /*3b20*/  FADD.FTZ R13, R83, R42 ;  /* 0x0000002a530d7221 */ /* 0x000fe20000010000 */
[----:B------:R-:W-:-:S03]  /*3b30*/  F2FP.F16.F32.PACK_AB R175, R28, R33 ;  /* 0x000000211caf723e */ /* 0x000fc600000000ff */
[----:B------:R-:W-:Y:S01]  /*3b40*/  FADD.FTZ R42, R156, R13 ;  /* 0x0000000d9c2a7221 */ /* 0x000fe20000010000 */
[----:B------:R-:W-:Y:S01]  /*3b50*/  F2FP.F16.F32.PACK_AB R156, R123, R156 ;  /* 0x0000009c7b9c723e */ /* 0x000fe200000000ff */
[----:B------:R-:W1:Y:S01]  /*3b60*/  MUFU.EX2 R41, R41 ;  /* 0x0000002900297308 */ /* 0x000e620000000800 */
[----:B---3--:R-:W-:Y:S01]  /*3b70*/  FADD.FTZ R3, R37, R40 ;  /* 0x0000002825037221 */ /* 0x008fe20000010000 */
[----:B------:R-:W-:Y:S01]  /*3b80*/  FADD.FTZ R42, R123, R42 ;  /* 0x0000002a7b2a7221 */ /* 0x000fe20000010000 */
[----:B------:R-:W-:-:S03]  /*3b90*/  CS2R R122, SRZ ;  /* 0x00000000007a7805 */ /* 0x000fc6000001ff00 */
[----:B------:R-:W-:Y:S02]  /*3ba0*/  FADD.FTZ R13, R125, R42 ;  /* 0x0000002a7d0d7221 */ /* 0x000fe40000010000 */
[----:B------:R-:W3:Y:S01]  /*3bb0*/  MUFU.EX2 R32, R43 ;  /* 0x0000002b00207308 */ /* 0x000ee20000000800 */
[C---:B--2---:R-:W-:Y:S01]  /*3bc0*/  FADD.FTZ R40, R30.reuse, R3 ;  /* 0x000000031e287221 */ /* 0x044fe20000010000 */
[----:B------:R-:W-:-:S06]  /*3bd0*/  F2FP.F16.F32.PACK_AB R169, R30, R37 ;  /* 0x000000251ea9723e */ /* 0x000fcc00000000ff */
[----:B------:R-:W2:Y:S01]  /*3be0*/  MUFU.EX2 R45, R45 ;  /* 0x0000002d002d7308 */ /* 0x000ea20000000800 */
[----:B-1----:R-:W-:-:S07]  /*3bf0*/  FADD.FTZ R3, R41, R40 ;  /* 0x0000002829037221 */ /* 0x002fce0000010000 */
[----:B------:R-:W1:Y:S01]  /*3c00*/  MUFU.EX2 R34, R47 ;  /* 0x0000002f00227308 */ /* 0x000e620000000800 */
[C---:B---3--:R-:W-:Y:S01]  /*3c10*/  FADD.FTZ R40, R32.reuse, R3 ;  /* 0x0000000320287221 */ /* 0x048fe20000010000 */
[----:B------:R-:W-:-:S06]  /*3c20*/  F2FP.F16.F32.PACK_AB R171, R32, R41 ;  /* 0x0000002920ab723e */ /* 0x000fcc00000000ff */
[----:B------:R3:W4:Y:S01]  /*3c30*/  MUFU.EX2 R158, R127 ;  /* 0x0000007f009e7308 */ /* 0x0007220000000800 */
[----:B--2---:R-:W-:-:S07]  /*3c40*/  FADD.FTZ R3, R45, R40 ;  /* 0x000000282d037221 */ /* 0x004fce0000010000 */
[----:B------:R-:W2:Y:S01]  /*3c50*/  MUFU.EX2 R49, R49 ;  /* 0x0000003100317308 */ /* 0x000ea20000000800 */
[C---:B-1----:R-:W-:Y:S01]  /*3c60*/  FADD.FTZ R40, R34.reuse, R3 ;  /* 0x0000000322287221 */ /* 0x042fe20000010000 */
[----:B------:R-:W-:Y:S02]  /*3c70*/  F2FP.F16.F32.PACK_AB R153, R34, R45 ;  /* 0x0000002d2299723e */ /* 0x000fe400000000ff */
[----:B---3--:R-:W-:-:S04]  /*3c80*/  CS2R R126, SRZ ;  /* 0x00000000007e7805 */ /* 0x008fc8000001ff00 */
[----:B------:R-:W1:Y:S01]  /*3c90*/  MUFU.EX2 R129, R129 ;  /* 0x0000008100817308 */ /* 0x000e620000000800 */
[C---:B----4-:R-:W-:Y:S01]  /*3ca0*/  FADD.FTZ R42, R158.reuse, R13 ;  /* 0x0000000d9e2a7221 */ /* 0x050fe20000010000 */
[----:B------:R-:W-:Y:S02]  /*3cb0*/  F2FP.F16.F32.PACK_AB R158, R158, R125 ;  /* 0x0000007d9e9e723e */ /* 0x000fe400000000ff */
[----:B------:R-:W-:-:S04]  /*3cc0*/  CS2R R124, SRZ ;  /* 0x00000000007c7805 */ /* 0x000fc8000001ff00 */
[----:B------:R-:W3:Y:S01]  /*3cd0*/  MUFU.EX2 R36, R51 ;  /* 0x0000003300247308 */ /* 0x000ee20000000800 */
[----:B--2---:R-:W-:-:S07]  /*3ce0*/  FADD.FTZ R3, R49, R40 ;  /* 0x0000002831037221 */ /* 0x004fce0000010000 */
[----:B------:R2:W4:Y:S01]  /*3cf0*/  MUFU.EX2 R160, R131 ;  /* 0x0000008300a07308 */ /* 0x0005220000000800 */
[----:B-1----:R-:W-:-:S07]  /*3d00*/  FADD.FTZ R13, R129, R42 ;  /* 0x0000002a810d7221 */ /* 0x002fce0000010000 */
[----:B------:R-:W1:Y:S01]  /*3d10*/  MUFU.EX2 R53, R53 ;  /* 0x0000003500357308 */ /* 0x000e620000000800 */
[C---:B---3--:R-:W-:Y:S01]  /*3d20*/  FADD.FTZ R42, R36.reuse, R3 ;  /* 0x00000003242a7221 */ /* 0x048fe20000010000 */
[----:B------:R-:W-:Y:S02]  /*3d30*/  F2FP.F16.F32.PACK_AB R155, R36, R49 ;  /* 0x00000031249b723e */ /* 0x000fe400000000ff */
[----:B--2---:R-:W-:-:S04]  /*3d40*/  CS2R R130, SRZ ;  /* 0x0000000000827805 */ /* 0x004fc8000001ff00 */
[----:B------:R-:W2:Y:S01]  /*3d50*/  MUFU.EX2 R133, R133 ;  /* 0x0000008500857308 */ /* 0x000ea20000000800 */
[C---:B----4-:R-:W-:Y:S01]  /*3d60*/  FADD.FTZ R44, R160.reuse, R13 ;  /* 0x0000000da02c7221 */ /* 0x050fe20000010000 */
[----:B------:R-:W-:Y:S02]  /*3d70*/  F2FP.F16.F32.PACK_AB R160, R160, R129 ;  /* 0x00000081a0a0723e */ /* 0x000fe400000000ff */
[----:B------:R-:W-:-:S04]  /*3d80*/  CS2R R128, SRZ ;  /* 0x0000000000807805 */ /* 0x000fc8000001ff00 */
[----:B------:R-:W3:Y:S01]  /*3d90*/  MUFU.EX2 R0, R55 ;  /* 0x0000003700007308 */ /* 0x000ee20000000800 */
[----:B-1----:R-:W-:-:S07]  /*3da0*/  FADD.FTZ R3, R53, R42 ;  /* 0x0000002a35037221 */ /* 0x002fce0000010000 */
[----:B------:R1:W4:Y:S01]  /*3db0*/  MUFU.EX2 R162, R135 ;  /* 0x0000008700a27308 */ /* 0x0003220000000800 */
[----:B--2---:R-:W-:-:S07]  /*3dc0*/  FADD.FTZ R13, R133, R44 ;  /* 0x0000002c850d7221 */ /* 0x004fce0000010000 */
[----:B------:R-:W2:Y:S01]  /*3dd0*/  MUFU.EX2 R57, R57 ;  /* 0x0000003900397308 */ /* 0x000ea20000000800 */
[C---:B---3--:R-:W-:Y:S01]  /*3de0*/  FADD.FTZ R42, R0.reuse, R3 ;  /* 0x00000003002a7221 */ /* 0x048fe20000010000 */
[----:B------:R-:W-:Y:S02]  /*3df0*/  F2FP.F16.F32.PACK_AB R157, R0, R53 ;  /* 0x00000035009d723e */ /* 0x000fe400000000ff */
[----:B-1----:R-:W-:-:S04]  /*3e00*/  CS2R R134, SRZ ;  /* 0x0000000000867805 */ /* 0x002fc8000001ff00 */
        /* <DEDUP_REMOVED lines=18> */
[----:B------:R-:W1:Y:S01]  /*3f30*/  MUFU.EX2 R24, R24 ;  /* 0x0000001800187308 */ /* 0x000e620000000800 */
[----:B--2---:R-:W-:-:S07]  /*3f40*/  FADD.FTZ R13, R141, R46 ;  /* 0x0000002e8d0d7221 */ /* 0x004fce0000010000 */
[----:B------:R-:W2:Y:S01]  /*3f50*/  MUFU.EX2 R85, R85 ;  /* 0x0000005500557308 */ /* 0x000ea20000000800 */
[C---:B---3--:R-:W-:Y:S01]  /*3f60*/  FADD.FTZ R44, R10.reuse, R3 ;  /* 0x000000030a2c7221 */ /* 0x048fe20000010000 */
[----:B------:R-:W-:Y:S02]  /*3f70*/  F2FP.F16.F32.PACK_AB R161, R10, R61 ;  /* 0x0000003d0aa1723e */ /* 0x000fe400000000ff */
[----:B------:R-:W-:-:S04]  /*3f80*/  MOV R10, 0x3f800000 ;  /* 0x3f800000000a7802 */ /* 0x000fc80000000f00 */
[----:B------:R3:W4:Y:S01]  /*3f90*/  MUFU.EX2 R40, R91 ;  /* 0x0000005b00287308 */ /* 0x0007220000000800 */
[C---:B-1----:R-:W-:Y:S01]  /*3fa0*/  FADD.FTZ R3, R24.reuse, R13 ;  /* 0x0000000d18037221 */ /* 0x042fe20000010000 */
[----:B------:R-:W-:Y:S02]  /*3fb0*/  F2FP.F16.F32.PACK_AB R166, R24, R141 ;  /* 0x0000008d18a6723e */ /* 0x000fe400000000ff */
[----:B------:R-:W-:-:S04]  /*3fc0*/  CS2R R140, SRZ ;  /* 0x00000000008c7805 */ /* 0x000fc8000001ff00 */
[----:B------:R-:W1:Y:S01]  /*3fd0*/  MUFU.EX2 R93, R93 ;  /* 0x0000005d005d7308 */ /* 0x000e620000000800 */
[----:B--2---:R-:W-:Y:S01]  /*3fe0*/  FADD.FTZ R13, R85, R44 ;  /* 0x0000002c550d7221 */ /* 0x004fe20000010000 */
[----:B---3--:R-:W-:-:S06]  /*3ff0*/  CS2R R90, SRZ ;  /* 0x00000000005a7805 */ /* 0x008fcc000001ff00 */
[----:B------:R2:W3:Y:S01]  /*4000*/  MUFU.EX2 R42, R95 ;  /* 0x0000005f002a7308 */ /* 0x0004e20000000800 */
[C---:B----4-:R-:W-:Y:S01]  /*4010*/  FADD.FTZ R12, R40.reuse, R13 ;  /* 0x0000000d280c7221 */ /* 0x050fe20000010000 */
[----:B------:R-:W-:-:S06]  /*4020*/  F2FP.F16.F32.PACK_AB R163, R40, R85 ;  /* 0x0000005528a3723e */ /* 0x000fcc00000000ff */
[----:B------:R-:W4:Y:S01]  /*4030*/  MUFU.EX2 R97, R97 ;  /* 0x0000006100617308 */ /* 0x000f220000000800 */
[----:B-1----:R-:W-:Y:S01]  /*4040*/  FADD.FTZ R11, R93, R12 ;  /* 0x0000000c5d0b7221 */ /* 0x002fe20000010000 */
[----:B--2---:R-:W-:-:S06]  /*4050*/  CS2R R94, SRZ ;  /* 0x00000000005e7805 */ /* 0x004fcc000001ff00 */
[----:B------:R-:W1:Y:S01]  /*4060*/  MUFU.EX2 R6, R87 ;  /* 0x0000005700067308 */ /* 0x000e620000000800 */
[C---:B---3--:R-:W-:Y:S01]  /*4070*/  FADD.FTZ R12, R42.reuse, R11 ;  /* 0x0000000b2a0c7221 */ /* 0x048fe20000010000 */
[----:B------:R-:W-:Y:S02]  /*4080*/  F2FP.F16.F32.PACK_AB R165, R42, R93 ;  /* 0x0000005d2aa5723e */ /* 0x000fe400000000ff */
[----:B------:R-:W-:Y:S01]  /*4090*/  CS2R R92, SRZ ;  /* 0x00000000005c7805 */ /* 0x000fe2000001ff00 */
[----:B----4-:R-:W-:-:S04]  /*40a0*/  FADD.FTZ R11, R97, R12 ;  /* 0x0000000c610b7221 */ /* 0x010fc80000010000 */
[C---:B-1----:R-:W-:Y:S01]  /*40b0*/  FADD.FTZ R0, R6.reuse, R11 ;  /* 0x0000000b06007221 */ /* 0x042fe20000010000 */
[----:B------:R-:W-:Y:S01]  /*40c0*/  F2FP.F16.F32.PACK_AB R167, R6, R97 ;  /* 0x0000006106a7723e */ /* 0x000fe200000000ff */
[----:B------:R-:W-:Y:S01]  /*40d0*/  IMAD.MOV.U32 R6, RZ, RZ, 0x3f800000 ;  /* 0x3f800000ff067424 */ /* 0x000fe200078e00ff */
[----:B------:R-:W-:Y:S01]  /*40e0*/  CS2R R96, SRZ ;  /* 0x0000000000607805 */ /* 0x000fe2000001ff00 */
[----:B------:R-:W-:Y:S06]  /*40f0*/  @!P2 BRA `(.L_x_136) ;  /* 0x00000028007ca947 */ /* 0x000fec0003800000 */
[----:B------:R-:W-:Y:S01]  /*4100*/  VIADD R192, R192, 0xfffffffe ;  /* 0xfffffffec0c07836 */ /* 0x000fe20000000000 */
[----:B------:R-:W-:Y:S01]  /*4110*/  MOV R151, RZ ;  /* 0x000000ff00977202 */ /* 0x000fe20000000f00 */
[----:B------:R-:W-:Y:S01]  /*4120*/  IMAD.MOV.U32 R14, RZ, RZ, R9 ;  /* 0x000000ffff0e7224 */ /* 0x000fe200078e0009 */
[----:B------:R-:W-:Y:S01]  /*4130*/  UMOV UR4, UR39 ;  /* 0x0000002700047c82 */ /* 0x000fe20008000000 */
[----:B------:R-:W-:Y:S01]  /*4140*/  IMAD.MOV.U32 R12, RZ, RZ, R7 ;  /* 0x000000ffff0c7224 */ /* 0x000fe200078e0007 */
[----:B------:R-:W-:Y:S01]  /*4150*/  UMOV UR5, UR38 ;  /* 0x0000002600057c82 */ /* 0x000fe20008000000 */
[----:B------:R-:W-:Y:S01]  /*4160*/  IMAD.MOV.U32 R6, RZ, RZ, 0x3f800000 ;  /* 0x3f800000ff067424 */ /* 0x000fe200078e00ff */
[----:B------:R-:W-:-:S06]  /*4170*/  ULDC UR6, c[0x0][0x9d8] ;  /* 0x0002760000067ab9 */ /* 0x000fcc0000000800 */
.L_x_147:
[----:B------:R-:W-:-:S04]  /*4180*/  UIADD3 UR7, UR5, 0x1, URZ ;  /* 0x0000000105077890 */ /* 0x000fc8000fffe03f */
[----:B------:R-:W-:-:S04]  /*4190*/  UISETP.NE.AND UP0, UPT, UR7, 0x2, UPT ;  /* 0x000000020700788c */ /* 0x000fc8000bf05270 */
[----:B------:R-:W-:Y:S02]  /*41a0*/  USEL UR39, URZ, 0x1, UP0 ;  /* 0x000000013f277887 */ /* 0x000fe40008000000 */
[----:B------:R-:W-:Y:S02]  /*41b0*/  USEL UR38, UR7, URZ, UP0 ;  /* 0x0000003f07267287 */ /* 0x000fe40008000000 */
[----:B------:R-:W-:Y:S01]  /*41c0*/  ULOP3.LUT UR39, UR4, UR39, URZ, 0x3c, !UPT ;  /* 0x0000002704277292 */ /* 0x000fe2000f8e3c3f */
[----:B------:R-:W-:Y:S11]  /*41d0*/  @!P0 BRA `(.L_x_137) ;  /* 0x0000000000048947 */ /* 0x000ff60003800000 */
[----:B------:R-:W-:Y:S01]  /*41e0*/  BPT.TRAP 0x1 ;  /* 0x000000040000795c */ /* 0x000fe20000300000 */
.L_x_137:
[----:B------:R-:W-:Y:S01]  /*41f0*/  ULEA UR7, UR38, UR60, 0x3 ;  /* 0x0000003c26077291 */ /* 0x000fe2000f8e183f */
[----:B------:R-:W-:-:S05]  /*4200*/  IMAD.U32 R7, RZ, RZ, UR39 ;  /* 0x00000027ff077e24 */ /* 0x000fca000f8e00ff */
[----:B------:R-:W-:-:S04]  /*4210*/  SHF.L.U32 R7, R7, 0x1f, RZ ;  /* 0x0000001f07077819 */ /* 0x000fc800000006ff */
[----:B------:R1:W2:Y:S01]  /*4220*/  SYNCS.PHASECHK.TRANS64.TRYWAIT P1, [UR7+0x34830], R7 ;  /* 0x03483007ff0075a7 */ /* 0x0002a20008020147 */
[----:B------:R-:W-:Y:S05]  /*4230*/  @!P0 BRA `(.L_x_138) ;  /* 0x0000000000048947 */ /* 0x000fea0003800000 */
[----:B------:R-:W-:Y:S01]  /*4240*/  BPT.TRAP 0x1 ;  /* 0x000000040000795c */ /* 0x000fe20000300000 */
.L_x_138:
[----:B--2---:R-:W-:Y:S05]  /*4250*/  @P1 BRA `(.L_x_139) ;  /* 0x0000000000081947 */ /* 0x004fea0003800000 */
[----:B------:R-:W2:Y:S02]  /*4260*/  SYNCS.PHASECHK.TRANS64.TRYWAIT P1, [UR7+0x34830], R7 ;  /* 0x03483007ff0075a7 */ /* 0x000ea40008020147 */
[----:B--2---:R-:W-:Y:S05]  /*4270*/  @!P1 BRA `(.L_x_140) ;  /* 0x0000007400809947 */ /* 0x004fea0003800000 */
.L_x_139:
        /* <DEDUP_REMOVED lines=139> */
.L_x_141:
[----:B------:R-:W-:Y:S01]  /*4b30*/  ULEA UR10, UR5, UR60, 0x3 ;  /* 0x0000003c050a7291 */ /* 0x000fe2000f8e183f */
[----:B------:R-:W-:-:S05]  /*4b40*/  IMAD.U32 R6, RZ, RZ, UR4 ;  /* 0x00000004ff067e24 */ /* 0x000fca000f8e00ff */
[----:B------:R-:W-:-:S04]  /*4b50*/  SHF.L.U32 R6, R6, 0x1f, RZ ;  /* 0x0000001f06067819 */ /* 0x000fc800000006ff */
[----:B------:R3:W4:Y:S01]  /*4b60*/  SYNCS.PHASECHK.TRANS64.TRYWAIT P1, [UR10+0x34850], R6 ;  /* 0x03485006ff0075a7 */ /* 0x000722000802014a */
[----:B------:R-:W-:Y:S05]  /*4b70*/  @!P0 BRA `(.L_x_142) ;  /* 0x0000000000048947 */ /* 0x000fea0003800000 */
[----:B------:R-:W-:Y:S01]  /*4b80*/  BPT.TRAP 0x1 ;  /* 0x000000040000795c */ /* 0x000fe20000300000 */
.L_x_142:
[----:B----4-:R-:W-:Y:S05]  /*4b90*/  @P1 BRA `(.L_x_143) ;  /* 0x0000000000081947 */ /* 0x010fea0003800000 */
[----:B------:R-:W4:Y:S02]  /*4ba0*/  SYNCS.PHASECHK.TRANS64.TRYWAIT P1, [UR10+0x34850], R6 ;  /* 0x03485006ff0075a7 */ /* 0x000f24000802014a */
[----:B----4-:R-:W-:Y:S05]  /*4bb0*/  @!P1 BRA `(.L_x_144) ;  /* 0x0000006c00489947 */ /* 0x010fea0003800000 */
.L_x_143:
[----:B------:R-:W-:Y:S01]  /*4bc0*/  UIADD3 UR4, UR60, 0x400, URZ ;  /* 0x000004003c047890 */ /* 0x000fe2000fffe03f */
[----:B------:R-:W-:Y:S01]  /*4bd0*/  WARPGROUP.ARRIVE ;  /* 0x00000000000079c5 */ /* 0x000fe20000000000 */
[----:B------:R-:W-:Y:S02]  /*4be0*/  UMOV UR15, 0x40000040 ;  /* 0x40000040000f7882 */ /* 0x000fe40000000000 */
[----:B------:R-:W-:-:S04]  /*4bf0*/  USHF.R.U32.HI UR4, URZ, 0x4, UR4 ;  /* 0x000000043f047899 */ /* 0x000fc80008011604 */
[----:B------:R-:W-:-:S04]  /*4c00*/  ULOP3.LUT UR4, UR4, 0x3fff, URZ, 0xc0, !UPT ;  /* 0x00003fff04047892 */ /* 0x000fc8000f8ec03f */
[----:B------:R-:W-:-:S04]  /*4c10*/  ULOP3.LUT UR4, UR4, 0x4000000, URZ, 0xfc, !UPT ;  /* 0x0400000004047892 */ /* 0x000fc8000f8efc3f */
[----:B------:R-:W-:-:S07]  /*4c20*/  ULEA UR4, UR5, UR4, 0xb ;  /* 0x0000000405047291 */ /* 0x000fce000f8e583f */
[----:B------:R-:W-:Y:S02]  /*4c30*/  UMOV UR14, UR4 ;  /* 0x00000004000e7c82 */ /* 0x000fe40008000000 */
[----:B------:R-:W-:Y:S01]  /*4c40*/  HGMMA.64x128x16.F32 R88, R180, gdesc[UR12].tnspB, R88, gsb0 ;  /* 0x41e0000cb4587df0 */ /* 0x000fe20008000858 */
[----:B------:R-:W-:Y:S01]  /*4c50*/  UIADD3 UR14, UR4, 0x80, URZ ;  /* 0x00000080040e7890 */ /* 0x000fe2000fffe03f */
[----:B------:R-:W-:Y:S01]  /*4c60*/  UMOV UR15, 0x40000040 ;  /* 0x40000040000f7882 */ /* 0x000fe20000000000 */
[----:B------:R-:W-:Y:S02]  /*4c70*/  WARPGROUP.DEPBAR.LE gsb0, 0x0 ;  /* 0x00008000000079c5 */ /* 0x000fe40000010000 */
[----:B------:R-:W-:-:S07]  /*4c80*/  WARPGROUP.ARRIVE ;  /* 0x00000000000079c5 */ /* 0x000fce0000000000 */
        /* <DEDUP_REMOVED lines=30> */
[----:B------:R-:W-:Y:S03]  /*4e70*/  HGMMA.64x128x16.F32 R88, R164, gdesc[UR12].tnspB, R88, gsb0 ;  /* 0x41e0000ca4587df0 */ /* 0x000fe60008000858 */
[----:B------:R-:W-:Y:S02]  /*4e80*/  WARPGROUP.DEPBAR.LE gsb0, 0x0 ;  /* 0x00008000000079c5 */ /* 0x000fe40000010000 */
[----:B------:R-:W-:Y:S05]  /*4e90*/  @!P0 BRA `(.L_x_145) ;  /* 0x0000000000048947 */ /* 0x000fea0003800000 */
[----:B------:R-:W-:Y:S01]  /*4ea0*/  BPT.TRAP 0x1 ;  /* 0x000000040000795c */ /* 0x000fe20000300000 */
.L_x_145:
        /* <DEDUP_REMOVED lines=14> */
[----:B------:R-:W4:Y:S01]  /*4f90*/  MUFU.TANH R155, R155 ;  /* 0x0000009b009b7308 */ /* 0x000f220000002400 */
        /* <DEDUP_REMOVED lines=8> */
[----:B-1-3--:R-:W-:Y:S01]  /*5020*/  FMNMX.FTZ R6, R153, R12, !PT ;  /* 0x0000000c99067209 */ /* 0x00afe20007810000 */
[----:B------:R-:W-:Y:S01]  /*5030*/  FMUL.FTZ R35, R43, UR6 ;  /* 0x000000062b237c20 */ /* 0x000fe20008410000 */
[----:B------:R-:W-:Y:S01]  /*5040*/  FMUL.FTZ R175, R45, UR6 ;  /* 0x000000062daf7c20 */ /* 0x000fe20008410000 */
[----:B------:R-:W-:Y:S01]  /*5050*/  FMUL.FTZ R37, R46, UR6 ;  /* 0x000000062e257c20 */ /* 0x000fe20008410000 */
[----:B------:R-:W-:Y:S01]  /*5060*/  FMUL.FTZ R177, R48, UR6 ;  /* 0x0000000630b17c20 */ /* 0x000fe20008410000 */
[----:B------:R-:W-:Y:S01]  /*5070*/  FMUL.FTZ R39, R47, UR6 ;  /* 0x000000062f277c20 */ /* 0x000fe20008410000 */
[----:B------:R-:W-:Y:S01]  /*5080*/  FMUL.FTZ R179, R49, UR6 ;  /* 0x0000000631b37c20 */ /* 0x000fe20008410000 */
[----:B------:R-:W1:Y:S01]  /*5090*/  MUFU.TANH R157, R157 ;  /* 0x0000009d009d7308 */ /* 0x000e620000002400 */
[----:B----4-:R-:W-:Y:S01]  /*50a0*/  FMNMX.FTZ R6, R155, R6, !PT ;  /* 0x000000069b067209 */ /* 0x010fe20007810000 */
[----:B------:R-:W-:Y:S01]  /*50b0*/  FMUL.FTZ R41, R50, UR6 ;  /* 0x0000000632297c20 */ /* 0x000fe20008410000 */
[----:B------:R-:W-:Y:S01]  /*50c0*/  FMUL.FTZ R181, R52, UR6 ;  /* 0x0000000634b57c20 */ /* 0x000fe20008410000 */
[----:B------:R-:W-:Y:S01]  /*50d0*/  FMUL.FTZ R43, R51, UR6 ;  /* 0x00000006332b7c20 */ /* 0x000fe20008410000 */
[----:B------:R-:W-:Y:S01]  /*50e0*/  FMUL.FTZ R183, R53, UR6 ;  /* 0x0000000635b77c20 */ /* 0x000fe20008410000 */
[----:B------:R-:W-:Y:S01]  /*50f0*/  FMUL.FTZ R45, R54, UR6 ;  /* 0x00000006362d7c20 */ /* 0x000fe20008410000 */
[----:B------:R-:W-:Y:S01]  /*5100*/  FMUL.FTZ R193, R56, UR6 ;  /* 0x0000000638c17c20 */ /* 0x000fe20008410000 */
[----:B------:R-:W3:Y:S01]  /*5110*/  MUFU.TANH R13, R13 ;  /* 0x0000000d000d7308 */ /* 0x000ee20000002400 */
[----:B--2---:R-:W-:Y:S01]  /*5120*/  FMNMX.FTZ R8, R11, R14, !PT ;  /* 0x0000000e0b087209 */ /* 0x004fe20007810000 */
[----:B------:R-:W-:Y:S01]  /*5130*/  FMUL.FTZ R47, R55, UR6 ;  /* 0x00000006372f7c20 */ /* 0x000fe20008410000 */
[----:B------:R-:W-:Y:S01]  /*5140*/  FMUL.FTZ R195, R57, UR6 ;  /* 0x0000000639c37c20 */ /* 0x000fe20008410000 */
[----:B------:R-:W-:Y:S01]  /*5150*/  FMUL.FTZ R49, R58, UR6 ;  /* 0x000000063a317c20 */ /* 0x000fe20008410000 */
[----:B------:R-:W-:Y:S01]  /*5160*/  FMUL.FTZ R197, R60, UR6 ;  /* 0x000000063cc57c20 */ /* 0x000fe20008410000 */
[----:B------:R-:W-:Y:S01]  /*5170*/  FMUL.FTZ R51, R59, UR6 ;  /* 0x000000063b337c20 */ /* 0x000fe20008410000 */
[----:B------:R-:W-:Y:S01]  /*5180*/  FMUL.FTZ R199, R61, UR6 ;  /* 0x000000063dc77c20 */ /* 0x000fe20008410000 */
[----:B------:R-:W2:Y:S01]  /*5190*/  MUFU.TANH R159, R159 ;  /* 0x0000009f009f7308 */ /* 0x000ea20000002400 */
[----:B-1----:R-:W-:Y:S01]  /*51a0*/  FMNMX.FTZ R6, R157, R6, !PT ;  /* 0x000000069d067209 */ /* 0x002fe20007810000 */
[----:B------:R-:W-:Y:S01]  /*51b0*/  FMUL.FTZ R53, R62, UR6 ;  /* 0x000000063e357c20 */ /* 0x000fe20008410000 */
[----:B------:R-:W-:Y:S01]  /*51c0*/  FMUL.FTZ R201, R64, UR6 ;  /* 0x0000000640c97c20 */ /* 0x000fe20008410000 */
[----:B------:R-:W-:Y:S01]  /*51d0*/  FMUL.FTZ R55, R63, UR6 ;  /* 0x000000063f377c20 */ /* 0x000fe20008410000 */
[----:B------:R-:W-:Y:S01]  /*51e0*/  FMUL.FTZ R203, R65, UR6 ;  /* 0x0000000641cb7c20 */ /* 0x000fe20008410000 */
[----:B------:R-:W-:Y:S01]  /*51f0*/  FMUL.FTZ R57, R66, UR6 ;  /* 0x0000000642397c20 */ /* 0x000fe20008410000 */
[----:B------:R-:W-:Y:S01]  /*5200*/  FMUL.FTZ R205, R68, UR6 ;  /* 0x0000000644cd7c20 */ /* 0x000fe20008410000 */
[----:B------:R-:W1:Y:S01]  /*5210*/  MUFU.TANH R15, R15 ;  /* 0x0000000f000f7308 */ /* 0x000e620000002400 */
[----:B---3--:R-:W-:Y:S01]  /*5220*/  FMNMX.FTZ R8, R13, R8, !PT ;  /* 0x000000080d087209 */ /* 0x008fe20007810000 */
        /* <DEDUP_REMOVED lines=26> */
[----:B------:R-:W-:-:S04]  /*53d0*/  ISETP.NE.AND P1, PT, R18, RZ, PT ;  /* 0x000000ff1200720c */ /* 0x000fc80003f25270 */
        /* <DEDUP_REMOVED lines=107> */
[----:B---3--:R-:W-:-:S05]  /*5a90*/  FMNMX.FTZ R6, R217, R6, !PT ;  /* 0x00000006d9067209 */ /* 0x008fca0007810000 */
[----:B------:R-:W3:Y:S01]  /*5aa0*/  SHFL.BFLY PT, R7, R6, 0x2, 0x1f ;  /* 0x0c401f0006077f89 */ /* 0x000ee200000e0000 */
[----:B--2---:R-:W-:-:S04]  /*5ab0*/  FMNMX.FTZ R8, R83, R8, !PT ;  /* 0x0000000853087209 */ /* 0x004fc80007810000 */
[----:B-1----:R-:W-:Y:S02]  /*5ac0*/  FMNMX.FTZ R10, R85, R8, !PT ;  /* 0x00000008550a7209 */ /* 0x002fe40007810000 */
[----:B------:R-:W1:Y:S03]  /*5ad0*/  LDC R8, c[0x0][0x988] ;  /* 0x00026200ff087b82 */ /* 0x000e660000000800 */
[----:B------:R-:W2:Y:S01]  /*5ae0*/  SHFL.BFLY PT, R9, R10, 0x2, 0x1f ;  /* 0x0c401f000a097f89 */ /* 0x000ea200000e0000 */
[----:B---3--:R-:W-:-:S05]  /*5af0*/  FMNMX.FTZ R20, R6, R7, !PT ;  /* 0x0000000706147209 */ /* 0x008fca0007810000 */
[----:B------:R-:W3:Y:S01]  /*5b00*/  SHFL.BFLY PT, R7, R20, 0x1, 0x1f ;  /* 0x0c201f0014077f89 */ /* 0x000ee200000e0000 */
[----:B--2---:R-:W-:-:S05]  /*5b10*/  FMNMX.FTZ R24, R10, R9, !PT ;  /* 0x000000090a187209 */ /* 0x004fca0007810000 */
[----:B------:R-:W2:Y:S01]  /*5b20*/  SHFL.BFLY PT, R9, R24, 0x1, 0x1f ;  /* 0x0c201f0018097f89 */ /* 0x000ea200000e0000 */
[----:B---3--:R-:W-:-:S05]  /*5b30*/  FMNMX.FTZ R7, R20, R7, !PT ;  /* 0x0000000714077209 */ /* 0x008fca0007810000 */
[----:B------:R-:W-:-:S04]  /*5b40*/  FADD.FTZ R87, -R7, R12 ;  /* 0x0000000c07577221 */ /* 0x000fc80000010100 */
[----:B-1----:R-:W-:-:S04]  /*5b50*/  FMUL.FTZ R12, R87, R8 ;  /* 0x00000008570c7220 */ /* 0x002fc80000410000 */
[----:B------:R1:W-:Y:S01]  /*5b60*/  MUFU.EX2 R10, R12 ;  /* 0x0000000c000a7308 */ /* 0x0003e20000000800 */
[----:B--2---:R-:W-:-:S05]  /*5b70*/  FMNMX.FTZ R9, R24, R9, !PT ;  /* 0x0000000918097209 */ /* 0x004fca0007810000 */
[----:B------:R-:W-:Y:S01]  /*5b80*/  FADD.FTZ R87, -R9, R14 ;  /* 0x0000000e09577221 */ /* 0x000fe20000010100 */
[-C--:B------:R-:W-:Y:S01]  /*5b90*/  FMUL.FTZ R14, R7, R8.reuse ;  /* 0x00000008070e7220 */ /* 0x080fe20000410000 */
[-C--:B-1----:R-:W-:Y:S02]  /*5ba0*/  FMUL.FTZ R12, R9, R8.reuse ;  /* 0x00000008090c7220 */ /* 0x082fe40000410000 */
[-C--:B------:R-:W-:Y:S01]  /*5bb0*/  FMUL.FTZ R6, R87, R8.reuse ;  /* 0x0000000857067220 */ /* 0x080fe20000410000 */
[-CC-:B------:R-:W-:Y:S01]  /*5bc0*/  FFMA.FTZ R87, R153, R8.reuse, -R14.reuse ;  /* 0x0000000899577223 */ /* 0x180fe2000001080e */
[-CC-:B------:R-:W-:Y:S01]  /*5bd0*/  FFMA.FTZ R170, R181, R8.reuse, -R14.reuse ;  /* 0x00000008b5aa7223 */ /* 0x180fe2000001080e */
[-C--:B------:R-:W-:Y:S01]  /*5be0*/  FFMA.FTZ R182, R157, R8.reuse, -R14 ;  /* 0x000000089db67223 */ /* 0x080fe2000001080e */
[-C--:B------:R-:W-:Y:S01]  /*5bf0*/  FFMA.FTZ R181, R11, R8.reuse, -R12 ;  /* 0x000000080bb57223 */ /* 0x080fe2000001080c */
[-CC-:B------:R-:W-:Y:S01]  /*5c00*/  FFMA.FTZ R180, R155, R8.reuse, -R14.reuse ;  /* 0x000000089bb47223 */ /* 0x180fe2000001080e */
        /* <DEDUP_REMOVED lines=27> */
[-C--:B------:R-:W-:Y:S01]  /*5dc0*/  FFMA.FTZ R199, R217, R8.reuse, -R14 ;  /* 0x00000008d9c77223 */ /* 0x080fe2000001080e */
[-CC-:B------:R-:W-:Y:S01]  /*5dd0*/  FFMA.FTZ R14, R13, R8.reuse, -R12.reuse ;  /* 0x000000080d0e7223 */ /* 0x180fe2000001080c */
[----:B------:R-:W1:Y:S01]  /*5de0*/  MUFU.EX2 R87, R87 ;  /* 0x0000005700577308 */ /* 0x000e620000000800 */
        /* <DEDUP_REMOVED lines=16> */
[----:B-1----:R-:W-:Y:S01]  /*5ef0*/  FFMA.FTZ R3, R10, R3, R87 ;  /* 0x000000030a037223 */ /* 0x002fe20000010057 */
[-CC-:B------:R-:W-:Y:S01]  /*5f00*/  FFMA.FTZ R11, R49, R8.reuse, -R12.reuse ;  /* 0x00000008310b7223 */ /* 0x180fe2000001080c */
[-CC-:B------:R-:W-:Y:S01]  /*5f10*/  FFMA.FTZ R36, R51, R8.reuse, -R12.reuse ;  /* 0x0000000833247223 */ /* 0x180fe2000001080c */
[-CC-:B------:R-:W-:Y:S01]  /*5f20*/  FFMA.FTZ R13, R53, R8.reuse, -R12.reuse ;  /* 0x00000008350d7223 */ /* 0x180fe2000001080c */
[-CC-:B------:R-:W-:Y:S01]  /*5f30*/  FFMA.FTZ R38, R55, R8.reuse, -R12.reuse ;  /* 0x0000000837267223 */ /* 0x180fe2000001080c */
[-CC-:B------:R-:W-:Y:S01]  /*5f40*/  FFMA.FTZ R67, R67, R8.reuse, -R12.reuse ;  /* 0x0000000843437223 */ /* 0x180fe2000001080c */
[-CC-:B------:R-:W-:Y:S01]  /*5f50*/  FFMA.FTZ R71, R71, R8.reuse, -R12.reuse ;  /* 0x0000000847477223 */ /* 0x180fe2000001080c */
[----:B------:R-:W1:Y:S01]  /*5f60*/  MUFU.EX2 R180, R180 ;  /* 0x000000b400b47308 */ /* 0x000e620000000800 */
[-CC-:B------:R-:W-:Y:S01]  /*5f70*/  FFMA.FTZ R75, R75, R8.reuse, -R12.reuse ;  /* 0x000000084b4b7223 */ /* 0x180fe2000001080c */
[-CC-:B------:R-:W-:Y:S01]  /*5f80*/  FFMA.FTZ R77, R77, R8.reuse, -R12.reuse ;  /* 0x000000084d4d7223 */ /* 0x180fe2000001080c */
[-CC-:B------:R-:W-:Y:S01]  /*5f90*/  FFMA.FTZ R79, R79, R8.reuse, -R12.reuse ;  /* 0x000000084f4f7223 */ /* 0x180fe2000001080c */
[----:B------:R-:W-:-:S04]  /*5fa0*/  FFMA.FTZ R83, R83, R8, -R12 ;  /* 0x0000000853537223 */ /* 0x000fc8000001080c */
[----:B------:R-:W3:Y:S01]  /*5fb0*/  MUFU.EX2 R14, R14 ;  /* 0x0000000e000e7308 */ /* 0x000ee20000000800 */
[----:B--2---:R-:W-:-:S07]  /*5fc0*/  FFMA.FTZ R15, R6, R0, R181 ;  /* 0x00000000060f7223 */ /* 0x004fce00000100b5 */
[----:B------:R-:W2:Y:S01]  /*5fd0*/  MUFU.EX2 R182, R182 ;  /* 0x000000b600b67308 */ /* 0x000ea20000000800 */
[----:B-1----:R-:W-:-:S07]  /*5fe0*/  FADD.FTZ R3, R180, R3 ;  /* 0x00000003b4037221 */ /* 0x002fce0000010000 */
[----:B------:R-:W1:Y:S01]  /*5ff0*/  MUFU.EX2 R183, R183 ;  /* 0x000000b700b77308 */ /* 0x000e620000000800 */
[----:B---3--:R-:W-:Y:S01]  /*6000*/  FADD.FTZ R0, R14, R15 ;  /* 0x0000000f0e007221 */ /* 0x008fe20000010000 */
[----:B------:R-:W-:-:S06]  /*6010*/  FFMA.FTZ R15, R57, R8, -R12 ;  /* 0x00000008390f7223 */ /* 0x000fcc000001080c */
[----:B------:R-:W3:Y:S01]  /*6020*/  MUFU.EX2 R153, R153 ;  /* 0x0000009900997308 */ /* 0x000ee20000000800 */
[----:B--2---:R-:W-:-:S07]  /*6030*/  FADD.FTZ R40, R182, R3 ;  /* 0x00000003b6287221 */ /* 0x004fce0000010000 */
[----:B------:R-:W2:Y:S01]  /*6040*/  MUFU.EX2 R20, R20 ;  /* 0x0000001400147308 */ /* 0x000ea20000000800 */
[----:B-1----:R-:W-:-:S07]  /*6050*/  FADD.FTZ R3, R183, R0 ;  /* 0x00000000b7037221 */ /* 0x002fce0000010000 */
[----:B------:R-:W1:Y:S01]  /*6060*/  MUFU.EX2 R176, R176 ;  /* 0x000000b000b07308 */ /* 0x000e620000000800 */
[----:B---3--:R-:W-:-:S07]  /*6070*/  FADD.FTZ R21, R153, R40 ;  /* 0x0000002899157221 */ /* 0x008fce0000010000 */
[----:B------:R-:W3:Y:S01]  /*6080*/  MUFU.EX2 R177, R177 ;  /* 0x000000b100b17308 */ /* 0x000ee20000000800 */
[----:B--2---:R-:W-:-:S07]  /*6090*/  FADD.FTZ R0, R20, R3 ;  /* 0x0000000314007221 */ /* 0x004fce0000010000 */
[----:B------:R-:W2:Y:S01]  /*60a0*/  MUFU.EX2 R155, R155 ;  /* 0x0000009b009b7308 */ /* 0x000ea20000000800 */
[----:B-1----:R-:W-:-:S07]  /*60b0*/  FADD.FTZ R40, R176, R21 ;  /* 0x00000015b0287221 */ /* 0x002fce0000010000 */
[----:B------:R-:W1:Y:S01]  /*60c0*/  MUFU.EX2 R24, R24 ;  /* 0x0000001800187308 */ /* 0x000e620000000800 */
[----:B---3--:R-:W-:-:S07]  /*60d0*/  FADD.FTZ R3, R177, R0 ;  /* 0x00000000b1037221 */ /* 0x008fce0000010000 */
[----:B------:R-:W3:Y:S01]  /*60e0*/  MUFU.EX2 R178, R178 ;  /* 0x000000b200b27308 */ /* 0x000ee20000000800 */
[----:B--2---:R-:W-:Y:S01]  /*60f0*/  FADD.FTZ R21, R155, R40 ;  /* 0x000000289b157221 */ /* 0x004fe20000010000 */
[----:B------:R-:W-:-:S06]  /*6100*/  FFMA.FTZ R40, R59, R8, -R12 ;  /* 0x000000083b287223 */ /* 0x000fcc000001080c */
        /* <DEDUP_REMOVED lines=21> */
[----:B-1----:R-:W-:Y:S01]  /*6260*/  FADD.FTZ R44, R174, R25 ;  /* 0x00000019ae2c7221 */ /* 0x002fe20000010000 */
[-CC-:B------:R-:W-:Y:S01]  /*6270*/  FFMA.FTZ R25, R65, R8.reuse, -R12.reuse ;  /* 0x0000000841197223 */ /* 0x180fe2000001080c */
[----:B------:R-:W-:-:S05]  /*6280*/  FFMA.FTZ R12, R85, R8, -R12 ;  /* 0x00000008550c7223 */ /* 0x000fca000001080c */
        /* <DEDUP_REMOVED lines=53> */
[----:B-1----:R-:W-:Y:S01]  /*65e0*/  FADD.FTZ R0, R42, R3 ;  /* 0x000000032a007221 */ /* 0x002fe20000010000 */
[----:B------:R-:W-:-:S04]  /*65f0*/  IMAD.U32 R3, RZ, RZ, UR7 ;  /* 0x00000007ff037e24 */ /* 0x000fc8000f8e00ff */
[----:B------:R-:W-:Y:S02]  /*6600*/  @P1 VIADD R3, R3, 0x34840 ;  /* 0x0003484003031836 */ /* 0x000fe40000000000 */
[----:B------:R-:W1:Y:S01]  /*6610*/  MUFU.EX2 R73, R73 ;  /* 0x0000004900497308 */ /* 0x000e620000000800 */
[----:B---3--:R-:W-:Y:S02]  /*6620*/  FADD.FTZ R44, R160, R27 ;  /* 0x0000001ba02c7221 */ /* 0x008fe40000010000 */
[----:B------:R-:W-:-:S04]  /*6630*/  @P1 PRMT R3, R22, 0x654, R3 ;  /* 0x0000065416031816 */ /* 0x000fc80000000003 */
[----:B------:R3:W-:Y:S01]  /*6640*/  @P1 SYNCS.ARRIVE.TRANS64.RED.A1T0 RZ, [R3+URZ], RZ ;  /* 0x000000ff03ff19a7 */ /* 0x0007e2000810043f */
[----:B------:R-:W4:Y:S01]  /*6650*/  MUFU.EX2 R67, R67 ;  /* 0x0000004300437308 */ /* 0x000f220000000800 */
[----:B--2---:R-:W-:-:S07]  /*6660*/  FADD.FTZ R0, R25, R0 ;  /* 0x0000000019007221 */ /* 0x004fce0000010000 */
[----:B------:R-:W2:Y:S01]  /*6670*/  MUFU.EX2 R162, R162 ;  /* 0x000000a200a27308 */ /* 0x000ea20000000800 */
[----:B-1----:R-:W-:-:S07]  /*6680*/  FADD.FTZ R27, R73, R44 ;  /* 0x0000002c491b7221 */ /* 0x002fce0000010000 */
[----:B------:R-:W1:Y:S01]  /*6690*/  MUFU.EX2 R71, R71 ;  /* 0x0000004700477308 */ /* 0x000e620000000800 */
[----:B----4-:R-:W-:-:S07]  /*66a0*/  FADD.FTZ R0, R67, R0 ;  /* 0x0000000043007221 */ /* 0x010fce0000010000 */
        /* <DEDUP_REMOVED lines=20> */
[----:B-1----:R-:W-:-:S03]  /*67f0*/  FADD.FTZ R3, R199, R44 ;  /* 0x0000002cc7037221 */ /* 0x002fc60000010000 */
[----:B---3--:R-:W-:Y:S01]  /*6800*/  FADD.FTZ R0, R27, R0 ;  /* 0x000000001b007221 */ /* 0x008fe20000010000 */
[----:B------:R-:W-:Y:S06]  /*6810*/  @!P0 BRA `(.L_x_146) ;  /* 0x0000000000048947 */ /* 0x000fec0003800000 */
[----:B------:R-:W-:Y:S01]  /*6820*/  BPT.TRAP 0x1 ;  /* 0x000000040000795c */ /* 0x000fe20000300000 */
.L_x_146:
[----:B------:R-:W-:Y:S01]  /*6830*/  ISETP.NE.AND P1, PT, R2, RZ, PT ;  /* 0x000000ff0200720c */ /* 0x000fe20003f25270 */
[----:B------:R-:W-:Y:S01]  /*6840*/  UMOV UR4, UR39 ;  /* 0x0000002700047c82 */ /* 0x000fe20008000000 */
[----:B------:R-:W-:Y:S01]  /*6850*/  MOV R12, UR10 ;  /* 0x0000000a000c7c02 */ /* 0x000fe20008000f00 */
[----:B------:R-:W-:Y:S01]  /*6860*/  UMOV UR5, UR38 ;  /* 0x0000002600057c82 */ /* 0x000fe20008000000 */
[----:B------:R-:W-:Y:S01]  /*6870*/  F2FP.F16.F32.PACK_AB R181, R14, R181 ;  /* 0x000000b50eb5723e */ /* 0x000fe200000000ff */
[----:B------:R-:W-:Y:S01]  /*6880*/  IMAD.MOV.U32 R14, RZ, RZ, R9 ;  /* 0x000000ffff0e7224 */ /* 0x000fe200078e0009 */
[----:B------:R-:W-:Y:S02]  /*6890*/  F2FP.F16.F32.PACK_AB R182, R153, R182 ;  /* 0x000000b699b6723e */ /* 0x000fe400000000ff */
[----:B------:R-:W-:Y:S02]  /*68a0*/  F2FP.F16.F32.PACK_AB R176, R155, R176 ;  /* 0x000000b09bb0723e */ /* 0x000fe400000000ff */
[----:B------:R-:W-:-:S02]  /*68b0*/  F2FP.F16.F32.PACK_AB R178, R157, R178 ;  /* 0x000000b29db2723e */ /* 0x000fc400000000ff */
[----:B------:R-:W-:Y:S01]  /*68c0*/  F2FP.F16.F32.PACK_AB R172, R159, R172 ;  /* 0x000000ac9fac723e */ /* 0x000fe200000000ff */
[----:B------:R-:W-:Y:S01]  /*68d0*/  @P1 VIADD R12, R12, 0x34860 ;  /* 0x000348600c0c1836 */ /* 0x000fe20000000000 */
[----:B------:R-:W-:Y:S02]  /*68e0*/  F2FP.F16.F32.PACK_AB R174, R161, R174 ;  /* 0x000000aea1ae723e */ /* 0x000fe400000000ff */
[----:B------:R-:W-:Y:S02]  /*68f0*/  F2FP.F16.F32.PACK_AB R168, R163, R168 ;  /* 0x000000a8a3a8723e */ /* 0x000fe400000000ff */
[----:B------:R-:W-:Y:S02]  /*6900*/  @P1 PRMT R12, R19, 0x654, R12 ;  /* 0x00000654130c1816 */ /* 0x000fe4000000000c */
[----:B------:R-:W-:Y:S02]  /*6910*/  F2FP.F16.F32.PACK_AB R170, R165, R170 ;  /* 0x000000aaa5aa723e */ /* 0x000fe400000000ff */
[----:B------:R1:W-:Y:S01]  /*6920*/  @P1 SYNCS.ARRIVE.TRANS64.RED.A1T0 RZ, [R12+URZ], RZ ;  /* 0x000000ff0cff19a7 */ /* 0x0003e2000810043f */
[C---:B------:R-:W-:Y:S01]  /*6930*/  ISETP.GT.AND P1, PT, R192.reuse, RZ, PT ;  /* 0x000000ffc000720c */ /* 0x040fe20003f24270 */
[----:B------:R-:W-:Y:S01]  /*6940*/  VIADD R192, R192, 0xffffffff ;  /* 0xffffffffc0c07836 */ /* 0x000fe20000000000 */
[----:B------:R-:W-:-:S02]  /*6950*/  F2FP.F16.F32.PACK_AB R152, R167, R152 ;  /* 0x00000098a798723e */ /* 0x000fc400000000ff */
[----:B------:R-:W-:Y:S02]  /*6960*/  F2FP.F16.F32.PACK_AB R180, R180, R87 ;  /* 0x00000057b4b4723e */ /* 0x000fe400000000ff */
[----:B------:R-:W-:Y:S01]  /*6970*/  F2FP.F16.F32.PACK_AB R183, R20, R183 ;  /* 0x000000b714b7723e */ /* 0x000fe200000000ff */
[----:B-1----:R-:W-:Y:S01]  /*6980*/  IMAD.MOV.U32 R12, RZ, RZ, R7 ;  /* 0x000000ffff0c7224 */ /* 0x002fe200078e0007 */
[----:B------:R-:W-:Y:S02]  /*6990*/  F2FP.F16.F32.PACK_AB R177, R24, R177 ;  /* 0x000000b118b1723e */ /* 0x000fe400000000ff */
[----:B------:R-:W-:Y:S02]  /*69a0*/  F2FP.F16.F32.PACK_AB R179, R26, R179 ;  /* 0x000000b31ab3723e */ /* 0x000fe400000000ff */
[----:B------:R-:W-:Y:S02]  /*69b0*/  F2FP.F16.F32.PACK_AB R173, R28, R173 ;  /* 0x000000ad1cad723e */ /* 0x000fe400000000ff */
[----:B------:R-:W-:-:S02]  /*69c0*/  F2FP.F16.F32.PACK_AB R175, R30, R175 ;  /* 0x000000af1eaf723e */ /* 0x000fc400000000ff */
[----:B------:R-:W-:Y:S02]  /*69d0*/  F2FP.F16.F32.PACK_AB R169, R32, R169 ;  /* 0x000000a920a9723e */ /* 0x000fe400000000ff */
[----:B------:R-:W-:Y:S02]  /*69e0*/  F2FP.F16.F32.PACK_AB R171, R34, R171 ;  /* 0x000000ab22ab723e */ /* 0x000fe400000000ff */
        /* <DEDUP_REMOVED lines=14> */
[----:B------:R-:W-:Y:S01]  /*6ad0*/  F2FP.F16.F32.PACK_AB R167, R27, R83 ;  /* 0x000000531ba7723e */ /* 0x000fe200000000ff */
[----:B------:R-:W-:Y:S06]  /*6ae0*/  @P1 BRA `(.L_x_147) ;  /* 0xffffffd400a41947 */ /* 0x000fec000383ffff */
.L_x_136:
        /* <DEDUP_REMOVED lines=67> */
.L_x_148:
[----:B------:R-:W-:Y:S01]  /*6f20*/  ULEA UR5, UR38, UR60, 0x3 ;  /* 0x0000003c26057291 */ /* 0x000fe2000f8e183f */
[----:B------:R-:W-:-:S04]  /*6f30*/  MOV R4, UR39 ;  /* 0x0000002700047c02 */ /* 0x000fc80008000f00 */
[----:B------:R-:W-:-:S04]  /*6f40*/  SHF.L.U32 R4, R4, 0x1f, RZ ;  /* 0x0000001f04047819 */ /* 0x000fc800000006ff */
[----:B------:R1:W2:Y:S01]  /*6f50*/  SYNCS.PHASECHK.TRANS64.TRYWAIT P1, [UR5+0x34850], R4 ;  /* 0x03485004ff0075a7 */ /* 0x0002a20008020145 */
[----:B------:R-:W-:Y:S05]  /*6f60*/  @!P0 BRA `(.L_x_149) ;  /* 0x0000000000048947 */ /* 0x000fea0003800000 */
[----:B------:R-:W-:Y:S01]  /*6f70*/  BPT.TRAP 0x1 ;  /* 0x000000040000795c */ /* 0x000fe20000300000 */
.L_x_149:
[----:B--2---:R-:W-:Y:S05]  /*6f80*/  @P1 BRA `(.L_x_150) ;  /* 0x0000000000081947 */ /* 0x004fea0003800000 */
[----:B------:R-:W2:Y:S02]  /*6f90*/  SYNCS.PHASECHK.TRANS64.TRYWAIT P1, [UR5+0x34850], R4 ;  /* 0x03485004ff0075a7 */ /* 0x000ea40008020145 */
[----:B--2---:R-:W-:Y:S05]  /*6fa0*/  @!P1 BRA `(.L_x_151) ;  /* 0x0000004800649947 */ /* 0x004fea0003800000 */
.L_x_150:
[----:B------:R-:W-:Y:S01]  /*6fb0*/  UIADD3 UR4, UR60, 0x400, URZ ;  /* 0x000004003c047890 */ /* 0x000fe2000fffe03f */
[----:B------:R-:W-:Y:S01]  /*6fc0*/  WARPGROUP.ARRIVE ;  /* 0x00000000000079c5 */ /* 0x000fe20000000000 */
[----:B------:R-:W-:Y:S01]  /*6fd0*/  UMOV UR7, 0x40000040 ;  /* 0x4000004000077882 */ /* 0x000fe20000000000 */
[----:B-12---:R-:W1:Y:S01]  /*6fe0*/  SHFL.BFLY PT, R4, R3, 0x2, 0x1f ;  /* 0x0c401f0003047f89 */ /* 0x006e6200000e0000 */
[----:B------:R-:W-:Y:S01]  /*6ff0*/  USHF.R.U32.HI UR4, URZ, 0x4, UR4 ;  /* 0x000000043f047899 */ /* 0x000fe20008011604 */
[----:B------:R-:W-:Y:S02]  /*7000*/  IMAD.MOV.U32 R12, RZ, RZ, RZ ;  /* 0x000000ffff0c7224 */ /* 0x000fe400078e00ff */
[----:B------:R-:W2:Y:S01]  /*7010*/  SHFL.BFLY PT, R5, R0, 0x2, 0x1f ;  /* 0x0c401f0000057f89 */ /* 0x000ea200000e0000 */
[----:B------:R-:W-:-:S04]  /*7020*/  ULOP3.LUT UR4, UR4, 0x3fff, URZ, 0xc0, !UPT ;  /* 0x00003fff04047892 */ /* 0x000fc8000f8ec03f */
[----:B------:R-:W-:-:S04]  /*7030*/  ULOP3.LUT UR4, UR4, 0x4000000, URZ, 0xfc, !UPT ;  /* 0x0400000004047892 */ /* 0x000fc8000f8efc3f */
[----:B------:R-:W-:-:S07]  /*7040*/  ULEA UR4, UR38, UR4, 0xb ;  /* 0x0000000426047291 */ /* 0x000fce000f8e583f */
[----:B------:R-:W-:Y:S02]  /*7050*/  UMOV UR6, UR4 ;  /* 0x0000000400067c82 */ /* 0x000fe40008000000 */
[----:B------:R-:W-:Y:S01]  /*7060*/  HGMMA.64x128x16.F32 R24, R180, gdesc[UR4].tnspB, R24, gsb0 ;  /* 0x41e00004b4187df0 */ /* 0x000fe20008000818 */
[----:B------:R-:W-:Y:S01]  /*7070*/  UIADD3 UR6, UR4, 0x80, URZ ;  /* 0x0000008004067890 */ /* 0x000fe2000fffe03f */
[----:B-1----:R-:W-:Y:S01]  /*7080*/  FADD.FTZ R4, R4, R3 ;  /* 0x0000000304047221 */ /* 0x002fe20000010000 */
[----:B------:R-:W-:Y:S01]  /*7090*/  UMOV UR7, 0x40000040 ;  /* 0x4000004000077882 */ /* 0x000fe20000000000 */
[----:B------:R-:W-:Y:S02]  /*70a0*/  IMAD.MOV.U32 R3, RZ, RZ, -0x800000 ;  /* 0xff800000ff037424 */ /* 0x000fe400078e00ff */
[----:B--2---:R-:W-:Y:S01]  /*70b0*/  FADD.FTZ R6, R5, R0 ;  /* 0x0000000005067221 */ /* 0x004fe20000010000 */
[----:B------:R-:W-:Y:S01]  /*70c0*/  IMAD.MOV.U32 R0, RZ, RZ, -0x800000 ;  /* 0xff800000ff007424 */ /* 0x000fe200078e00ff */
[----:B------:R-:W1:Y:S04]  /*70d0*/  SHFL.BFLY PT, R5, R4, 0x1, 0x1f ;  /* 0x0c201f0004057f89 */ /* 0x000e6800000e0000 */
[----:B------:R-:W2:Y:S01]  /*70e0*/  SHFL.BFLY PT, R11, R6, 0x1, 0x1f ;  /* 0x0c201f00060b7f89 */ /* 0x000ea200000e0000 */
[----:B-1----:R-:W-:Y:S01]  /*70f0*/  FADD.FTZ R14, R4, R5 ;  /* 0x00000005040e7221 */ /* 0x002fe20000010000 */
[----:B------:R-:W-:-:S02]  /*7100*/  IMAD.MOV.U32 R5, RZ, RZ, RZ ;  /* 0x000000ffff057224 */ /* 0x000fc400078e00ff */
[----:B--2---:R-:W-:Y:S02]  /*7110*/  FADD.FTZ R15, R6, R11 ;  /* 0x0000000b060f7221 */ /* 0x004fe40000010000 */
[----:B------:R-:W-:-:S03]  /*7120*/  FSETP.NE.FTZ.AND P1, PT, R14, RZ, PT ;  /* 0x000000ff0e00720b */ /* 0x000fc60003f35000 */
[----:B------:R-:W-:-:S10]  /*7130*/  FSETP.NE.FTZ.AND P2, PT, R15, RZ, PT ;  /* 0x000000ff0f00720b */ /* 0x000fd40003f55000 */
[----:B------:R-:W1:Y:S01]  /*7140*/  @P1 MUFU.LG2 R10, R14 ;  /* 0x0000000e000a1308 */ /* 0x000e620000000c00 */
[C---:B------:R-:W-:Y:S02]  /*7150*/  @P1 FMUL.FTZ R4, R8.reuse, 0.69314718246459960938 ;  /* 0x3f31721808041820 */ /* 0x040fe40000410000 */
[----:B------:R-:W-:-:S05]  /*7160*/  @P2 FMUL.FTZ R21, R8, 0.69314718246459960938 ;  /* 0x3f31721808152820 */ /* 0x000fca0000410000 */
[----:B------:R-:W2:Y:S08]  /*7170*/  @P2 MUFU.LG2 R13, R15 ;  /* 0x0000000f000d2308 */ /* 0x000eb00000000c00 */
[----:B------:R3:W4:Y:S01]  /*7180*/  @P1 MUFU.RCP R5, R14 ;  /* 0x0000000e00051308 */ /* 0x0007220000001000 */
[----:B-1----:R-:W-:-:S04]  /*7190*/  @P1 FMUL.FTZ R11, R10, 0.69314718246459960938 ;  /* 0x3f3172180a0b1820 */ /* 0x002fc80000410000 */
[----:B------:R-:W-:-:S03]  /*71a0*/  @P1 FFMA.FTZ R3, R4, R7, R11 ;  /* 0x0000000704031223 */ /* 0x000fc6000001000b */
[----:B------:R3:W1:Y:S01]  /*71b0*/  @P2 MUFU.RCP R12, R15 ;  /* 0x0000000f000c2308 */ /* 0x0006620000001000 */
[----:B--2---:R-:W-:-:S04]  /*71c0*/  @P2 FMUL.FTZ R6, R13, 0.69314718246459960938 ;  /* 0x3f3172180d062820 */ /* 0x004fc80000410000 */
[----:B------:R-:W-:Y:S01]  /*71d0*/  @P2 FFMA.FTZ R0, R21, R9, R6 ;  /* 0x0000000915002223 */ /* 0x000fe20000010006 */
[----:B------:R-:W-:Y:S02]  /*71e0*/  WARPGROUP.DEPBAR.LE gsb0, 0x0 ;  /* 0x00008000000079c5 */ /* 0x000fe40000010000 */
[----:B------:R-:W-:-:S06]  /*71f0*/  WARPGROUP.ARRIVE ;  /* 0x00000000000079c5 */ /* 0x000fcc0000000000 */
        /* <DEDUP_REMOVED lines=31> */
[----:B------:R-:W-:Y:S03]  /*73f0*/  HGMMA.64x128x16.F32 R24, R164, gdesc[UR4].tnspB, R24, gsb0 ;  /* 0x41e00004a4187df0 */ /* 0x000fe60008000818 */
[----:B------:R-:W-:Y:S02]  /*7400*/  WARPGROUP.DEPBAR.LE gsb0, 0x0 ;  /* 0x00008000000079c5 */ /* 0x000fe40000010000 */
[----:B-1-34-:R-:W-:Y:S05]  /*7410*/  @!P0 BRA `(.L_x_152) ;  /* 0x0000000000048947 */ /* 0x01afea0003800000 */
[----:B------:R-:W-:Y:S01]  /*7420*/  BPT.TRAP 0x1 ;  /* 0x000000040000795c */ /* 0x000fe20000300000 */
.L_x_152:
[----:B------:R-:W-:Y:S01]  /*7430*/  ISETP.NE.AND P3, PT, R2, RZ, PT ;  /* 0x000000ff0200720c */ /* 0x000fe20003f65270 */
        /* <DEDUP_REMOVED lines=32> */
[----:B------:R-:W-:Y:S01]  /*7640*/  IADD3 R5, P0, R16, 0x20, RZ ;  /* 0x0000002010057810 */ /* 0x000fe20007f1e0ff */
[-C--:B------:R-:W-:Y:S01]  /*7650*/  FMUL.FTZ R8, R26, R12.reuse ;  /* 0x0000000c1a087220 */ /* 0x080fe20000410000 */
[----:B------:R-:W-:Y:S01]  /*7660*/  MOV R4, UR5 ;  /* 0x0000000500047c02 */ /* 0x000fe20008000f00 */
[-C--:B------:R-:W-:Y:S01]  /*7670*/  FMUL.FTZ R27, R27, R12.reuse ;  /* 0x0000000c1b1b7220 */ /* 0x080fe20000410000 */
[----:B------:R-:W-:Y:S01]  /*7680*/  LOP3.LUT R26, R5, 0x380, RZ, 0xc0, !PT ;  /* 0x00000380051a7812 */ /* 0x000fe200078ec0ff */
[----:B------:R-:W-:Y:S01]  /*7690*/  UIADD3 UR35, -UR36, URZ, URZ ;  /* 0x0000003f24237290 */ /* 0x000fe2000fffe13f */
[----:B------:R-:W-:Y:S01]  /*76a0*/  IADD3 R9, P1, R16, 0x40, RZ ;  /* 0x0000004010097810 */ /* 0x000fe20007f3e0ff */
[----:B------:R-:W-:Y:S01]  /*76b0*/  @P3 VIADD R4, R4, 0x34860 ;  /* 0x0003486004043836 */ /* 0x000fe20000000000 */
[----:B------:R-:W-:Y:S01]  /*76c0*/  SHF.R.U64 R26, R26, 0x3, RZ ;  /* 0x000000031a1a7819 */ /* 0x000fe200000012ff */
[----:B------:R-:W-:Y:S01]  /*76d0*/  ULDC UR4, c[0x0][0xdb4] ;  /* 0x00036d0000047ab9 */ /* 0x000fe20000000800 */
[----:B------:R-:W-:Y:S01]  /*76e0*/  IADD3 R15, P6, R16, 0x4000, RZ ;  /* 0x00004000100f7810 */ /* 0x000fe20007fde0ff */
[----:B------:R-:W-:Y:S01]  /*76f0*/  UIMAD UR35, UR4, UR35, UR61 ;  /* 0x00000023042372a4 */ /* 0x000fe2000f8e023d */
[----:B------:R-:W-:Y:S01]  /*7700*/  LOP3.LUT R26, R26, R5, RZ, 0x3c, !PT ;  /* 0x000000051a1a7212 */ /* 0x000fe200078e3cff */
[----:B------:R-:W-:Y:S01]  /*7710*/  UIADD3 UR34, -UR61, URZ, URZ ;  /* 0x0000003f3d227290 */ /* 0x000fe2000fffe13f */
[----:B------:R-:W-:Y:S01]  /*7720*/  LOP3.LUT R5, R16, 0x380, RZ, 0xc0, !PT ;  /* 0x0000038010057812 */ /* 0x000fe200078ec0ff */
[-C--:B------:R-:W-:Y:S01]  /*7730*/  FMUL.FTZ R7, R31, R12.reuse ;  /* 0x0000000c1f077220 */ /* 0x080fe20000410000 */
[----:B------:R-:W-:Y:S01]  /*7740*/  @P3 PRMT R4, R19, 0x654, R4 ;  /* 0x0000065413043816 */ /* 0x000fe20000000004 */
[-C--:B------:R-:W-:Y:S01]  /*7750*/  FMUL.FTZ R30, R30, R12.reuse ;  /* 0x0000000c1e1e7220 */ /* 0x080fe20000410000 */
[----:B------:R-:W-:Y:S01]  /*7760*/  SHF.R.U64 R5, R5, 0x3, RZ ;  /* 0x0000000305057819 */ /* 0x000fe200000012ff */
[----:B------:R-:W-:Y:S01]  /*7770*/  ULDC UR5, c[0x0][0xda8] ;  /* 0x00036a0000057ab9 */ /* 0x000fe20000000800 */
[----:B------:R-:W-:Y:S01]  /*7780*/  LOP3.LUT R24, R9, 0x380, RZ, 0xc0, !PT ;  /* 0x0000038009187812 */ /* 0x000fe200078ec0ff */
[----:B------:R1:W-:Y:S01]  /*7790*/  @P3 SYNCS.ARRIVE.TRANS64.RED.A1T0 RZ, [R4+URZ], RZ ;  /* 0x000000ff04ff39a7 */ /* 0x0003e2000810043f */
[----:B------:R-:W-:Y:S01]  /*77a0*/  LOP3.LUT R14, R15, 0x380, RZ, 0xc0, !PT ;  /* 0x000003800f0e7812 */ /* 0x000fe200078ec0ff */
[----:B------:R-:W-:Y:S01]  /*77b0*/  USHF.R.S32.HI UR4, URZ, 0x1f, UR35 ;  /* 0x0000001f3f047899 */ /* 0x000fe20008011423 */
[----:B------:R-:W-:Y:S01]  /*77c0*/  SHF.R.U64 R24, R24, 0x3, RZ ;  /* 0x0000000318187819 */ /* 0x000fe200000012ff */
[----:B------:R-:W-:Y:S01]  /*77d0*/  ULDC.64 UR8, c[0x0][0xb70] ;  /* 0x0002dc0000087ab9 */ /* 0x000fe20000000a00 */
[----:B------:R-:W-:Y:S01]  /*77e0*/  SHF.R.U64 R14, R14, 0x3, RZ ;  /* 0x000000030e0e7819 */ /* 0x000fe200000012ff */
[-C--:B------:R-:W-:Y:S01]  /*77f0*/  FMUL.FTZ R35, R35, R12.reuse ;  /* 0x0000000c23237220 */ /* 0x080fe20000410000 */
[----:B------:R-:W-:Y:S01]  /*7800*/  LOP3.LUT R24, R24, R9, RZ, 0x3c, !PT ;  /* 0x0000000918187212 */ /* 0x000fe200078e3cff */
[----:B------:R-:W-:Y:S01]  /*7810*/  FMUL.FTZ R34, R34, R12 ;  /* 0x0000000c22227220 */ /* 0x000fe20000410000 */
[----:B-1----:R-:W-:Y:S01]  /*7820*/  LOP3.LUT R4, R5, R16, RZ, 0x3c, !PT ;  /* 0x0000001005047212 */ /* 0x002fe200078e3cff */
[--C-:B------:R-:W-:Y:S01]  /*7830*/  IMAD.MOV.U32 R5, RZ, RZ, R17.reuse ;  /* 0x000000ffff057224 */ /* 0x100fe200078e0011 */
[----:B------:R-:W-:Y:S01]  /*7840*/  IADD3 R21, P2, R16, 0x60, RZ ;  /* 0x0000006010157810 */ /* 0x000fe20007f5e0ff */
[----:B------:R-:W-:Y:S01]  /*7850*/  FMUL.FTZ R39, R39, R12 ;  /* 0x0000000c27277220 */ /* 0x000fe20000410000 */
[----:B------:R-:W-:Y:S01]  /*7860*/  LOP3.LUT R14, R14, R15, RZ, 0x3c, !PT ;  /* 0x0000000f0e0e7212 */ /* 0x000fe200078e3cff */
[--C-:B------:R-:W-:Y:S01]  /*7870*/  IMAD.X R15, RZ, RZ, R17.reuse, P6 ;  /* 0x000000ffff0f7224 */ /* 0x100fe200030e0611 */
[----:B------:R-:W-:Y:S01]  /*7880*/  MOV R9, R4 ;  /* 0x0000000400097202 */ /* 0x000fe20000000f00 */
[----:B------:R-:W-:Y:S01]  /*7890*/  FMUL.FTZ R38, R38, R12 ;  /* 0x0000000c26267220 */ /* 0x000fe20000410000 */
[----:B------:R-:W-:Y:S01]  /*78a0*/  F2FP.F16.F32.PACK_AB R5, R27, R8 ;  /* 0x000000081b05723e */ /* 0x000fe200000000ff */
[--C-:B------:R-:W-:Y:S01]  /*78b0*/  IMAD.X R27, RZ, RZ, R17.reuse, P0 ;  /* 0x000000ffff1b7224 */ /* 0x100fe200000e0611 */
[----:B------:R-:W-:Y:S01]  /*78c0*/  R2UR UR6, R186 ;  /* 0x00000000ba0672ca */ /* 0x000fe200000e0000 */
[----:B------:R-:W-:Y:S01]  /*78d0*/  FMUL.FTZ R43, R43, R12 ;  /* 0x0000000c2b2b7220 */ /* 0x000fe20000410000 */
[----:B------:R-:W-:Y:S01]  /*78e0*/  F2FP.F16.F32.PACK_AB R4, R25, R6 ;  /* 0x000000061904723e */ /* 0x000fe200000000ff */
[-C--:B------:R-:W-:Y:S01]  /*78f0*/  FMUL.FTZ R42, R42, R12.reuse ;  /* 0x0000000c2a2a7220 */ /* 0x080fe20000410000 */
[----:B------:R-:W-:Y:S01]  /*7900*/  LOP3.LUT R20, R21, 0x380, RZ, 0xc0, !PT ;  /* 0x0000038015147812 */ /* 0x000fe200078ec0ff */
[-C--:B------:R-:W-:Y:S01]  /*7910*/  FMUL.FTZ R47, R47, R12.reuse ;  /* 0x0000000c2f2f7220 */ /* 0x080fe20000410000 */
[----:B------:R-:W-:Y:S01]  /*7920*/  IADD3 R11, P4, R16, 0x4040, RZ ;  /* 0x00004040100b7810 */ /* 0x000fe20007f9e0ff */
[----:B------:R-:W-:Y:S01]  /*7930*/  FMUL.FTZ R46, R46, R12 ;  /* 0x0000000c2e2e7220 */ /* 0x000fe20000410000 */
[----:B------:R-:W-:Y:S01]  /*7940*/  F2FP.F16.F32.PACK_AB R6, R29, R28 ;  /* 0x0000001c1d06723e */ /* 0x000fe200000000ff */
[----:B------:R-:W-:Y:S01]  /*7950*/  FMUL.FTZ R51, R51, R12 ;  /* 0x0000000c33337220 */ /* 0x000fe20000410000 */
[----:B------:R-:W-:Y:S01]  /*7960*/  MOV R29, R26 ;  /* 0x0000001a001d7202 */ /* 0x000fe20000000f00 */
[----:B------:R-:W-:Y:S01]  /*7970*/  FMUL.FTZ R50, R50, R12 ;  /* 0x0000000c32327220 */ /* 0x000fe20000410000 */
[----:B------:R-:W-:Y:S01]  /*7980*/  MOV R26, R14 ;  /* 0x0000000e001a7202 */ /* 0x000fe20000000f00 */
[----:B------:R-:W-:Y:S01]  /*7990*/  UIMAD UR34, UR5, UR34, UR6 ;  /* 0x00000022052272a4 */ /* 0x000fe2000f8e0206 */
[----:B------:R-:W1:Y:S01]  /*79a0*/  LDC.64 R14, c[0x0][0xb78] ;  /* 0x0002de00ff0e7b82 */ /* 0x000e620000000a00 */
[----:B------:R-:W-:Y:S01]  /*79b0*/  SHF.R.U64 R20, R20, 0x3, RZ ;  /* 0x0000000314147819 */ /* 0x000fe200000012ff */
[----:B------:R-:W-:Y:S01]  /*79c0*/  UIMAD UR6, UR4, UR8, URZ ;  /* 0x00000008040672a4 */ /* 0x000fe2000f8e023f */
[----:B------:R-:W-:Y:S01]  /*79d0*/  LOP3.LUT R10, R11, 0x380, RZ, 0xc0, !PT ;  /* 0x000003800b0a7812 */ /* 0x000fe200078ec0ff */
[----:B------:R-:W-:Y:S01]  /*79e0*/  USHF.L.U32 UR34, UR34, 0x7, URZ ;  /* 0x0000000722227899 */ /* 0x000fe2000800063f */
[----:B------:R-:W-:Y:S01]  /*79f0*/  LOP3.LUT R20, R20, R21, RZ, 0x3c, !PT ;  /* 0x0000001514147212 */ /* 0x000fe200078e3cff */
[-C--:B------:R-:W-:Y:S01]  /*7a00*/  FMUL.FTZ R55, R55, R12.reuse ;  /* 0x0000000c37377220 */ /* 0x080fe20000410000 */
[----:B------:R-:W-:Y:S01]  /*7a10*/  SHF.R.U64 R10, R10, 0x3, RZ ;  /* 0x000000030a0a7819 */ /* 0x000fe200000012ff */
[-C--:B------:R-:W-:Y:S01]  /*7a20*/  FMUL.FTZ R54, R54, R12.reuse ;  /* 0x0000000c36367220 */ /* 0x080fe20000410000 */
[----:B------:R-:W-:Y:S01]  /*7a30*/  IADD3 R21, P3, R16, 0x4060, RZ ;  /* 0x0000406010157810 */ /* 0x000fe20007f7e0ff */
[-C--:B------:R-:W-:Y:S01]  /*7a40*/  FMUL.FTZ R59, R59, R12.reuse ;  /* 0x0000000c3b3b7220 */ /* 0x080fe20000410000 */
[----:B------:R-:W-:Y:S01]  /*7a50*/  LOP3.LUT R10, R10, R11, RZ, 0x3c, !PT ;  /* 0x0000000b0a0a7212 */ /* 0x000fe200078e3cff */
[-C--:B------:R-:W-:Y:S01]  /*7a60*/  FMUL.FTZ R58, R58, R12.reuse ;  /* 0x0000000c3a3a7220 */ /* 0x080fe20000410000 */
[----:B------:R-:W-:Y:S01]  /*7a70*/  LOP3.LUT R11, R21, 0x380, RZ, 0xc0, !PT ;  /* 0x00000380150b7812 */ /* 0x000fe200078ec0ff */
[-C--:B------:R-:W-:Y:S01]  /*7a80*/  FMUL.FTZ R63, R63, R12.reuse ;  /* 0x0000000c3f3f7220 */ /* 0x080fe20000410000 */
[----:B------:R-:W-:Y:S01]  /*7a90*/  IADD3 R13, P5, R16, 0x4020, RZ ;  /* 0x00004020100d7810 */ /* 0x000fe20007fbe0ff */
[----:B------:R-:W-:Y:S01]  /*7aa0*/  FMUL.FTZ R62, R62, R12 ;  /* 0x0000000c3e3e7220 */ /* 0x000fe20000410000 */
[----:B------:R-:W-:Y:S01]  /*7ab0*/  F2FP.F16.F32.PACK_AB R7, R7, R30 ;  /* 0x0000001e0707723e */ /* 0x000fe200000000ff */
[----:B------:R-:W-:Y:S01]  /*7ac0*/  BAR.SYNC.DEFER_BLOCKING 0x1, 0x100 ;  /* 0x0044000000007b1d */ /* 0x000fe20000010000 */
        /* <DEDUP_REMOVED lines=12> */
[----:B------:R-:W-:Y:S01]  /*7b90*/  SHF.R.U64 R8, R11, 0x3, RZ ;  /* 0x000000030b087819 */ /* 0x000fe200000012ff */
[----:B------:R-:W-:Y:S01]  /*7ba0*/  UIMAD.WIDE.U32 UR4, UR35, UR8, URZ ;  /* 0x00000008230472a5 */ /* 0x000fe2000f8e003f */
[----:B------:R-:W-:Y:S01]  /*7bb0*/  LOP3.LUT R12, R13, 0x380, RZ, 0xc0, !PT ;  /* 0x000003800d0c7812 */ /* 0x000fe200078ec0ff */
[----:B------:R-:W-:Y:S01]  /*7bc0*/  UIMAD UR6, UR35, UR9, UR6 ;  /* 0x00000009230672a4 */ /* 0x000fe2000f8e0206 */
[----:B------:R-:W-:Y:S01]  /*7bd0*/  LOP3.LUT R8, R8, R21, RZ, 0x3c, !PT ;  /* 0x0000001508087212 */ /* 0x000fe200078e3cff */
[----:B------:R-:W-:Y:S01]  /*7be0*/  USHF.R.S32.HI UR7, URZ, 0x1f, UR36 ;  /* 0x0000001f3f077899 */ /* 0x000fe20008011424 */
[----:B------:R-:W-:Y:S01]  /*7bf0*/  IADD3 R31, R189, UR34, RZ ;  /* 0x00000022bd1f7c10 */ /* 0x000fe2000fffe0ff */
[----:B------:R-:W-:Y:S01]  /*7c00*/  UIADD3 UR6, UR5, UR6, URZ ;  /* 0x0000000605067290 */ /* 0x000fe2000fffe03f */
[----:B------:R-:W-:Y:S01]  /*7c10*/  SHF.R.U64 R12, R12, 0x3, RZ ;  /* 0x000000030c0c7819 */ /* 0x000fe200000012ff */
[--C-:B------:R-:W-:Y:S01]  /*7c20*/  IMAD.X R25, RZ, RZ, R17.reuse, P1 ;  /* 0x000000ffff197224 */ /* 0x100fe200008e0611 */
[----:B------:R-:W-:Y:S01]  /*7c30*/  IADD3.X R21, RZ, R17, RZ, P2, !PT ;  /* 0x00000011ff157210 */ /* 0x000fe200017fe4ff */
[----:B------:R2:W-:Y:S01]  /*7c40*/  STSM.16.M88.4 [R9], R4 ;  /* 0x0000000409007844 */ /* 0x0005e20000000200 */
[----:B------:R-:W-:Y:S01]  /*7c50*/  R2UR UR10, R23 ;  /* 0x00000000170a72ca */ /* 0x000fe200000e0000 */
[--C-:B------:R-:W-:Y:S01]  /*7c60*/  IMAD.X R11, RZ, RZ, R17.reuse, P4 ;  /* 0x000000ffff0b7224 */ /* 0x100fe200020e0611 */
[----:B------:R-:W-:Y:S01]  /*7c70*/  LOP3.LUT R12, R12, R13, RZ, 0x3c, !PT ;  /* 0x0000000d0c0c7212 */ /* 0x000fe200078e3cff */
[----:B------:R-:W-:Y:S01]  /*7c80*/  IMAD.X R13, RZ, RZ, R17, P5 ;  /* 0x000000ffff0d7224 */ /* 0x000fe200028e0611 */
[----:B------:R-:W-:Y:S01]  /*7c90*/  MOV R27, R20 ;  /* 0x00000014001b7202 */ /* 0x000fe20000000f00 */
[----:B------:R-:W-:Y:S01]  /*7ca0*/  IMAD.U32 R21, RZ, RZ, UR5 ;  /* 0x00000005ff157e24 */ /* 0x000fe2000f8e00ff */
[----:B------:R-:W-:Y:S01]  /*7cb0*/  LOP3.LUT P0, RZ, R185, 0x3, RZ, 0xc0, !PT ;  /* 0x00000003b9ff7812 */ /* 0x000fe2000780c0ff */
[----:B------:R-:W-:Y:S01]  /*7cc0*/  IMAD.U32 R20, RZ, RZ, UR4 ;  /* 0x00000004ff147e24 */ /* 0x000fe2000f8e00ff */
[----:B------:R-:W-:Y:S01]  /*7cd0*/  ULDC UR4, c[0x0][0xa88] ;  /* 0x0002a20000047ab9 */ /* 0x000fe20000000800 */
[----:B------:R-:W-:Y:S01]  /*7ce0*/  IMAD.U32 R21, RZ, RZ, UR6 ;  /* 0x00000006ff157e24 */ /* 0x000fe2000f8e00ff */
[----:B------:R-:W-:Y:S01]  /*7cf0*/  MOV R28, R24 ;  /* 0x00000018001c7202 */ /* 0x000fe20000000f00 */
[----:B------:R-:W-:Y:S01]  /*7d00*/  ULDC.64 UR12, c[0x0][0x208] ;  /* 0x00008200000c7ab9 */ /* 0x000fe20000000a00 */
[----:B------:R-:W-:Y:S01]  /*7d10*/  MOV R24, R10 ;  /* 0x0000000a00187202 */ /* 0x000fe20000000f00 */
[----:B-1----:R-:W-:Y:S01]  /*7d20*/  IMAD.WIDE.U32 R20, R14, UR36, R20 ;  /* 0x000000240e147c25 */ /* 0x002fe2000f8e0014 */
[----:B------:R-:W-:-:S02]  /*7d30*/  MOV R25, R12 ;  /* 0x0000000c00197202 */ /* 0x000fc40000000f00 */
[----:B--2---:R-:W-:Y:S01]  /*7d40*/  F2FP.F16.F32.PACK_AB R4, R33, R32 ;  /* 0x000000202104723e */ /* 0x004fe200000000ff */
[----:B------:R-:W-:Y:S01]  /*7d50*/  IMAD.X R9, RZ, RZ, R17, P3 ;  /* 0x000000ffff097224 */ /* 0x000fe200018e0611 */
[----:B------:R-:W-:Y:S02]  /*7d60*/  F2FP.F16.F32.PACK_AB R5, R35, R34 ;  /* 0x000000222305723e */ /* 0x000fe400000000ff */
[----:B------:R-:W-:Y:S02]  /*7d70*/  F2FP.F16.F32.PACK_AB R6, R37, R36 ;  /* 0x000000242506723e */ /* 0x000fe400000000ff */
[----:B------:R-:W-:Y:S01]  /*7d80*/  MOV R23, R8 ;  /* 0x0000000800177202 */ /* 0x000fe20000000f00 */
[----:B------:R-:W-:Y:S01]  /*7d90*/  VIADD R9, R31, 0x8 ;  /* 0x000000081f097836 */ /* 0x000fe20000000000 */
[----:B------:R-:W-:Y:S01]  /*7da0*/  F2FP.F16.F32.PACK_AB R7, R39, R38 ;  /* 0x000000262707723e */ /* 0x000fe200000000ff */
[----:B------:R-:W-:Y:S01]  /*7db0*/  IMAD R8, R14, UR7, RZ ;  /* 0x000000070e087c24 */ /* 0x000fe2000f8e02ff */
[----:B------:R-:W-:-:S02]  /*7dc0*/  F2FP.F16.F32.PACK_AB R10, R45, R44 ;  /* 0x0000002c2d0a723e */ /* 0x000fc400000000ff */
[----:B------:R-:W-:Y:S01]  /*7dd0*/  ISETP.GE.OR P1, PT, R9, UR4, P0 ;  /* 0x0000000409007c0c */ /* 0x000fe20008726670 */
[----:B------:R-:W-:Y:S01]  /*7de0*/  IMAD R30, R15, UR36, R8 ;  /* 0x000000240f1e7c24 */ /* 0x000fe2000f8e0208 */
[----:B------:R-:W-:Y:S01]  /*7df0*/  F2FP.F16.F32.PACK_AB R8, R41, R40 ;  /* 0x000000282908723e */ /* 0x000fe200000000ff */
[----:B------:R1:W-:Y:S01]  /*7e00*/  STSM.16.M88.4 [R29], R4 ;  /* 0x000000041d007844 */ /* 0x0003e20000000200 */
        /* <DEDUP_REMOVED lines=10> */
[----:B-1----:R-:W-:Y:S02]  /*7eb0*/  F2FP.F16.F32.PACK_AB R4, R57, R56 ;  /* 0x000000383904723e */ /* 0x002fe400000000ff */
[----:B------:R-:W-:Y:S02]  /*7ec0*/  F2FP.F16.F32.PACK_AB R5, R59, R58 ;  /* 0x0000003a3b05723e */ /* 0x000fe400000000ff */
[----:B------:R-:W-:-:S02]  /*7ed0*/  F2FP.F16.F32.PACK_AB R6, R61, R60 ;  /* 0x0000003c3d06723e */ /* 0x000fc400000000ff */
[----:B------:R-:W-:Y:S02]  /*7ee0*/  F2FP.F16.F32.PACK_AB R7, R63, R62 ;  /* 0x0000003e3f07723e */ /* 0x000fe400000000ff */
[----:B------:R-:W-:Y:S02]  /*7ef0*/  F2FP.F16.F32.PACK_AB R72, R73, R72 ;  /* 0x000000484948723e */ /* 0x000fe400000000ff */
[----:B------:R-:W-:Y:S01]  /*7f00*/  F2FP.F16.F32.PACK_AB R66, R69, R68 ;  /* 0x000000444542723e */ /* 0x000fe200000000ff */
[----:B------:R1:W-:Y:S01]  /*7f10*/  STSM.16.M88.4 [R26], R4 ;  /* 0x000000041a007844 */ /* 0x0003e20000000200 */
[----:B------:R-:W-:Y:S02]  /*7f20*/  F2FP.F16.F32.PACK_AB R67, R71, R70 ;  /* 0x000000464743723e */ /* 0x000fe400000000ff */
[----:B------:R-:W-:Y:S01]  /*7f30*/  F2FP.F16.F32.PACK_AB R73, R75, R74 ;  /* 0x0000004a4b49723e */ /* 0x000fe200000000ff */
[----:B------:R-:W2:Y:S01]  /*7f40*/  SHFL.IDX PT, R6, R188, RZ, 0x1f ;  /* 0x00001fffbc067589 */ /* 0x000ea200000e0000 */
[----:B------:R-:W-:-:S02]  /*7f50*/  F2FP.F16.F32.PACK_AB R80, R81, R80 ;  /* 0x000000505150723e */ /* 0x000fc400000000ff */
[----:B------:R-:W-:Y:S01]  /*7f60*/  F2FP.F16.F32.PACK_AB R74, R77, R76 ;  /* 0x0000004c4d4a723e */ /* 0x000fe200000000ff */
[----:B------:R-:W-:Y:S01]  /*7f70*/  STSM.16.M88.4 [R25], R64 ;  /* 0x0000004019007844 */ /* 0x000fe20000000200 */
[----:B------:R-:W-:Y:S02]  /*7f80*/  F2FP.F16.F32.PACK_AB R75, R79, R78 ;  /* 0x0000004e4f4b723e */ /* 0x000fe400000000ff */
[----:B------:R-:W-:Y:S02]  /*7f90*/  F2FP.F16.F32.PACK_AB R81, R83, R82 ;  /* 0x000000525351723e */ /* 0x000fe400000000ff */
[----:B------:R-:W-:Y:S01]  /*7fa0*/  F2FP.F16.F32.PACK_AB R82, R85, R84 ;  /* 0x000000545552723e */ /* 0x000fe200000000ff */
[----:B------:R-:W-:Y:S01]  /*7fb0*/  STSM.16.M88.4 [R24], R72 ;  /* 0x0000004818007844 */ /* 0x000fe20000000200 */
[----:B------:R-:W-:Y:S02]  /*7fc0*/  F2FP.F16.F32.PACK_AB R83, R87, R86 ;  /* 0x000000565753723e */ /* 0x000fe400000000ff */
[----:B------:R-:W-:-:S02]  /*7fd0*/  SHF.R.S32.HI R29, RZ, 0x1f, R31 ;  /* 0x0000001fff1d7819 */ /* 0x000fc4000001141f */
[C---:B------:R-:W-:Y:S01]  /*7fe0*/  IADD3 R20, P2, R31.reuse, R20, RZ ;  /* 0x000000141f147210 */ /* 0x040fe20007f5e0ff */
[----:B------:R3:W-:Y:S01]  /*7ff0*/  STSM.16.M88.4 [R23], R80 ;  /* 0x0000005017007844 */ /* 0x0007e20000000200 */
[----:B------:R-:W-:Y:S01]  /*8000*/  ISETP.GE.OR P0, PT, R31, UR4, P0 ;  /* 0x000000041f007c0c */ /* 0x000fe20008706670 */
[----:B------:R-:W-:Y:S01]  /*8010*/  ULDC.64 UR4, c[0x0][0xb40] ;  /* 0x0002d00000047ab9 */ /* 0x000fe20000000a00 */
[----:B------:R-:W-:Y:S01]  /*8020*/  IADD3.X R29, R29, R21, R30, P2, !PT ;  /* 0x000000151d1d7210 */ /* 0x000fe200017fe41e */
[----:B------:R-:W-:Y:S01]  /*8030*/  @!PT LDS RZ, [RZ] ;  /* 0x00000000fffff984 */ /* 0x000fe20000000800 */
[----:B------:R-:W-:Y:S01]  /*8040*/  @!PT LDS RZ, [RZ] ;  /* 0x00000000fffff984 */ /* 0x000fe20000000800 */
[----:B------:R-:W-:Y:S01]  /*8050*/  @!PT LDS RZ, [RZ] ;  /* 0x00000000fffff984 */ /* 0x000fe20000000800 */
[----:B------:R4:W-:Y:S06]  /*8060*/  MEMBAR.ALL.CTA ;  /* 0x0000000000007992 */ /* 0x0009ec0000008000 */
[----:B----4-:R-:W4:Y:S02]  /*8070*/  FENCE.VIEW.ASYNC.S ;  /* 0x00000000000073c6 */ /* 0x010f240000000000 */
[----:B----4-:R-:W-:Y:S06]  /*8080*/  BAR.ARV 0x1, 0x120 ;  /* 0x0044800000007b1d */ /* 0x010fec0000002000 */
[----:B-1----:R-:W-:Y:S01]  /*8090*/  LEA R4, P2, R20, UR4, 0x2 ;  /* 0x0000000414047c11 */ /* 0x002fe2000f8410ff */
[----:B------:R-:W-:-:S02]  /*80a0*/  ULDC UR4, c[0x0][0xc] ;  /* 0x0000030000047ab9 */ /* 0x000fc40000000800 */
[----:B------:R-:W-:Y:S01]  /*80b0*/  UIADD3 UR10, UR4, UR10, URZ ;  /* 0x0000000a040a7290 */ /* 0x000fe2000fffe03f */
[----:B------:R-:W-:-:S05]  /*80c0*/  LEA.HI.X R5, R20, UR5, R29, 0x2, P2 ;  /* 0x0000000514057c11 */ /* 0x000fca00090f141d */
[----:B------:R1:W-:Y:S01]  /*80d0*/  @!P0 STG.E desc[UR12][R4.64], R3 ;  /* 0x0000000304008986 */ /* 0x0003e2000c10190c */
[----:B--2---:R-:W-:Y:S02]  /*80e0*/  ISETP.NE.AND P0, PT, R6, 0x7, PT ;  /* 0x000000070600780c */ /* 0x004fe40003f05270 */
[----:B---3--:R-:W-:Y:S01]  /*80f0*/  MOV R23, UR10 ;  /* 0x0000000a00177c02 */ /* 0x008fe20008000f00 */
        /* <DEDUP_REMOVED lines=13> */
[----:B------:R-:W-:Y:S01]  /*81d0*/  UMOV UR7, 0x40 ;  /* 0x0000004000077882 */ /* 0x000fe20000000000 */
[----:B------:R-:W-:-:S05]  /*81e0*/  UMOV UR8, 0x1 ;  /* 0x0000000100087882 */ /* 0x000fca0000000000 */
[----:B------:R2:W-:Y:S02]  /*81f0*/  UTMASTG.5D [UR32], [UR4] ;  /* 0x00000020040073b5 */ /* 0x0005e40008020000 */
[----:B--2---:R-:W-:Y:S01]  /*8200*/  UMOV UR32, UR6 ;  /* 0x0000000600207c82 */ /* 0x004fe20008000000 */
[----:B------:R-:W-:Y:S01]  /*8210*/  UMOV UR33, UR7 ;  /* 0x0000000700217c82 */ /* 0x000fe20008000000 */
[----:B------:R-:W-:Y:S01]  /*8220*/  UIADD3 UR6, UR60, 0x34820, URZ ;  /* 0x000348203c067890 */ /* 0x000fe2000fffe03f */
[----:B------:R2:W-:Y:S03]  /*8230*/  UTMASTG.5D [UR32], [UR4] ;  /* 0x00000020040073b5 */ /* 0x0005e60008020000 */
[----:B------:R-:W-:Y:S02]  /*8240*/  UPRMT UR7, URZ, 0x654, UR6 ;  /* 0x000006543f077896 */ /* 0x000fe40008000006 */
[----:B------:R-:W-:Y:S01]  /*8250*/  UPRMT UR6, UR8, 0x654, UR6 ;  /* 0x0000065408067896 */ /* 0x000fe20008000006 */
[----:B------:R0:W-:Y:S01]  /*8260*/  UTMACMDFLUSH ;  /* 0x00000000000079b7 */ /* 0x0001e20000000000 */
[----:B------:R-:W-:-:S05]  /*8270*/  DEPBAR.LE SB0, 0x0 ;  /* 0x000080000000791a */ /* 0x000fca0000000000 */
[----:B------:R-:W-:Y:S02]  /*8280*/  SYNCS.ARRIVE.TRANS64.RED.A1T0 RZ, [UR7], RZ ;  /* 0x000000ffffff79a7 */ /* 0x000fe40008100407 */
[----:B--2---:R-:W-:Y:S03]  /*8290*/  SYNCS.ARRIVE.TRANS64.RED.A1T0 RZ, [UR6], RZ ;  /* 0x000000ffffff79a7 */ /* 0x004fe60008100406 */
.L_x_154:
[----:B------:R-:W-:Y:S05]  /*82a0*/  BSYNC B0 ;  /* 0x0000000000007941 */ /* 0x000fea0003800000 */
.L_x_153:
[----:B-1----:R-:W1:Y:S01]  /*82b0*/  LDC R0, c[0x0][0xda4] ;  /* 0x00036900ff007b82 */ /* 0x002e620000000800 */
[----:B------:R-:W-:Y:S01]  /*82c0*/  R2UR UR5, R23 ;  /* 0x00000000170572ca */ /* 0x000fe200000e0000 */
[----:B------:R-:W-:Y:S01]  /*82d0*/  UIADD3 UR38, UR38, 0x1, URZ ;  /* 0x0000000126267890 */ /* 0x000fe2000fffe03f */
[----:B------:R-:W-:-:S03]  /*82e0*/  VIADD R184, R184, 0x1 ;  /* 0x00000001b8b87836 */ /* 0x000fc60000000000 */
[----:B------:R-:W-:-:S04]  /*82f0*/  UISETP.NE.AND UP0, UPT, UR38, 0x2, UPT ;  /* 0x000000022600788c */ /* 0x000fc8000bf05270 */
[----:B------:R-:W-:Y:S02]  /*8300*/  USEL UR4, URZ, 0x1, UP0 ;  /* 0x000000013f047887 */ /* 0x000fe40008000000 */
[----:B------:R-:W-:Y:S02]  /*8310*/  USEL UR38, UR38, URZ, UP0 ;  /* 0x0000003f26267287 */ /* 0x000fe40008000000 */
[----:B------:R-:W-:Y:S01]  /*8320*/  ULOP3.LUT UR39, UR39, UR4, URZ, 0x3c, !UPT ;  /* 0x0000000427277292 */ /* 0x000fe2000f8e3c3f */
[----:B-1----:R-:W-:-:S13]  /*8330*/  ISETP.LE.AND P0, PT, R0, UR5, PT ;  /* 0x0000000500007c0c */ /* 0x002fda000bf03270 */
[----:B------:R-:W-:Y:S05]  /*8340*/  @!P0 BRA `(.L_x_155) ;  /* 0xffffff8c00e48947 */ /* 0x000fea000383ffff */
[----:B------:R-:W-:Y:S05]  /*8350*/  EXIT ;  /* 0x000000000000794d */ /* 0x000fea0003800000 */
.L_x_127:
[----:B------:R-:W-:-:S08]  /*8360*/  NOP ;  /* 0x0000000000007918 */ /* 0x000fd00000000000 */
[----:B-1----:R-:W1:-:S00]  /*8370*/  USETMAXREG.DEALLOC.CTAPOOL 0x18 ;  /* 0x00000018000079c8 */ /* 0x002e4000080e0500 */
[----:B-1----:R-:W-:-:S06]  /*8380*/  LOP3.LUT R0, R0, 0x3, RZ, 0xc0, !PT ;  /* 0x0000000300007812 */ /* 0x002fcc00078ec0ff */
[----:B------:R-:W1:Y:S02]  /*8390*/  SHFL.IDX PT, R0, R0, RZ, 0x1f ;  /* 0x00001fff00007589 */ /* 0x000e6400000e0000 */
[----:B-1----:R-:W-:-:S13]  /*83a0*/  ISETP.NE.AND P0, PT, R0, RZ, PT ;  /* 0x000000ff0000720c */ /* 0x002fda0003f05270 */
[----:B------:R-:W-:Y:S05]  /*83b0*/  @P0 EXIT ;  /* 0x000000000000094d */ /* 0x000fea0003800000 */
[----:B------:R-:W1:Y:S01]  /*83c0*/  S2UR UR4, SR_CTAID.X ;  /* 0x00000000000479c3 */ /* 0x000e620000002500 */
[----:B------:R-:W-:Y:S02]  /*83d0*/  IMAD.MOV.U32 R16, RZ, RZ, RZ ;  /* 0x000000ffff107224 */ /* 0x000fe400078e00ff */
[----:B------:R-:W-:Y:S02]  /*83e0*/  IMAD.MOV.U32 R2, RZ, RZ, 0x1 ;  /* 0x00000001ff027424 */ /* 0x000fe400078e00ff */
[----:B------:R-:W-:-:S03]  /*83f0*/  IMAD.MOV.U32 R17, RZ, RZ, 0x1 ;  /* 0x00000001ff117424 */ /* 0x000fc600078e00ff */
[----:B------:R-:W1:Y:S02]  /*8400*/  LDC R0, c[0x0][0xda4] ;  /* 0x00036900ff007b82 */ /* 0x000e640000000800 */
[----:B-1----:R-:W-:-:S13]  /*8410*/  ISETP.LE.AND P0, PT, R0, UR4, PT ;  /* 0x0000000400007c0c */ /* 0x002fda000bf03270 */
[----:B------:R-:W-:Y:S05]  /*8420*/  @P0 BRA `(.L_x_156) ;  /* 0x00000030000c0947 */ /* 0x000fea0003800000 */
[----:B------:R-:W2:Y:S01]  /*8430*/  LDL R4, [R1+0x24] ;  /* 0x0000240001047983 */ /* 0x000ea20000100800 */
[----:B------:R-:W1:Y:S01]  /*8440*/  S2UR UR4, SR_CTAID.X ;  /* 0x00000000000479c3 */ /* 0x000e620000002500 */
[----:B------:R-:W-:Y:S01]  /*8450*/  IMAD.MOV.U32 R16, RZ, RZ, RZ ;  /* 0x000000ffff107224 */ /* 0x000fe200078e00ff */
[----:B------:R-:W-:Y:S01]  /*8460*/  ULDC.64 UR36, c[0x0][0x198] ;  /* 0x0000660000247ab9 */ /* 0x000fe20000000a00 */
[----:B------:R-:W3:Y:S01]  /*8470*/  S2R R3, SR_TID.X ;  /* 0x0000000000037919 */ /* 0x000ee20000002100 */
[----:B------:R-:W-:Y:S01]  /*8480*/  IMAD.MOV.U32 R17, RZ, RZ, 0x1 ;  /* 0x00000001ff117424 */ /* 0x000fe200078e00ff */
[----:B------:R-:W-:Y:S01]  /*8490*/  ULDC UR39, c[0x0][0xc] ;  /* 0x0000030000277ab9 */ /* 0x000fe20000000800 */
[C---:B---3--:R-:W-:Y:S02]  /*84a0*/  LOP3.LUT P0, R0, R3.reuse, 0x1f, RZ, 0xc0, !PT ;  /* 0x0000001f03007812 */ /* 0x048fe4000780c0ff */
[----:B------:R-:W-:-:S03]  /*84b0*/  LOP3.LUT P1, RZ, R3, 0x7f, RZ, 0xc0, !PT ;  /* 0x0000007f03ff7812 */ /* 0x000fc6000782c0ff */
[----:B------:R1:W-:Y:S01]  /*84c0*/  STL [R1+0x20], R0 ;  /* 0x0000200001007387 */ /* 0x0003e20000100800 */
[----:B------:R-:W-:-:S04]  /*84d0*/  PLOP3.LUT P0, PT, P0, P1, PT, 0x8a, 0x0 ;  /* 0x000000000000781c */ /* 0x000fc80000703172 */
[----:B------:R-:W-:Y:S02]  /*84e0*/  P2R R19, PR, RZ, 0x1 ;  /* 0x00000001ff137803 */ /* 0x000fe40000000000 */
[----:B-1----:R-:W-:-:S05]  /*84f0*/  MOV R0, UR4 ;  /* 0x0000000400007c02 */ /* 0x002fca0008000f00 */
[----:B------:R1:W-:Y:S04]  /*8500*/  STL [R1+0x14], R0 ;  /* 0x0000140001007387 */ /* 0x0003e80000100800 */
[----:B------:R1:W-:Y:S01]  /*8510*/  STL [R1+0x1c], RZ ;  /* 0x00001cff01007387 */ /* 0x0003e20000100800 */
[----:B--2---:R-:W-:-:S13]  /*8520*/  R2UR UR5, R4 ;  /* 0x00000000040572ca */ /* 0x004fda00000e0000 */
[----:B-1----:R-:W-:-:S12]  /*8530*/  ULOP3.LUT UR38, UR5, 0x2, URZ, 0xfc, !UPT ;  /* 0x0000000205267892 */ /* 0x002fd8000f8efc3f */
.L_x_208:
[----:B------:R-:W2:Y:S01]  /*8540*/  LDL R6, [R1+0x14] ;  /* 0x0000140001067983 */ /* 0x000ea20000100800 */
[----:B------:R-:W1:Y:S01]  /*8550*/  LDC R2, c[0x0][0xda8] ;  /* 0x00036a00ff027b82 */ /* 0x000e620000000800 */
[----:B------:R-:W-:Y:S05]  /*8560*/  YIELD ;  /* 0x0000000000007946 */ /* 0x000fea0003800000 */
[----:B------:R-:W-:Y:S02]  /*8570*/  ULDC.64 UR4, c[0x0][0x3f8] ;  /* 0x0000fe0000047ab9 */ /* 0x000fe40000000a00 */
[----:B------:R-:W3:Y:S01]  /*8580*/  LDC R0, c[0x0][0xdb4] ;  /* 0x00036d00ff007b82 */ /* 0x000ee20000000800 */
[----:B------:R-:W-:-:S03]  /*8590*/  UISETP.NE.U32.AND UP0, UPT, UR4, URZ, UPT ;  /* 0x0000003f0400728c */ /* 0x000fc6000bf05070 */
[----:B------:R-:W-:Y:S01]  /*85a0*/  ULDC UR4, c[0x0][0x404] ;  /* 0x0001010000047ab9 */ /* 0x000fe20000000800 */
[----:B------:R-:W-:-:S04]  /*85b0*/  UISETP.NE.AND.EX UP0, UPT, UR5, URZ, UPT, UP0 ;  /* 0x0000003f0500728c */ /* 0x000fc8000bf05300 */
[----:B------:R-:W-:Y:S01]  /*85c0*/  USEL UR4, UR4, 0x1, UP0 ;  /* 0x0000000104047887 */ /* 0x000fe20008000000 */
[----:B-1----:R-:W-:Y:S02]  /*85d0*/  ISETP.NE.AND P0, PT, R2, 0x1, PT ;  /* 0x000000010200780c */ /* 0x002fe40003f05270 */
[----:B---3--:R-:W-:-:S11]  /*85e0*/  ISETP.NE.AND P1, PT, R0, 0x1, PT ;  /* 0x000000010000780c */ /* 0x008fd60003f25270 */
        /* <DEDUP_REMOVED lines=11> */
[----:B------:R-:W-:Y:S02]  /*86a0*/  MOV R3, 0x400 ;  /* 0x0000040000037802 */ /* 0x000fe40000000f00 */
[----:B------:R2:W-:Y:S02]  /*86b0*/  STL [R1], R7 ;  /* 0x0000000701007387 */ /* 0x0005e40000100800 */
[----:B-1----:R-:W-:Y:S01]  /*86c0*/  LEA R9, R4, R3, 0x18 ;  /* 0x0000000304097211 */ /* 0x002fe200078ec0ff */
[----:B---3--:R-:W-:-:S04]  /*86d0*/  IMAD R8, R2, UR4, RZ ;  /* 0x0000000402087c24 */ /* 0x008fc8000f8e02ff */
[----:B------:R-:W-:Y:S01]  /*86e0*/  VIADD R2, R9, 0x1c400 ;  /* 0x0001c40009027836 */ /* 0x000fe20000000000 */
[----:B------:R2:W-:Y:S04]  /*86f0*/  STL [R1+0x8], R9 ;  /* 0x0000080901007387 */ /* 0x0005e80000100800 */
[----:B------:R-:W-:Y:S01]  /*8700*/  LOP3.LUT P0, RZ, R2, 0x3ff, RZ, 0xc0, !PT ;  /* 0x000003ff02ff7812 */ /* 0x000fe2000780c0ff */
[----:B------:R2:W-:Y:S01]  /*8710*/  STL [R1+0x18], R8 ;  /* 0x0000180801007387 */ /* 0x0005e20000100800 */
[----:B------:R-:W-:-:S04]  /*8720*/  IADD3 R2, R8, 0x7f, RZ ;  /* 0x0000007f08027810 */ /* 0x000fc80007ffe0ff */
[----:B------:R-:W-:-:S04]  /*8730*/  SHF.R.S32.HI R3, RZ, 0x1f, R2 ;  /* 0x0000001fff037819 */ /* 0x000fc80000011402 */
[----:B------:R-:W-:Y:S01]  /*8740*/  LEA.HI R2, R3, R2, RZ, 0x7 ;  /* 0x0000000203027211 */ /* 0x000fe200078f38ff */
[----:B------:R-:W-:-:S04]  /*8750*/  IMAD.MOV R3, RZ, RZ, -R7 ;  /* 0x000000ffff037224 */ /* 0x000fc800078e0a07 */
[----:B------:R-:W-:Y:S01]  /*8760*/  IMAD R3, R0, R3, R6 ;  /* 0x0000000300037224 */ /* 0x000fe200078e0206 */
[----:B------:R-:W-:-:S05]  /*8770*/  SHF.R.S32.HI R0, RZ, 0x7, R2 ;  /* 0x00000007ff007819 */ /* 0x000fca0000011402 */
[----:B------:R2:W-:Y:S04]  /*8780*/  STL [R1+0x10], R0 ;  /* 0x0000100001007387 */ /* 0x0005e80000100800 */
[----:B------:R2:W-:Y:S01]  /*8790*/  STL [R1+0x4], R3 ;  /* 0x0000040301007387 */ /* 0x0005e20000100800 */
[----:B------:R-:W-:Y:S05]  /*87a0*/  @!P0 BRA `(.L_x_157) ;  /* 0x0000000000408947 */ /* 0x000fea0003800000 */
[----:B------:R-:W-:Y:S01]  /*87b0*/  MOV R2, 0x0 ;  /* 0x0000000000027802 */ /* 0x000fe20000000f00 */
[----:B------:R-:W-:Y:S01]  /*87c0*/  ULDC.64 UR6, c[0x4][0xb8] ;  /* 0x01002e0000067ab9 */ /* 0x000fe20000000a00 */
[----:B------:R-:W-:Y:S01]  /*87d0*/  ULDC.64 UR8, c[0x4][0xc0] ;  /* 0x0100300000087ab9 */ /* 0x000fe20000000a00 */
[----:B------:R-:W-:Y:S01]  /*87e0*/  ULDC.64 UR4, c[0x4][0x8] ;  /* 0x0100020000047ab9 */ /* 0x000fe20000000a00 */
[----:B------:R-:W-:Y:S01]  /*87f0*/  IMAD.U32 R4, RZ, RZ, UR6 ;  /* 0x00000006ff047e24 */ /* 0x000fe2000f8e00ff */
[----:B--2---:R-:W-:Y:S01]  /*8800*/  MOV R7, UR9 ;  /* 0x0000000900077c02 */ /* 0x004fe20008000f00 */
[----:B------:R-:W1:Y:S01]  /*8810*/  LDC.64 R2, c[0x4][R2] ;  /* 0x0100000002027b82 */ /* 0x000e620000000a00 */
[----:B------:R-:W-:Y:S01]  /*8820*/  IMAD.U32 R5, RZ, RZ, UR7 ;  /* 0x00000007ff057e24 */ /* 0x000fe2000f8e00ff */
[----:B------:R-:W-:Y:S01]  /*8830*/  MOV R13, RZ ;  /* 0x000000ff000d7202 */ /* 0x000fe20000000f00 */
[----:B------:R-:W-:Y:S02]  /*8840*/  IMAD.U32 R6, RZ, RZ, UR8 ;  /* 0x00000008ff067e24 */ /* 0x000fe4000f8e00ff */
[----:B------:R-:W-:-:S02]  /*8850*/  IMAD.U32 R10, RZ, RZ, UR4 ;  /* 0x00000004ff0a7e24 */ /* 0x000fc4000f8e00ff */
[----:B------:R-:W-:Y:S02]  /*8860*/  IMAD.U32 R11, RZ, RZ, UR5 ;  /* 0x00000005ff0b7e24 */ /* 0x000fe4000f8e00ff */
[----:B------:R-:W-:Y:S02]  /*8870*/  IMAD.MOV.U32 R8, RZ, RZ, 0x70 ;  /* 0x00000070ff087424 */ /* 0x000fe400078e00ff */
[----:B------:R-:W-:-:S07]  /*8880*/  IMAD.MOV.U32 R12, RZ, RZ, 0x1 ;  /* 0x00000001ff0c7424 */ /* 0x000fce00078e00ff */
[----:B------:R-:W-:-:S07]  /*8890*/  LEPC R20, `(.L_x_157) ;  /* 0x000000001014794e */ /* 0x000fce0000000000 */
[----:B-1----:R-:W-:Y:S05]  /*88a0*/  CALL.ABS.NOINC R2 ;  /* 0x0000000002007343 */ /* 0x002fea0003c00000 */
.L_x_157:
[----:B------:R-:W2:Y:S02]  /*88b0*/  LDL R2, [R1+0x8] ;  /* 0x0000080001027983 */ /* 0x000ea40000100800 */
[----:B--2---:R-:W-:-:S05]  /*88c0*/  VIADD R0, R2, 0x400 ;  /* 0x0000040002007836 */ /* 0x004fca0000000000 */
        /* <DEDUP_REMOVED lines=10> */
[----:B------:R-:W-:Y:S01]  /*8970*/  MOV R13, RZ ;  /* 0x000000ff000d7202 */ /* 0x000fe20000000f00 */
[----:B------:R-:W-:Y:S02]  /*8980*/  IMAD.U32 R6, RZ, RZ, UR8 ;  /* 0x00000008ff067e24 */ /* 0x000fe4000f8e00ff */
[----:B------:R-:W-:-:S02]  /*8990*/  IMAD.U32 R10, RZ, RZ, UR4 ;  /* 0x00000004ff0a7e24 */ /* 0x000fc4000f8e00ff */
[----:B------:R-:W-:Y:S02]  /*89a0*/  IMAD.U32 R11, RZ, RZ, UR5 ;  /* 0x00000005ff0b7e24 */ /* 0x000fe4000f8e00ff */
[----:B------:R-:W-:Y:S02]  /*89b0*/  IMAD.MOV.U32 R8, RZ, RZ, 0x70 ;  /* 0x00000070ff087424 */ /* 0x000fe400078e00ff */
[----:B-1----:R-:W-:-:S07]  /*89c0*/  IMAD.MOV.U32 R12, RZ, RZ, 0x1 ;  /* 0x00000001ff0c7424 */ /* 0x002fce00078e00ff */
[----:B------:R-:W-:-:S07]  /*89d0*/  LEPC R20, `(.L_x_159) ;  /* 0x000000001014794e */ /* 0x000fce0000000000 */
[----:B--2---:R-:W-:Y:S05]  /*89e0*/  CALL.ABS.NOINC R2 ;  /* 0x0000000002007343 */ /* 0x004fea0003c00000 */
.L_x_159:
[----:B------:R-:W-:Y:S01]  /*89f0*/  MOV R2, 0x0 ;  /* 0x0000000000027802 */ /* 0x000fe20000000f00 */
[----:B------:R-:W-:Y:S01]  /*8a00*/  ULDC.64 UR6, c[0x4][0xb8] ;  /* 0x01002e0000067ab9 */ /* 0x000fe20000000a00 */
[----:B------:R-:W-:Y:S01]  /*8a10*/  ULDC.64 UR8, c[0x4][0xc0] ;  /* 0x0100300000087ab9 */ /* 0x000fe20000000a00 */
[----:B------:R-:W-:Y:S01]  /*8a20*/  ULDC.64 UR4, c[0x4][0x18] ;  /* 0x0100060000047ab9 */ /* 0x000fe20000000a00 */
[----:B------:R-:W-:Y:S01]  /*8a30*/  IMAD.U32 R4, RZ, RZ, UR6 ;  /* 0x00000006ff047e24 */ /* 0x000fe2000f8e00ff */
[----:B------:R-:W-:Y:S01]  /*8a40*/  MOV R10, UR4 ;  /* 0x00000004000a7c02 */ /* 0x000fe20008000f00 */
[----:B------:R-:W1:Y:S01]  /*8a50*/  LDC.64 R2, c[0x4][R2] ;  /* 0x0100000002027b82 */ /* 0x000e620000000a00 */
[----:B------:R-:W-:Y:S02]  /*8a60*/  IMAD.U32 R5, RZ, RZ, UR7 ;  /* 0x00000007ff057e24 */ /* 0x000fe4000f8e00ff */
[----:B------:R-:W-:Y:S02]  /*8a70*/  IMAD.U32 R6, RZ, RZ, UR8 ;  /* 0x00000008ff067e24 */ /* 0x000fe4000f8e00ff */
[----:B------:R-:W-:-:S02]  /*8a80*/  IMAD.U32 R7, RZ, RZ, UR9 ;  /* 0x00000009ff077e24 */ /* 0x000fc4000f8e00ff */
[----:B------:R-:W-:Y:S02]  /*8a90*/  IMAD.U32 R11, RZ, RZ, UR5 ;  /* 0x00000005ff0b7e24 */ /* 0x000fe4000f8e00ff */
[----:B------:R-:W-:Y:S02]  /*8aa0*/  IMAD.MOV.U32 R8, RZ, RZ, 0x70 ;  /* 0x00000070ff087424 */ /* 0x000fe400078e00ff */
[----:B------:R-:W-:Y:S02]  /*8ab0*/  IMAD.MOV.U32 R12, RZ, RZ, 0x1 ;  /* 0x00000001ff0c7424 */ /* 0x000fe400078e00ff */
[----:B------:R-:W-:-:S07]  /*8ac0*/  IMAD.MOV.U32 R13, RZ, RZ, RZ ;  /* 0x000000ffff0d7224 */ /* 0x000fce00078e00ff */
[----:B------:R-:W-:-:S07]  /*8ad0*/  LEPC R20, `(.L_x_158) ;  /* 0x000000001014794e */ /* 0x000fce0000000000 */
[----:B-1----:R-:W-:Y:S05]  /*8ae0*/  CALL.ABS.NOINC R2 ;  /* 0x0000000002007343 */ /* 0x002fea0003c00000 */
.L_x_158:
[----:B------:R-:W2:Y:S01]  /*8af0*/  LDL R7, [R1] ;  /* 0x0000000001077983 */ /* 0x000ea20000100800 */
[----:B------:R-:W-:Y:S01]  /*8b00*/  ULDC.64 UR4, c[0x0][0x9f8] ;  /* 0x00027e0000047ab9 */ /* 0x000fe20000000a00 */
[----:B------:R-:W1:Y:S01]  /*8b10*/  LDC R0, c[0x0][0x428] ;  /* 0x00010a00ff007b82 */ /* 0x000e620000000800 */
[----:B------:R-:W-:Y:S01]  /*8b20*/  ISETP.NE.U32.AND P0, PT, RZ, UR4, PT ;  /* 0x00000004ff007c0c */ /* 0x000fe2000bf05070 */
[----:B------:R-:W3:Y:S04]  /*8b30*/  LDL R10, [R1+0x4] ;  /* 0x00000400010a7983 */ /* 0x000ee80000100800 */
[----:B------:R-:W4:Y:S01]  /*8b40*/  LDL R9, [R1+0x20] ;  /* 0x0000200001097983 */ /* 0x000f220000100800 */
[----:B------:R-:W-:Y:S01]  /*8b50*/  ISETP.NE.AND.EX P0, PT, RZ, UR5, PT, P0 ;  /* 0x00000005ff007c0c */ /* 0x000fe2000bf05300 */
[----:B------:R-:W-:Y:S01]  /*8b60*/  ULDC.64 UR6, c[0x0][0x208] ;  /* 0x0000820000067ab9 */ /* 0x000fe20000000a00 */
[----:B------:R-:W-:Y:S01]  /*8b70*/  ULDC UR4, c[0x0][0xda8] ;  /* 0x00036a0000047ab9 */ /* 0x000fe20000000800 */
[----:B------:R-:W4:Y:S04]  /*8b80*/  LDL.LU R6, [R1+0xc] ;  /* 0x00000c0001067983 */ /* 0x000f280000300800 */
[----:B------:R-:W4:Y:S06]  /*8b90*/  LDL R8, [R1+0x14] ;  /* 0x0000140001087983 */ /* 0x000f2c0000100800 */
[----:B------:R-:W2:Y:S01]  /*8ba0*/  @P0 LDC.64 R2, c[0x0][0x9f8] ;  /* 0x00027e00ff020b82 */ /* 0x000ea20000000a00 */
[----:B-1----:R-:W-:-:S13]  /*8bb0*/  ISETP.NE.AND P1, PT, R0, 0x1, PT ;  /* 0x000000010000780c */ /* 0x002fda0003f25270 */
[----:B------:R-:W3:Y:S08]  /*8bc0*/  @P1 LDC R5, c[0x0][0x42c] ;  /* 0x00010b00ff051b82 */ /* 0x000ef00000000800 */
[----:B------:R-:W1:Y:S01]  /*8bd0*/  @P1 LDC R4, c[0x0][0x430] ;  /* 0x00010c00ff041b82 */ /* 0x000e620000000800 */
[----:B--2---:R-:W-:-:S05]  /*8be0*/  @P0 IMAD.WIDE R2, R7, 0x4, R2 ;  /* 0x0000000407020825 */ /* 0x004fca00078e0202 */
[----:B------:R2:W5:Y:S01]  /*8bf0*/  @P0 LDG.E R7, desc[UR6][R2.64] ;  /* 0x0000000602070981 */ /* 0x000562000c1e1900 */
[----:B---3--:R-:W-:Y:S01]  /*8c00*/  @P1 IMAD.HI.U32 R5, R10, R5, RZ ;  /* 0x000000050a051227 */ /* 0x008fe200078e00ff */
[----:B------:R-:W-:-:S04]  /*8c10*/  MOV R0, R10 ;  /* 0x0000000a00007202 */ /* 0x000fc80000000f00 */
[----:B-1----:R-:W-:Y:S02]  /*8c20*/  @P1 SHF.R.U32.HI R0, RZ, R4, R5 ;  /* 0x00000004ff001219 */ /* 0x002fe40000011605 */
[----:B----4-:R-:W-:Y:S01]  /*8c30*/  ISETP.NE.AND P1, PT, R9, RZ, PT ;  /* 0x000000ff0900720c */ /* 0x010fe20003f25270 */
[----:B------:R-:W1:Y:S01]  /*8c40*/  S2R R4, SR_CgaCtaId ;  /* 0x0000000000047919 */ /* 0x000e620000008800 */
[----:B------:R-:W-:-:S04]  /*8c50*/  IMAD.MOV R6, RZ, RZ, -R6 ;  /* 0x000000ffff067224 */ /* 0x000fc800078e0a06 */
[----:B------:R-:W-:-:S07]  /*8c60*/  IMAD R6, R6, UR4, R8 ;  /* 0x0000000406067c24 */ /* 0x000fce000f8e0208 */
[----:B------:R-:W-:Y:S01]  /*8c70*/  VOTEU.ALL UP1, P1 ;  /* 0x00000000003f7886 */ /* 0x000fe20000820000 */
[----:B------:R-:W-:-:S04]  /*8c80*/  PLOP3.LUT P2, PT, P1, PT, PT, 0x8, 0x0 ;  /* 0x000000000000781c */ /* 0x000fc80000f4e170 */
[----:B------:R-:W-:Y:S01]  /*8c90*/  @!UP1 UIADD3 UR8, UP0, UR36, 0x270, URZ ;  /* 0x0000027024089890 */ /* 0x000fe2000ff1e03f */
[----:B------:R-:W-:-:S03]  /*8ca0*/  IMAD.SHL.U32 R6, R6, 0x80, RZ ;  /* 0x0000008006067824 */ /* 0x000fc600078e00ff */
[----:B------:R-:W-:-:S03]  /*8cb0*/  @!UP1 UIADD3.X UR9, URZ, UR37, URZ, UP0, !UPT ;  /* 0x000000253f099290 */ /* 0x000fc600087fe43f */
[----:B--2---:R-:W-:-:S09]  /*8cc0*/  VOTEU.ALL UP0, P1 ;  /* 0x00000000003f7886 */ /* 0x004fd20000800000 */
.L_x_160:
[----:B------:R-:W2:Y:S04]  /*8cd0*/  LDL R3, [R1] ;  /* 0x0000000001037983 */ /* 0x000ea80000100800 */
[----:B------:R-:W3:Y:S01]  /*8ce0*/  LDL R2, [R1+0x4] ;  /* 0x0000040001027983 */ /* 0x000ee20000100800 */
[----:B------:R-:W-:Y:S01]  /*8cf0*/  UMOV UR4, URZ ;  /* 0x0000003f00047c82 */ /* 0x000fe20008000000 */
[----:B------:R-:W-:Y:S02]  /*8d00*/  PLOP3.LUT P0, PT, P0, P2, PT, 0xa2, 0x0 ;  /* 0x000000000000781c */ /* 0x000fe40000705472 */
[----:B--2---:R-:W-:-:S08]  /*8d10*/  @P2 R2UR P0, UR7, R3 ;  /* 0x00000000030722ca */ /* 0x004fd00000000000 */
[----:B------:R-:W-:Y:S02]  /*8d20*/  PLOP3.LUT P0, PT, P0, P2, PT, 0xa2, 0x0 ;  /* 0x000000000000781c */ /* 0x000fe40000705472 */
[----:B---3--:R-:W-:-:S08]  /*8d30*/  @P2 R2UR.OR P0, UR6, R2 ;  /* 0x00000000020622ca */ /* 0x008fd00000100000 */
[----:B------:R-:W-:Y:S02]  /*8d40*/  PLOP3.LUT P0, PT, P0, P2, PT, 0xa2, 0x0 ;  /* 0x000000000000781c */ /* 0x000fe40000705472 */
[----:B------:R-:W-:-:S08]  /*8d50*/  @P2 R2UR.OR P0, UR5, R6 ;  /* 0x00000000060522ca */ /* 0x000fd00000100000 */
[----:B------:R-:W-:-:S05]  /*8d60*/  @P2 PLOP3.LUT P2, PT, P0, PT, PT, 0x80, 0x0 ;  /* 0x000000000000281c */ /* 0x000fca000074f070 */
[----:B------:R2:W-:Y:S08]  /*8d70*/  @!UP0 UTMAPF.L2.4D [UR4], [UR8] ;  /* 0x00000004080085b8 */ /* 0x0005f00008018000 */
[----:B--2---:R-:W-:Y:S05]  /*8d80*/  @P2 BRA.U.ANY `(.L_x_160) ;  /* 0xfffffffd00d02947 */ /* 0x004fea000393ffff */
[----:B------:R-:W-:Y:S01]  /*8d90*/  PLOP3.LUT P2, PT, P1, PT, PT, 0x8, 0x0 ;  /* 0x000000000000781c */ /* 0x000fe20000f4e170 */
[----:B------:R-:W-:Y:S01]  /*8da0*/  VOTEU.ALL UP0, P1 ;  /* 0x00000000003f7886 */ /* 0x000fe20000800000 */
[----:B------:R-:W-:-:S11]  /*8db0*/  UMOV UR4, 0x40 ;  /* 0x0000004000047882 */ /* 0x000fd60000000000 */
.L_x_161:
[----:B------:R-:W2:Y:S04]  /*8dc0*/  LDL R3, [R1] ;  /* 0x0000000001037983 */ /* 0x000ea80000100800 */
[----:B------:R-:W3:Y:S01]  /*8dd0*/  LDL R2, [R1+0x4] ;  /* 0x0000040001027983 */ /* 0x000ee20000100800 */
        /* <DEDUP_REMOVED lines=12> */
.L_x_162:
        /* <DEDUP_REMOVED lines=11> */
[----:B------:R-:W2:Y:S01]  /*8f50*/  LDC.64 R2, c[0x0][0x3f8] ;  /* 0x0000fe00ff027b82 */ /* 0x000ea20000000a00 */
[C---:B-1----:R-:W-:Y:S01]  /*8f60*/  IMAD.SHL.U32 R20, R4.reuse, 0x40, RZ ;  /* 0x0000004004147824 */ /* 0x042fe200078e00ff */
[----:B------:R-:W-:Y:S01]  /*8f70*/  UMOV UR4, 0xffffffff ;  /* 0xffffffff00047882 */ /* 0x000fe20000000000 */
[----:B------:R-:W-:-:S03]  /*8f80*/  IMAD.SHL.U32 R21, R4, 0x1000, RZ ;  /* 0x0000100004157824 */ /* 0x000fc600078e00ff */
[----:B------:R-:W-:Y:S02]  /*8f90*/  LOP3.LUT R20, R20, 0x40, RZ, 0xc0, !PT ;  /* 0x0000004014147812 */ /* 0x000fe400078ec0ff */
[----:B------:R-:W-:Y:S02]  /*8fa0*/  LOP3.LUT R21, R21, 0x1000, RZ, 0xc0, !PT ;  /* 0x0000100015157812 */ /* 0x000fe400078ec0ff */
[----:B--2---:R-:W-:-:S04]  /*8fb0*/  ISETP.NE.U32.AND P0, PT, R2, RZ, PT ;  /* 0x000000ff0200720c */ /* 0x004fc80003f05070 */
[----:B------:R-:W-:-:S04]  /*8fc0*/  ISETP.NE.AND.EX P0, PT, R3, RZ, PT, P0 ;  /* 0x000000ff0300720c */ /* 0x000fc80003f05300 */
[----:B-----5:R-:W-:Y:S01]  /*8fd0*/  SEL R5, R7, RZ, !P0 ;  /* 0x000000ff07057207 */ /* 0x020fe20004000000 */
[----:B------:R-:W-:Y:S08]  /*8fe0*/  BRA.DIV UR4, `(.L_x_163) ;  /* 0x0000002a046c7947 */ /* 0x000ff0000b800000 */
.L_x_224:
[----:B------:R-:W2:Y:S01]  /*8ff0*/  LDL R8, [R1+0x10] ;  /* 0x0000100001087983 */ /* 0x000ea20000100800 */
[----:B------:R-:W-:Y:S01]  /*9000*/  UMOV UR4, 0xffffffff ;  /* 0xffffffff00047882 */ /* 0x000fe20000000000 */
[----:B------:R-:W-:Y:S02]  /*9010*/  SHF.R.S32.HI R12, RZ, 0x1f, R7 ;  /* 0x0000001fff0c7819 */ /* 0x000fe40000011407 */
[----:B------:R-:W-:Y:S01]  /*9020*/  MOV R4, R7 ;  /* 0x0000000700047202 */ /* 0x000fe20000000f00 */
[----:B--2---:R-:W-:Y:S01]  /*9030*/  VIADD R8, R8, 0xffffffff ;  /* 0xffffffff08087836 */ /* 0x004fe20000000000 */
[----:B------:R-:W-:Y:S06]  /*9040*/  BRA.DIV UR4, `(.L_x_164) ;  /* 0x0000002a04887947 */ /* 0x000fec000b800000 */
[----:B------:R-:W-:-:S13]  /*9050*/  ELECT P6, URZ, PT ;  /* 0x00000000003f782f */ /* 0x000fda00038c0000 */
.L_x_227:
[----:B------:R-:W-:Y:S05]  /*9060*/  @!P6 BRA `(.L_x_165) ;  /* 0x000000040028e947 */ /* 0x000fea0003800000 */
        /* <DEDUP_REMOVED lines=9> */
[----:B------:R-:W-:-:S04]  /*9100*/  @P1 SHF.R.U32.HI R5, RZ, R11, R10 ;  /* 0x0000000bff051219 */ /* 0x000fc8000001160a */
[--C-:B------:R-:W-:Y:S01]  /*9110*/  SHF.R.S32.HI R11, RZ, 0x1f, R5.reuse ;  /* 0x0000001fff0b7819 */ /* 0x100fe20000011405 */
[----:B------:R-:W-:Y:S01]  /*9120*/  IMAD.MOV R18, RZ, RZ, -R5 ;  /* 0x000000ffff127224 */ /* 0x000fe200078e0a05 */
[----:B------:R-:W-:-:S03]  /*9130*/  MOV R10, R5 ;  /* 0x00000005000a7202 */ /* 0x000fc60000000f00 */
[----:B------:R-:W-:Y:S02]  /*9140*/  IMAD R18, R9, R18, R8 ;  /* 0x0000001209127224 */ /* 0x000fe400078e0208 */
[----:B------:R-:W-:Y:S02]  /*9150*/  IMAD R9, R12, UR4, RZ ;  /* 0x000000040c097c24 */ /* 0x000fe4000f8e02ff */
[----:B------:R-:W-:-:S04]  /*9160*/  IMAD.WIDE.U32 R10, R7, UR4, R10 ;  /* 0x00000004070a7c25 */ /* 0x000fc8000f8e000a */
[----:B------:R-:W-:Y:S01]  /*9170*/  IMAD R5, R7, UR5, R9 ;  /* 0x0000000507057c24 */ /* 0x000fe2000f8e0209 */
[----:B------:R-:W-:-:S03]  /*9180*/  LEA R14, P1, R10, R2, 0x2 ;  /* 0x000000020a0e7211 */ /* 0x000fc600078210ff */
[----:B------:R-:W-:-:S05]  /*9190*/  IMAD.IADD R5, R11, 0x1, R5 ;  /* 0x000000010b057824 */ /* 0x000fca00078e0205 */
[----:B------:R-:W-:-:S05]  /*91a0*/  LEA.HI.X R15, R10, R3, R5, 0x2, P1 ;  /* 0x000000030a0f7211 */ /* 0x000fca00008f1405 */
[----:B------:R1:W5:Y:S02]  /*91b0*/  LDG.E R7, desc[UR6][R14.64] ;  /* 0x000000060e077981 */ /* 0x000364000c1e1900 */
.L_x_166:
[----:B------:R-:W2:Y:S01]  /*91c0*/  S2R R9, SR_CgaCtaId ;  /* 0x0000000000097919 */ /* 0x000ea20000008800 */
[----:B------:R-:W-:-:S04]  /*91d0*/  MOV R5, 0x400 ;  /* 0x0000040000057802 */ /* 0x000fc80000000f00 */
[----:B--2---:R-:W-:Y:S02]  /*91e0*/  LEA R5, R9, R5, 0x18 ;  /* 0x0000000509057211 */ /* 0x004fe400078ec0ff */
[----:B------:R-:W-:-:S03]  /*91f0*/  SHF.L.U32 R9, R17, 0x1f, RZ ;  /* 0x0000001f11097819 */ /* 0x000fc600000006ff */
[----:B------:R-:W-:-:S04]  /*9200*/  IMAD R5, R16, 0x8, R5 ;  /* 0x0000000810057824 */ /* 0x000fc800078e0205 */
[----:B------:R-:W2:Y:S02]  /*9210*/  SYNCS.PHASECHK.TRANS64.TRYWAIT P1, [R5+URZ+0x34840], R9 ;  /* 0x03484009050075a7 */ /* 0x000ea4000802017f */
[----:B--2---:R-:W-:Y:S05]  /*9220*/  @!P1 BRA `(.L_x_167) ;  /* 0x0000002800309947 */ /* 0x004fea0003800000 */
.L_x_228:
[----:B------:R-:W3:Y:S01]  /*9230*/  S2R R10, SR_TID.X ;  /* 0x00000000000a7919 */ /* 0x000ee20000002100 */
[----:B------:R-:W-:-:S04]  /*9240*/  UPRMT UR4, UR38, 0x9910, URZ ;  /* 0x0000991026047896 */ /* 0x000fc8000800003f */
[----:B------:R-:W-:Y:S01]  /*9250*/  UISETP.NE.AND UP0, UPT, UR4, 0x2, UPT ;  /* 0x000000020400788c */ /* 0x000fe2000bf05270 */
[----:B---3--:R-:W-:-:S13]  /*9260*/  LOP3.LUT P1, RZ, R10, 0x7f, RZ, 0xc0, !PT ;  /* 0x0000007f0aff7812 */ /* 0x008fda000782c0ff */
[----:B--2---:R-:W-:-:S04]  /*9270*/  @!P1 IMAD.MOV.U32 R9, RZ, RZ, 0xc000 ;  /* 0x0000c000ff099424 */ /* 0x004fc800078e00ff */
[----:B------:R2:W-:Y:S01]  /*9280*/  @!P1 SYNCS.ARRIVE.TRANS64 RZ, [R5+URZ+0x34830], R9 ;  /* 0x0348300905ff99a7 */ /* 0x0005e2000800003f */
[----:B------:R-:W-:-:S13]  /*9290*/  PLOP3.LUT P1, PT, PT, PT, UP0, 0x80, 0x0 ;  /* 0x000000000000781c */ /* 0x000fda0003f2f008 */
[----:B--2---:R-:W-:Y:S05]  /*92a0*/  @P1 BRA `(.L_x_168) ;  /* 0x0000000000041947 */ /* 0x004fea0003800000 */
[----:B------:R-:W-:Y:S01]  /*92b0*/  BPT.TRAP 0x1 ;  /* 0x000000040000795c */ /* 0x000fe20000300000 */
.L_x_168:
[----:B------:R-:W-:-:S13]  /*92c0*/  ISETP.NE.AND P1, PT, R19, RZ, PT ;  /* 0x000000ff1300720c */ /* 0x000fda0003f25270 */
[----:B------:R-:W-:Y:S05]  /*92d0*/  @P1 BRA `(.L_x_169) ;  /* 0x0000000000041947 */ /* 0x000fea0003800000 */
[----:B------:R-:W-:Y:S01]  /*92e0*/  BPT.TRAP 0x1 ;  /* 0x000000040000795c */ /* 0x000fe20000300000 */
.L_x_169:
[----:B------:R-:W2:Y:S01]  /*92f0*/  S2R R10, SR_CgaCtaId ;  /* 0x00000000000a7919 */ /* 0x000ea20000008800 */
[----:B------:R-:W-:Y:S01]  /*9300*/  MOV R9, 0x400 ;  /* 0x0000040000097802 */ /* 0x000fe20000000f00 */
[----:B------:R-:W-:Y:S01]  /*9310*/  UIADD3 UR4, UP0, UR36, 0x370, URZ ;  /* 0x0000037024047890 */ /* 0x000fe2000ff1e03f */
[----:B------:R-:W-:Y:S01]  /*9320*/  R2UR UR9, R5 ;  /* 0x00000000050972ca */ /* 0x000fe200000e0000 */
[----:B------:R-:W-:Y:S01]  /*9330*/  IMAD R5, R16, 0x6000, R21 ;  /* 0x0000600010057824 */ /* 0x000fe200078e0215 */
[----:B------:R-:W-:Y:S01]  /*9340*/  R2UR UR11, R18 ;  /* 0x00000000120b72ca */ /* 0x000fe200000e0000 */
[----:B------:R-:W-:Y:S01]  /*9350*/  UMOV UR10, URZ ;  /* 0x0000003f000a7c82 */ /* 0x000fe20008000000 */
[----:B------:R-:W-:Y:S01]  /*9360*/  R2UR UR5, R20 ;  /* 0x00000000140572ca */ /* 0x000fe200000e0000 */
[----:B------:R-:W-:Y:S01]  /*9370*/  UMOV UR18, 0x30000 ;  /* 0x0003000000127882 */ /* 0x000fe20000000000 */
[----:B------:R-:W-:Y:S01]  /*9380*/  R2UR UR12, R0 ;  /* 0x00000000000c72ca */ /* 0x000fe200000e0000 */
[----:B------:R-:W-:Y:S01]  /*9390*/  UMOV UR6, 0x0 ;  /* 0x0000000000067882 */ /* 0x000fe20000000000 */
[----:B-----5:R-:W-:Y:S01]  /*93a0*/  R2UR UR13, R7 ;  /* 0x00000000070d72ca */ /* 0x020fe200000e0000 */
[----:B------:R-:W-:Y:S01]  /*93b0*/  UMOV UR7, 0x14f00000 ;  /* 0x14f0000000077882 */ /* 0x000fe20000000000 */
[----:B------:R-:W-:-:S03]  /*93c0*/  UMOV UR16, 0x40 ;  /* 0x0000004000107882 */ /* 0x000fc60000000000 */
[----:B------:R-:W-:-:S04]  /*93d0*/  UIADD3 UR9, UR9, 0x34830, URZ ;  /* 0x0003483009097890 */ /* 0x000fc8000fffe03f */
[----:B------:R-:W-:Y:S02]  /*93e0*/  ULEA UR11, UR11, UR5, 0x7 ;  /* 0x000000050b0b7291 */ /* 0x000fe4000f8e383f */
[----:B------:R-:W-:Y:S01]  /*93f0*/  UIADD3.X UR5, URZ, UR37, URZ, UP0, !UPT ;  /* 0x000000253f057290 */ /* 0x000fe200087fe43f */
[----:B--2---:R-:W-:-:S05]  /*9400*/  LEA R9, R10, R9, 0x18 ;  /* 0x000000090a097211 */ /* 0x004fca00078ec0ff */
[----:B------:R-:W-:-:S05]  /*9410*/  IMAD R5, R5, 0x2, R9 ;  /* 0x0000000205057824 */ /* 0x000fca00078e0209 */
[----:B------:R-:W-:Y:S02]  /*9420*/  R2UR UR8, R5 ;  /* 0x00000000050872ca */ /* 0x000fe400000e0000 */
[----:B------:R-:W-:-:S11]  /*9430*/  MOV R5, R7 ;  /* 0x0000000700057202 */ /* 0x000fd60000000f00 */
[----:B------:R-:W-:Y:S02]  /*9440*/  UIADD3 UR14, UR8, 0x1c400, URZ ;  /* 0x0001c400080e7890 */ /* 0x000fe4000fffe03f */
[----:B------:R-:W-:Y:S02]  /*9450*/  UIADD3 UR15, UR8, 0x20400, URZ ;  /* 0x00020400080f7890 */ /* 0x000fe4000fffe03f */
[----:B------:R-:W-:-:S03]  /*9460*/  UIADD3 UR17, UR8, 0x24400, URZ ;  /* 0x0002440008117890 */ /* 0x000fc6000fffe03f */
[----:B------:R-:W-:Y:S01]  /*9470*/  UMOV UR8, UR14 ;  /* 0x0000000e00087c82 */ /* 0x000fe20008000000 */
[----:B------:R-:W-:Y:S01]  /*9480*/  UMOV UR14, 0x80 ;  /* 0x00000080000e7882 */ /* 0x000fe20000000000 */
[----:B------:R2:W-:Y:S02]  /*9490*/  UTMALDG.4D.MULTICAST [UR8], [UR4], UR18, desc[UR6] ;  /* 0x00000608040073b4 */ /* 0x0005e40008019812 */
[----:B--2---:R-:W-:Y:S01]  /*94a0*/  UMOV UR8, UR15 ;  /* 0x0000000f00087c82 */ /* 0x004fe20008000000 */
[----:B------:R-:W-:Y:S02]  /*94b0*/  UMOV UR10, UR16 ;  /* 0x00000010000a7c82 */ /* 0x000fe40008000000 */
[----:B------:R2:W-:Y:S02]  /*94c0*/  UTMALDG.4D.MULTICAST [UR8], [UR4], UR18, desc[UR6] ;  /* 0x00000608040073b4 */ /* 0x0005e40008019812 */
[----:B--2---:R-:W-:Y:S01]  /*94d0*/  UMOV UR8, UR17 ;  /* 0x0000001100087c82 */ /* 0x004fe20008000000 */
[----:B------:R-:W-:-:S02]  /*94e0*/  UMOV UR10, UR14 ;  /* 0x0000000e000a7c82 */ /* 0x000fc40008000000 */
[----:B------:R2:W-:Y:S02]  /*94f0*/  UTMALDG.4D.MULTICAST [UR8], [UR4], UR18, desc[UR6] ;  /* 0x00000608040073b4 */ /* 0x0005e40008019812 */
[----:B--2---:R-:W-:Y:S01]  /*9500*/  NOP ;  /* 0x0000000000007918 */ /* 0x004fe20000000000 */
.L_x_165:
[----:B-1----:R-:W2:Y:S04]  /*9510*/  LDL.LU R15, [R1] ;  /* 0x00000000010f7983 */ /* 0x002ea80000300800 */
[----:B------:R-:W3:Y:S04]  /*9520*/  LDL.LU R14, [R1+0x4] ;  /* 0x00000400010e7983 */ /* 0x000ee80000300800 */
[----:B------:R-:W4:Y:S01]  /*9530*/  LDL R13, [R1+0x1c] ;  /* 0x00001c00010d7983 */ /* 0x000f220000100800 */
[----:B------:R-:W-:-:S03]  /*9540*/  MOV R10, 0x400 ;  /* 0x00000400000a7802 */ /* 0x000fc60000000f00 */
[----:B------:R-:W5:Y:S01]  /*9550*/  LDL.LU R9, [R1+0x18] ;  /* 0x0000180001097983 */ /* 0x000f620000300800 */
[----:B------:R-:W1:Y:S01]  /*9560*/  S2R R11, SR_CgaCtaId ;  /* 0x00000000000b7919 */ /* 0x000e620000008800 */
[----:B------:R-:W-:Y:S05]  /*9570*/  WARPSYNC.ALL ;  /* 0x0000000000007948 */ /* 0x000fea0003800000 */
[----:B------:R-:W-:-:S13]  /*9580*/  ELECT P1, URZ, PT ;  /* 0x00000000003f782f */ /* 0x000fda0003820000 */
[----:B------:R-:W-:Y:S01]  /*9590*/  @P1 R2UR UR11, R6 ;  /* 0x00000000060b12ca */ /* 0x000fe200000e0000 */
[----:B------:R-:W-:-:S04]  /*95a0*/  UIADD3 UR4, UP0, UR36, 0x270, URZ ;  /* 0x0000027024047890 */ /* 0x000fc8000ff1e03f */
        /* <DEDUP_REMOVED lines=21> */
[C---:B---3--:R-:W-:Y:S02]  /*9700*/  @P1 R2UR UR12, R14.reuse ;  /* 0x000000000e0c12ca */ /* 0x048fe400000e0000 */
[----:B------:R-:W-:Y:S02]  /*9710*/  @P1 R2UR UR21, R15 ;  /* 0x000000000f1512ca */ /* 0x000fe400000e0000 */
[----:B------:R-:W-:-:S09]  /*9720*/  @P1 R2UR UR20, R14 ;  /* 0x000000000e1412ca */ /* 0x000fd200000e0000 */
[----:B------:R2:W-:Y:S04]  /*9730*/  UTMALDG.4D [UR8], [UR4], desc[UR6] ;  /* 0x00000608040075b4 */ /* 0x0005e80008019000 */
[----:B------:R1:W-:Y:S01]  /*9740*/  UTMALDG.4D [UR16], [UR4], desc[UR14] ;  /* 0x00000e10040075b4 */ /* 0x0003e20008019000 */
[----:B--2---:R-:W-:Y:S02]  /*9750*/  @P1 R2UR UR13, R15 ;  /* 0x000000000f0d12ca */ /* 0x004fe400000e0000 */
[----:B------:R-:W-:Y:S02]  /*9760*/  @P1 R2UR UR12, R14 ;  /* 0x000000000e0c12ca */ /* 0x000fe400000e0000 */
[----:B------:R-:W-:Y:S01]  /*9770*/  @P1 R2UR UR11, R6 ;  /* 0x00000000060b12ca */ /* 0x000fe200000e0000 */
[----:B------:R-:W-:Y:S01]  /*9780*/  UIADD3 UR8, UR24, 0x18400, URZ ;  /* 0x0001840018087890 */ /* 0x000fe2000fffe03f */
[----:B----4-:R-:W-:Y:S01]  /*9790*/  LOP3.LUT R6, R13, 0x1, RZ, 0xc, !PT ;  /* 0x000000010d067812 */ /* 0x010fe200078e0cff */
[----:B------:R-:W-:-:S03]  /*97a0*/  UMOV UR10, 0x80 ;  /* 0x00000080000a7882 */ /* 0x000fc60000000000 */
[----:B------:R-:W-:-:S07]  /*97b0*/  SHF.L.U32 R6, R6, 0x1f, RZ ;  /* 0x0000001f06067819 */ /* 0x000fce00000006ff */
[----:B------:R1:W-:Y:S01]  /*97c0*/  UTMALDG.4D [UR8], [UR4], desc[UR22] ;  /* 0x00001608040075b4 */ /* 0x0003e20008019000 */
[----:B------:R-:W2:Y:S01]  /*97d0*/  SYNCS.PHASECHK.TRANS64.TRYWAIT P1, [R10+URZ+0x34820], R6 ;  /* 0x034820060a0075a7 */ /* 0x000ea2000802017f */
[----:B-----5:R-:W-:Y:S01]  /*97e0*/  ISETP.GE.AND P2, PT, R9, 0x81, PT ;  /* 0x000000810900780c */ /* 0x020fe20003f46270 */
[----:B-12---:R-:W-:-:S12]  /*97f0*/  @!P1 BRA `(.L_x_171) ;  /* 0x0000002000d09947 */ /* 0x006fd80003800000 */
.L_x_229:
[----:B------:R-:W-:Y:S05]  /*9800*/  BSYNC B0 ;  /* 0x0000000000007941 */ /* 0x000fea0003800000 */
.L_x_170:
[----:B------:R-:W-:Y:S05]  /*9810*/  @!P2 BRA `(.L_x_172) ;  /* 0x000000180010a947 */ /* 0x000fea0003800000 */
[----:B-1----:R-:W2:Y:S01]  /*9820*/  LDL R7, [R1+0x10] ;  /* 0x0000100001077983 */ /* 0x002ea20000100800 */
[----:B------:R-:W-:Y:S02]  /*9830*/  IMAD.MOV.U32 R6, RZ, RZ, 0x1 ;  /* 0x00000001ff067424 */ /* 0x000fe400078e00ff */
[----:B--2---:R-:W-:-:S05]  /*9840*/  IMAD.MOV R14, RZ, RZ, -R7 ;  /* 0x000000ffff0e7224 */ /* 0x004fca00078e0a07 */
[----:B------:R-:W-:-:S04]  /*9850*/  VIADDMNMX R14, R14, R6, 0xffffffff, !PT ;  /* 0xffffffff0e0e7446 */ /* 0x000fc80007800106 */
[----:B------:R-:W-:-:S04]  /*9860*/  IADD3 R6, R7, R14, RZ ;  /* 0x0000000e07067210 */ /* 0x000fc80007ffe0ff */
[----:B------:R-:W-:-:S04]  /*9870*/  LOP3.LUT R6, R6, 0x1, RZ, 0xc0, !PT ;  /* 0x0000000106067812 */ /* 0x000fc800078ec0ff */
[----:B------:R-:W-:Y:S01]  /*9880*/  ISETP.NE.U32.AND P1, PT, R6, 0x1, PT ;  /* 0x000000010600780c */ /* 0x000fe20003f25070 */
[----:B------:R-:W-:-:S12]  /*9890*/  VIADD R6, R7, 0xfffffffe ;  /* 0xfffffffe07067836 */ /* 0x000fd80000000000 */
        /* <DEDUP_REMOVED lines=11> */
[----:B------:R-:W-:Y:S01]  /*9950*/  MOV R7, R6 ;  /* 0x0000000600077202 */ /* 0x000fe20000000f00 */
[----:B------:R-:W-:Y:S01]  /*9960*/  ULDC.64 UR4, c[0x0][0x408] ;  /* 0x0001020000047ab9 */ /* 0x000fe20000000a00 */
[----:B------:R-:W-:Y:S01]  /*9970*/  ULDC.64 UR6, c[0x0][0x208] ;  /* 0x0000820000067ab9 */ /* 0x000fe20000000a00 */
[----:B-1----:R-:W-:-:S13]  /*9980*/  ISETP.NE.AND P1, PT, R15, 0x1, PT ;  /* 0x000000010f00780c */ /* 0x002fda0003f25270 */
[----:B------:R-:W1:Y:S02]  /*9990*/  @P1 LDC.64 R10, c[0x0][0x420] ;  /* 0x00010800ff0a1b82 */ /* 0x000e640000000a00 */
[----:B-1----:R-:W-:-:S05]  /*99a0*/  @P1 IMAD.HI.U32 R10, R6, R10, RZ ;  /* 0x0000000a060a1227 */ /* 0x002fca00078e00ff */
[----:B------:R-:W-:-:S04]  /*99b0*/  @P1 SHF.R.U32.HI R7, RZ, R11, R10 ;  /* 0x0000000bff071219 */ /* 0x000fc8000001160a */
[--C-:B------:R-:W-:Y:S01]  /*99c0*/  SHF.R.S32.HI R11, RZ, 0x1f, R7.reuse ;  /* 0x0000001fff0b7819 */ /* 0x100fe20000011407 */
[----:B------:R-:W-:-:S04]  /*99d0*/  IMAD.MOV R10, RZ, RZ, -R7 ;  /* 0x000000ffff0a7224 */ /* 0x000fc800078e0a07 */
[----:B------:R-:W-:Y:S02]  /*99e0*/  IMAD R6, R15, R10, R6 ;  /* 0x0000000a0f067224 */ /* 0x000fe400078e0206 */
[----:B------:R-:W-:Y:S02]  /*99f0*/  IMAD R15, R12, UR4, RZ ;  /* 0x000000040c0f7c24 */ /* 0x000fe4000f8e02ff */
[----:B------:R-:W-:Y:S02]  /*9a00*/  IMAD.MOV.U32 R10, RZ, RZ, R7 ;  /* 0x000000ffff0a7224 */ /* 0x000fe400078e0007 */
[C---:B------:R-:W-:Y:S02]  /*9a10*/  IMAD R7, R4.reuse, UR5, R15 ;  /* 0x0000000504077c24 */ /* 0x040fe4000f8e020f */
[----:B------:R-:W-:-:S04]  /*9a20*/  IMAD.WIDE.U32 R10, R4, UR4, R10 ;  /* 0x00000004040a7c25 */ /* 0x000fc8000f8e000a */
[----:B------:R-:W-:Y:S01]  /*9a30*/  IMAD.IADD R7, R7, 0x1, R11 ;  /* 0x0000000107077824 */ /* 0x000fe200078e020b */
[----:B------:R-:W-:-:S04]  /*9a40*/  LEA R2, P1, R10, R2, 0x2 ;  /* 0x000000020a027211 */ /* 0x000fc800078210ff */
[----:B------:R-:W-:-:S05]  /*9a50*/  LEA.HI.X R3, R10, R3, R7, 0x2, P1 ;  /* 0x000000030a037211 */ /* 0x000fca00008f1407 */
[----:B------:R1:W5:Y:S04]  /*9a60*/  LDG.E R7, desc[UR6][R2.64] ;  /* 0x0000000602077981 */ /* 0x000368000c1e1900 */
.L_x_176:
[----:B-1----:R-:W1:Y:S01]  /*9a70*/  S2R R3, SR_CgaCtaId ;  /* 0x0000000000037919 */ /* 0x002e620000008800 */
[----:B------:R-:W-:-:S04]  /*9a80*/  MOV R2, 0x400 ;  /* 0x0000040000027802 */ /* 0x000fc80000000f00 */
[----:B-1----:R-:W-:Y:S02]  /*9a90*/  LEA R2, R3, R2, 0x18 ;  /* 0x0000000203027211 */ /* 0x002fe400078ec0ff */
[----:B------:R-:W-:Y:S02]  /*9aa0*/  SHF.L.U32 R3, R13, 0x1f, RZ ;  /* 0x0000001f0d037819 */ /* 0x000fe400000006ff */
[----:B------:R-:W-:-:S04]  /*9ab0*/  LEA R2, R9, R2, 0x3 ;  /* 0x0000000209027211 */ /* 0x000fc800078e18ff */
[----:B------:R-:W1:Y:S02]  /*9ac0*/  SYNCS.PHASECHK.TRANS64.TRYWAIT P1, [R2+URZ+0x34840], R3 ;  /* 0x03484003020075a7 */ /* 0x000e64000802017f */
[----:B-1----:R-:W-:Y:S05]  /*9ad0*/  @!P1 BRA `(.L_x_177) ;  /* 0x0000002000389947 */ /* 0x002fea0003800000 */
.L_x_230:
[----:B------:R-:W2:Y:S01]  /*9ae0*/  S2R R10, SR_TID.X ;  /* 0x00000000000a7919 */ /* 0x000ea20000002100 */
[----:B------:R-:W-:Y:S01]  /*9af0*/  UPRMT UR4, UR38, 0x9910, URZ ;  /* 0x0000991026047896 */ /* 0x000fe2000800003f */
[----:B--2---:R-:W-:-:S13]  /*9b00*/  LOP3.LUT P1, RZ, R10, 0x7f, RZ, 0xc0, !PT ;  /* 0x0000007f0aff7812 */ /* 0x004fda000782c0ff */
[----:B-1----:R-:W-:-:S04]  /*9b10*/  @!P1 IMAD.MOV.U32 R3, RZ, RZ, 0xc000 ;  /* 0x0000c000ff039424 */ /* 0x002fc800078e00ff */
[----:B------:R1:W-:Y:S02]  /*9b20*/  @!P1 SYNCS.ARRIVE.TRANS64 RZ, [R2+URZ+0x34830], R3 ;  /* 0x0348300302ff99a7 */ /* 0x0003e4000800003f */
[----:B-1----:R-:W-:-:S05]  /*9b30*/  IMAD.U32 R3, RZ, RZ, UR4 ;  /* 0x00000004ff037e24 */ /* 0x002fca000f8e00ff */
[----:B------:R-:W-:-:S13]  /*9b40*/  ISETP.NE.AND P2, PT, R3, 0x2, PT ;  /* 0x000000020300780c */ /* 0x000fda0003f45270 */
[----:B------:R-:W-:Y:S05]  /*9b50*/  @P2 BRA `(.L_x_178) ;  /* 0x0000000000042947 */ /* 0x000fea0003800000 */
[----:B------:R-:W-:Y:S01]  /*9b60*/  BPT.TRAP 0x1 ;  /* 0x000000040000795c */ /* 0x000fe20000300000 */
.L_x_178:
[----:B------:R-:W-:-:S13]  /*9b70*/  ISETP.NE.AND P1, PT, R19, RZ, PT ;  /* 0x000000ff1300720c */ /* 0x000fda0003f25270 */
[----:B------:R-:W-:Y:S05]  /*9b80*/  @P1 BRA `(.L_x_179) ;  /* 0x0000000000041947 */ /* 0x000fea0003800000 */
[----:B------:R-:W-:Y:S01]  /*9b90*/  BPT.TRAP 0x1 ;  /* 0x000000040000795c */ /* 0x000fe20000300000 */
.L_x_179:
[----:B------:R-:W1:Y:S01]  /*9ba0*/  S2R R11, SR_CgaCtaId ;  /* 0x00000000000b7919 */ /* 0x000e620000008800 */
        /* <DEDUP_REMOVED lines=12> */
[----:B------:R-:W-:Y:S01]  /*9c70*/  UMOV UR18, 0x40 ;  /* 0x0000004000127882 */ /* 0x000fe20000000000 */
[----:B------:R-:W-:Y:S01]  /*9c80*/  UMOV UR17, 0x80 ;  /* 0x0000008000117882 */ /* 0x000fe20000000000 */
[----:B------:R-:W-:Y:S01]  /*9c90*/  SHF.L.U32 R3, R17, 0x1f, RZ ;  /* 0x0000001f11037819 */ /* 0x000fe200000006ff */
[----:B------:R-:W-:-:S04]  /*9ca0*/  UIADD3 UR9, UR9, 0x34830, URZ ;  /* 0x0003483009097890 */ /* 0x000fc8000fffe03f */
[----:B------:R-:W-:Y:S02]  /*9cb0*/  ULEA UR11, UR11, UR5, 0x7 ;  /* 0x000000050b0b7291 */ /* 0x000fe4000f8e383f */
[----:B------:R-:W-:Y:S01]  /*9cc0*/  UIADD3.X UR5, URZ, UR37, URZ, UP0, !UPT ;  /* 0x000000253f057290 */ /* 0x000fe200087fe43f */
[----:B-1----:R-:W-:-:S05]  /*9cd0*/  LEA R10, R11, R10, 0x18 ;  /* 0x0000000a0b0a7211 */ /* 0x002fca00078ec0ff */
[----:B------:R-:W-:-:S05]  /*9ce0*/  IMAD R2, R2, 0x2, R10 ;  /* 0x0000000202027824 */ /* 0x000fca00078e020a */
[----:B------:R-:W-:Y:S02]  /*9cf0*/  R2UR UR8, R2 ;  /* 0x00000000020872ca */ /* 0x000fe400000e0000 */
[----:B------:R-:W-:-:S11]  /*9d00*/  LEA R2, R16, R10, 0x3 ;  /* 0x0000000a10027211 */ /* 0x000fd600078e18ff */
[----:B------:R-:W-:Y:S02]  /*9d10*/  UIADD3 UR14, UR8, 0x1c400, URZ ;  /* 0x0001c400080e7890 */ /* 0x000fe4000fffe03f */
[----:B------:R-:W-:Y:S02]  /*9d20*/  UIADD3 UR15, UR8, 0x20400, URZ ;  /* 0x00020400080f7890 */ /* 0x000fe4000fffe03f */
[----:B------:R-:W-:-:S03]  /*9d30*/  UIADD3 UR16, UR8, 0x24400, URZ ;  /* 0x0002440008107890 */ /* 0x000fc6000fffe03f */
[----:B------:R-:W-:Y:S02]  /*9d40*/  UMOV UR8, UR14 ;  /* 0x0000000e00087c82 */ /* 0x000fe40008000000 */
[----:B------:R1:W-:Y:S02]  /*9d50*/  UTMALDG.4D.MULTICAST [UR8], [UR4], UR19, desc[UR6] ;  /* 0x00000608040073b4 */ /* 0x0003e40008019813 */
[----:B-1----:R-:W-:Y:S01]  /*9d60*/  UMOV UR8, UR15 ;  /* 0x0000000f00087c82 */ /* 0x002fe20008000000 */
[----:B------:R-:W-:Y:S02]  /*9d70*/  UMOV UR10, UR18 ;  /* 0x00000012000a7c82 */ /* 0x000fe40008000000 */
[----:B------:R1:W-:Y:S02]  /*9d80*/  UTMALDG.4D.MULTICAST [UR8], [UR4], UR19, desc[UR6] ;  /* 0x00000608040073b4 */ /* 0x0003e40008019813 */
[----:B-1----:R-:W-:Y:S01]  /*9d90*/  UMOV UR8, UR16 ;  /* 0x0000001000087c82 */ /* 0x002fe20008000000 */
[----:B------:R-:W-:-:S02]  /*9da0*/  UMOV UR10, UR17 ;  /* 0x00000011000a7c82 */ /* 0x000fc40008000000 */
[----:B------:R1:W-:Y:S01]  /*9db0*/  UTMALDG.4D.MULTICAST [UR8], [UR4], UR19, desc[UR6] ;  /* 0x00000608040073b4 */ /* 0x0003e20008019813 */
[----:B------:R-:W2:Y:S02]  /*9dc0*/  SYNCS.PHASECHK.TRANS64.TRYWAIT P1, [R2+URZ+0x34860], R3 ;  /* 0x03486003020075a7 */ /* 0x000ea4000802017f */
[----:B-12---:R-:W-:Y:S05]  /*9dd0*/  @!P1 BRA `(.L_x_180) ;  /* 0x0000001c008c9947 */ /* 0x006fea0003800000 */
.L_x_231:
[----:B------:R-:W2:Y:S02]  /*9de0*/  S2R R10, SR_TID.X ;  /* 0x00000000000a7919 */ /* 0x000ea40000002100 */
[----:B--2---:R-:W-:-:S13]  /*9df0*/  LOP3.LUT P1, RZ, R10, 0x7f, RZ, 0xc0, !PT ;  /* 0x0000007f0aff7812 */ /* 0x004fda000782c0ff */
[----:B-1----:R-:W-:-:S04]  /*9e00*/  @!P1 IMAD.MOV.U32 R3, RZ, RZ, 0x8000 ;  /* 0x00008000ff039424 */ /* 0x002fc800078e00ff */
[----:B------:R1:W-:Y:S01]  /*9e10*/  @!P1 SYNCS.ARRIVE.TRANS64 RZ, [R2+URZ+0x34850], R3 ;  /* 0x0348500302ff99a7 */ /* 0x0003e2000800003f */
[----:B------:R-:W-:Y:S05]  /*9e20*/  @P2 BRA `(.L_x_181) ;  /* 0x0000000000042947 */ /* 0x000fea0003800000 */
[----:B------:R-:W-:Y:S01]  /*9e30*/  BPT.TRAP 0x1 ;  /* 0x000000040000795c */ /* 0x000fe20000300000 */
.L_x_181:
[----:B------:R-:W-:-:S13]  /*9e40*/  ISETP.NE.AND P1, PT, R19, RZ, PT ;  /* 0x000000ff1300720c */ /* 0x000fda0003f25270 */
[----:B------:R-:W-:Y:S05]  /*9e50*/  @P1 BRA `(.L_x_182) ;  /* 0x0000000000041947 */ /* 0x000fea0003800000 */
[----:B------:R-:W-:Y:S01]  /*9e60*/  BPT.TRAP 0x1 ;  /* 0x000000040000795c */ /* 0x000fe20000300000 */
.L_x_182:
[----:B------:R-:W2:Y:S01]  /*9e70*/  S2R R11, SR_CgaCtaId ;  /* 0x00000000000b7919 */ /* 0x000ea20000008800 */
[----:B------:R-:W-:Y:S01]  /*9e80*/  MOV R10, 0x400 ;  /* 0x00000400000a7802 */ /* 0x000fe20000000f00 */
[----:B-1----:R-:W-:Y:S01]  /*9e90*/  IMAD R3, R16, 0x4000, R21 ;  /* 0x0000400010037824 */ /* 0x002fe200078e0215 */
[----:B------:R-:W-:Y:S01]  /*9ea0*/  R2UR UR11, R18 ;  /* 0x00000000120b72ca */ /* 0x000fe200000e0000 */
[----:B------:R-:W-:Y:S01]  /*9eb0*/  UIADD3 UR4, UP0, UR36, 0x470, URZ ;  /* 0x0000047024047890 */ /* 0x000fe2000ff1e03f */
[----:B------:R-:W-:Y:S01]  /*9ec0*/  R2UR UR5, R20 ;  /* 0x00000000140572ca */ /* 0x000fe200000e0000 */
[----:B------:R-:W-:Y:S01]  /*9ed0*/  UMOV UR10, URZ ;  /* 0x0000003f000a7c82 */ /* 0x000fe20008000000 */
[----:B------:R-:W-:Y:S01]  /*9ee0*/  R2UR UR9, R2 ;  /* 0x00000000020972ca */ /* 0x000fe200000e0000 */
[----:B------:R-:W-:Y:S01]  /*9ef0*/  UMOV UR16, 0x30000 ;  /* 0x0003000000107882 */ /* 0x000fe20000000000 */
[----:B------:R-:W-:Y:S01]  /*9f00*/  R2UR UR13, R5 ;  /* 0x00000000050d72ca */ /* 0x000fe200000e0000 */
[----:B------:R-:W-:Y:S01]  /*9f10*/  UMOV UR7, 0x14f00000 ;  /* 0x14f0000000077882 */ /* 0x000fe20000000000 */
[----:B------:R-:W-:Y:S01]  /*9f20*/  R2UR UR12, R0 ;  /* 0x00000000000c72ca */ /* 0x000fe200000e0000 */
[----:B------:R-:W-:Y:S01]  /*9f30*/  UMOV UR15, 0x40 ;  /* 0x00000040000f7882 */ /* 0x000fe20000000000 */
[----:B------:R-:W-:Y:S01]  /*9f40*/  MOV R5, R7 ;  /* 0x0000000700057202 */ /* 0x000fe20000000f00 */
[----:B------:R-:W-:-:S04]  /*9f50*/  IMAD.MOV.U32 R18, RZ, RZ, R6 ;  /* 0x000000ffff127224 */ /* 0x000fc800078e0006 */
[----:B------:R-:W-:Y:S02]  /*9f60*/  ULEA UR11, UR11, UR5, 0x7 ;  /* 0x000000050b0b7291 */ /* 0x000fe4000f8e383f */
[----:B------:R-:W-:Y:S02]  /*9f70*/  UIADD3 UR9, UR9, 0x34850, URZ ;  /* 0x0003485009097890 */ /* 0x000fe4000fffe03f */
[----:B------:R-:W-:Y:S01]  /*9f80*/  UIADD3.X UR5, URZ, UR37, URZ, UP0, !UPT ;  /* 0x000000253f057290 */ /* 0x000fe200087fe43f */
[----:B--2---:R-:W-:-:S05]  /*9f90*/  LEA R10, R11, R10, 0x18 ;  /* 0x0000000a0b0a7211 */ /* 0x004fca00078ec0ff */
[----:B------:R-:W-:-:S05]  /*9fa0*/  IMAD R3, R3, 0x2, R10 ;  /* 0x0000000203037824 */ /* 0x000fca00078e020a */
[----:B------:R-:W-:-:S13]  /*9fb0*/  R2UR UR6, R3 ;  /* 0x00000000030672ca */ /* 0x000fda00000e0000 */
[----:B------:R-:W-:Y:S02]  /*9fc0*/  UIADD3 UR8, UR6, 0x400, URZ ;  /* 0x0000040006087890 */ /* 0x000fe4000fffe03f */
[----:B------:R-:W-:-:S03]  /*9fd0*/  UIADD3 UR14, UR6, 0x4400, URZ ;  /* 0x00004400060e7890 */ /* 0x000fc6000fffe03f */
[----:B------:R-:W-:-:S04]  /*9fe0*/  UMOV UR6, 0x0 ;  /* 0x0000000000067882 */ /* 0x000fc80000000000 */
[----:B------:R1:W-:Y:S02]  /*9ff0*/  UTMALDG.4D.MULTICAST [UR8], [UR4], UR16, desc[UR6] ;  /* 0x00000608040073b4 */ /* 0x0003e40008019810 */
[----:B-1----:R-:W-:Y:S01]  /*a000*/  UMOV UR8, UR14 ;  /* 0x0000000e00087c82 */ /* 0x002fe20008000000 */
[----:B------:R-:W-:Y:S02]  /*a010*/  UMOV UR10, UR15 ;  /* 0x0000000f000a7c82 */ /* 0x000fe40008000000 */
[----:B------:R1:W-:Y:S02]  /*a020*/  UTMALDG.4D.MULTICAST [UR8], [UR4], UR16, desc[UR6] ;  /* 0x00000608040073b4 */ /* 0x0003e40008019810 */
[----:B-1----:R-:W-:Y:S01]  /*a030*/  NOP ;  /* 0x0000000000007918 */ /* 0x002fe20000000000 */
.L_x_175:
[----:B------:R-:W-:Y:S05]  /*a040*/  BSYNC B0 ;  /* 0x0000000000007941 */ /* 0x000fea0003800000 */
.L_x_174:
[----:B------:R-:W2:Y:S01]  /*a050*/  LDL.LU R2, [R1+0x10] ;  /* 0x0000100001027983 */ /* 0x000ea20000300800 */
[----:B------:R-:W-:Y:S01]  /*a060*/  IMAD.MOV.U32 R16, RZ, RZ, R9 ;  /* 0x000000ffff107224 */ /* 0x000fe200078e0009 */
[----:B------:R-:W-:Y:S01]  /*a070*/  MOV R17, R13 ;  /* 0x0000000d00117202 */ /* 0x000fe20000000f00 */
[----:B--2---:R-:W-:-:S07]  /*a080*/  VIADD R6, R2, 0xfffffffd ;  /* 0xfffffffd02067836 */ /* 0x004fce0000000000 */
.L_x_173:
[----:B------:R-:W-:Y:S01]  /*a090*/  IMAD.MOV R3, RZ, RZ, -R14 ;  /* 0x000000ffff037224 */ /* 0x000fe200078e0a0e */
[----:B------:R-:W-:Y:S04]  /*a0a0*/  BSSY B0, `(.L_x_172) ;  /* 0x00000fb000007945 */ /* 0x000fe80003800000 */
[----:B------:R-:W-:-:S13]  /*a0b0*/  ISETP.NE.AND P1, PT, R8, R3, PT ;  /* 0x000000030800720c */ /* 0x000fda0003f25270 */
[----:B------:R-:W-:Y:S05]  /*a0c0*/  @!P1 BRA `(.L_x_183) ;  /* 0x0000000c00e09947 */ /* 0x000fea0003800000 */
[----:B------:R-:W-:-:S07]  /*a0d0*/  IMAD.MOV.U32 R8, RZ, RZ, R5 ;  /* 0x000000ffff087224 */ /* 0x000fce00078e0005 */
.L_x_202:
[----:B------:R-:W-:Y:S01]  /*a0e0*/  VIADD R7, R16, 0x1 ;  /* 0x0000000110077836 */ /* 0x000fe20000000000 */
[----:B------:R-:W-:Y:S04]  /*a0f0*/  BSSY B1, `(.L_x_184) ;  /* 0x0000078000017945 */ /* 0x000fe80003800000 */
[----:B------:R-:W-:-:S04]  /*a100*/  ISETP.NE.AND P1, PT, R7, 0x2, PT ;  /* 0x000000020700780c */ /* 0x000fc80003f25270 */
[----:B-1----:R-:W-:Y:S02]  /*a110*/  SEL R10, RZ, 0x1, P1 ;  /* 0x00000001ff0a7807 */ /* 0x002fe40000800000 */
[----:B------:R-:W-:Y:S02]  /*a120*/  SEL R7, R7, RZ, P1 ;  /* 0x000000ff07077207 */ /* 0x000fe40000800000 */
[----:B------:R-:W-:Y:S01]  /*a130*/  LOP3.LUT R10, R17, R10, RZ, 0x3c, !PT ;  /* 0x0000000a110a7212 */ /* 0x000fe200078e3cff */
[----:B------:R-:W-:Y:S06]  /*a140*/  @!P6 BRA `(.L_x_185) ;  /* 0x0000000400c8e947 */ /* 0x000fec0003800000 */
[----:B------:R-:W-:Y:S01]  /*a150*/  MOV R11, R6 ;  /* 0x00000006000b7202 */ /* 0x000fe20000000f00 */
        /* <DEDUP_REMOVED lines=10> */
[----:B------:R-:W-:Y:S02]  /*a200*/  @P1 SHF.R.U32.HI R2, RZ, R3, R8 ;  /* 0x00000003ff021219 */ /* 0x000fe40000011608 */
[----:B------:R-:W1:Y:S03]  /*a210*/  LDC.64 R8, c[0x0][0x3f8] ;  /* 0x0000fe00ff087b82 */ /* 0x000e660000000a00 */
[----:B------:R-:W-:-:S04]  /*a220*/  IMAD.MOV R3, RZ, RZ, -R2 ;  /* 0x000000ffff037224 */ /* 0x000fc800078e0a02 */
[----:B------:R-:W-:Y:S01]  /*a230*/  IMAD R11, R11, R3, R6 ;  /* 0x000000030b0b7224 */ /* 0x000fe200078e0206 */
[----:B------:R-:W-:-:S03]  /*a240*/  SHF.R.S32.HI R3, RZ, 0x1f, R2 ;  /* 0x0000001fff037819 */ /* 0x000fc60000011402 */
[----:B------:R-:W-:-:S04]  /*a250*/  IMAD.WIDE.U32 R2, R4, UR4, R2 ;  /* 0x0000000404027c25 */ /* 0x000fc8000f8e0002 */
[----:B------:R-:W-:Y:S01]  /*a260*/  IMAD.IADD R13, R13, 0x1, R3 ;  /* 0x000000010d0d7824 */ /* 0x000fe200078e0203 */
[----:B-1----:R-:W-:-:S04]  /*a270*/  LEA R8, P1, R2, R8, 0x2 ;  /* 0x0000000802087211 */ /* 0x002fc800078210ff */
[----:B------:R-:W-:-:S05]  /*a280*/  LEA.HI.X R9, R2, R9, R13, 0x2, P1 ;  /* 0x0000000902097211 */ /* 0x000fca00008f140d */
[----:B------:R1:W5:Y:S04]  /*a290*/  LDG.E R8, desc[UR6][R8.64] ;  /* 0x0000000608087981 */ /* 0x000368000c1e1900 */
.L_x_186:
[----:B------:R-:W2:Y:S01]  /*a2a0*/  S2R R3, SR_CgaCtaId ;  /* 0x0000000000037919 */ /* 0x000ea20000008800 */
[----:B------:R-:W-:-:S04]  /*a2b0*/  MOV R2, 0x400 ;  /* 0x0000040000027802 */ /* 0x000fc80000000f00 */
[----:B--2---:R-:W-:Y:S02]  /*a2c0*/  LEA R2, R3, R2, 0x18 ;  /* 0x0000000203027211 */ /* 0x004fe400078ec0ff */
[----:B------:R-:W-:Y:S02]  /*a2d0*/  SHF.L.U32 R3, R10, 0x1f, RZ ;  /* 0x0000001f0a037819 */ /* 0x000fe400000006ff */
[----:B------:R-:W-:-:S04]  /*a2e0*/  LEA R2, R7, R2, 0x3 ;  /* 0x0000000207027211 */ /* 0x000fc800078e18ff */
[----:B------:R-:W2:Y:S02]  /*a2f0*/  SYNCS.PHASECHK.TRANS64.TRYWAIT P1, [R2+URZ+0x34840], R3 ;  /* 0x03484003020075a7 */ /* 0x000ea4000802017f */
[----:B--2---:R-:W-:Y:S05]  /*a300*/  @!P1 BRA `(.L_x_187) ;  /* 0x0000001800549947 */ /* 0x004fea0003800000 */
.L_x_232:
[----:B-1----:R-:W1:Y:S01]  /*a310*/  S2R R9, SR_TID.X ;  /* 0x0000000000097919 */ /* 0x002e620000002100 */
[----:B------:R-:W-:Y:S01]  /*a320*/  UPRMT UR4, UR38, 0x9910, URZ ;  /* 0x0000991026047896 */ /* 0x000fe2000800003f */
[----:B-1----:R-:W-:-:S13]  /*a330*/  LOP3.LUT P1, RZ, R9, 0x7f, RZ, 0xc0, !PT ;  /* 0x0000007f09ff7812 */ /* 0x002fda000782c0ff */
[----:B--2---:R-:W-:-:S04]  /*a340*/  @!P1 IMAD.MOV.U32 R3, RZ, RZ, 0xc000 ;  /* 0x0000c000ff039424 */ /* 0x004fc800078e00ff */
[----:B------:R1:W-:Y:S02]  /*a350*/  @!P1 SYNCS.ARRIVE.TRANS64 RZ, [R2+URZ+0x34830], R3 ;  /* 0x0348300302ff99a7 */ /* 0x0003e4000800003f */
[----:B-1----:R-:W-:-:S05]  /*a360*/  IMAD.U32 R3, RZ, RZ, UR4 ;  /* 0x00000004ff037e24 */ /* 0x002fca000f8e00ff */
[----:B------:R-:W-:-:S13]  /*a370*/  ISETP.NE.AND P2, PT, R3, 0x2, PT ;  /* 0x000000020300780c */ /* 0x000fda0003f45270 */
[----:B------:R-:W-:Y:S05]  /*a380*/  @P2 BRA `(.L_x_188) ;  /* 0x0000000000042947 */ /* 0x000fea0003800000 */
[----:B------:R-:W-:Y:S01]  /*a390*/  BPT.TRAP 0x1 ;  /* 0x000000040000795c */ /* 0x000fe20000300000 */
.L_x_188:
[----:B------:R-:W-:-:S13]  /*a3a0*/  ISETP.NE.AND P1, PT, R19, RZ, PT ;  /* 0x000000ff1300720c */ /* 0x000fda0003f25270 */
[----:B------:R-:W-:Y:S05]  /*a3b0*/  @P1 BRA `(.L_x_189) ;  /* 0x0000000000041947 */ /* 0x000fea0003800000 */
[----:B------:R-:W-:Y:S01]  /*a3c0*/  BPT.TRAP 0x1 ;  /* 0x000000040000795c */ /* 0x000fe20000300000 */
.L_x_189:
        /* <DEDUP_REMOVED lines=36> */
.L_x_233:
[----:B------:R-:W2:Y:S02]  /*a610*/  S2R R3, SR_TID.X ;  /* 0x0000000000037919 */ /* 0x000ea40000002100 */
[----:B--2---:R-:W-:-:S13]  /*a620*/  LOP3.LUT P1, RZ, R3, 0x7f, RZ, 0xc0, !PT ;  /* 0x0000007f03ff7812 */ /* 0x004fda000782c0ff */
[----:B------:R-:W-:-:S04]  /*a630*/  @!P1 IMAD.MOV.U32 R3, RZ, RZ, 0x8000 ;  /* 0x00008000ff039424 */ /* 0x000fc800078e00ff */
[----:B------:R2:W-:Y:S01]  /*a640*/  @!P1 SYNCS.ARRIVE.TRANS64 RZ, [R2+URZ+0x34850], R3 ;  /* 0x0348500302ff99a7 */ /* 0x0005e2000800003f */
[----:B------:R-:W-:Y:S05]  /*a650*/  @P2 BRA `(.L_x_191) ;  /* 0x0000000000042947 */ /* 0x000fea0003800000 */
[----:B------:R-:W-:Y:S01]  /*a660*/  BPT.TRAP 0x1 ;  /* 0x000000040000795c */ /* 0x000fe20000300000 */
.L_x_191:
[----:B------:R-:W-:-:S13]  /*a670*/  ISETP.NE.AND P1, PT, R19, RZ, PT ;  /* 0x000000ff1300720c */ /* 0x000fda0003f25270 */
[----:B------:R-:W-:Y:S05]  /*a680*/  @P1 BRA `(.L_x_192) ;  /* 0x0000000000041947 */ /* 0x000fea0003800000 */
[----:B------:R-:W-:Y:S01]  /*a690*/  BPT.TRAP 0x1 ;  /* 0x000000040000795c */ /* 0x000fe20000300000 */
.L_x_192:
[----:B------:R-:W3:Y:S01]  /*a6a0*/  S2R R9, SR_CgaCtaId ;  /* 0x0000000000097919 */ /* 0x000ee20000008800 */
[----:B--2---:R-:W-:Y:S01]  /*a6b0*/  MOV R3, 0x400 ;  /* 0x0000040000037802 */ /* 0x004fe20000000f00 */
[----:B------:R-:W-:Y:S01]  /*a6c0*/  IMAD R16, R16, 0x4000, R21 ;  /* 0x0000400010107824 */ /* 0x000fe200078e0215 */
        /* <DEDUP_REMOVED lines=15> */
[----:B---3--:R-:W-:-:S05]  /*a7c0*/  LEA R3, R9, R3, 0x18 ;  /* 0x0000000309037211 */ /* 0x008fca00078ec0ff */
[----:B------:R-:W-:-:S05]  /*a7d0*/  IMAD R16, R16, 0x2, R3 ;  /* 0x0000000210107824 */ /* 0x000fca00078e0203 */
[----:B------:R-:W-:-:S13]  /*a7e0*/  R2UR UR6, R16 ;  /* 0x00000000100672ca */ /* 0x000fda00000e0000 */
[----:B------:R-:W-:Y:S02]  /*a7f0*/  UIADD3 UR8, UR6, 0x400, URZ ;  /* 0x0000040006087890 */ /* 0x000fe4000fffe03f */
[----:B------:R-:W-:-:S03]  /*a800*/  UIADD3 UR14, UR6, 0x4400, URZ ;  /* 0x00004400060e7890 */ /* 0x000fc6000fffe03f */
[----:B------:R-:W-:-:S04]  /*a810*/  UMOV UR6, 0x0 ;  /* 0x0000000000067882 */ /* 0x000fc80000000000 */
[----:B------:R2:W-:Y:S02]  /*a820*/  UTMALDG.4D.MULTICAST [UR8], [UR4], UR16, desc[UR6] ;  /* 0x00000608040073b4 */ /* 0x0005e40008019810 */
[----:B--2---:R-:W-:Y:S01]  /*a830*/  UMOV UR8, UR14 ;  /* 0x0000000e00087c82 */ /* 0x004fe20008000000 */
[----:B------:R-:W-:Y:S02]  /*a840*/  UMOV UR10, UR15 ;  /* 0x0000000f000a7c82 */ /* 0x000fe40008000000 */
[----:B------:R2:W-:Y:S02]  /*a850*/  UTMALDG.4D.MULTICAST [UR8], [UR4], UR16, desc[UR6] ;  /* 0x00000608040073b4 */ /* 0x0005e40008019810 */
[----:B--2---:R-:W-:Y:S01]  /*a860*/  NOP ;  /* 0x0000000000007918 */ /* 0x004fe20000000000 */
.L_x_185:
[----:B------:R-:W-:Y:S05]  /*a870*/  BSYNC B1 ;  /* 0x0000000000017941 */ /* 0x000fea0003800000 */
.L_x_184:
        /* <DEDUP_REMOVED lines=28> */
.L_x_195:
[----:B------:R-:W2:Y:S01]  /*aa40*/  S2R R3, SR_CgaCtaId ;  /* 0x0000000000037919 */ /* 0x000ea20000008800 */
[----:B------:R-:W-:-:S04]  /*aa50*/  MOV R2, 0x400 ;  /* 0x0000040000027802 */ /* 0x000fc80000000f00 */
[----:B--2---:R-:W-:Y:S02]  /*aa60*/  LEA R2, R3, R2, 0x18 ;  /* 0x0000000203027211 */ /* 0x004fe400078ec0ff */
[----:B------:R-:W-:-:S03]  /*aa70*/  SHF.L.U32 R3, R17, 0x1f, RZ ;  /* 0x0000001f11037819 */ /* 0x000fc600000006ff */
[----:B------:R-:W-:-:S04]  /*aa80*/  IMAD R2, R16, 0x8, R2 ;  /* 0x0000000810027824 */ /* 0x000fc800078e0202 */
[----:B------:R-:W2:Y:S02]  /*aa90*/  SYNCS.PHASECHK.TRANS64.TRYWAIT P1, [R2+URZ+0x34840], R3 ;  /* 0x03484003020075a7 */ /* 0x000ea4000802017f */
[----:B--2---:R-:W-:Y:S05]  /*aaa0*/  @!P1 BRA `(.L_x_196) ;  /* 0x0000001000949947 */ /* 0x004fea0003800000 */
.L_x_234:
[----:B-1----:R-:W1:Y:S01]  /*aab0*/  S2R R9, SR_TID.X ;  /* 0x0000000000097919 */ /* 0x002e620000002100 */
[----:B------:R-:W-:Y:S01]  /*aac0*/  UPRMT UR4, UR38, 0x9910, URZ ;  /* 0x0000991026047896 */ /* 0x000fe2000800003f */
[----:B-1----:R-:W-:-:S13]  /*aad0*/  LOP3.LUT P1, RZ, R9, 0x7f, RZ, 0xc0, !PT ;  /* 0x0000007f09ff7812 */ /* 0x002fda000782c0ff */
[----:B--2---:R-:W-:-:S04]  /*aae0*/  @!P1 MOV R3, 0xc000 ;  /* 0x0000c00000039802 */ /* 0x004fc80000000f00 */
[----:B------:R1:W-:Y:S02]  /*aaf0*/  @!P1 SYNCS.ARRIVE.TRANS64 RZ, [R2+URZ+0x34830], R3 ;  /* 0x0348300302ff99a7 */ /* 0x0003e4000800003f */
[----:B-1----:R-:W-:-:S05]  /*ab00*/  IMAD.U32 R3, RZ, RZ, UR4 ;  /* 0x00000004ff037e24 */ /* 0x002fca000f8e00ff */
[----:B------:R-:W-:-:S13]  /*ab10*/  ISETP.NE.AND P2, PT, R3, 0x2, PT ;  /* 0x000000020300780c */ /* 0x000fda0003f45270 */
[----:B------:R-:W-:Y:S05]  /*ab20*/  @P2 BRA `(.L_x_197) ;  /* 0x0000000000042947 */ /* 0x000fea0003800000 */
[----:B------:R-:W-:Y:S01]  /*ab30*/  BPT.TRAP 0x1 ;  /* 0x000000040000795c */ /* 0x000fe20000300000 */
.L_x_197:
[----:B------:R-:W-:-:S13]  /*ab40*/  ISETP.NE.AND P1, PT, R19, RZ, PT ;  /* 0x000000ff1300720c */ /* 0x000fda0003f25270 */
[----:B------:R-:W-:Y:S05]  /*ab50*/  @P1 BRA `(.L_x_198) ;  /* 0x0000000000041947 */ /* 0x000fea0003800000 */
[----:B------:R-:W-:Y:S01]  /*ab60*/  BPT.TRAP 0x1 ;  /* 0x000000040000795c */ /* 0x000fe20000300000 */
.L_x_198:
        /* <DEDUP_REMOVED lines=21> */
[----:B------:R-:W-:Y:S01]  /*acc0*/  R2UR UR8, R2 ;  /* 0x00000000020872ca */ /* 0x000fe200000e0000 */
[----:B------:R-:W-:-:S12]  /*acd0*/  IMAD R2, R7, 0x8, R3 ;  /* 0x0000000807027824 */ /* 0x000fd800078e0203 */
        /* <DEDUP_REMOVED lines=13> */
.L_x_235:
[----:B------:R-:W2:Y:S02]  /*adb0*/  S2R R3, SR_TID.X ;  /* 0x0000000000037919 */ /* 0x000ea40000002100 */
[----:B--2---:R-:W-:-:S13]  /*adc0*/  LOP3.LUT P1, RZ, R3, 0x7f, RZ, 0xc0, !PT ;  /* 0x0000007f03ff7812 */ /* 0x004fda000782c0ff */
[----:B------:R-:W-:-:S04]  /*add0*/  @!P1 MOV R3, 0x8000 ;  /* 0x0000800000039802 */ /* 0x000fc80000000f00 */
[----:B------:R2:W-:Y:S01]  /*ade0*/  @!P1 SYNCS.ARRIVE.TRANS64 RZ, [R2+URZ+0x34850], R3 ;  /* 0x0348500302ff99a7 */ /* 0x0005e2000800003f */
[----:B------:R-:W-:Y:S05]  /*adf0*/  @P2 BRA `(.L_x_200) ;  /* 0x0000000000042947 */ /* 0x000fea0003800000 */
[----:B------:R-:W-:Y:S01]  /*ae00*/  BPT.TRAP 0x1 ;  /* 0x000000040000795c */ /* 0x000fe20000300000 */
.L_x_200:
[----:B------:R-:W-:-:S13]  /*ae10*/  ISETP.NE.AND P1, PT, R19, RZ, PT ;  /* 0x000000ff1300720c */ /* 0x000fda0003f25270 */
[----:B------:R-:W-:Y:S05]  /*ae20*/  @P1 BRA `(.L_x_201) ;  /* 0x0000000000041947 */ /* 0x000fea0003800000 */
[----:B------:R-:W-:Y:S01]  /*ae30*/  BPT.TRAP 0x1 ;  /* 0x000000040000795c */ /* 0x000fe20000300000 */
.L_x_201:
        /* <DEDUP_REMOVED lines=13> */
[----:B------:R-:W-:Y:S01]  /*af10*/  IMAD.MOV.U32 R18, RZ, RZ, R11 ;  /* 0x000000ffff127224 */ /* 0x000fe200078e000b */
[----:B------:R-:W-:-:S04]  /*af20*/  MOV R5, R8 ;  /* 0x0000000800057202 */ /* 0x000fc80000000f00 */
        /* <DEDUP_REMOVED lines=14> */
.L_x_194:
[----:B------:R-:W-:Y:S05]  /*b010*/  BSYNC B1 ;  /* 0x0000000000017941 */ /* 0x000fea0003800000 */
.L_x_193:
[C---:B------:R-:W-:Y:S01]  /*b020*/  ISETP.GT.AND P1, PT, R6.reuse, 0x1, PT ;  /* 0x000000010600780c */ /* 0x040fe20003f24270 */
[----:B------:R-:W-:-:S12]  /*b030*/  VIADD R6, R6, 0xfffffffe ;  /* 0xfffffffe06067836 */ /* 0x000fd80000000000 */
[----:B------:R-:W-:Y:S05]  /*b040*/  @P1 BRA `(.L_x_202) ;  /* 0xfffffff000241947 */ /* 0x000fea000383ffff */
.L_x_183:
[----:B------:R-:W-:Y:S05]  /*b050*/  BSYNC B0 ;  /* 0x0000000000007941 */ /* 0x000fea0003800000 */
.L_x_172:
[----:B------:R-:W-:Y:S04]  /*b060*/  BSSY B0, `(.L_x_203) ;  /* 0x0000030000007945 */ /* 0x000fe80003800000 */
[----:B------:R-:W-:Y:S05]  /*b070*/  @!P6 BRA `(.L_x_204) ;  /* 0x0000000000b8e947 */ /* 0x000fea0003800000 */
[----:B------:R-:W2:Y:S01]  /*b080*/  S2R R3, SR_CgaCtaId ;  /* 0x0000000000037919 */ /* 0x000ea20000008800 */
[----:B-1----:R-:W-:-:S04]  /*b090*/  MOV R2, 0x400 ;  /* 0x0000040000027802 */ /* 0x002fc80000000f00 */
[----:B--2---:R-:W-:-:S05]  /*b0a0*/  LEA R2, R3, R2, 0x18 ;  /* 0x0000000203027211 */ /* 0x004fca00078ec0ff */
[----:B------:R-:W-:Y:S01]  /*b0b0*/  IMAD R3, R16, 0x8, R2 ;  /* 0x0000000810037824 */ /* 0x000fe200078e0202 */
[----:B------:R-:W-:-:S04]  /*b0c0*/  SHF.L.U32 R2, R17, 0x1f, RZ ;  /* 0x0000001f11027819 */ /* 0x000fc800000006ff */
[----:B------:R-:W1:Y:S02]  /*b0d0*/  SYNCS.PHASECHK.TRANS64.TRYWAIT P0, [R3+URZ+0x34860], R2 ;  /* 0x03486002030075a7 */ /* 0x000e64000800017f */
[----:B-1----:R-:W-:Y:S05]  /*b0e0*/  @!P0 BRA `(.L_x_205) ;  /* 0x0000000c002c8947 */ /* 0x002fea0003800000 */
.L_x_236:
[----:B------:R-:W2:Y:S01]  /*b0f0*/  S2R R4, SR_TID.X ;  /* 0x0000000000047919 */ /* 0x000ea20000002100 */
[----:B------:R-:W-:-:S04]  /*b100*/  UPRMT UR4, UR38, 0x9910, URZ ;  /* 0x0000991026047896 */ /* 0x000fc8000800003f */
[----:B------:R-:W-:Y:S01]  /*b110*/  UISETP.NE.AND UP0, UPT, UR4, 0x2, UPT ;  /* 0x000000020400788c */ /* 0x000fe2000bf05270 */
[----:B--2---:R-:W-:-:S13]  /*b120*/  LOP3.LUT P0, RZ, R4, 0x7f, RZ, 0xc0, !PT ;  /* 0x0000007f04ff7812 */ /* 0x004fda000780c0ff */
[----:B-1----:R-:W-:-:S04]  /*b130*/  @!P0 IMAD.MOV.U32 R2, RZ, RZ, 0x8000 ;  /* 0x00008000ff028424 */ /* 0x002fc800078e00ff */
[----:B------:R1:W-:Y:S01]  /*b140*/  @!P0 SYNCS.ARRIVE.TRANS64 RZ, [R3+URZ+0x34850], R2 ;  /* 0x0348500203ff89a7 */ /* 0x0003e2000800003f */
[----:B------:R-:W-:-:S13]  /*b150*/  PLOP3.LUT P0, PT, PT, PT, UP0, 0x80, 0x0 ;  /* 0x000000000000781c */ /* 0x000fda0003f0f008 */
[----:B-1----:R-:W-:Y:S05]  /*b160*/  @P0 BRA `(.L_x_206) ;  /* 0x0000000000040947 */ /* 0x002fea0003800000 */
[----:B------:R-:W-:Y:S01]  /*b170*/  BPT.TRAP 0x1 ;  /* 0x000000040000795c */ /* 0x000fe20000300000 */
.L_x_206:
[----:B------:R-:W-:-:S13]  /*b180*/  ISETP.NE.AND P0, PT, R19, RZ, PT ;  /* 0x000000ff1300720c */ /* 0x000fda0003f05270 */
[----:B------:R-:W-:Y:S05]  /*b190*/  @P0 BRA `(.L_x_207) ;  /* 0x0000000000040947 */ /* 0x000fea0003800000 */
[----:B------:R-:W-:Y:S01]  /*b1a0*/  BPT.TRAP 0x1 ;  /* 0x000000040000795c */ /* 0x000fe20000300000 */
.L_x_207:
[----:B------:R-:W1:Y:S01]  /*b1b0*/  S2R R4, SR_CgaCtaId ;  /* 0x0000000000047919 */ /* 0x000e620000008800 */
[----:B------:R-:W-:Y:S01]  /*b1c0*/  MOV R2, 0x400 ;  /* 0x0000040000027802 */ /* 0x000fe20000000f00 */
[----:B------:R-:W-:Y:S01]  /*b1d0*/  UIADD3 UR4, UP0, UR36, 0x470, URZ ;  /* 0x0000047024047890 */ /* 0x000fe2000ff1e03f */
[----:B------:R-:W-:Y:S01]  /*b1e0*/  LEA R21, R16, R21, 0xe ;  /* 0x0000001510157211 */ /* 0x000fe200078e70ff */
[----:B------:R-:W-:Y:S01]  /*b1f0*/  UMOV UR10, URZ ;  /* 0x0000003f000a7c82 */ /* 0x000fe20008000000 */
[----:B------:R-:W-:Y:S01]  /*b200*/  R2UR UR5, R20 ;  /* 0x00000000140572ca */ /* 0x000fe200000e0000 */
[----:B------:R-:W-:Y:S01]  /*b210*/  UMOV UR16, 0x30000 ;  /* 0x0003000000107882 */ /* 0x000fe20000000000 */
[----:B------:R-:W-:Y:S01]  /*b220*/  R2UR UR11, R18 ;  /* 0x00000000120b72ca */ /* 0x000fe200000e0000 */
[----:B------:R-:W-:Y:S01]  /*b230*/  UMOV UR7, 0x14f00000 ;  /* 0x14f0000000077882 */ /* 0x000fe20000000000 */
[----:B------:R-:W-:Y:S01]  /*b240*/  R2UR UR9, R3 ;  /* 0x00000000030972ca */ /* 0x000fe200000e0000 */
[----:B------:R-:W-:Y:S01]  /*b250*/  UMOV UR15, 0x40 ;  /* 0x00000040000f7882 */ /* 0x000fe20000000000 */
[----:B------:R-:W-:-:S02]  /*b260*/  R2UR UR12, R0 ;  /* 0x00000000000c72ca */ /* 0x000fc400000e0000 */
[----:B------:R-:W-:-:S07]  /*b270*/  R2UR UR13, R5 ;  /* 0x00000000050d72ca */ /* 0x000fce00000e0000 */
[----:B------:R-:W-:Y:S02]  /*b280*/  ULEA UR11, UR11, UR5, 0x7 ;  /* 0x000000050b0b7291 */ /* 0x000fe4000f8e383f */
[----:B------:R-:W-:Y:S02]  /*b290*/  UIADD3 UR9, UR9, 0x34850, URZ ;  /* 0x0003485009097890 */ /* 0x000fe4000fffe03f */
[----:B------:R-:W-:Y:S01]  /*b2a0*/  UIADD3.X UR5, URZ, UR37, URZ, UP0, !UPT ;  /* 0x000000253f057290 */ /* 0x000fe200087fe43f */
[----:B-1----:R-:W-:-:S05]  /*b2b0*/  LEA R2, R4, R2, 0x18 ;  /* 0x0000000204027211 */ /* 0x002fca00078ec0ff */
        /* <DEDUP_REMOVED lines=9> */
[----:B--2---:R-:W-:Y:S01]  /*b350*/  NOP ;  /* 0x0000000000007918 */ /* 0x004fe20000000000 */
.L_x_204:
[----:B------:R-:W-:Y:S05]  /*b360*/  BSYNC B0 ;  /* 0x0000000000007941 */ /* 0x000fea0003800000 */
.L_x_203:
[----:B------:R-:W2:Y:S01]  /*b370*/  LDL.LU R0, [R1+0x14] ;  /* 0x0000140001007983 */ /* 0x000ea20000300800 */
[----:B------:R-:W-:-:S03]  /*b380*/  ULDC UR4, c[0x0][0xda4] ;  /* 0x0003690000047ab9 */ /* 0x000fc60000000800 */
[----:B-1----:R-:W3:Y:S01]  /*b390*/  LDL.LU R2, [R1+0x1c] ;  /* 0x00001c0001027983 */ /* 0x002ee20000300800 */
        /* <DEDUP_REMOVED lines=8> */
[----:B-1----:R-:W-:-:S04]  /*b420*/  SEL R0, RZ, 0x1, P0 ;  /* 0x00000001ff007807 */ /* 0x002fc80000000000 */
[----:B------:R-:W-:-:S05]  /*b430*/  LOP3.LUT R17, R17, R0, RZ, 0x3c, !PT ;  /* 0x0000000011117212 */ /* 0x000fca00078e3cff */
[----:B--2---:R-:W-:Y:S05]  /*b440*/  @!P1 BRA `(.L_x_208) ;  /* 0xffffffd0003c9947 */ /* 0x004fea000383ffff */
[----:B------:R-:W-:-:S07]  /*b450*/  LOP3.LUT R2, R2, 0x1, RZ, 0xc, !PT ;  /* 0x0000000102027812 */ /* 0x000fce00078e0cff */
.L_x_156:
[----:B------:R-:W1:Y:S01]  /*b460*/  S2R R3, SR_CgaCtaId ;  /* 0x0000000000037919 */ /* 0x000e620000008800 */
[----:B------:R-:W-:Y:S01]  /*b470*/  MOV R0, 0x400 ;  /* 0x0000040000007802 */ /* 0x000fe20000000f00 */
[----:B------:R-:W-:Y:S03]  /*b480*/  BSSY B0, `(.L_x_209) ;  /* 0x0000005000007945 */ /* 0x000fe60003800000 */
[----:B-1----:R-:W-:Y:S02]  /*b490*/  LEA R0, R3, R0, 0x18 ;  /* 0x0000000003007211 */ /* 0x002fe400078ec0ff */
[----:B------:R-:W-:-:S04]  /*b4a0*/  SHF.L.U32 R3, R2, 0x1f, RZ ;  /* 0x0000001f02037819 */ /* 0x000fc800000006ff */
[----:B------:R-:W1:Y:S02]  /*b4b0*/  SYNCS.PHASECHK.TRANS64.TRYWAIT P0, [R0+URZ+0x34820], R3 ;  /* 0x03482003000075a7 */ /* 0x000e64000800017f */
[----:B-1----:R-:W-:Y:S05]  /*b4c0*/  @!P0 BRA `(.L_x_210) ;  /* 0x0000000800488947 */ /* 0x002fea0003800000 */
.L_x_237:
[----:B------:R-:W-:Y:S05]  /*b4d0*/  BSYNC B0 ;  /* 0x0000000000007941 */ /* 0x000fea0003800000 */
.L_x_209:
[----:B------:R-:W-:-:S03]  /*b4e0*/  UMOV UR4, 0xffffffff ;  /* 0xffffffff00047882 */ /* 0x000fc60000000000 */
[----:B------:R-:W-:Y:S05]  /*b4f0*/  BRA.DIV UR4, `(.L_x_211) ;  /* 0x0000000a04507947 */ /* 0x000fea000b800000 */
[----:B------:R-:W2:Y:S02]  /*b500*/  S2R R2, SR_TID.X ;  /* 0x0000000000027919 */ /* 0x000ea40000002100 */
[----:B--2---:R-:W-:-:S04]  /*b510*/  SHF.R.U32.HI R2, RZ, 0x5, R2 ;  /* 0x00000005ff027819 */ /* 0x004fc80000011602 */
[----:B------:R-:W-:-:S05]  /*b520*/  LOP3.LUT R2, R2, 0x3, RZ, 0xc0, !PT ;  /* 0x0000000302027812 */ /* 0x000fca00078ec0ff */
[----:B------:R2:W3:Y:S02]  /*b530*/  SHFL.IDX PT, R14, R2, RZ, 0x1f ;  /* 0x00001fff020e7589 */ /* 0x0004e400000e0000 */
.L_x_240:
[----:B---3--:R-:W-:Y:S01]  /*b540*/  ISETP.NE.AND P0, PT, R14, RZ, PT ;  /* 0x000000ff0e00720c */ /* 0x008fe20003f05270 */
[----:B------:R-:W-:-:S12]  /*b550*/  BSSY B0, `(.L_x_212) ;  /* 0x0000026000007945 */ /* 0x000fd80003800000 */
[----:B------:R-:W-:Y:S05]  /*b560*/  @P0 BRA `(.L_x_213) ;  /* 0x0000000000900947 */ /* 0x000fea0003800000 */
[----:B------:R-:W-:-:S03]  /*b570*/  UMOV UR4, 0xffffffff ;  /* 0xffffffff00047882 */ /* 0x000fc60000000000 */
[----:B------:R-:W-:Y:S05]  /*b580*/  BRA.DIV UR4, `(.L_x_214) ;  /* 0x0000000a04607947 */ /* 0x000fea000b800000 */
[----:B------:R-:W-:-:S13]  /*b590*/  ELECT P6, URZ, PT ;  /* 0x00000000003f782f */ /* 0x000fda00038c0000 */
.L_x_243:
[----:B------:R-:W-:Y:S05]  /*b5a0*/  @!P6 BRA `(.L_x_213) ;  /* 0x000000000080e947 */ /* 0x000fea0003800000 */
[----:B--2---:R-:W2:Y:S02]  /*b5b0*/  LDL R2, [R1+0x24] ;  /* 0x0000240001027983 */ /* 0x004ea40000100800 */
[----:B--2---:R-:W-:-:S13]  /*b5c0*/  R2UR UR4, R2 ;  /* 0x00000000020472ca */ /* 0x004fda00000e0000 */
[----:B------:R-:W-:-:S06]  /*b5d0*/  ULOP3.LUT UR4, UR4, 0x2, URZ, 0xfc, !UPT ;  /* 0x0000000204047892 */ /* 0x000fcc000f8efc3f */
[----:B------:R-:W-:-:S05]  /*b5e0*/  IMAD.U32 R2, RZ, RZ, UR4 ;  /* 0x00000004ff027e24 */ /* 0x000fca000f8e00ff */
[----:B------:R-:W-:-:S13]  /*b5f0*/  ISETP.NE.AND P2, PT, R2, 0x3, PT ;  /* 0x000000030200780c */ /* 0x000fda0003f45270 */
[----:B------:R-:W-:Y:S05]  /*b600*/  @!P2 BRA `(.L_x_215) ;  /* 0x000000000004a947 */ /* 0x000fea0003800000 */
[----:B------:R-:W-:Y:S01]  /*b610*/  BPT.TRAP 0x1 ;  /* 0x000000040000795c */ /* 0x000fe20000300000 */
.L_x_215:
[----:B-1----:R-:W-:Y:S01]  /*b620*/  VIADD R3, R0, 0x34840 ;  /* 0x0003484000037836 */ /* 0x002fe20000000000 */
[----:B------:R-:W-:Y:S02]  /*b630*/  SHF.L.U32 R5, R17, 0x1f, RZ ;  /* 0x0000001f11057819 */ /* 0x000fe400000006ff */
[C---:B------:R-:W-:Y:S01]  /*b640*/  IADD3 R2, R16.reuse, 0x1, RZ ;  /* 0x0000000110027810 */ /* 0x040fe20007ffe0ff */
[----:B------:R-:W-:-:S03]  /*b650*/  IMAD R6, R16, 0x8, R3 ;  /* 0x0000000810067824 */ /* 0x000fc600078e0203 */
        /* <DEDUP_REMOVED lines=8> */
.L_x_244:
[----:B------:R-:W2:Y:S02]  /*b6e0*/  SYNCS.PHASECHK.TRANS64.TRYWAIT P0, [R3+URZ], R2 ;  /* 0x00000002030075a7 */ /* 0x000ea4000800017f */
[----:B--2---:R-:W-:Y:S05]  /*b6f0*/  @!P0 BRA `(.L_x_217) ;  /* 0x0000000800388947 */ /* 0x004fea0003800000 */
.L_x_245:
[----:B------:R-:W-:Y:S05]  /*b700*/  @!P2 BRA `(.L_x_218) ;  /* 0x000000000004a947 */ /* 0x000fea0003800000 */
[----:B------:R-:W-:Y:S01]  /*b710*/  BPT.TRAP 0x1 ;  /* 0x000000040000795c */ /* 0x000fe20000300000 */
.L_x_218:
[----:B--2---:R-:W-:-:S04]  /*b720*/  VIADD R3, R0, 0x34860 ;  /* 0x0003486000037836 */ /* 0x004fc80000000000 */
[----:B------:R-:W-:-:S04]  /*b730*/  IMAD R16, R16, 0x8, R3 ;  /* 0x0000000810107824 */ /* 0x000fc800078e0203 */
[----:B------:R-:W2:Y:S02]  /*b740*/  SYNCS.PHASECHK.TRANS64.TRYWAIT P0, [R16+URZ], R5 ;  /* 0x00000005100075a7 */ /* 0x000ea4000800017f */
[----:B--2---:R-:W-:Y:S05]  /*b750*/  @!P0 BRA `(.L_x_219) ;  /* 0x0000000800348947 */ /* 0x004fea0003800000 */
.L_x_246:
[----:B------:R-:W-:-:S07]  /*b760*/  LEA R3, R4, R3, 0x3 ;  /* 0x0000000304037211 */ /* 0x000fce00078e18ff */
.L_x_220:
[----:B---3--:R3:W4:Y:S02]  /*b770*/  SYNCS.PHASECHK.TRANS64.TRYWAIT P0, [R3+URZ], R2 ;  /* 0x00000002030075a7 */ /* 0x008724000800017f */
[----:B----4-:R-:W-:Y:S05]  /*b780*/  @!P0 NANOSLEEP.SYNCS 0x989680 ;  /* 0x009896800000895d */ /* 0x010fea0003900000 */
[----:B------:R-:W4:Y:S02]  /*b790*/  @!P0 SYNCS.PHASECHK.TRANS64 P0, [R3+URZ], R2 ;  /* 0x00000002030085a7 */ /* 0x000f24000800007f */
[----:B----4-:R-:W-:Y:S05]  /*b7a0*/  @!P0 BRA `(.L_x_220) ;  /* 0xfffffffc00f08947 */ /* 0x010fea000383ffff */
.L_x_213:
[----:B------:R-:W-:Y:S05]  /*b7b0*/  BSYNC B0 ;  /* 0x0000000000007941 */ /* 0x000fea0003800000 */
.L_x_212:
[----:B------:R-:W-:Y:S05]  /*b7c0*/  EXIT ;  /* 0x000000000000794d */ /* 0x000fea0003800000 */
.L_x_130:
[----:B-1----:R-:W-:-:S04]  /*b7d0*/  IMAD.U32 R3, RZ, RZ, UR60 ;  /* 0x0000003cff037e24 */ /* 0x002fc8000f8e00ff */
[----:B------:R1:W2:Y:S03]  /*b7e0*/  SYNCS.PHASECHK.TRANS64.TRYWAIT P1, [R3+URZ+0x34800], R0 ;  /* 0x03480000030075a7 */ /* 0x0002a6000802017f */
[----:B--2---:R-:W-:Y:S05]  /*b7f0*/  @!P1 NANOSLEEP.SYNCS 0x989680 ;  /* 0x009896800000995d */ /* 0x004fea0003900000 */
[----:B------:R-:W2:Y:S02]  /*b800*/  @!P1 SYNCS.PHASECHK.TRANS64 P1, [R3+URZ+0x34800], R0 ;  /* 0x03480000030095a7 */ /* 0x000ea4000802007f */
[----:B--2---:R-:W-:Y:S05]  /*b810*/  @!P1 BRA `(.L_x_130) ;  /* 0xfffffffc00ec9947 */ /* 0x004fea000383ffff */
[----:B------:R-:W-:Y:S05]  /*b820*/  BRA `(.L_x_221) ;  /* 0xffffff5c00a47947 */ /* 0x000fea000383ffff */
.L_x_134:
[----:B--2---:R2:W3:Y:S02]  /*b830*/  SYNCS.PHASECHK.TRANS64.TRYWAIT P1, [R0+URZ+0x34830], R3 ;  /* 0x03483003000075a7 */ /* 0x0044e4000802017f */
[----:B---3--:R-:W-:Y:S05]  /*b840*/  @!P1 NANOSLEEP.SYNCS 0x989680 ;  /* 0x009896800000995d */ /* 0x008fea0003900000 */
[----:B------:R-:W3:Y:S02]  /*b850*/  @!P1 SYNCS.PHASECHK.TRANS64 P1, [R0+URZ+0x34830], R3 ;  /* 0x03483003000095a7 */ /* 0x000ee4000802007f */
[----:B---3--:R-:W-:Y:S05]  /*b860*/  @!P1 BRA `(.L_x_134) ;  /* 0xfffffffc00f09947 */ /* 0x008fea000383ffff */
[----:B------:R-:W-:Y:S05]  /*b870*/  BRA `(.L_x_133) ;  /* 0xffffff5c00c07947 */ /* 0x000fea000383ffff */
.L_x_140:
[----:B--2---:R-:W-:-:S04]  /*b880*/  IMAD.U32 R8, RZ, RZ, UR7 ;  /* 0x00000007ff087e24 */ /* 0x004fc8000f8e00ff */
[----:B------:R2:W3:Y:S03]  /*b890*/  SYNCS.PHASECHK.TRANS64.TRYWAIT P1, [R8+URZ+0x34830], R7 ;  /* 0x03483007080075a7 */ /* 0x0004e6000802017f */
[----:B---3--:R-:W-:Y:S05]  /*b8a0*/  @!P1 NANOSLEEP.SYNCS 0x989680 ;  /* 0x009896800000995d */ /* 0x008fea0003900000 */
[----:B------:R-:W3:Y:S02]  /*b8b0*/  @!P1 SYNCS.PHASECHK.TRANS64 P1, [R8+URZ+0x34830], R7 ;  /* 0x03483007080095a7 */ /* 0x000ee4000802007f */
[----:B---3--:R-:W-:Y:S05]  /*b8c0*/  @!P1 BRA `(.L_x_140) ;  /* 0xfffffffc00ec9947 */ /* 0x008fea000383ffff */
[----:B------:R-:W-:Y:S05]  /*b8d0*/  BRA `(.L_x_139) ;  /* 0xffffff8800687947 */ /* 0x000fea000383ffff */
.L_x_144:
[----:B-12---:R-:W-:-:S04]  /*b8e0*/  IMAD.U32 R7, RZ, RZ, UR10 ;  /* 0x0000000aff077e24 */ /* 0x006fc8000f8e00ff */
[----:B------:R1:W2:Y:S03]  /*b8f0*/  SYNCS.PHASECHK.TRANS64.TRYWAIT P1, [R7+URZ+0x34850], R6 ;  /* 0x03485006070075a7 */ /* 0x0002a6000802017f */
[----:B--2---:R-:W-:Y:S05]  /*b900*/  @!P1 NANOSLEEP.SYNCS 0x989680 ;  /* 0x009896800000995d */ /* 0x004fea0003900000 */
[----:B------:R-:W2:Y:S02]  /*b910*/  @!P1 SYNCS.PHASECHK.TRANS64 P1, [R7+URZ+0x34850], R6 ;  /* 0x03485006070095a7 */ /* 0x000ea4000802007f */
[----:B--2---:R-:W-:Y:S05]  /*b920*/  @!P1 BRA `(.L_x_144) ;  /* 0xfffffffc00ec9947 */ /* 0x004fea000383ffff */
[----:B------:R-:W-:Y:S05]  /*b930*/  BRA `(.L_x_143) ;  /* 0xffffff9000a07947 */ /* 0x000fea000383ffff */
.L_x_151:
[----:B--2---:R-:W-:-:S04]  /*b940*/  MOV R5, UR5 ;  /* 0x0000000500057c02 */ /* 0x004fc80008000f00 */
[----:B------:R2:W3:Y:S03]  /*b950*/  SYNCS.PHASECHK.TRANS64.TRYWAIT P1, [R5+URZ+0x34850], R4 ;  /* 0x03485004050075a7 */ /* 0x0004e6000802017f */
[----:B---3--:R-:W-:Y:S05]  /*b960*/  @!P1 NANOSLEEP.SYNCS 0x989680 ;  /* 0x009896800000995d */ /* 0x008fea0003900000 */
[----:B------:R-:W3:Y:S02]  /*b970*/  @!P1 SYNCS.PHASECHK.TRANS64 P1, [R5+URZ+0x34850], R4 ;  /* 0x03485004050095a7 */ /* 0x000ee4000802007f */
[----:B---3--:R-:W-:Y:S05]  /*b980*/  @!P1 BRA `(.L_x_151) ;  /* 0xfffffffc00ec9947 */ /* 0x008fea000383ffff */
[----:B------:R-:W-:Y:S05]  /*b990*/  BRA `(.L_x_150) ;  /* 0xffffffb400847947 */ /* 0x000fea000383ffff */
.L_x_163:
[----:B------:R-:W1:Y:S01]  /*b9a0*/  S2R R8, SR_TID.X ;  /* 0x0000000000087919 */ /* 0x000e620000002100 */
[----:B------:R-:W-:Y:S01]  /*b9b0*/  BSSY B0, `(.L_x_222) ;  /* 0x000000a000007945 */ /* 0x000fe20003800000 */
[----:B------:R-:W-:Y:S01]  /*b9c0*/  IMAD.MOV.U32 R12, RZ, RZ, RZ ;  /* 0x000000ffff0c7224 */ /* 0x000fe200078e00ff */
[----:B------:R-:W-:Y:S01]  /*b9d0*/  MOV R15, 0xffffffff ;  /* 0xffffffff000f7802 */ /* 0x000fe20000000f00 */
[----:B------:R-:W-:Y:S01]  /*b9e0*/  IMAD.MOV.U32 R11, RZ, RZ, 0x1f ;  /* 0x0000001fff0b7424 */ /* 0x000fe200078e00ff */
[----:B-1----:R-:W-:-:S04]  /*b9f0*/  SHF.R.U32.HI R8, RZ, 0x5, R8 ;  /* 0x00000005ff087819 */ /* 0x002fc80000011608 */
[----:B------:R-:W-:-:S05]  /*ba00*/  LOP3.LUT R8, R8, 0x3, RZ, 0xc0, !PT ;  /* 0x0000000308087812 */ /* 0x000fca00078ec0ff */
[----:B------:R-:W-:-:S07]  /*ba10*/  IMAD.MOV.U32 R13, RZ, RZ, R8 ;  /* 0x000000ffff0d7224 */ /* 0x000fce00078e0008 */
[----:B------:R-:W-:Y:S05]  /*ba20*/  WARPSYNC.COLLECTIVE R15, `(.L_x_223) ;  /* 0x000000000f087348 */ /* 0x000fea0003c00000 */
[----:B------:R1:W2:Y:S02]  /*ba30*/  SHFL.IDX P6, R14, R13, R12, R11 ;  /* 0x0000000c0d0e7389 */ /* 0x0002a400000c000b */
[----:B-12---:R-:W-:Y:S01]  /*ba40*/  ENDCOLLECTIVE ;  /* 0x000000000000791b */ /* 0x006fe20003800000 */
.L_x_223:
[----:B------:R-:W-:Y:S05]  /*ba50*/  BSYNC B0 ;  /* 0x0000000000007941 */ /* 0x000fea0003800000 */
.L_x_222:
[----:B------:R-:W-:Y:S05]  /*ba60*/  BRA `(.L_x_224) ;  /* 0xffffffd400607947 */ /* 0x000fea000383ffff */
.L_x_164:
[----:B------:R-:W-:Y:S01]  /*ba70*/  BSSY B0, `(.L_x_225) ;  /* 0x0000006000007945 */ /* 0x000fe20003800000 */
[----:B------:R-:W-:-:S07]  /*ba80*/  IMAD.MOV.U32 R15, RZ, RZ, -0x1 ;  /* 0xffffffffff0f7424 */ /* 0x000fce00078e00ff */
[----:B------:R-:W-:Y:S05]  /*ba90*/  WARPSYNC.COLLECTIVE R15, `(.L_x_226) ;  /* 0x000000000f0c7348 */ /* 0x000fea0003c00000 */
[----:B------:R-:W-:Y:S02]  /*baa0*/  ELECT P6, UR62, PT ;  /* 0x00000000003e782f */ /* 0x000fe400038c0000 */
[----:B------:R-:W-:Y:S01]  /*bab0*/  MOV R14, UR62 ;  /* 0x0000003e000e7c02 */ /* 0x000fe20008000f00 */
[----:B------:R-:W-:Y:S10]  /*bac0*/  ENDCOLLECTIVE ;  /* 0x000000000000791b */ /* 0x000ff40003800000 */
.L_x_226:
[----:B------:R-:W-:Y:S05]  /*bad0*/  BSYNC B0 ;  /* 0x0000000000007941 */ /* 0x000fea0003800000 */
.L_x_225:
[----:B------:R-:W-:Y:S05]  /*bae0*/  BRA `(.L_x_227) ;  /* 0xffffffd4005c7947 */ /* 0x000fea000383ffff */
.L_x_167:
[----:B--2---:R2:W3:Y:S02]  /*baf0*/  SYNCS.PHASECHK.TRANS64.TRYWAIT P1, [R5+URZ+0x34840], R9 ;  /* 0x03484009050075a7 */ /* 0x0044e4000802017f */
[----:B---3--:R-:W-:Y:S05]  /*bb00*/  @!P1 NANOSLEEP.SYNCS 0x989680 ;  /* 0x009896800000995d */ /* 0x008fea0003900000 */
[----:B------:R-:W3:Y:S02]  /*bb10*/  @!P1 SYNCS.PHASECHK.TRANS64 P1, [R5+URZ+0x34840], R9 ;  /* 0x03484009050095a7 */ /* 0x000ee4000802007f */
[----:B---3--:R-:W-:Y:S05]  /*bb20*/  @!P1 BRA `(.L_x_167) ;  /* 0xfffffffc00f09947 */ /* 0x008fea000383ffff */
[----:B------:R-:W-:Y:S05]  /*bb30*/  BRA `(.L_x_228) ;  /* 0xffffffd400bc7947 */ /* 0x000fea000383ffff */
.L_x_171:
        /* <DEDUP_REMOVED lines=8> */
.L_x_177:
[----:B-1----:R1:W2:Y:S02]  /*bbc0*/  SYNCS.PHASECHK.TRANS64.TRYWAIT P1, [R2+URZ+0x34840], R3 ;  /* 0x03484003020075a7 */ /* 0x0022a4000802017f */
[----:B--2---:R-:W-:Y:S05]  /*bbd0*/  @!P1 NANOSLEEP.SYNCS 0x989680 ;  /* 0x009896800000995d */ /* 0x004fea0003900000 */
[----:B------:R-:W2:Y:S02]  /*bbe0*/  @!P1 SYNCS.PHASECHK.TRANS64 P1, [R2+URZ+0x34840], R3 ;  /* 0x03484003020095a7 */ /* 0x000ea4000802007f */
[----:B--2---:R-:W-:Y:S05]  /*bbf0*/  @!P1 BRA `(.L_x_177) ;  /* 0xfffffffc00f09947 */ /* 0x004fea000383ffff */
[----:B------:R-:W-:Y:S05]  /*bc00*/  BRA `(.L_x_230) ;  /* 0xffffffdc00b47947 */ /* 0x000fea000383ffff */
.L_x_180:
[----:B-1----:R1:W2:Y:S02]  /*bc10*/  SYNCS.PHASECHK.TRANS64.TRYWAIT P1, [R2+URZ+0x34860], R3 ;  /* 0x03486003020075a7 */ /* 0x0022a4000802017f */
[----:B--2---:R-:W-:Y:S05]  /*bc20*/  @!P1 NANOSLEEP.SYNCS 0x989680 ;  /* 0x009896800000995d */ /* 0x004fea0003900000 */
[----:B------:R-:W2:Y:S02]  /*bc30*/  @!P1 SYNCS.PHASECHK.TRANS64 P1, [R2+URZ+0x34860], R3 ;  /* 0x03486003020095a7 */ /* 0x000ea4000802007f */
[----:B--2---:R-:W-:Y:S05]  /*bc40*/  @!P1 BRA `(.L_x_180) ;  /* 0xfffffffc00f09947 */ /* 0x004fea000383ffff */
[----:B------:R-:W-:Y:S05]  /*bc50*/  BRA `(.L_x_231) ;  /* 0xffffffe000607947 */ /* 0x000fea000383ffff */
.L_x_187:
[----:B--2---:R2:W3:Y:S02]  /*bc60*/  SYNCS.PHASECHK.TRANS64.TRYWAIT P1, [R2+URZ+0x34840], R3 ;  /* 0x03484003020075a7 */ /* 0x0044e4000802017f */
[----:B---3--:R-:W-:Y:S05]  /*bc70*/  @!P1 NANOSLEEP.SYNCS 0x989680 ;  /* 0x009896800000995d */ /* 0x008fea0003900000 */
[----:B------:R-:W3:Y:S02]  /*bc80*/  @!P1 SYNCS.PHASECHK.TRANS64 P1, [R2+URZ+0x34840], R3 ;  /* 0x03484003020095a7 */ /* 0x000ee4000802007f */
[----:B---3--:R-:W-:Y:S05]  /*bc90*/  @!P1 BRA `(.L_x_187) ;  /* 0xfffffffc00f09947 */ /* 0x008fea000383ffff */
[----:B------:R-:W-:Y:S05]  /*bca0*/  BRA `(.L_x_232) ;  /* 0xffffffe400987947 */ /* 0x000fea000383ffff */
.L_x_190:
[----:B-1----:R1:W2:Y:S02]  /*bcb0*/  SYNCS.PHASECHK.TRANS64.TRYWAIT P1, [R2+URZ+0x34860], R17 ;  /* 0x03486011020075a7 */ /* 0x0022a4000802017f */
[----:B--2---:R-:W-:Y:S05]  /*bcc0*/  @!P1 NANOSLEEP.SYNCS 0x989680 ;  /* 0x009896800000995d */ /* 0x004fea0003900000 */
[----:B------:R-:W2:Y:S02]  /*bcd0*/  @!P1 SYNCS.PHASECHK.TRANS64 P1, [R2+URZ+0x34860], R17 ;  /* 0x03486011020095a7 */ /* 0x000ea4000802007f */
[----:B--2---:R-:W-:Y:S05]  /*bce0*/  @!P1 BRA `(.L_x_190) ;  /* 0xfffffffc00f09947 */ /* 0x004fea000383ffff */
[----:B------:R-:W-:Y:S05]  /*bcf0*/  BRA `(.L_x_233) ;  /* 0xffffffe800447947 */ /* 0x000fea000383ffff */
.L_x_196:
[----:B--2---:R2:W3:Y:S02]  /*bd00*/  SYNCS.PHASECHK.TRANS64.TRYWAIT P1, [R2+URZ+0x34840], R3 ;  /* 0x03484003020075a7 */ /* 0x0044e4000802017f */
[----:B---3--:R-:W-:Y:S05]  /*bd10*/  @!P1 NANOSLEEP.SYNCS 0x989680 ;  /* 0x009896800000995d */ /* 0x008fea0003900000 */
[----:B------:R-:W3:Y:S02]  /*bd20*/  @!P1 SYNCS.PHASECHK.TRANS64 P1, [R2+URZ+0x34840], R3 ;  /* 0x03484003020095a7 */ /* 0x000ee4000802007f */
[----:B---3--:R-:W-:Y:S05]  /*bd30*/  @!P1 BRA `(.L_x_196) ;  /* 0xfffffffc00f09947 */ /* 0x008fea000383ffff */
[----:B------:R-:W-:Y:S05]  /*bd40*/  BRA `(.L_x_234) ;  /* 0xffffffec00587947 */ /* 0x000fea000383ffff */
.L_x_199:
[----:B-1----:R1:W2:Y:S02]  /*bd50*/  SYNCS.PHASECHK.TRANS64.TRYWAIT P1, [R2+URZ+0x34860], R10 ;  /* 0x0348600a020075a7 */ /* 0x0022a4000802017f */
[----:B--2---:R-:W-:Y:S05]  /*bd60*/  @!P1 NANOSLEEP.SYNCS 0x989680 ;  /* 0x009896800000995d */ /* 0x004fea0003900000 */
[----:B------:R-:W2:Y:S02]  /*bd70*/  @!P1 SYNCS.PHASECHK.TRANS64 P1, [R2+URZ+0x34860], R10 ;  /* 0x0348600a020095a7 */ /* 0x000ea4000802007f */
[----:B--2---:R-:W-:Y:S05]  /*bd80*/  @!P1 BRA `(.L_x_199) ;  /* 0xfffffffc00f09947 */ /* 0x004fea000383ffff */
[----:B------:R-:W-:Y:S05]  /*bd90*/  BRA `(.L_x_235) ;  /* 0xfffffff000047947 */ /* 0x000fea000383ffff */
.L_x_205:
[----:B-1----:R1:W2:Y:S02]  /*bda0*/  SYNCS.PHASECHK.TRANS64.TRYWAIT P0, [R3+URZ+0x34860], R2 ;  /* 0x03486002030075a7 */ /* 0x0022a4000800017f */
[----:B--2---:R-:W-:Y:S05]  /*bdb0*/  @!P0 NANOSLEEP.SYNCS 0x989680 ;  /* 0x009896800000895d */ /* 0x004fea0003900000 */
[----:B------:R-:W2:Y:S02]  /*bdc0*/  @!P0 SYNCS.PHASECHK.TRANS64 P0, [R3+URZ+0x34860], R2 ;  /* 0x03486002030085a7 */ /* 0x000ea4000800007f */
[----:B--2---:R-:W-:Y:S05]  /*bdd0*/  @!P0 BRA `(.L_x_205) ;  /* 0xfffffffc00f08947 */ /* 0x004fea000383ffff */
[----:B------:R-:W-:Y:S05]  /*bde0*/  BRA `(.L_x_236) ;  /* 0xfffffff000c07947 */ /* 0x000fea000383ffff */
.L_x_210:
[----:B-1----:R1:W2:Y:S02]  /*bdf0*/  SYNCS.PHASECHK.TRANS64.TRYWAIT P0, [R0+URZ+0x34820], R3 ;  /* 0x03482003000075a7 */ /* 0x0022a4000800017f */
[----:B--2---:R-:W-:Y:S05]  /*be00*/  @!P0 NANOSLEEP.SYNCS 0x989680 ;  /* 0x009896800000895d */ /* 0x004fea0003900000 */
[----:B------:R-:W2:Y:S02]  /*be10*/  @!P0 SYNCS.PHASECHK.TRANS64 P0, [R0+URZ+0x34820], R3 ;  /* 0x03482003000085a7 */ /* 0x000ea4000800007f */
[----:B--2---:R-:W-:Y:S05]  /*be20*/  @!P0 BRA `(.L_x_210) ;  /* 0xfffffffc00f08947 */ /* 0x004fea000383ffff */
[----:B------:R-:W-:Y:S05]  /*be30*/  BRA `(.L_x_237) ;  /* 0xfffffff400a47947 */ /* 0x000fea000383ffff */
.L_x_211:
[----:B------:R-:W2:Y:S01]  /*be40*/  S2R R2, SR_TID.X ;  /* 0x0000000000027919 */ /* 0x000ea20000002100 */
[----:B------:R-:W-:Y:S01]  /*be50*/  BSSY B0, `(.L_x_238) ;  /* 0x000000a000007945 */ /* 0x000fe20003800000 */
[----:B------:R-:W-:Y:S01]  /*be60*/  IMAD.MOV.U32 R12, RZ, RZ, RZ ;  /* 0x000000ffff0c7224 */ /* 0x000fe200078e00ff */
[----:B------:R-:W-:Y:S01]  /*be70*/  MOV R11, 0x1f ;  /* 0x0000001f000b7802 */ /* 0x000fe20000000f00 */
[----:B------:R-:W-:Y:S01]  /*be80*/  IMAD.MOV.U32 R15, RZ, RZ, -0x1 ;  /* 0xffffffffff0f7424 */ /* 0x000fe200078e00ff */
[----:B--2---:R-:W-:-:S04]  /*be90*/  SHF.R.U32.HI R2, RZ, 0x5, R2 ;  /* 0x00000005ff027819 */ /* 0x004fc80000011602 */
[----:B------:R-:W-:-:S05]  /*bea0*/  LOP3.LUT R2, R2, 0x3, RZ, 0xc0, !PT ;  /* 0x0000000302027812 */ /* 0x000fca00078ec0ff */
[----:B------:R-:W-:-:S07]  /*beb0*/  IMAD.MOV.U32 R13, RZ, RZ, R2 ;  /* 0x000000ffff0d7224 */ /* 0x000fce00078e0002 */
[----:B-1----:R-:W-:Y:S05]  /*bec0*/  WARPSYNC.COLLECTIVE R15, `(.L_x_239) ;  /* 0x000000000f087348 */ /* 0x002fea0003c00000 */
[----:B------:R2:W3:Y:S02]  /*bed0*/  SHFL.IDX P6, R14, R13, R12, R11 ;  /* 0x0000000c0d0e7389 */ /* 0x0004e400000c000b */
[----:B-123--:R-:W-:Y:S01]  /*bee0*/  ENDCOLLECTIVE ;  /* 0x000000000000791b */ /* 0x00efe20003800000 */
.L_x_239:
[----:B------:R-:W-:Y:S05]  /*bef0*/  BSYNC B0 ;  /* 0x0000000000007941 */ /* 0x000fea0003800000 */
.L_x_238:
[----:B------:R-:W-:Y:S05]  /*bf00*/  BRA `(.L_x_240) ;  /* 0xfffffff4008c7947 */ /* 0x000fea000383ffff */
.L_x_214:
[----:B------:R-:W-:Y:S01]  /*bf10*/  BSSY B1, `(.L_x_241) ;  /* 0x0000006000017945 */ /* 0x000fe20003800000 */
[----:B------:R-:W-:-:S07]  /*bf20*/  IMAD.MOV.U32 R15, RZ, RZ, -0x1 ;  /* 0xffffffffff0f7424 */ /* 0x000fce00078e00ff */
[----:B-12---:R-:W-:Y:S05]  /*bf30*/  WARPSYNC.COLLECTIVE R15, `(.L_x_242) ;  /* 0x000000000f0c7348 */ /* 0x006fea0003c00000 */
[----:B------:R-:W-:Y:S02]  /*bf40*/  ELECT P6, UR62, PT ;  /* 0x00000000003e782f */ /* 0x000fe400038c0000 */
[----:B------:R-:W-:Y:S01]  /*bf50*/  MOV R14, UR62 ;  /* 0x0000003e000e7c02 */ /* 0x000fe20008000f00 */
[----:B-12---:R-:W-:Y:S10]  /*bf60*/  ENDCOLLECTIVE ;  /* 0x000000000000791b */ /* 0x006ff40003800000 */
.L_x_242:
[----:B------:R-:W-:Y:S05]  /*bf70*/  BSYNC B1 ;  /* 0x0000000000017941 */ /* 0x000fea0003800000 */
.L_x_241:
[----:B------:R-:W-:Y:S05]  /*bf80*/  BRA `(.L_x_243) ;  /* 0xfffffff400847947 */ /* 0x000fea000383ffff */
.L_x_216:
[----:B-1----:R1:W2:Y:S02]  /*bf90*/  SYNCS.PHASECHK.TRANS64.TRYWAIT P0, [R6+URZ], R5 ;  /* 0x00000005060075a7 */ /* 0x0022a4000800017f */
[----:B--2---:R-:W-:Y:S05]  /*bfa0*/  @!P0 NANOSLEEP.SYNCS 0x989680 ;  /* 0x009896800000895d */ /* 0x004fea0003900000 */
[----:B------:R-:W2:Y:S02]  /*bfb0*/  @!P0 SYNCS.PHASECHK.TRANS64 P0, [R6+URZ], R5 ;  /* 0x00000005060085a7 */ /* 0x000ea4000800007f */
[----:B--2---:R-:W-:Y:S05]  /*bfc0*/  @!P0 BRA `(.L_x_216) ;  /* 0xfffffffc00f08947 */ /* 0x004fea000383ffff */
[----:B------:R-:W-:Y:S05]  /*bfd0*/  BRA `(.L_x_244) ;  /* 0xfffffff400c07947 */ /* 0x000fea000383ffff */
.L_x_217:
[----:B--2---:R2:W3:Y:S02]  /*bfe0*/  SYNCS.PHASECHK.TRANS64.TRYWAIT P0, [R3+URZ], R2 ;  /* 0x00000002030075a7 */ /* 0x0044e4000800017f */
[----:B---3--:R-:W-:Y:S05]  /*bff0*/  @!P0 NANOSLEEP.SYNCS 0x989680 ;  /* 0x009896800000895d */ /* 0x008fea0003900000 */
[----:B------:R-:W3:Y:S02]  /*c000*/  @!P0 SYNCS.PHASECHK.TRANS64 P0, [R3+URZ], R2 ;  /* 0x00000002030085a7 */ /* 0x000ee4000800007f */
[----:B---3--:R-:W-:Y:S05]  /*c010*/  @!P0 BRA `(.L_x_217) ;  /* 0xfffffffc00f08947 */ /* 0x008fea000383ffff */
[----:B------:R-:W-:Y:S05]  /*c020*/  BRA `(.L_x_245) ;  /* 0xfffffff400b47947 */ /* 0x000fea000383ffff */
.L_x_219:
[----:B--2---:R2:W3:Y:S02]  /*c030*/  SYNCS.PHASECHK.TRANS64.TRYWAIT P0, [R16+URZ], R5 ;  /* 0x00000005100075a7 */ /* 0x0044e4000800017f */
[----:B---3--:R-:W-:Y:S05]  /*c040*/  @!P0 NANOSLEEP.SYNCS 0x989680 ;  /* 0x009896800000895d */ /* 0x008fea0003900000 */
[----:B------:R-:W3:Y:S02]  /*c050*/  @!P0 SYNCS.PHASECHK.TRANS64 P0, [R16+URZ], R5 ;  /* 0x00000005100085a7 */ /* 0x000ee4000800007f */
[----:B---3--:R-:W-:Y:S05]  /*c060*/  @!P0 BRA `(.L_x_219) ;  /* 0xfffffffc00f08947 */ /* 0x008fea000383ffff */
[----:B------:R-:W-:Y:S05]  /*c070*/  BRA `(.L_x_246) ;  /* 0xfffffff400b87947 */ /* 0x000fea000383ffff */
.L_x_247:
        /* <DEDUP_REMOVED lines=16> */
.L_x_2657:


//--------------------- .text._ZN7cutlass13device_kernelIN5flash11enable_sm90INS1_16FlashAttnFwdSm90INS1_25CollectiveMainloopFwdSm90ILi2EN4cute5tupleIJNS5_1CILi1EEES8_S8_EEENS6_IJNS7_ILi128EEESA_NS7_ILi192EEEEEELi128ENS_6half_tEfNS_4arch4Sm90ELb0ELb0ELb1ELb1ELb0ELb0ELb0ELb1ELb1ELb0ELb0ELb0EEENS1_21CollectiveEpilogueFwdINS6_IJSA_SA_SA_EEES9_SD_SF_Li256ELb1ELb0ELb0ELb0EEENS1_36VarlenDynamicPersistentTileSchedulerILi128ELi128ELi256ELi32ELb0ELb0ELb1ELb0ELb1ELb1EEEEEEEEEvNT_6ParamsE --------------------------
	.section	.text._ZN7cutlass13device_kernelIN5flash11enable_sm90INS1_16FlashAttnFwdSm90INS1_25CollectiveMainloopFwdSm90ILi2EN4cute5tupleIJNS5_1CILi1EEES8_S8_EEENS6_IJNS7_ILi128EEESA_NS7_ILi192EEEEEELi128ENS_6half_tEfNS_4arch4Sm90ELb0ELb0ELb1ELb1ELb0ELb0ELb0ELb1ELb1ELb0ELb0ELb0EEENS1_21CollectiveEpilogueFwdINS6_IJSA_SA_SA_EEES9_SD_SF_Li256ELb1ELb0ELb0ELb0EEENS1_36VarlenDynamicPersistentTileSchedulerILi128ELi128ELi256ELi32ELb0ELb0ELb1ELb0ELb1ELb1EEEEEEEEEvNT_6ParamsE,"ax",@progbits
	.align	128
.text._ZN7cutlass13device_kernelIN5flash11enable_sm90INS1_16FlashAttnFwdSm90INS1_25CollectiveMainloopFwdSm90ILi2EN4cute5tupleIJNS5_1CILi1EEES8_S8_EEENS6_IJNS7_ILi128EEESA_NS7_ILi192EEEEEELi128ENS_6half_tEfNS_4arch4Sm90ELb0ELb0ELb1ELb1ELb0ELb0ELb0ELb1ELb1ELb0ELb0ELb0EEENS1_21CollectiveEpilogueFwdINS6_IJSA_SA_SA_EEES9_SD_SF_Li256ELb1ELb0ELb0ELb0EEENS1_36VarlenDynamicPersistentTileSchedulerILi128ELi128ELi256ELi32ELb0ELb0ELb1ELb0ELb1ELb1EEEEEEEEEvNT_6ParamsE:
        .type           _ZN7cutlass13device_kernelIN5flash11enable_sm90INS1_16FlashAttnFwdSm90INS1_25CollectiveMainloopFwdSm90ILi2EN4cute5tupleIJNS5_1CILi1EEES8_S8_EEENS6_IJNS7_ILi128EEESA_NS7_ILi192EEEEEELi128ENS_6half_tEfNS_4arch4Sm90ELb0ELb0ELb1ELb1ELb0ELb0ELb0ELb1ELb1ELb0ELb0ELb0EEENS1_21CollectiveEpilogueFwdINS6_IJSA_SA_SA_EEES9_SD_SF_Li256ELb1ELb0ELb0ELb0EEENS1_36VarlenDynamicPersistentTileSchedulerILi128ELi128ELi256ELi32ELb0ELb0ELb1ELb0ELb1ELb1EEEEEEEEEvNT_6ParamsE,@function
        .size           _ZN7cutlass13device_kernelIN5flash11enable_sm90INS1_16FlashAttnFwdSm90INS1_25CollectiveMainloopFwdSm90ILi2EN4cute5tupleIJNS5_1CILi1EEES8_S8_EEENS6_IJNS7_ILi128EEESA_NS7_ILi192EEEEEELi128ENS_6half_tEfNS_4arch4Sm90ELb0ELb0ELb1ELb1ELb0ELb0ELb0ELb1ELb1ELb0ELb0ELb0EEENS1_21CollectiveEpilogueFwdINS6_IJSA_SA_SA_EEES9_SD_SF_Li256ELb1ELb0ELb0ELb0EEENS1_36VarlenDynamicPersistentTileSchedulerILi128ELi128ELi256ELi32ELb0ELb0ELb1ELb0ELb1ELb1EEEEEEEEEvNT_6ParamsE,(.L_x_2658 - _ZN7cutlass13device_kernelIN5flash11enable_sm90INS1_16FlashAttnFwdSm90INS1_25CollectiveMainloopFwdSm90ILi2EN4cute5tupleIJNS5_1CILi1EEES8_S8_EEENS6_IJNS7_ILi128EEESA_NS7_ILi192EEEEEELi128ENS_6half_tEfNS_4arch4Sm90ELb0ELb0ELb1ELb1ELb0ELb0ELb0ELb1ELb1ELb0ELb0ELb0EEENS1_21CollectiveEpilogueFwdINS6_IJSA_SA_SA_EEES9_SD_SF_Li256ELb1ELb0ELb0ELb0EEENS1_36VarlenDynamicPersistentTileSchedulerILi128ELi128ELi256ELi32ELb0ELb0ELb1ELb0ELb1ELb1EEEEEEEEEvNT_6ParamsE)
        .other          _ZN7cutlass13device_kernelIN5flash11enable_sm90INS1_16FlashAttnFwdSm90INS1_25CollectiveMainloopFwdSm90ILi2EN4cute5tupleIJNS5_1CILi1EEES8_S8_EEENS6_IJNS7_ILi128EEESA_NS7_ILi192EEEEEELi128ENS_6half_tEfNS_4arch4Sm90ELb0ELb0ELb1ELb1ELb0ELb0ELb0ELb1ELb1ELb0ELb0ELb0EEENS1_21CollectiveEpilogueFwdINS6_IJSA_SA_SA_EEES9_SD_SF_Li256ELb1ELb0ELb0ELb0EEENS1_36VarlenDynamicPersistentTileSchedulerILi128ELi128ELi256ELi32ELb0ELb0ELb1ELb0ELb1ELb1EEEEEEEEEvNT_6ParamsE,@"STO_CUDA_ENTRY STV_DEFAULT"
_ZN7cutlass13device_kernelIN5flash11enable_sm90INS1_16FlashAttnFwdSm90INS1_25CollectiveMainloopFwdSm90ILi2EN4cute5tupleIJNS5_1CILi1EEES8_S8_EEENS6_IJNS7_ILi128EEESA_NS7_ILi192EEEEEELi128ENS_6half_tEfNS_4arch4Sm90ELb0ELb0ELb1ELb1ELb0ELb0ELb0ELb1ELb1ELb0ELb0ELb0EEENS1_21CollectiveEpilogueFwdINS6_IJSA_SA_SA_EEES9_SD_SF_Li256ELb1ELb0ELb0ELb0EEENS1_36VarlenDynamicPersistentTileSchedulerILi128ELi128ELi256ELi32ELb0ELb0ELb1ELb0ELb1ELb1EEEEEEEEEvNT_6ParamsE:
[----:B------:R-:W0:Y:S02]  /*0000*/  LDC R1, c[0x0][0x28] ;  /* 0x00000a00ff017b82 */ /* 0x000e240000000800 */
[----:B0-----:R-:W-:Y:S01]  /*0010*/  VIADD R1, R1, 0xffffffc8 ;  /* 0xffffffc801017836 */ /* 0x001fe20000000000 */
[----:B------:R-:W0:Y:S01]  /*0020*/  S2R R3, SR_TID.X ;  /* 0x0000000000037919 */ /* 0x000e220000002100 */
[----:B------:R-:W-:Y:S01]  /*0030*/  ELECT P0, URZ, PT ;  /* 0x00000000003f782f */ /* 0x000fe20003800000 */
[----:B------:R-:W-:Y:S01]  /*0040*/  BSSY B0, `(.L_x_248) ;  /* 0x0000011000007945 */ /* 0x000fe20003800000 */
[----:B0-----:R-:W-:-:S05]  /*0050*/  SHF.R.U32.HI R0, RZ, 0x5, R3 ;  /* 0x00000005ff007819 */ /* 0x001fca0000011603 */
[----:B------:R-:W0:Y:S02]  /*0060*/  SHFL.IDX PT, R2, R0, RZ, 0x1f ;  /* 0x00001fff00027589 */ /* 0x000e2400000e0000 */
[----:B0-----:R-:W-:Y:S02]  /*0070*/  ISETP.EQ.AND P0, PT, R2, RZ, P0 ;  /* 0x000000ff0200720c */ /* 0x001fe40000702270 */
[----:B------:R-:W-:-:S11]  /*0080*/  SHF.R.U32.HI R2, RZ, 0x7, R3 ;  /* 0x00000007ff027819 */ /* 0x000fd60000011603 */
[----:B------:R-:W-:Y:S05]  /*0090*/  @!P0 BRA `(.L_x_249) ;  /* 0x00000000002c8947 */ /* 0x000fea0003800000 */
[----:B------:R-:W-:Y:S02]  /*00a0*/  ULDC.64 UR4, c[0x0][0x198] ;  /* 0x0000660000047ab9 */ /* 0x000fe40000000a00 */
[----:B------:R-:W-:Y:S02]  /*00b0*/  UIADD3 UR6, UP0, UR4, 0x270, URZ ;  /* 0x0000027004067890 */ /* 0x000fe4000ff1e03f */
[----:B------:R-:W-:Y:S02]  /*00c0*/  UIADD3 UR8, UP1, UR4, 0x370, URZ ;  /* 0x0000037004087890 */ /* 0x000fe4000ff3e03f */
[----:B------:R-:W-:Y:S02]  /*00d0*/  UIADD3 UR4, UP2, UR4, 0x470, URZ ;  /* 0x0000047004047890 */ /* 0x000fe4000ff5e03f */
[----:B------:R-:W-:Y:S02]  /*00e0*/  UIADD3.X UR7, URZ, UR5, URZ, UP0, !UPT ;  /* 0x000000053f077290 */ /* 0x000fe400087fe43f */
[----:B------:R-:W-:-:S02]  /*00f0*/  UIADD3.X UR9, URZ, UR5, URZ, UP1, !UPT ;  /* 0x000000053f097290 */ /* 0x000fc40008ffe43f */
[----:B------:R-:W-:-:S05]  /*0100*/  UIADD3.X UR5, URZ, UR5, URZ, UP2, !UPT ;  /* 0x000000053f057290 */ /* 0x000fca00097fe43f */
[----:B------:R0:W-:Y:S02]  /*0110*/  UTMACCTL.PF [UR6] ;  /* 0x00000000060079b9 */ /* 0x0001e40008040000 */
[----:B------:R0:W-:Y:S02]  /*0120*/  UTMACCTL.PF [UR8] ;  /* 0x00000000080079b9 */ /* 0x0001e40008040000 */
[----:B------:R0:W-:Y:S02]  /*0130*/  UTMACCTL.PF [UR4] ;  /* 0x00000000040079b9 */ /* 0x0001e40008040000 */
[----:B0-----:R-:W-:Y:S01]  /*0140*/  NOP ;  /* 0x0000000000007918 */ /* 0x001fe20000000000 */
.L_x_249:
[----:B------:R-:W-:Y:S05]  /*0150*/  BSYNC B0 ;  /* 0x0000000000007941 */ /* 0x000fea0003800000 */
.L_x_248:
[----:B------:R-:W-:Y:S01]  /*0160*/  VOTEU.ANY UP0, P0 ;  /* 0x00000000003f7886 */ /* 0x000fe20000000100 */
[----:B------:R-:W0:Y:S01]  /*0170*/  SHFL.IDX PT, R2, R2, RZ, 0x1f ;  /* 0x00001fff02027589 */ /* 0x000e2200000e0000 */
[----:B------:R-:W-:Y:S01]  /*0180*/  UMOV UR4, 0x1 ;  /* 0x0000000100047882 */ /* 0x000fe20000000000 */
[----:B------:R-:W-:Y:S01]  /*0190*/  UMOV UR7, 0x100 ;  /* 0x0000010000077882 */ /* 0x000fe20000000000 */
[----:B------:R-:W-:Y:S01]  /*01a0*/  VOTEU.ANY UP1, P0 ;  /* 0x00000000003f7886 */ /* 0x000fe20000020100 */
[----:B------:R-:W1:Y:S01]  /*01b0*/  @UP0 S2UR UR8, SR_CgaCtaId ;  /* 0x00000000000809c3 */ /* 0x000e620000008800 */
[----:B------:R-:W2:Y:S01]  /*01c0*/  SHFL.IDX PT, R3, R0, RZ, 0x1f ;  /* 0x00001fff00037589 */ /* 0x000ea200000e0000 */
[----:B------:R-:W-:Y:S01]  /*01d0*/  @UP0 UMOV UR6, 0x400 ;  /* 0x0000040000060882 */ /* 0x000fe20000000000 */
[----:B------:R-:W-:-:S04]  /*01e0*/  @UP0 UIADD3 UR4, -UR4, 0x100000, URZ ;  /* 0x0010000004040890 */ /* 0x000fc8000fffe13f */
[----:B------:R-:W-:Y:S02]  /*01f0*/  @UP0 USHF.L.U32 UR5, UR4, 0xb, URZ ;  /* 0x0000000b04050899 */ /* 0x000fe4000800063f */
[----:B------:R-:W-:Y:S01]  /*0200*/  @UP0 USHF.L.U32 UR4, UR4, 0x1, URZ ;  /* 0x0000000104040899 */ /* 0x000fe2000800063f */
[----:B------:R-:W-:Y:S01]  /*0210*/  VOTEU.ANY UP2, P0 ;  /* 0x00000000003f7886 */ /* 0x000fe20000040100 */
[----:B0-----:R-:W-:Y:S01]  /*0220*/  R2UR UR9, R2 ;  /* 0x00000000020972ca */ /* 0x001fe200000e0000 */
[----:B-1----:R-:W-:Y:S01]  /*0230*/  @UP0 ULEA UR8, UR8, UR6, 0x18 ;  /* 0x0000000608080291 */ /* 0x002fe2000f8ec03f */
[----:B--2---:R-:W-:Y:S01]  /*0240*/  ISETP.NE.AND P1, PT, R3, RZ, PT ;  /* 0x000000ff0300720c */ /* 0x004fe20003f25270 */
[----:B------:R-:W-:-:S04]  /*0250*/  @UP0 UIADD3 UR6, -UR7, 0x100000, URZ ;  /* 0x0010000007060890 */ /* 0x000fc8000fffe13f */
[----:B------:R-:W-:Y:S02]  /*0260*/  @UP0 USHF.L.U32 UR7, UR6, 0xb, URZ ;  /* 0x0000000b06070899 */ /* 0x000fe4000800063f */
[----:B------:R-:W-:-:S04]  /*0270*/  @UP0 USHF.L.U32 UR6, UR6, 0x1, URZ ;  /* 0x0000000106060899 */ /* 0x000fc8000800063f */
[----:B------:R-:W-:Y:S01]  /*0280*/  UISETP.NE.AND UP0, UPT, UR9, URZ, UPT ;  /* 0x0000003f0900728c */ /* 0x000fe2000bf05270 */
[----:B------:R-:W0:Y:S02]  /*0290*/  FENCE.VIEW.ASYNC.S ;  /* 0x00000000000073c6 */ /* 0x000e240000000000 */
[----:B0-----:R0:W1:Y:S05]  /*02a0*/  @UP1 SYNCS.EXCH.64 URZ, [UR8+0x34800], UR4 ;  /* 0x03480004083f15b2 */ /* 0x00106a0008000100 */
[----:B------:R0:W2:Y:S01]  /*02b0*/  @UP2 SYNCS.EXCH.64 URZ, [UR8+0x34820], UR6 ;  /* 0x03482006083f25b2 */ /* 0x0000a20008000100 */
[----:B------:R-:W-:Y:S05]  /*02c0*/  @P1 BRA `(.L_x_250) ;  /* 0x0000000000481947 */ /* 0x000fea0003800000 */
[----:B0-----:R-:W0:Y:S01]  /*02d0*/  S2UR UR5, SR_CgaCtaId ;  /* 0x00000000000579c3 */ /* 0x001e220000008800 */
[----:B------:R-:W-:Y:S01]  /*02e0*/  UMOV UR4, 0x400 ;  /* 0x0000040000047882 */ /* 0x000fe20000000000 */
[----:B------:R-:W-:Y:S01]  /*02f0*/  UMOV UR6, 0x1 ;  /* 0x0000000100067882 */ /* 0x000fe20000000000 */
[----:B------:R-:W-:Y:S01]  /*0300*/  UMOV UR9, 0x2 ;  /* 0x0000000200097882 */ /* 0x000fe20000000000 */
[----:B------:R-:W-:-:S04]  /*0310*/  UIADD3 UR6, -UR6, 0x100000, URZ ;  /* 0x0010000006067890 */ /* 0x000fc8000fffe13f */
[----:B------:R-:W-:Y:S02]  /*0320*/  USHF.L.U32 UR7, UR6, 0xb, URZ ;  /* 0x0000000b06077899 */ /* 0x000fe4000800063f */
[----:B------:R-:W-:Y:S01]  /*0330*/  USHF.L.U32 UR6, UR6, 0x1, URZ ;  /* 0x0000000106067899 */ /* 0x000fe2000800063f */
[----:B------:R-:W-:Y:S01]  /*0340*/  ELECT P0, URZ, PT ;  /* 0x00000000003f782f */ /* 0x000fe20003800000 */
[----:B0-----:R-:W-:Y:S02]  /*0350*/  ULEA UR8, UR5, UR4, 0x18 ;  /* 0x0000000405087291 */ /* 0x001fe4000f8ec03f */
[----:B------:R-:W-:-:S04]  /*0360*/  UIADD3 UR4, -UR9, 0x100000, URZ ;  /* 0x0010000009047890 */ /* 0x000fc8000fffe13f */
[----:B------:R-:W-:Y:S02]  /*0370*/  USHF.L.U32 UR5, UR4, 0xb, URZ ;  /* 0x0000000b04057899 */ /* 0x000fe4000800063f */
[----:B------:R-:W-:Y:S01]  /*0380*/  USHF.L.U32 UR4, UR4, 0x1, URZ ;  /* 0x0000000104047899 */ /* 0x000fe2000800063f */
[----:B------:R-:W0:Y:S03]  /*0390*/  FENCE.VIEW.ASYNC.S ;  /* 0x00000000000073c6 */ /* 0x000e260000000000 */
[----:B0-----:R3:W4:Y:S08]  /*03a0*/  SYNCS.EXCH.64 URZ, [UR8+0x34830], UR6 ;  /* 0x03483006083f75b2 */ /* 0x0017300008000100 */
[----:B------:R3:W0:Y:S01]  /*03b0*/  SYNCS.EXCH.64 URZ, [UR8+0x34840], UR4 ;  /* 0x03484004083f75b2 */ /* 0x0006220008000100 */
[----:B------:R3:W0:Y:S01]  /*03c0*/  SYNCS.EXCH.64 URZ, [UR8+0x34838], UR6 ;  /* 0x03483806083f75b2 */ /* 0x0006220008000100 */
[----:B------:R3:W0:Y:S02]  /*03d0*/  SYNCS.EXCH.64 URZ, [UR8+0x34848], UR4 ;  /* 0x03484804083f75b2 */ /* 0x0006240008000100 */
[----:B---3--:R-:W-:Y:S01]  /*03e0*/  NOP ;  /* 0x0000000000007918 */ /* 0x008fe20000000000 */
.L_x_250:
[----:B------:R-:W3:Y:S01]  /*03f0*/  SHFL.IDX PT, R2, R0, RZ, 0x1f ;  /* 0x00001fff00027589 */ /* 0x000ee200000e0000 */
[----:B------:R-:W-:Y:S01]  /*0400*/  NOP ;  /* 0x0000000000007918 */ /* 0x000fe20000000000 */
[----:B---3--:R-:W-:-:S13]  /*0410*/  ISETP.NE.AND P0, PT, R2, RZ, PT ;  /* 0x000000ff0200720c */ /* 0x008fda0003f05270 */
[----:B------:R-:W-:Y:S05]  /*0420*/  @P0 BRA `(.L_x_251) ;  /* 0x0000000000480947 */ /* 0x000fea0003800000 */
[----:B0-----:R-:W0:Y:S01]  /*0430*/  S2UR UR5, SR_CgaCtaId ;  /* 0x00000000000579c3 */ /* 0x001e220000008800 */
[----:B------:R-:W-:Y:S01]  /*0440*/  UMOV UR4, 0x400 ;  /* 0x0000040000047882 */ /* 0x000fe20000000000 */
[----:B------:R-:W-:Y:S01]  /*0450*/  UMOV UR6, 0x1 ;  /* 0x0000000100067882 */ /* 0x000fe20000000000 */
[----:B------:R-:W-:Y:S01]  /*0460*/  UMOV UR7, 0x2 ;  /* 0x0000000200077882 */ /* 0x000fe20000000000 */
[----:B------:R-:W-:Y:S01]  /*0470*/  ELECT P0, URZ, PT ;  /* 0x00000000003f782f */ /* 0x000fe20003800000 */
[----:B0-----:R-:W-:Y:S02]  /*0480*/  ULEA UR8, UR5, UR4, 0x18 ;  /* 0x0000000405087291 */ /* 0x001fe4000f8ec03f */
[----:B------:R-:W-:-:S04]  /*0490*/  UIADD3 UR4, -UR6, 0x100000, URZ ;  /* 0x0010000006047890 */ /* 0x000fc8000fffe13f */
[----:B------:R-:W-:Y:S02]  /*04a0*/  USHF.L.U32 UR5, UR4, 0xb, URZ ;  /* 0x0000000b04057899 */ /* 0x000fe4000800063f */
[----:B------:R-:W-:Y:S02]  /*04b0*/  USHF.L.U32 UR4, UR4, 0x1, URZ ;  /* 0x0000000104047899 */ /* 0x000fe4000800063f */
[----:B------:R-:W-:-:S04]  /*04c0*/  UIADD3 UR6, -UR7, 0x100000, URZ ;  /* 0x0010000007067890 */ /* 0x000fc8000fffe13f */
[----:B------:R-:W-:Y:S02]  /*04d0*/  USHF.L.U32 UR7, UR6, 0xb, URZ ;  /* 0x0000000b06077899 */ /* 0x000fe4000800063f */
[----:B------:R-:W-:Y:S01]  /*04e0*/  USHF.L.U32 UR6, UR6, 0x1, URZ ;  /* 0x0000000106067899 */ /* 0x000fe2000800063f */
[----:B------:R-:W0:Y:S03]  /*04f0*/  FENCE.VIEW.ASYNC.S ;  /* 0x00000000000073c6 */ /* 0x000e260000000000 */
[----:B0-----:R3:W0:Y:S08]  /*0500*/  SYNCS.EXCH.64 URZ, [UR8+0x34850], UR4 ;  /* 0x03485004083f75b2 */ /* 0x0016300008000100 */
[----:B------:R3:W0:Y:S01]  /*0510*/  SYNCS.EXCH.64 URZ, [UR8+0x34860], UR6 ;  /* 0x03486006083f75b2 */ /* 0x0006220008000100 */
[----:B------:R3:W0:Y:S01]  /*0520*/  SYNCS.EXCH.64 URZ, [UR8+0x34858], UR4 ;  /* 0x03485804083f75b2 */ /* 0x0006220008000100 */
[----:B------:R3:W0:Y:S02]  /*0530*/  SYNCS.EXCH.64 URZ, [UR8+0x34868], UR6 ;  /* 0x03486806083f75b2 */ /* 0x0006240008000100 */
[----:B---3--:R-:W-:Y:S01]  /*0540*/  NOP ;  /* 0x0000000000007918 */ /* 0x008fe20000000000 */
.L_x_251:
[----:B------:R-:W3:Y:S01]  /*0550*/  SHFL.IDX PT, R2, R0, RZ, 0x1f ;  /* 0x00001fff00027589 */ /* 0x000ee200000e0000 */
[----:B------:R-:W-:Y:S01]  /*0560*/  NOP ;  /* 0x0000000000007918 */ /* 0x000fe20000000000 */
[----:B---3--:R-:W-:-:S13]  /*0570*/  ISETP.NE.AND P0, PT, R2, RZ, PT ;  /* 0x000000ff0200720c */ /* 0x008fda0003f05270 */
[----:B------:R-:W-:Y:S05]  /*0580*/  @P0 BRA `(.L_x_252) ;  /* 0x0000000000380947 */ /* 0x000fea0003800000 */
[----:B0-----:R-:W0:Y:S01]  /*0590*/  S2UR UR5, SR_CgaCtaId ;  /* 0x00000000000579c3 */ /* 0x001e220000008800 */
[----:B------:R-:W-:Y:S01]  /*05a0*/  UMOV UR4, 0x400 ;  /* 0x0000040000047882 */ /* 0x000fe20000000000 */
[----:B------:R-:W-:Y:S01]  /*05b0*/  UMOV UR7, 0x1 ;  /* 0x0000000100077882 */ /* 0x000fe20000000000 */
[----:B------:R-:W-:Y:S01]  /*05c0*/  ELECT P0, URZ, PT ;  /* 0x00000000003f782f */ /* 0x000fe20003800000 */
[----:B0-----:R-:W-:Y:S02]  /*05d0*/  ULEA UR6, UR5, UR4, 0x18 ;  /* 0x0000000405067291 */ /* 0x001fe4000f8ec03f */
[----:B------:R-:W-:-:S04]  /*05e0*/  UIADD3 UR4, -UR7, 0x100000, URZ ;  /* 0x0010000007047890 */ /* 0x000fc8000fffe13f */
[----:B------:R-:W-:Y:S02]  /*05f0*/  USHF.L.U32 UR5, UR4, 0xb, URZ ;  /* 0x0000000b04057899 */ /* 0x000fe4000800063f */
[----:B------:R-:W-:Y:S01]  /*0600*/  USHF.L.U32 UR4, UR4, 0x1, URZ ;  /* 0x0000000104047899 */ /* 0x000fe2000800063f */
[----:B------:R-:W0:Y:S11]  /*0610*/  FENCE.VIEW.ASYNC.S ;  /* 0x00000000000073c6 */ /* 0x000e360000000000 */
[----:B0-----:R3:W0:Y:S01]  /*0620*/  SYNCS.EXCH.64 URZ, [UR6+0x34870], UR4 ;  /* 0x03487004063f75b2 */ /* 0x0016220008000100 */
[----:B------:R3:W0:Y:S01]  /*0630*/  SYNCS.EXCH.64 URZ, [UR6+0x34880], UR4 ;  /* 0x03488004063f75b2 */ /* 0x0006220008000100 */
[----:B------:R3:W0:Y:S01]  /*0640*/  SYNCS.EXCH.64 URZ, [UR6+0x34878], UR4 ;  /* 0x03487804063f75b2 */ /* 0x0006220008000100 */
[----:B------:R3:W0:Y:S02]  /*0650*/  SYNCS.EXCH.64 URZ, [UR6+0x34888], UR4 ;  /* 0x03488804063f75b2 */ /* 0x0006240008000100 */
[----:B---3--:R-:W-:Y:S01]  /*0660*/  NOP ;  /* 0x0000000000007918 */ /* 0x008fe20000000000 */
.L_x_252:
        /* <DEDUP_REMOVED lines=22> */
.L_x_253:
        /* <DEDUP_REMOVED lines=22> */
.L_x_254:
[----:B0-----:R-:W-:Y:S01]  /*0930*/  UMOV UR4, 0x1 ;  /* 0x0000000100047882 */ /* 0x001fe20000000000 */
[----:B------:R-:W-:Y:S01]  /*0940*/  PLOP3.LUT P0, PT, PT, PT, UP0, 0x80, 0x0 ;  /* 0x000000000000781c */ /* 0x000fe20003f0f008 */
[----:B------:R-:W-:Y:S01]  /*0950*/  USEL UR4, UR4, 0x2, !UP0 ;  /* 0x0000000204047887 */ /* 0x000fe2000c000000 */
[----:B------:R-:W-:-:S05]  /*0960*/  NOP ;  /* 0x0000000000007918 */ /* 0x000fca0000000000 */
[----:B------:R-:W-:-:S05]  /*0970*/  IMAD.U32 R2, RZ, RZ, UR4 ;  /* 0x00000004ff027e24 */ /* 0x000fca000f8e00ff */
[----:B------:R0:W-:Y:S01]  /*0980*/  STL [R1+0x30], R2 ;  /* 0x0000300201007387 */ /* 0x0001e20000100800 */
[----:B-12-4-:R-:W-:Y:S06]  /*0990*/  BAR.SYNC.DEFER_BLOCKING 0x0 ;  /* 0x0000000000007b1d */ /* 0x016fec0000010000 */
[----:B------:R-:W-:Y:S05]  /*09a0*/  @!P0 BRA `(.L_x_255) ;  /* 0x0000009400088947 */ /* 0x000fea0003800000 */
.L_x_256:
[----:B------:R-:W-:-:S08]  /*09b0*/  NOP ;  /* 0x0000000000007918 */ /* 0x000fd00000000000 */
[----:B------:R-:W1:Y:S02]  /*09c0*/  USETMAXREG.TRY_ALLOC.CTAPOOL UP0, 0xf0 ;  /* 0x000000f0000079c8 */ /* 0x000e640008000600 */
[----:B-1----:R-:W-:-:S13]  /*09d0*/  PLOP3.LUT P0, PT, PT, PT, UP0, 0x80, 0x0 ;  /* 0x000000000000781c */ /* 0x002fda0003f0f008 */
[----:B------:R-:W-:Y:S05]  /*09e0*/  @!P0 BRA `(.L_x_256) ;  /* 0xfffffffc00f08947 */ /* 0x000fea000383ffff */
[----:B------:R-:W1:Y:S08]  /*09f0*/  S2UR UR5, SR_CgaCtaId ;  /* 0x00000000000579c3 */ /* 0x000e700000008800 */
[----:B------:R-:W-:Y:S06]  /*0a00*/  BAR.ARV 0x8, 0x120 ;  /* 0x0204800000007b1d */ /* 0x000fec0000002000 */
[----:B------:R-:W-:-:S02]  /*0a10*/  UMOV UR4, 0x400 ;  /* 0x0000040000047882 */ /* 0x000fc40000000000 */
[----:B------:R-:W-:Y:S01]  /*0a20*/  BAR.SYNC.DEFER_BLOCKING 0x5, 0x120 ;  /* 0x0144800000007b1d */ /* 0x000fe20000010000 */
[----:B-1----:R-:W-:-:S09]  /*0a30*/  ULEA UR4, UR5, UR4, 0x18 ;  /* 0x0000000405047291 */ /* 0x002fd2000f8ec03f */
[----:B------:R-:W1:Y:S01]  /*0a40*/  LDS.128 R48, [UR4+0x348d0] ;  /* 0x0348d004ff307984 */ /* 0x000e620008000c00 */
[----:B------:R-:W-:Y:S01]  /*0a50*/  ULDC UR4, c[0x0][0xc14] ;  /* 0x0003050000047ab9 */ /* 0x000fe20000000800 */
[----:B------:R-:W-:Y:S06]  /*0a60*/  BAR.ARV 0x4, 0x120 ;  /* 0x0104800000007b1d */ /* 0x000fec0000002000 */
[----:B-1----:R-:W-:-:S13]  /*0a70*/  ISETP.GE.AND P0, PT, R51, UR4, PT ;  /* 0x0000000433007c0c */ /* 0x002fda000bf06270 */
[----:B------:R-:W-:Y:S05]  /*0a80*/  @P0 EXIT ;  /* 0x000000000000094d */ /* 0x000fea0003800000 */
[----:B0-----:R-:W2:Y:S01]  /*0a90*/  LDL R2, [R1+0x30] ;  /* 0x0000300001027983 */ /* 0x001ea20000100800 */
[----:B------:R-:W-:Y:S01]  /*0aa0*/  R2UR UR5, R50 ;  /* 0x00000000320572ca */ /* 0x000fe200000e0000 */
[----:B------:R-:W-:Y:S01]  /*0ab0*/  IMAD.MOV.U32 R188, RZ, RZ, -0x2 ;  /* 0xfffffffeffbc7424 */ /* 0x000fe200078e00ff */
[----:B------:R-:W-:Y:S01]  /*0ac0*/  MOV R185, RZ ;  /* 0x000000ff00b97202 */ /* 0x000fe20000000f00 */
[----:B------:R-:W0:Y:S01]  /*0ad0*/  S2R R0, SR_TID.X ;  /* 0x0000000000007919 */ /* 0x000e220000002100 */
[----:B------:R-:W-:Y:S02]  /*0ae0*/  IMAD.MOV.U32 R16, RZ, RZ, RZ ;  /* 0x000000ffff107224 */ /* 0x000fe400078e00ff */
[----:B0-----:R-:W-:-:S05]  /*0af0*/  VIADD R192, R0, 0xffffff80 ;  /* 0xffffff8000c07836 */ /* 0x001fca0000000000 */
[----:B------:R-:W-:-:S04]  /*0b00*/  SHF.R.S32.HI R3, RZ, 0x1f, R192 ;  /* 0x0000001fff037819 */ /* 0x000fc800000114c0 */
[CC--:B------:R-:W-:Y:S02]  /*0b10*/  LEA.HI R0, R3.reuse, R192.reuse, RZ, 0x7 ;  /* 0x000000c003007211 */ /* 0x0c0fe400078f38ff */
[----:B------:R-:W-:Y:S02]  /*0b20*/  LEA.HI R4, R3, R192, RZ, 0x5 ;  /* 0x000000c003047211 */ /* 0x000fe400078f28ff */
[----:B------:R-:W-:Y:S02]  /*0b30*/  LOP3.LUT R5, R0, 0xffffff80, RZ, 0xc0, !PT ;  /* 0xffffff8000057812 */ /* 0x000fe400078ec0ff */
[----:B------:R-:W-:Y:S01]  /*0b40*/  SHF.R.S32.HI R187, RZ, 0x7, R0 ;  /* 0x00000007ffbb7819 */ /* 0x000fe20000011400 */
[----:B------:R-:W-:Y:S02]  /*0b50*/  IMAD.SHL.U32 R4, R4, 0x20, RZ ;  /* 0x0000002004047824 */ /* 0x000fe400078e00ff */
[----:B------:R-:W-:Y:S01]  /*0b60*/  IMAD.IADD R186, R192, 0x1, -R5 ;  /* 0x00000001c0ba7824 */ /* 0x000fe200078e0a05 */
[----:B------:R-:W-:-:S02]  /*0b70*/  LEA.HI R0, R0, R187, RZ, 0x1 ;  /* 0x000000bb00007211 */ /* 0x000fc400078f08ff */
[----:B------:R-:W-:Y:S02]  /*0b80*/  LOP3.LUT R4, R4, 0xfffffc00, RZ, 0xc0, !PT ;  /* 0xfffffc0004047812 */ /* 0x000fe400078ec0ff */
[----:B------:R-:W-:Y:S02]  /*0b90*/  SHF.R.S32.HI R9, RZ, 0x1f, R186 ;  /* 0x0000001fff097819 */ /* 0x000fe400000114ba */
[----:B------:R-:W-:Y:S02]  /*0ba0*/  LOP3.LUT R0, R0, 0x3fffffe, RZ, 0xc0, !PT ;  /* 0x03fffffe00007812 */ /* 0x000fe400078ec0ff */
[CC--:B------:R-:W-:Y:S02]  /*0bb0*/  LEA.HI R6, R9.reuse, R186.reuse, RZ, 0x2 ;  /* 0x000000ba09067211 */ /* 0x0c0fe400078f10ff */
[----:B------:R-:W-:Y:S01]  /*0bc0*/  LEA.HI R9, R9, R186, RZ, 0x5 ;  /* 0x000000ba09097211 */ /* 0x000fe200078f28ff */
[----:B------:R-:W-:Y:S01]  /*0bd0*/  IMAD.IADD R0, R187, 0x1, -R0 ;  /* 0x00000001bb007824 */ /* 0x000fe200078e0a00 */
[----:B------:R-:W-:-:S02]  /*0be0*/  SHF.R.S32.HI R8, RZ, 0x2, R6 ;  /* 0x00000002ff087819 */ /* 0x000fc40000011406 */
[----:B------:R-:W-:Y:S02]  /*0bf0*/  SHF.R.S32.HI R11, RZ, 0x1f, R6 ;  /* 0x0000001fff0b7819 */ /* 0x000fe40000011406 */
[----:B------:R-:W-:Y:S02]  /*0c00*/  SHF.R.S32.HI R9, RZ, 0x5, R9 ;  /* 0x00000005ff097819 */ /* 0x000fe40000011409 */
[----:B------:R-:W-:-:S04]  /*0c10*/  LEA.HI R11, R11, R8, RZ, 0x3 ;  /* 0x000000080b0b7211 */ /* 0x000fc800078f18ff */
[----:B------:R-:W-:-:S05]  /*0c20*/  LOP3.LUT R11, R11, 0xfffffff8, RZ, 0xc0, !PT ;  /* 0xfffffff80b0b7812 */ /* 0x000fca00078ec0ff */
[----:B------:R-:W-:-:S04]  /*0c30*/  IMAD.IADD R8, R8, 0x1, -R11 ;  /* 0x0000000108087824 */ /* 0x000fc800078e0a0b */
[----:B------:R-:W-:-:S04]  /*0c40*/  IMAD R9, R9, 0x10, R8 ;  /* 0x0000001009097824 */ /* 0x000fc800078e0208 */
[----:B------:R-:W-:Y:S01]  /*0c50*/  IMAD R189, R0, 0x40, R9 ;  /* 0x0000004000bd7824 */ /* 0x000fe200078e0209 */
[----:B--2---:R-:W-:Y:S02]  /*0c60*/  R2UR UR4, R2 ;  /* 0x00000000020472ca */ /* 0x004fe400000e0000 */
[CC--:B------:R-:W-:Y:S02]  /*0c70*/  LEA.HI R2, R3.reuse, R192.reuse, RZ, 0x4 ;  /* 0x000000c003027211 */ /* 0x0c0fe400078f20ff */
[----:B------:R-:W-:Y:S02]  /*0c80*/  LEA.HI R3, R3, R192, RZ, 0x3 ;  /* 0x000000c003037211 */ /* 0x000fe400078f18ff */
[----:B------:R-:W-:Y:S02]  /*0c90*/  SHF.R.S32.HI R7, RZ, 0x4, R2 ;  /* 0x00000004ff077819 */ /* 0x000fe40000011402 */
[C---:B------:R-:W-:Y:S02]  /*0ca0*/  LOP3.LUT R5, R2.reuse, 0x3fffff0, RZ, 0xc0, !PT ;  /* 0x03fffff002057812 */ /* 0x040fe400078ec0ff */
[----:B------:R-:W-:-:S02]  /*0cb0*/  LEA.HI R2, R2, R7, RZ, 0x1 ;  /* 0x0000000702027211 */ /* 0x000fc400078f08ff */
[----:B------:R-:W-:Y:S01]  /*0cc0*/  SHF.R.S32.HI R18, RZ, 0x3, R3 ;  /* 0x00000003ff127819 */ /* 0x000fe20000011403 */
[----:B------:R-:W-:Y:S01]  /*0cd0*/  IMAD.IADD R5, R192, 0x1, -R5 ;  /* 0x00000001c0057824 */ /* 0x000fe200078e0a05 */
[----:B------:R-:W-:Y:S01]  /*0ce0*/  LOP3.LUT R2, R2, 0x1ffffffe, RZ, 0xc0, !PT ;  /* 0x1ffffffe02027812 */ /* 0x000fe200078ec0ff */
[----:B------:R-:W-:Y:S02]  /*0cf0*/  ULOP3.LUT UR4, UR4, 0x1, URZ, 0xfc, !UPT ;  /* 0x0000000104047892 */ /* 0x000fe4000f8efc3f */
[----:B------:R-:W-:Y:S01]  /*0d00*/  IMAD R5, R5, 0x40, R4 ;  /* 0x0000004005057824 */ /* 0x000fe200078e0204 */
[----:B------:R-:W-:Y:S02]  /*0d10*/  IADD3 R2, R7, -R2, RZ ;  /* 0x8000000207027210 */ /* 0x000fe40007ffe0ff */
[----:B------:R-:W-:Y:S01]  /*0d20*/  LOP3.LUT R7, R6, 0x7ffffffc, RZ, 0xc0, !PT ;  /* 0x7ffffffc06077812 */ /* 0x000fe200078ec0ff */
[----:B------:R-:W-:Y:S02]  /*0d30*/  IMAD.U32 R191, RZ, RZ, UR4 ;  /* 0x00000004ffbf7e24 */ /* 0x000fe4000f8e00ff */
[----:B------:R-:W-:Y:S01]  /*0d40*/  IMAD R190, R2, 0x8, R5 ;  /* 0x0000000802be7824 */ /* 0x000fe200078e0205 */
[----:B------:R-:W-:Y:S01]  /*0d50*/  LOP3.LUT R5, R3, 0x1ffffff8, RZ, 0xc0, !PT ;  /* 0x1ffffff803057812 */ /* 0x000fe200078ec0ff */
[----:B------:R-:W-:-:S02]  /*0d60*/  IMAD.IADD R7, R186, 0x1, -R7 ;  /* 0x00000001ba077824 */ /* 0x000fc400078e0a07 */
[----:B------:R-:W-:Y:S02]  /*0d70*/  IMAD.MOV.U32 R2, RZ, RZ, RZ ;  /* 0x000000ffff027224 */ /* 0x000fe400078e00ff */
[----:B------:R-:W-:Y:S02]  /*0d80*/  IMAD.IADD R5, R192, 0x1, -R5 ;  /* 0x00000001c0057824 */ /* 0x000fe400078e0a05 */
[----:B------:R-:W-:Y:S02]  /*0d90*/  IMAD R188, R7, R188, 0x80 ;  /* 0x0000008007bc7424 */ /* 0x000fe400078e02bc */
[----:B------:R-:W-:-:S07]  /*0da0*/  IMAD.SHL.U32 R17, R5, 0x8, RZ ;  /* 0x0000000805117824 */ /* 0x000fce00078e00ff */
.L_x_299:
[----:B0---45:R-:W0:Y:S01]  /*0db0*/  LDC.64 R4, c[0x0][0xc60] ;  /* 0x00031800ff047b82 */ /* 0x031e220000000a00 */
[----:B------:R-:W-:Y:S01]  /*0dc0*/  ULDC.64 UR10, c[0x0][0x208] ;  /* 0x00008200000a7ab9 */ /* 0x000fe20000000a00 */
[----:B------:R-:W-:Y:S01]  /*0dd0*/  ULDC.64 UR6, c[0x0][0xa28] ;  /* 0x00028a0000067ab9 */ /* 0x000fe20000000a00 */
[----:B------:R-:W-:Y:S01]  /*0de0*/  ULDC.64 UR8, c[0x0][0xa20] ;  /* 0x0002880000087ab9 */ /* 0x000fe20000000a00 */
[----:B0-----:R-:W-:-:S06]  /*0df0*/  IMAD.WIDE R4, R51, 0x4, R4 ;  /* 0x0000000433047825 */ /* 0x001fcc00078e0204 */
[----:B--2---:R-:W2:Y:S01]  /*0e00*/  LDG.E R4, desc[UR10][R4.64] ;  /* 0x0000000a04047981 */ /* 0x004ea2000c1e1900 */
[----:B------:R-:W-:Y:S02]  /*0e10*/  UISETP.NE.U32.AND UP0, UPT, UR6, URZ, UPT ;  /* 0x0000003f0600728c */ /* 0x000fe4000bf05070 */
[----:B------:R-:W-:Y:S02]  /*0e20*/  UISETP.NE.U32.AND UP1, UPT, UR8, URZ, UPT ;  /* 0x0000003f0800728c */ /* 0x000fe4000bf25070 */
[----:B------:R-:W-:Y:S02]  /*0e30*/  UISETP.NE.AND.EX UP0, UPT, UR7, URZ, UPT, UP0 ;  /* 0x0000003f0700728c */ /* 0x000fe4000bf05300 */
[----:B------:R-:W-:-:S04]  /*0e40*/  UISETP.NE.AND.EX UP1, UPT, UR9, URZ, UPT, UP1 ;  /* 0x0000003f0900728c */ /* 0x000fc8000bf25310 */
[----:B------:R-:W-:Y:S02]  /*0e50*/  PLOP3.LUT P0, PT, PT, PT, UP0, 0x80, 0x0 ;  /* 0x000000000000781c */ /* 0x000fe40003f0f008 */
[----:B------:R-:W-:Y:S02]  /*0e60*/  PLOP3.LUT P1, PT, PT, PT, UP1, 0x80, 0x0 ;  /* 0x000000000000781c */ /* 0x000fe40003f2f018 */
[----:B--2---:R-:W-:-:S13]  /*0e70*/  R2UR UR61, R4 ;  /* 0x00000000043d72ca */ /* 0x004fda00000e0000 */
[----:B------:R-:W-:Y:S02]  /*0e80*/  USHF.R.S32.HI UR4, URZ, 0x1f, UR61 ;  /* 0x0000001f3f047899 */ /* 0x000fe4000801143d */
[----:B------:R-:W-:Y:S02]  /*0e90*/  @UP0 ULEA UR6, UP2, UR61, UR6, 0x2 ;  /* 0x000000063d060291 */ /* 0x000fe4000f84103f */
[----:B------:R-:W-:Y:S02]  /*0ea0*/  @UP1 ULEA UR8, UP3, UR61, UR8, 0x2 ;  /* 0x000000083d081291 */ /* 0x000fe4000f86103f */
[----:B------:R-:W-:Y:S02]  /*0eb0*/  @UP0 ULEA.HI.X UR7, UR61, UR7, UR4, 0x2, UP2 ;  /* 0x000000073d070291 */ /* 0x000fe400090f1404 */
[----:B------:R-:W-:Y:S01]  /*0ec0*/  IMAD.U32 R184, RZ, RZ, UR4 ;  /* 0x00000004ffb87e24 */ /* 0x000fe2000f8e00ff */
[----:B------:R-:W-:Y:S01]  /*0ed0*/  @UP1 ULEA.HI.X UR9, UR61, UR9, UR4, 0x2, UP3 ;  /* 0x000000093d091291 */ /* 0x000fe200098f1404 */
[----:B------:R-:W-:-:S02]  /*0ee0*/  IMAD.U32 R4, RZ, RZ, UR6 ;  /* 0x00000006ff047e24 */ /* 0x000fc4000f8e00ff */
[----:B---3--:R-:W-:Y:S01]  /*0ef0*/  IMAD.U32 R6, RZ, RZ, UR8 ;  /* 0x00000008ff067e24 */ /* 0x008fe2000f8e00ff */
[----:B------:R-:W-:Y:S01]  /*0f00*/  MOV R5, UR7 ;  /* 0x0000000700057c02 */ /* 0x000fe20008000f00 */
[----:B------:R-:W-:Y:S01]  /*0f10*/  ULDC.64 UR6, c[0x0][0x3f8] ;  /* 0x0000fe0000067ab9 */ /* 0x000fe20000000a00 */
[----:B------:R-:W-:Y:S01]  /*0f20*/  IMAD.U32 R7, RZ, RZ, UR9 ;  /* 0x00000009ff077e24 */ /* 0x000fe2000f8e00ff */
[----:B------:R-:W-:Y:S02]  /*0f30*/  ULDC UR4, c[0x0][0x404] ;  /* 0x0001010000047ab9 */ /* 0x000fe40000000800 */
[----:B------:R-:W2:Y:S04]  /*0f40*/  @P0 LDG.E R4, desc[UR10][R4.64] ;  /* 0x0000000a04040981 */ /* 0x000ea8000c1e1900 */
[----:B------:R-:W3:Y:S01]  /*0f50*/  @P1 LDG.E R6, desc[UR10][R6.64] ;  /* 0x0000000a06061981 */ /* 0x000ee2000c1e1900 */
[----:B------:R-:W-:Y:S01]  /*0f60*/  UISETP.NE.U32.AND UP0, UPT, UR6, URZ, UPT ;  /* 0x0000003f0600728c */ /* 0x000fe2000bf05070 */
[----:B------:R-:W-:Y:S01]  /*0f70*/  IMAD.MOV.U32 R22, RZ, RZ, R49 ;  /* 0x000000ffff167224 */ /* 0x000fe200078e0031 */
[----:B------:R-:W-:Y:S01]  /*0f80*/  UMOV UR44, URZ ;  /* 0x0000003f002c7c82 */ /* 0x000fe20008000000 */
[----:B------:R-:W-:Y:S01]  /*0f90*/  ULDC UR6, c[0x0][0x2e0] ;  /* 0x0000b80000067ab9 */ /* 0x000fe20000000800 */
[----:B------:R-:W-:Y:S01]  /*0fa0*/  UISETP.NE.AND.EX UP0, UPT, UR7, URZ, UPT, UP0 ;  /* 0x0000003f0700728c */ /* 0x000fe2000bf05300 */
[----:B------:R-:W-:Y:S01]  /*0fb0*/  IMAD.MOV.U32 R0, RZ, RZ, RZ ;  /* 0x000000ffff007224 */ /* 0x000fe200078e00ff */
[----:B------:R-:W-:Y:S01]  /*0fc0*/  CS2R R86, SRZ ;  /* 0x0000000000567805 */ /* 0x000fe2000001ff00 */
[----:B------:R-:W-:Y:S01]  /*0fd0*/  IMAD.MOV.U32 R3, RZ, RZ, RZ ;  /* 0x000000ffff037224 */ /* 0x000fe200078e00ff */
[----:B------:R-:W-:Y:S01]  /*0fe0*/  USEL UR4, UR4, 0x1, UP0 ;  /* 0x0000000104047887 */ /* 0x000fe20008000000 */
[----:B------:R-:W-:-:S02]  /*0ff0*/  CS2R R84, SRZ ;  /* 0x0000000000547805 */ /* 0x000fc4000001ff00 */
[----:B------:R-:W-:Y:S02]  /*1000*/  CS2R R82, SRZ ;  /* 0x0000000000527805 */ /* 0x000fe4000001ff00 */
[----:B------:R-:W-:Y:S01]  /*1010*/  CS2R R80, SRZ ;  /* 0x0000000000507805 */ /* 0x000fe2000001ff00 */
[----:B------:R-:W-:Y:S01]  /*1020*/  UIMAD UR4, UR4, UR6, URZ ;  /* 0x00000006040472a4 */ /* 0x000fe2000f8e023f */
        /* <DEDUP_REMOVED lines=13> */
[----:B------:R-:W-:Y:S01]  /*1100*/  CS2R R52, SRZ ;  /* 0x0000000000347805 */ /* 0x000fe2000001ff00 */
[----:B------:R-:W-:Y:S01]  /*1110*/  IMAD.MOV.U32 R29, RZ, RZ, RZ ;  /* 0x000000ffff1d7224 */ /* 0x000fe200078e00ff */
[----:B------:R-:W-:Y:S02]  /*1120*/  CS2R R32, SRZ ;  /* 0x0000000000207805 */ /* 0x000fe4000001ff00 */
[----:B------:R-:W-:-:S02]  /*1130*/  CS2R R36, SRZ ;  /* 0x0000000000247805 */ /* 0x000fc4000001ff00 */
[----:B-1----:R-:W-:Y:S02]  /*1140*/  CS2R R46, SRZ ;  /* 0x00000000002e7805 */ /* 0x002fe4000001ff00 */
[----:B------:R-:W-:Y:S02]  /*1150*/  CS2R R44, SRZ ;  /* 0x00000000002c7805 */ /* 0x000fe4000001ff00 */
[----:B------:R-:W-:Y:S02]  /*1160*/  CS2R R42, SRZ ;  /* 0x00000000002a7805 */ /* 0x000fe4000001ff00 */
[----:B------:R-:W-:Y:S02]  /*1170*/  CS2R R40, SRZ ;  /* 0x0000000000287805 */ /* 0x000fe4000001ff00 */
[----:B------:R-:W-:Y:S01]  /*1180*/  CS2R R38, SRZ ;  /* 0x0000000000267805 */ /* 0x000fe2000001ff00 */
[----:B------:R-:W-:Y:S01]  /*1190*/  IMAD.U32 R23, RZ, RZ, UR5 ;  /* 0x00000005ff177e24 */ /* 0x000fe2000f8e00ff */
[----:B--2---:R-:W-:-:S02]  /*11a0*/  @P0 R2UR UR44, R4 ;  /* 0x00000000042c02ca */ /* 0x004fc400000e0000 */
[----:B------:R-:W-:Y:S02]  /*11b0*/  PLOP3.LUT P0, PT, PT, PT, PT, 0x80, 0x0 ;  /* 0x000000000000781c */ /* 0x000fe40003f0f070 */
[----:B---3--:R-:W-:Y:S01]  /*11c0*/  @P1 R2UR UR4, R6 ;  /* 0x00000000060412ca */ /* 0x008fe200000e0000 */
[----:B------:R-:W-:-:S14]  /*11d0*/  @P1 BRA `(.L_x_257) ;  /* 0x0000000000381947 */ /* 0x000fdc0003800000 */
[----:B------:R-:W-:Y:S02]  /*11e0*/  ULDC.64 UR6, c[0x0][0xa08] ;  /* 0x0002820000067ab9 */ /* 0x000fe40000000a00 */
[----:B------:R-:W-:-:S04]  /*11f0*/  ISETP.NE.U32.AND P1, PT, RZ, UR6, PT ;  /* 0x00000006ff007c0c */ /* 0x000fc8000bf25070 */
[----:B------:R-:W-:-:S13]  /*1200*/  ISETP.NE.AND.EX P1, PT, RZ, UR7, PT, P1 ;  /* 0x00000007ff007c0c */ /* 0x000fda000bf25310 */
[----:B------:R-:W-:Y:S05]  /*1210*/  @!P1 BRA `(.L_x_257) ;  /* 0x0000000000289947 */ /* 0x000fea0003800000 */
[----:B------:R-:W-:Y:S01]  /*1220*/  ULDC.64 UR4, c[0x0][0xa08] ;  /* 0x0002820000047ab9 */ /* 0x000fe20000000a00 */
[----:B------:R-:W-:Y:S01]  /*1230*/  ULDC.64 UR6, c[0x0][0x208] ;  /* 0x0000820000067ab9 */ /* 0x000fe20000000a00 */
[----:B------:R-:W-:-:S06]  /*1240*/  UIMAD.WIDE UR4, UR61, 0x4, UR4 ;  /* 0x000000043d0478a5 */ /* 0x000fcc000f8e0204 */
[----:B------:R-:W-:Y:S01]  /*1250*/  MOV R4, UR4 ;  /* 0x0000000400047c02 */ /* 0x000fe20008000f00 */
[----:B------:R-:W-:-:S05]  /*1260*/  IMAD.U32 R5, RZ, RZ, UR5 ;  /* 0x00000005ff057e24 */ /* 0x000fca000f8e00ff */
[----:B------:R-:W2:Y:S04]  /*1270*/  LDG.E R7, desc[UR6][R4.64] ;  /* 0x0000000604077981 */ /* 0x000ea8000c1e1900 */
[----:B------:R-:W3:Y:S01]  /*1280*/  LDG.E R6, desc[UR6][R4.64+0x4] ;  /* 0x0000040604067981 */ /* 0x000ee2000c1e1900 */
[----:B--2---:R-:W-:Y:S02]  /*1290*/  R2UR UR4, R7 ;  /* 0x00000000070472ca */ /* 0x004fe400000e0000 */
[----:B---3--:R-:W-:-:S13]  /*12a0*/  R2UR UR5, R6 ;  /* 0x00000000060572ca */ /* 0x008fda00000e0000 */
[----:B------:R-:W-:-:S12]  /*12b0*/  UIADD3 UR4, -UR4, UR5, URZ ;  /* 0x0000000504047290 */ /* 0x000fd8000fffe13f */
.L_x_257:
[----:B------:R-:W-:Y:S01]  /*12c0*/  UIADD3 UR44, -UR44, UR4, URZ ;  /* 0x000000042c2c7290 */ /* 0x000fe2000fffe13f */
[----:B------:R-:W-:Y:S02]  /*12d0*/  CS2R R88, SRZ ;  /* 0x0000000000587805 */ /* 0x000fe4000001ff00 */
[----:B------:R-:W-:Y:S02]  /*12e0*/  CS2R R34, SRZ ;  /* 0x0000000000227805 */ /* 0x000fe4000001ff00 */
[----:B------:R-:W-:Y:S01]  /*12f0*/  CS2R R90, SRZ ;  /* 0x00000000005a7805 */ /* 0x000fe2000001ff00 */
[----:B------:R-:W-:Y:S01]  /*1300*/  UISETP.GE.AND UP0, UPT, UR44, 0x1, UPT ;  /* 0x000000012c00788c */ /* 0x000fe2000bf06270 */
[----:B------:R-:W-:Y:S01]  /*1310*/  CS2R R6, SRZ ;  /* 0x0000000000067805 */ /* 0x000fe2000001ff00 */
[----:B------:R-:W-:Y:S01]  /*1320*/  UIADD3 UR4, UR44, 0x7f, URZ ;  /* 0x0000007f2c047890 */ /* 0x000fe2000fffe03f */
[----:B------:R-:W-:Y:S02]  /*1330*/  IMAD.MOV.U32 R8, RZ, RZ, RZ ;  /* 0x000000ffff087224 */ /* 0x000fe400078e00ff */
[----:B------:R-:W-:Y:S01]  /*1340*/  IMAD.MOV.U32 R10, RZ, RZ, RZ ;  /* 0x000000ffff0a7224 */ /* 0x000fe200078e00ff */
[----:B------:R-:W-:Y:S01]  /*1350*/  PLOP3.LUT P1, PT, PT, PT, UP0, 0x80, 0x0 ;  /* 0x000000000000781c */ /* 0x000fe20003f2f008 */
[----:B------:R-:W-:Y:S01]  /*1360*/  USHF.R.S32.HI UR5, URZ, 0x1f, UR4 ;  /* 0x0000001f3f057899 */ /* 0x000fe20008011404 */
[----:B------:R-:W-:-:S02]  /*1370*/  IMAD.MOV.U32 R93, RZ, RZ, RZ ;  /* 0x000000ffff5d7224 */ /* 0x000fc400078e00ff */
[----:B------:R-:W-:Y:S01]  /*1380*/  IMAD.MOV.U32 R12, RZ, RZ, RZ ;  /* 0x000000ffff0c7224 */ /* 0x000fe200078e00ff */
[----:B------:R-:W-:Y:S01]  /*1390*/  ULEA.HI UR5, UR5, UR4, URZ, 0x7 ;  /* 0x0000000405057291 */ /* 0x000fe2000f8f383f */
[----:B------:R-:W-:-:S07]  /*13a0*/  IMAD.MOV.U32 R95, RZ, RZ, RZ ;  /* 0x000000ffff5f7224 */ /* 0x000fce00078e00ff */
[----:B------:R-:W-:Y:S05]  /*13b0*/  @!P1 BRA `(.L_x_258) ;  /* 0x0000006800549947 */ /* 0x000fea0003800000 */
[----:B------:R-:W0:Y:S01]  /*13c0*/  SHFL.IDX PT, R0, R187, RZ, 0x1f ;  /* 0x00001fffbb007589 */ /* 0x000e2200000e0000 */
[----:B------:R-:W1:Y:S01]  /*13d0*/  S2UR UR8, SR_CgaCtaId ;  /* 0x00000000000879c3 */ /* 0x000e620000008800 */
[----:B------:R-:W-:Y:S01]  /*13e0*/  UMOV UR7, 0x400 ;  /* 0x0000040000077882 */ /* 0x000fe20000000000 */
[----:B------:R-:W-:Y:S01]  /*13f0*/  USHF.R.S32.HI UR45, URZ, 0x7, UR5 ;  /* 0x000000073f2d7899 */ /* 0x000fe20008011405 */
[----:B0-----:R-:W-:Y:S01]  /*1400*/  R2UR UR4, R0 ;  /* 0x00000000000472ca */ /* 0x001fe200000e0000 */
[----:B-1----:R-:W-:-:S04]  /*1410*/  ULEA UR7, UR8, UR7, 0x18 ;  /* 0x0000000708077291 */ /* 0x002fc8000f8ec03f */
[----:B------:R-:W-:-:S04]  /*1420*/  UIADD3 UR7, UR7, 0x10400, URZ ;  /* 0x0001040007077890 */ /* 0x000fc8000fffe03f */
[----:B------:R-:W-:-:S04]  /*1430*/  ULOP3.LUT UP0, URZ, UR7, 0x3ff, URZ, 0xc0, !UPT ;  /* 0x000003ff073f7892 */ /* 0x000fc8000f80c03f */
[----:B------:R-:W-:Y:S02]  /*1440*/  ULEA.HI UR6, UR4, UR4, URZ, 0x1 ;  /* 0x0000000404067291 */ /* 0x000fe4000f8f083f */
[----:B------:R-:W-:Y:S02]  /*1450*/  PLOP3.LUT P0, PT, PT, PT, UP0, 0x80, 0x0 ;  /* 0x000000000000781c */ /* 0x000fe40003f0f008 */
[----:B------:R-:W-:-:S04]  /*1460*/  ULOP3.LUT UR6, UR6, 0x1e, URZ, 0xc0, !UPT ;  /* 0x0000001e06067892 */ /* 0x000fc8000f8ec03f */
        /* <DEDUP_REMOVED lines=9> */
[----:B------:R0:W1:Y:S01]  /*1500*/  LDC.64 R14, c[0x4][R0] ;  /* 0x01000000000e7b82 */ /* 0x0000620000000a00 */
[----:B------:R-:W-:Y:S01]  /*1510*/  MOV R5, UR5 ;  /* 0x0000000500057c02 */ /* 0x000fe20008000f00 */
[----:B------:R-:W-:Y:S01]  /*1520*/  ULDC.64 UR4, c[0x4][0xc0] ;  /* 0x0100300000047ab9 */ /* 0x000fe20000000a00 */
[----:B------:R-:W-:Y:S02]  /*1530*/  IMAD.U32 R10, RZ, RZ, UR6 ;  /* 0x00000006ff0a7e24 */ /* 0x000fe4000f8e00ff */
[----:B------:R-:W-:Y:S02]  /*1540*/  IMAD.U32 R6, RZ, RZ, UR4 ;  /* 0x00000004ff067e24 */ /* 0x000fe4000f8e00ff */
[----:B------:R-:W-:-:S02]  /*1550*/  IMAD.U32 R7, RZ, RZ, UR5 ;  /* 0x00000005ff077e24 */ /* 0x000fc4000f8e00ff */
[----:B------:R-:W-:Y:S02]  /*1560*/  IMAD.U32 R11, RZ, RZ, UR7 ;  /* 0x00000007ff0b7e24 */ /* 0x000fe4000f8e00ff */
[----:B------:R-:W-:Y:S02]  /*1570*/  IMAD.MOV.U32 R8, RZ, RZ, 0x70 ;  /* 0x00000070ff087424 */ /* 0x000fe400078e00ff */
[----:B------:R-:W-:Y:S02]  /*1580*/  IMAD.MOV.U32 R12, RZ, RZ, 0x1 ;  /* 0x00000001ff0c7424 */ /* 0x000fe400078e00ff */
[----:B0-----:R-:W-:-:S07]  /*1590*/  IMAD.MOV.U32 R13, RZ, RZ, RZ ;  /* 0x000000ffff0d7224 */ /* 0x001fce00078e00ff */
[----:B------:R-:W-:-:S07]  /*15a0*/  LEPC R20, `(.L_x_259) ;  /* 0x000000001014794e */ /* 0x000fce0000000000 */
[----:B-1----:R-:W-:Y:S05]  /*15b0*/  CALL.ABS.NOINC R14 ;  /* 0x000000000e007343 */ /* 0x002fea0003c00000 */
.L_x_259:
[----:B------:R-:W0:Y:S01]  /*15c0*/  S2UR UR5, SR_CgaCtaId ;  /* 0x00000000000579c3 */ /* 0x000e220000008800 */
[----:B------:R-:W-:Y:S01]  /*15d0*/  LEA.HI R0, R185, R185, RZ, 0x1 ;  /* 0x000000b9b9007211 */ /* 0x000fe200078f08ff */
[----:B------:R-:W-:Y:S01]  /*15e0*/  UMOV UR4, 0x400 ;  /* 0x0000040000047882 */ /* 0x000fe20000000000 */
[----:B------:R-:W-:Y:S01]  /*15f0*/  R2UR UR6, R191 ;  /* 0x00000000bf0672ca */ /* 0x000fe200000e0000 */
[----:B------:R-:W-:Y:S01]  /*1600*/  BSSY B0, `(.L_x_260) ;  /* 0x000000a000007945 */ /* 0x000fe20003800000 */
[----:B------:R-:W-:-:S04]  /*1610*/  LOP3.LUT R0, R0, 0xfffffffe, RZ, 0xc0, !PT ;  /* 0xfffffffe00007812 */ /* 0x000fc800078ec0ff */
[----:B------:R-:W-:-:S04]  /*1620*/  IADD3 R3, R185, -R0, RZ ;  /* 0x80000000b9037210 */ /* 0x000fc80007ffe0ff */
[----:B------:R-:W-:-:S03]  /*1630*/  SHF.L.U32 R3, R3, 0x1f, RZ ;  /* 0x0000001f03037819 */ /* 0x000fc600000006ff */
[----:B------:R-:W-:-:S05]  /*1640*/  IMAD.U32 R4, RZ, RZ, UR6 ;  /* 0x00000006ff047e24 */ /* 0x000fca000f8e00ff */
[----:B------:R-:W-:Y:S01]  /*1650*/  ISETP.NE.AND P0, PT, R4, 0x3, PT ;  /* 0x000000030400780c */ /* 0x000fe20003f05270 */
[----:B0-----:R-:W-:-:S06]  /*1660*/  ULEA UR4, UR5, UR4, 0x18 ;  /* 0x0000000405047291 */ /* 0x001fcc000f8ec03f */
[----:B------:R-:W-:-:S04]  /*1670*/  IMAD.U32 R0, RZ, RZ, UR4 ;  /* 0x00000004ff007e24 */ /* 0x000fc8000f8e00ff */
[----:B------:R-:W0:Y:S02]  /*1680*/  SYNCS.PHASECHK.TRANS64.TRYWAIT P1, [R0+URZ+0x34800], R3 ;  /* 0x03480003000075a7 */ /* 0x000e24000802017f */
[----:B0-----:R-:W-:Y:S05]  /*1690*/  @!P1 BRA `(.L_x_261) ;  /* 0x000000d400289947 */ /* 0x001fea0003800000 */
.L_x_385:
[----:B------:R-:W-:Y:S05]  /*16a0*/  BSYNC B0 ;  /* 0x0000000000007941 */ /* 0x000fea0003800000 */
.L_x_260:
[----:B------:R-:W-:Y:S05]  /*16b0*/  @!P0 BRA `(.L_x_262) ;  /* 0x0000000000048947 */ /* 0x000fea0003800000 */
[----:B------:R-:W-:Y:S01]  /*16c0*/  BPT.TRAP 0x1 ;  /* 0x000000040000795c */ /* 0x000fe20000300000 */
.L_x_262:
[----:B0-----:R-:W-:Y:S01]  /*16d0*/  IMAD R3, R2, 0x8, R0 ;  /* 0x0000000802037824 */ /* 0x001fe200078e0200 */
[----:B------:R-:W-:-:S04]  /*16e0*/  SHF.L.U32 R4, R16, 0x1f, RZ ;  /* 0x0000001f10047819 */ /* 0x000fc800000006ff */
[----:B------:R0:W1:Y:S01]  /*16f0*/  SYNCS.PHASECHK.TRANS64.TRYWAIT P2, [R3+URZ+0x34830], R4 ;  /* 0x03483004030075a7 */ /* 0x000062000804017f */
[----:B------:R-:W-:Y:S05]  /*1700*/  @!P0 BRA `(.L_x_263) ;  /* 0x0000000000048947 */ /* 0x000fea0003800000 */
[----:B------:R-:W-:Y:S01]  /*1710*/  BPT.TRAP 0x1 ;  /* 0x000000040000795c */ /* 0x000fe20000300000 */
.L_x_263:
[----:B------:R-:W2:Y:S01]  /*1720*/  S2R R5, SR_TID.X ;  /* 0x0000000000057919 */ /* 0x000ea20000002100 */
[----:B------:R-:W-:Y:S01]  /*1730*/  IMAD.MOV.U32 R151, RZ, RZ, RZ ;  /* 0x000000ffff977224 */ /* 0x000fe200078e00ff */
[----:B--2---:R-:W-:Y:S01]  /*1740*/  LOP3.LUT P1, RZ, R5, 0x7f, RZ, 0xc0, !PT ;  /* 0x0000007f05ff7812 */ /* 0x004fe2000782c0ff */
[----:B-1----:R-:W-:-:S12]  /*1750*/  @P2 BRA `(.L_x_264) ;  /* 0x0000000000082947 */ /* 0x002fd80003800000 */
[----:B------:R-:W1:Y:S02]  /*1760*/  SYNCS.PHASECHK.TRANS64.TRYWAIT P2, [R3+URZ+0x34830], R4 ;  /* 0x03483004030075a7 */ /* 0x000e64000804017f */
[----:B-1----:R-:W-:Y:S05]  /*1770*/  @!P2 BRA `(.L_x_265) ;  /* 0x000000d40004a947 */ /* 0x002fea0003800000 */
.L_x_264:
[----:B------:R-:W-:Y:S05]  /*1780*/  WARPSYNC.ALL ;  /* 0x0000000000007948 */ /* 0x000fea0003800000 */
[----:B------:R-:W-:Y:S01]  /*1790*/  R2UR UR4, R0 ;  /* 0x00000000000472ca */ /* 0x000fe200000e0000 */
[----:B------:R-:W-:Y:S01]  /*17a0*/  ULOP3.LUT UR56, UR56, 0x10000, URZ, 0xfc, !UPT ;  /* 0x0001000038387892 */ /* 0x000fe2000f8efc3f */
[----:B------:R-:W-:Y:S01]  /*17b0*/  R2UR UR58, R2 ;  /* 0x00000000023a72ca */ /* 0x000fe200000e0000 */
[----:B------:R-:W-:Y:S01]  /*17c0*/  WARPGROUP.ARRIVE ;  /* 0x00000000000079c5 */ /* 0x000fe20000000000 */
[----:B------:R-:W-:Y:S01]  /*17d0*/  UMOV UR57, 0x40000040 ;  /* 0x4000004000397882 */ /* 0x000fe20000000000 */
[----:B------:R-:W-:Y:S01]  /*17e0*/  UMOV UR59, 0x40000040 ;  /* 0x40000040003b7882 */ /* 0x000fe20000000000 */
[----:B------:R-:W-:Y:S01]  /*17f0*/  UIADD3 UR52, UR56, 0x2, URZ ;  /* 0x0000000238347890 */ /* 0x000fe2000fffe03f */
[----:B------:R-:W-:Y:S01]  /*1800*/  VIADD R6, R188, UR44 ;  /* 0x0000002cbc067c36 */ /* 0x000fe20008000000 */
[----:B------:R-:W-:Y:S01]  /*1810*/  UMOV UR53, 0x40000040 ;  /* 0x4000004000357882 */ /* 0x000fe20000000000 */
[----:B------:R-:W-:Y:S01]  /*1820*/  UMOV UR55, 0x40000040 ;  /* 0x4000004000377882 */ /* 0x000fe20000000000 */
[----:B------:R-:W-:Y:S01]  /*1830*/  UIADD3 UR8, UR56, 0x4, URZ ;  /* 0x0000000438087890 */ /* 0x000fe2000fffe03f */
[----:B------:R-:W-:Y:S01]  /*1840*/  IMAD.U32 R9, RZ, RZ, UR45 ;  /* 0x0000002dff097e24 */ /* 0x000fe2000f8e00ff */
[----:B------:R-:W-:Y:S01]  /*1850*/  UMOV UR9, 0x40000040 ;  /* 0x4000004000097882 */ /* 0x000fe20000000000 */
[----:B------:R-:W-:Y:S01]  /*1860*/  UIADD3 UR4, UR4, 0x1c400, URZ ;  /* 0x0001c40004047890 */ /* 0x000fe2000fffe03f */
[----:B------:R-:W-:Y:S01]  /*1870*/  P2R R8, PR, RZ, 0x1 ;  /* 0x00000001ff087803 */ /* 0x000fe20000000000 */
[----:B------:R-:W-:Y:S01]  /*1880*/  UMOV UR11, 0x40000040 ;  /* 0x40000040000b7882 */ /* 0x000fe20000000000 */
[----:B------:R-:W-:Y:S01]  /*1890*/  UIADD3 UR12, UR56, 0x6, URZ ;  /* 0x00000006380c7890 */ /* 0x000fe2000fffe03f */
[----:B------:R-:W-:Y:S01]  /*18a0*/  IMAD R6, R9, -0x80, R6 ;  /* 0xffffff8009067824 */ /* 0x000fe200078e0206 */
[----:B------:R-:W-:Y:S01]  /*18b0*/  USHF.R.U32.HI UR4, URZ, 0x4, UR4 ;  /* 0x000000043f047899 */ /* 0x000fe20008011604 */
[----:B01----:R-:W-:Y:S01]  /*18c0*/  @!P1 IADD3 R3, R3, 0x34840, RZ ;  /* 0x0003484003039810 */ /* 0x003fe20007ffe0ff */
[----:B------:R-:W-:Y:S01]  /*18d0*/  UMOV UR13, 0x40000040 ;  /* 0x40000040000d7882 */ /* 0x000fe20000000000 */
[----:B------:R-:W-:Y:S01]  /*18e0*/  UMOV UR15, 0x40000040 ;  /* 0x40000040000f7882 */ /* 0x000fe20000000000 */
[----:B------:R-:W-:Y:S01]  /*18f0*/  ULOP3.LUT UR4, UR4, 0x3fff, URZ, 0xc0, !UPT ;  /* 0x00003fff04047892 */ /* 0x000fe2000f8ec03f */
[C---:B------:R-:W-:Y:S01]  /*1900*/  ISETP.GT.AND P2, PT, R6.reuse, RZ, PT ;  /* 0x000000ff0600720c */ /* 0x040fe20003f44270 */
[----:B------:R-:W-:Y:S01]  /*1910*/  UIADD3 UR16, UR56, 0x400, URZ ;  /* 0x0000040038107890 */ /* 0x000fe2000fffe03f */
[C---:B------:R-:W-:Y:S01]  /*1920*/  ISETP.GT.AND P3, PT, R6.reuse, 0x1, PT ;  /* 0x000000010600780c */ /* 0x040fe20003f64270 */
[----:B------:R-:W-:Y:S01]  /*1930*/  ULOP3.LUT UR60, UR4, 0x10000, URZ, 0xfc, !UPT ;  /* 0x00010000043c7892 */ /* 0x000fe2000f8efc3f */
[C---:B------:R-:W-:Y:S01]  /*1940*/  ISETP.GT.AND P6, PT, R6.reuse, 0x8, PT ;  /* 0x000000080600780c */ /* 0x040fe20003fc4270 */
[----:B------:R-:W-:Y:S01]  /*1950*/  UMOV UR17, 0x40000040 ;  /* 0x4000004000117882 */ /* 0x000fe20000000000 */
[----:B------:R-:W-:Y:S01]  /*1960*/  UMOV UR19, 0x40000040 ;  /* 0x4000004000137882 */ /* 0x000fe20000000000 */
[----:B------:R-:W-:Y:S01]  /*1970*/  UIMAD UR58, UR58, 0xc00, UR60 ;  /* 0x00000c003a3a78a4 */ /* 0x000fe2000f8e023c */
[C---:B------:R-:W-:Y:S01]  /*1980*/  ISETP.GT.AND P5, PT, R6.reuse, 0x9, PT ;  /* 0x000000090600780c */ /* 0x040fe20003fa4270 */
[----:B------:R-:W-:Y:S01]  /*1990*/  UIADD3 UR20, UR56, 0x402, URZ ;  /* 0x0000040238147890 */ /* 0x000fe2000fffe03f */
[----:B------:R-:W-:Y:S01]  /*19a0*/  ISETP.GT.AND P4, PT, R6, 0x10, PT ;  /* 0x000000100600780c */ /* 0x000fe20003f84270 */
[----:B------:R-:W-:Y:S01]  /*19b0*/  UIADD3 UR54, UR58, 0x2, URZ ;  /* 0x000000023a367890 */ /* 0x000fe2000fffe03f */
[----:B------:R-:W-:Y:S01]  /*19c0*/  @!P1 PRMT R3, RZ, 0x654, R3 ;  /* 0x00000654ff039816 */ /* 0x000fe20000000003 */
[----:B------:R-:W-:Y:S01]  /*19d0*/  UIADD3 UR10, UR58, 0x4, URZ ;  /* 0x000000043a0a7890 */ /* 0x000fe2000fffe03f */
[----:B------:R-:W-:Y:S01]  /*19e0*/  IMAD.MOV.U32 R150, RZ, RZ, R151 ;  /* 0x000000ffff967224 */ /* 0x000fe200078e0097 */
[----:B------:R-:W-:-:S02]  /*19f0*/  UIADD3 UR14, UR58, 0x6, URZ ;  /* 0x000000063a0e7890 */ /* 0x000fc4000fffe03f */
[----:B------:R-:W-:Y:S01]  /*1a00*/  HGMMA.64x128x16.F32 R24, gdesc[UR56], RZ, !UPT, gsb0 ;  /* 0x01e00000381879f0 */ /* 0x000fe2000c0008ff */
[----:B------:R-:W-:Y:S01]  /*1a10*/  UIADD3 UR18, UR58, 0x400, URZ ;  /* 0x000004003a127890 */ /* 0x000fe2000fffe03f */
[--C-:B------:R-:W-:Y:S01]  /*1a20*/  IMAD.MOV.U32 R149, RZ, RZ, R151.reuse ;  /* 0x000000ffff957224 */ /* 0x100fe200078e0097 */
[----:B------:R-:W-:Y:S01]  /*1a30*/  UIADD3 UR22, UR58, 0x402, URZ ;  /* 0x000004023a167890 */ /* 0x000fe2000fffe03f */
[--C-:B------:R-:W-:Y:S01]  /*1a40*/  IMAD.MOV.U32 R148, RZ, RZ, R151.reuse ;  /* 0x000000ffff947224 */ /* 0x100fe200078e0097 */
        /* <DEDUP_REMOVED lines=38> */
[----:B------:R-:W-:Y:S01]  /*1cb0*/  ULDC UR4, c[0x0][0x9d8] ;  /* 0x0002760000047ab9 */ /* 0x000fe20000000800 */
[----:B------:R-:W-:Y:S01]  /*1cc0*/  ULDC UR5, c[0x0][0x988] ;  /* 0x0002620000057ab9 */ /* 0x000fe20000000800 */
[----:B------:R-:W-:Y:S01]  /*1cd0*/  UISETP.GE.AND UP0, UPT, UR44, 0x81, UPT ;  /* 0x000000812c00788c */ /* 0x000fe2000bf06270 */
        /* <DEDUP_REMOVED lines=58> */
[----:B------:R-:W0:Y:S01]  /*2080*/  MUFU.TANH R24, R24 ;  /* 0x0000001800187308 */ /* 0x000e220000002400 */
[----:B------:R-:W-:Y:S01]  /*2090*/  FMUL.FTZ R33, R33, UR4 ;  /* 0x0000000421217c20 */ /* 0x000fe20008410000 */
        /* <DEDUP_REMOVED lines=15> */
[----:B0-----:R-:W-:Y:S01]  /*2190*/  FSEL R11, R24, -INF , P2 ;  /* 0xff800000180b7808 */ /* 0x001fe20001000000 */
[----:B------:R-:W-:Y:S01]  /*21a0*/  FMUL.FTZ R42, R42, UR4 ;  /* 0x000000042a2a7c20 */ /* 0x000fe20008410000 */
[----:B------:R-:W-:Y:S01]  /*21b0*/  FMUL.FTZ R48, R48, UR4 ;  /* 0x0000000430307c20 */ /* 0x000fe20008410000 */
[----:B------:R-:W-:Y:S01]  /*21c0*/  FMUL.FTZ R49, R49, UR4 ;  /* 0x0000000431317c20 */ /* 0x000fe20008410000 */
[----:B------:R-:W-:Y:S01]  /*21d0*/  FMUL.FTZ R43, R43, UR4 ;  /* 0x000000042b2b7c20 */ /* 0x000fe20008410000 */
[----:B------:R-:W-:Y:S01]  /*21e0*/  FMUL.FTZ R46, R46, UR4 ;  /* 0x000000042e2e7c20 */ /* 0x000fe20008410000 */
[----:B------:R-:W-:Y:S01]  /*21f0*/  FMUL.FTZ R52, R52, UR4 ;  /* 0x0000000434347c20 */ /* 0x000fe20008410000 */
[----:B------:R-:W0:Y:S01]  /*2200*/  MUFU.TANH R29, R29 ;  /* 0x0000001d001d7308 */ /* 0x000e220000002400 */
        /* <DEDUP_REMOVED lines=16> */
[----:B0-----:R-:W-:Y:S01]  /*2310*/  FSEL R91, R29, -INF , P5 ;  /* 0xff8000001d5b7808 */ /* 0x001fe20002800000 */
[----:B------:R-:W-:Y:S01]  /*2320*/  FMUL.FTZ R58, R58, UR4 ;  /* 0x000000043a3a7c20 */ /* 0x000fe20008410000 */
[----:B------:R-:W-:Y:S01]  /*2330*/  FMUL.FTZ R64, R64, UR4 ;  /* 0x0000000440407c20 */ /* 0x000fe20008410000 */
[----:B------:R-:W-:Y:S01]  /*2340*/  FMUL.FTZ R65, R65, UR4 ;  /* 0x0000000441417c20 */ /* 0x000fe20008410000 */
[----:B------:R-:W-:Y:S01]  /*2350*/  FMNMX.FTZ R12, R91, R12, !PT ;  /* 0x0000000c5b0c7209 */ /* 0x000fe20007810000 */
[----:B------:R-:W-:Y:S01]  /*2360*/  FMUL.FTZ R59, R59, UR4 ;  /* 0x000000043b3b7c20 */ /* 0x000fe20008410000 */
[----:B------:R-:W-:Y:S01]  /*2370*/  FMUL.FTZ R62, R62, UR4 ;  /* 0x000000043e3e7c20 */ /* 0x000fe20008410000 */
[----:B------:R-:W0:Y:S01]  /*2380*/  MUFU.TANH R4, R27 ;  /* 0x0000001b00047308 */ /* 0x000e220000002400 */
[----:B-1----:R-:W-:Y:S01]  /*2390*/  FSEL R5, R5, -INF , P2 ;  /* 0xff80000005057808 */ /* 0x002fe20001000000 */
[----:B------:R-:W-:Y:S01]  /*23a0*/  FMUL.FTZ R68, R68, UR4 ;  /* 0x0000000444447c20 */ /* 0x000fe20008410000 */
[----:B------:R-:W-:Y:S01]  /*23b0*/  ISETP.GT.AND P2, PT, R6, 0x11, PT ;  /* 0x000000110600780c */ /* 0x000fe20003f44270 */
        /* <DEDUP_REMOVED lines=15> */
[----:B------:R-:W-:Y:S01]  /*24b0*/  ISETP.GT.AND P3, PT, R6, 0x18, PT ;  /* 0x000000180600780c */ /* 0x000fe20003f64270 */
        /* <DEDUP_REMOVED lines=18> */
[----:B------:R2:W-:Y:S02]  /*25e0*/  @!P1 SYNCS.ARRIVE.TRANS64.RED.A1T0 RZ, [R3+URZ], RZ ;  /* 0x000000ff03ff99a7 */ /* 0x0005e4000810043f */
[----:B------:R-:W3:Y:S01]  /*25f0*/  MUFU.TANH R37, R37 ;  /* 0x0000002500257308 */ /* 0x000ee20000002400 */
[----:B0-----:R-:W-:-:S04]  /*2600*/  FSEL R97, R36, -INF , P3 ;  /* 0xff80000024617808 */ /* 0x001fc80001800000 */
[----:B------:R-:W-:-:S03]  /*2610*/  FMNMX.FTZ R12, R97, R12, !PT ;  /* 0x0000000c610c7209 */ /* 0x000fc60007810000 */
[----:B------:R-:W0:Y:S01]  /*2620*/  MUFU.TANH R15, R34 ;  /* 0x00000022000f7308 */ /* 0x000e220000002400 */
[----:B-1----:R-:W-:Y:S02]  /*2630*/  FSEL R13, R13, -INF , P5 ;  /* 0xff8000000d0d7808 */ /* 0x002fe40002800000 */
[----:B------:R-:W-:-:S05]  /*2640*/  ISETP.GT.AND P5, PT, R6, 0x20, PT ;  /* 0x000000200600780c */ /* 0x000fca0003fa4270 */
[----:B------:R-:W1:Y:S01]  /*2650*/  MUFU.TANH R40, R40 ;  /* 0x0000002800287308 */ /* 0x000e620000002400 */
[----:B---3--:R-:W-:-:S04]  /*2660*/  FSEL R99, R37, -INF , P6 ;  /* 0xff80000025637808 */ /* 0x008fc80003000000 */
[----:B------:R-:W-:-:S03]  /*2670*/  FMNMX.FTZ R12, R99, R12, !PT ;  /* 0x0000000c630c7209 */ /* 0x000fc60007810000 */
[----:B------:R-:W3:Y:S01]  /*2680*/  MUFU.TANH R21, R35 ;  /* 0x0000002300157308 */ /* 0x000ee20000002400 */
[----:B0-----:R-:W-:Y:S02]  /*2690*/  FSEL R15, R15, -INF , P4 ;  /* 0xff8000000f0f7808 */ /* 0x001fe40002000000 */
[----:B------:R-:W-:-:S05]  /*26a0*/  ISETP.GT.AND P4, PT, R6, 0x21, PT ;  /* 0x000000210600780c */ /* 0x000fca0003f84270 */
[----:B------:R-:W0:Y:S01]  /*26b0*/  MUFU.TANH R41, R41 ;  /* 0x0000002900297308 */ /* 0x000e220000002400 */
[----:B-1----:R-:W-:-:S04]  /*26c0*/  FSEL R101, R40, -INF , P5 ;  /* 0xff80000028657808 */ /* 0x002fc80002800000 */
[----:B------:R-:W-:-:S03]  /*26d0*/  FMNMX.FTZ R12, R101, R12, !PT ;  /* 0x0000000c650c7209 */ /* 0x000fc60007810000 */
[----:B------:R-:W1:Y:S01]  /*26e0*/  MUFU.TANH R38, R38 ;  /* 0x0000002600267308 */ /* 0x000e620000002400 */
[----:B---3--:R-:W-:Y:S02]  /*26f0*/  FSEL R21, R21, -INF , P2 ;  /* 0xff80000015157808 */ /* 0x008fe40001000000 */
[----:B------:R-:W-:-:S05]  /*2700*/  ISETP.GT.AND P2, PT, R6, 0x28, PT ;  /* 0x000000280600780c */ /* 0x000fca0003f44270 */
        /* <DEDUP_REMOVED lines=125> */
[----:B------:R-:W-:Y:S01]  /*2ee0*/  ISETP.GT.AND P2, PT, R6, 0x79, PT ;  /* 0x000000790600780c */ /* 0x000fe20003f44270 */
[----:B------:R-:W-:-:S04]  /*2ef0*/  IMAD.U32 R6, RZ, RZ, UR5 ;  /* 0x00000005ff067e24 */ /* 0x000fc8000f8e00ff */
[----:B------:R-:W-:Y:S01]  /*2f00*/  MUFU.TANH R82, R82 ;  /* 0x0000005200527308 */ /* 0x000fe20000002400 */
[----:B0-----:R-:W-:-:S04]  /*2f10*/  FSEL R145, R84, -INF , P3 ;  /* 0xff80000054917808 */ /* 0x001fc80001800000 */
[----:B------:R-:W-:-:S03]  /*2f20*/  FMNMX.FTZ R12, R145, R12, !PT ;  /* 0x0000000c910c7209 */ /* 0x000fc60007810000 */
[----:B------:R-:W-:Y:S01]  /*2f30*/  MUFU.TANH R83, R83 ;  /* 0x0000005300537308 */ /* 0x000fe20000002400 */
[----:B-1----:R-:W-:-:S04]  /*2f40*/  FSEL R147, R85, -INF , P2 ;  /* 0xff80000055937808 */ /* 0x002fc80001000000 */
[----:B------:R-:W-:-:S03]  /*2f50*/  FMNMX.FTZ R12, R147, R12, !PT ;  /* 0x0000000c930c7209 */ /* 0x000fc60007810000 */
[----:B------:R-:W-:Y:S02]  /*2f60*/  MUFU.TANH R86, R86 ;  /* 0x0000005600567308 */ /* 0x000fe40000002400 */
[----:B------:R-:W0:Y:S06]  /*2f70*/  SHFL.BFLY PT, R9, R12, 0x2, 0x1f ;  /* 0x0c401f000c097f89 */ /* 0x000e2c00000e0000 */
[----:B------:R-:W1:Y:S02]  /*2f80*/  MUFU.TANH R87, R87 ;  /* 0x0000005700577308 */ /* 0x000e640000002400 */
[----:B-1----:R-:W-:-:S02]  /*2f90*/  FSEL R87, R87, -INF , P2 ;  /* 0xff80000057577808 */ /* 0x002fc40001000000 */
[----:B0-----:R-:W-:-:S05]  /*2fa0*/  FMNMX.FTZ R14, R12, R9, !PT ;  /* 0x000000090c0e7209 */ /* 0x001fca0007810000 */
[----:B------:R-:W0:Y:S02]  /*2fb0*/  SHFL.BFLY PT, R9, R14, 0x1, 0x1f ;  /* 0x0c201f000e097f89 */ /* 0x000e2400000e0000 */
[----:B0-----:R-:W-:-:S04]  /*2fc0*/  FMNMX.FTZ R9, R14, R9, !PT ;  /* 0x000000090e097209 */ /* 0x001fc80007810000 */
[C---:B------:R-:W-:Y:S01]  /*2fd0*/  FSETP.NEU.FTZ.AND P0, PT, R9.reuse, -INF , PT ;  /* 0xff8000000900780b */ /* 0x040fe20003f1d000 */
[----:B------:R-:W-:-:S05]  /*2fe0*/  FMUL.FTZ R20, R9, R6 ;  /* 0x0000000609147220 */ /* 0x000fca0000410000 */
[----:B------:R-:W-:Y:S02]  /*2ff0*/  FSEL R20, R20, RZ, P0 ;  /* 0x000000ff14147208 */ /* 0x000fe40000000000 */
[----:B------:R-:W-:Y:S02]  /*3000*/  ISETP.NE.AND P0, PT, R8, RZ, PT ;  /* 0x000000ff0800720c */ /* 0x000fe40003f05270 */
[----:B------:R-:W0:Y:S01]  /*3010*/  MUFU.TANH R8, R79 ;  /* 0x0000004f00087308 */ /* 0x000e220000002400 */
[--C-:B------:R-:W-:Y:S01]  /*3020*/  FFMA.FTZ R67, R10, R6, -R20.reuse ;  /* 0x000000060a437223 */ /* 0x100fe20000010814 */
[----:B------:R-:W-:Y:S01]  /*3030*/  FMNMX.FTZ R10, R5, R4, !PT ;  /* 0x00000004050a7209 */ /* 0x000fe20007810000 */
[-CC-:B------:R-:W-:Y:S01]  /*3040*/  FFMA.FTZ R182, R89, R6.reuse, -R20.reuse ;  /* 0x0000000659b67223 */ /* 0x180fe20000010814 */
        /* <DEDUP_REMOVED lines=8> */
[----:B------:R-:W-:Y:S01]  /*30d0*/  MUFU.EX2 R67, R67 ;  /* 0x0000004300437308 */ /* 0x000fe20000000800 */
[----:B------:R-:W-:Y:S01]  /*30e0*/  FSEL R95, R86, -INF , P3 ;  /* 0xff800000565f7808 */ /* 0x000fe20001800000 */
[--C-:B------:R-:W-:Y:S01]  /*30f0*/  FFMA.FTZ R178, R97, R6, -R20.reuse ;  /* 0x0000000661b27223 */ /* 0x100fe20000010814 */
[----:B------:R-:W-:Y:S01]  /*3100*/  FMNMX.FTZ R10, R15, R10, !PT ;  /* 0x0000000a0f0a7209 */ /* 0x000fe20007810000 */
[-CC-:B------:R-:W-:Y:S01]  /*3110*/  FFMA.FTZ R73, R99, R6.reuse, -R20.reuse ;  /* 0x0000000663497223 */ /* 0x180fe20000010814 */
[----:B0-----:R-:W-:Y:S01]  /*3120*/  FSEL R89, R8, -INF , P6 ;  /* 0xff80000008597808 */ /* 0x001fe20003000000 */
[--C-:B------:R-:W-:Y:S01]  /*3130*/  FFMA.FTZ R172, R101, R6, -R20.reuse ;  /* 0x0000000665ac7223 */ /* 0x100fe20000010814 */
[----:B------:R-:W-:Y:S01]  /*3140*/  FMNMX.FTZ R10, R21, R10, !PT ;  /* 0x0000000a150a7209 */ /* 0x000fe20007810000 */
[----:B------:R-:W0:Y:S01]  /*3150*/  MUFU.EX2 R180, R180 ;  /* 0x000000b400b47308 */ /* 0x000e220000000800 */
        /* <DEDUP_REMOVED lines=35> */
[----:B------:R-:W-:Y:S01]  /*3390*/  FFMA.FTZ R20, R147, R6, -R20 ;  /* 0x0000000693147223 */ /* 0x000fe20000010814 */
[--C-:B------:R-:W-:Y:S01]  /*33a0*/  IMAD.MOV.U32 R147, RZ, RZ, R151.reuse ;  /* 0x000000ffff937224 */ /* 0x100fe200078e0097 */
[-C--:B------:R-:W-:Y:S01]  /*33b0*/  MOV R121, R151.reuse ;  /* 0x0000009700797202 */ /* 0x080fe20000000f00 */
[--C-:B------:R-:W-:Y:S01]  /*33c0*/  IMAD.MOV.U32 R125, RZ, RZ, R151.reuse ;  /* 0x000000ffff7d7224 */ /* 0x100fe200078e0097 */
[----:B------:R-:W-:Y:S01]  /*33d0*/  FMNMX.FTZ R10, R43, R10, !PT ;  /* 0x0000000a2b0a7209 */ /* 0x000fe20007810000 */
[----:B------:R-:W2:Y:S01]  /*33e0*/  MUFU.EX2 R178, R178 ;  /* 0x000000b200b27308 */ /* 0x000ea20000000800 */
[--C-:B------:R-:W-:Y:S01]  /*33f0*/  IMAD.MOV.U32 R123, RZ, RZ, R151.reuse ;  /* 0x000000ffff7b7224 */ /* 0x100fe200078e0097 */
[-C--:B------:R-:W-:Y:S01]  /*3400*/  MOV R113, R151.reuse ;  /* 0x0000009700717202 */ /* 0x080fe20000000f00 */
[--C-:B------:R-:W-:Y:S01]  /*3410*/  IMAD.MOV.U32 R119, RZ, RZ, R151.reuse ;  /* 0x000000ffff777224 */ /* 0x100fe200078e0097 */
[----:B------:R-:W-:Y:S01]  /*3420*/  FMNMX.FTZ R10, R45, R10, !PT ;  /* 0x0000000a2d0a7209 */ /* 0x000fe20007810000 */
[--C-:B------:R-:W-:Y:S01]  /*3430*/  IMAD.MOV.U32 R117, RZ, RZ, R151.reuse ;  /* 0x000000ffff757224 */ /* 0x100fe200078e0097 */
[----:B------:R-:W-:Y:S01]  /*3440*/  MOV R105, R151 ;  /* 0x0000009700697202 */ /* 0x000fe20000000f00 */
[--C-:B------:R-:W-:Y:S01]  /*3450*/  IMAD.MOV.U32 R115, RZ, RZ, R151.reuse ;  /* 0x000000ffff737224 */ /* 0x100fe200078e0097 */
[----:B------:R-:W-:Y:S01]  /*3460*/  FMNMX.FTZ R10, R47, R10, !PT ;  /* 0x0000000a2f0a7209 */ /* 0x000fe20007810000 */
[----:B------:R-:W-:Y:S01]  /*3470*/  MUFU.EX2 R73, R73 ;  /* 0x0000004900497308 */ /* 0x000fe20000000800 */
[----:B------:R-:W-:-:S02]  /*3480*/  IMAD.MOV.U32 R111, RZ, RZ, R151 ;  /* 0x000000ffff6f7224 */ /* 0x000fc400078e0097 */
[----:B------:R-:W-:Y:S01]  /*3490*/  FMNMX.FTZ R10, R49, R10, !PT ;  /* 0x0000000a310a7209 */ /* 0x000fe20007810000 */
[--C-:B------:R-:W-:Y:S02]  /*34a0*/  IMAD.MOV.U32 R109, RZ, RZ, R151.reuse ;  /* 0x000000ffff6d7224 */ /* 0x100fe400078e0097 */
[--C-:B------:R-:W-:Y:S01]  /*34b0*/  IMAD.MOV.U32 R107, RZ, RZ, R151.reuse ;  /* 0x000000ffff6b7224 */ /* 0x100fe200078e0097 */
[----:B------:R-:W-:Y:S01]  /*34c0*/  FMNMX.FTZ R10, R51, R10, !PT ;  /* 0x0000000a330a7209 */ /* 0x000fe20007810000 */
[----:B------:R-:W-:Y:S01]  /*34d0*/  MUFU.EX2 R172, R172 ;  /* 0x000000ac00ac7308 */ /* 0x000fe20000000800 */
[--C-:B------:R-:W-:Y:S02]  /*34e0*/  IMAD.MOV.U32 R103, RZ, RZ, R151.reuse ;  /* 0x000000ffff677224 */ /* 0x100fe400078e0097 */
[----:B------:R-:W-:Y:S01]  /*34f0*/  FMNMX.FTZ R10, R53, R10, !PT ;  /* 0x0000000a350a7209 */ /* 0x000fe20007810000 */
[--C-:B------:R-:W-:Y:S02]  /*3500*/  IMAD.MOV.U32 R101, RZ, RZ, R151.reuse ;  /* 0x000000ffff657224 */ /* 0x100fe400078e0097 */
[--C-:B------:R-:W-:Y:S01]  /*3510*/  IMAD.MOV.U32 R99, RZ, RZ, R151.reuse ;  /* 0x000000ffff637224 */ /* 0x100fe200078e0097 */
[----:B------:R-:W-:Y:S01]  /*3520*/  FMNMX.FTZ R10, R55, R10, !PT ;  /* 0x0000000a370a7209 */ /* 0x000fe20007810000 */
[----:B------:R-:W-:Y:S01]  /*3530*/  MUFU.EX2 R75, R75 ;  /* 0x0000004b004b7308 */ /* 0x000fe20000000800 */
[----:B------:R-:W-:-:S02]  /*3540*/  IMAD.MOV.U32 R97, RZ, RZ, R151 ;  /* 0x000000ffff617224 */ /* 0x000fc400078e0097 */
        /* <DEDUP_REMOVED lines=14> */
[----:B------:R-:W-:Y:S04]  /*3630*/  MUFU.EX2 R170, R170 ;  /* 0x000000aa00aa7308 */ /* 0x000fe80000000800 */
[----:B------:R-:W0:Y:S04]  /*3640*/  SHFL.BFLY PT, R11, R10, 0x2, 0x1f ;  /* 0x0c401f000a0b7f89 */ /* 0x000e2800000e0000 */
[----:B------:R-:W-:Y:S08]  /*3650*/  MUFU.EX2 R81, R81 ;  /* 0x0000005100517308 */ /* 0x000ff00000000800 */
[----:B------:R-:W-:Y:S08]  /*3660*/  MUFU.EX2 R152, R152 ;  /* 0x0000009800987308 */ /* 0x000ff00000000800 */
[----:B------:R-:W-:Y:S01]  /*3670*/  MUFU.EX2 R83, R83 ;  /* 0x0000005300537308 */ /* 0x000fe20000000800 */
[----:B0-----:R-:W-:-:S07]  /*3680*/  FMNMX.FTZ R8, R10, R11, !PT ;  /* 0x0000000b0a087209 */ /* 0x001fce0007810000 */
[----:B------:R-:W-:Y:S01]  /*3690*/  MUFU.EX2 R154, R154 ;  /* 0x0000009a009a7308 */ /* 0x000fe20000000800 */
[----:B------:R-:W0:Y:S07]  /*36a0*/  SHFL.BFLY PT, R11, R8, 0x1, 0x1f ;  /* 0x0c201f00080b7f89 */ /* 0x000e2e00000e0000 */
[----:B------:R-:W-:Y:S08]  /*36b0*/  MUFU.EX2 R85, R85 ;  /* 0x0000005500557308 */ /* 0x000ff00000000800 */
[----:B------:R-:W-:Y:S08]  /*36c0*/  MUFU.EX2 R156, R156 ;  /* 0x0000009c009c7308 */ /* 0x000ff00000000800 */
[----:B------:R-:W-:Y:S01]  /*36d0*/  MUFU.EX2 R127, R127 ;  /* 0x0000007f007f7308 */ /* 0x000fe20000000800 */
[----:B0-----:R-:W-:-:S04]  /*36e0*/  FMNMX.FTZ R11, R8, R11, !PT ;  /* 0x0000000b080b7209 */ /* 0x001fc80007810000 */
[C---:B------:R-:W-:Y:S01]  /*36f0*/  FSETP.NEU.FTZ.AND P2, PT, R11.reuse, -INF , PT ;  /* 0xff8000000b00780b */ /* 0x040fe20003f5d000 */
[----:B------:R-:W-:Y:S02]  /*3700*/  FMUL.FTZ R8, R11, R6 ;  /* 0x000000060b087220 */ /* 0x000fe40000410000 */
[----:B------:R-:W-:Y:S03]  /*3710*/  MUFU.EX2 R129, R129 ;  /* 0x0000008100817308 */ /* 0x000fe60000000800 */
[----:B------:R-:W-:Y:S02]  /*3720*/  FSEL R8, R8, RZ, P2 ;  /* 0x000000ff08087208 */ /* 0x000fe40001000000 */
[----:B------:R-:W-:-:S03]  /*3730*/  PLOP3.LUT P2, PT, PT, PT, UP0, 0x80, 0x0 ;  /* 0x000000000000781c */ /* 0x000fc60003f4f008 */
        /* <DEDUP_REMOVED lines=13> */
[----:B0-----:R-:W-:Y:S01]  /*3810*/  FADD.FTZ R13, R180, R67 ;  /* 0x00000043b40d7221 */ /* 0x001fe20000010000 */
[-CC-:B------:R-:W-:Y:S01]  /*3820*/  FFMA.FTZ R35, R35, R6.reuse, -R8.reuse ;  /* 0x0000000623237223 */ /* 0x180fe20000010808 */
[-CC-:B------:R-:W-:Y:S01]  /*3830*/  FFMA.FTZ R37, R37, R6.reuse, -R8.reuse ;  /* 0x0000000625257223 */ /* 0x180fe20000010808 */
[-CC-:B------:R-:W-:Y:S01]  /*3840*/  FFMA.FTZ R39, R39, R6.reuse, -R8.reuse ;  /* 0x0000000627277223 */ /* 0x180fe20000010808 */
[-CC-:B------:R-:W-:Y:S01]  /*3850*/  FFMA.FTZ R41, R41, R6.reuse, -R8.reuse ;  /* 0x0000000629297223 */ /* 0x180fe20000010808 */
[-CC-:B------:R-:W-:Y:S01]  /*3860*/  FFMA.FTZ R43, R43, R6.reuse, -R8.reuse ;  /* 0x000000062b2b7223 */ /* 0x180fe20000010808 */
[-CC-:B------:R-:W-:Y:S01]  /*3870*/  FFMA.FTZ R45, R45, R6.reuse, -R8.reuse ;  /* 0x000000062d2d7223 */ /* 0x180fe20000010808 */
[----:B------:R-:W0:Y:S01]  /*3880*/  MUFU.EX2 R5, R5 ;  /* 0x0000000500057308 */ /* 0x000e220000000800 */
[----:B-1----:R-:W-:Y:S01]  /*3890*/  FADD.FTZ R4, R182, R13 ;  /* 0x0000000db6047221 */ /* 0x002fe20000010000 */
[-CC-:B------:R-:W-:Y:S01]  /*38a0*/  FFMA.FTZ R47, R47, R6.reuse, -R8.reuse ;  /* 0x000000062f2f7223 */ /* 0x180fe20000010808 */
[-CC-:B------:R-:W-:Y:S01]  /*38b0*/  FFMA.FTZ R49, R49, R6.reuse, -R8.reuse ;  /* 0x0000000631317223 */ /* 0x180fe20000010808 */
[-C--:B------:R-:W-:Y:S01]  /*38c0*/  FFMA.FTZ R51, R51, R6.reuse, -R8 ;  /* 0x0000000633337223 */ /* 0x080fe20000010808 */
[----:B---3--:R-:W-:Y:S01]  /*38d0*/  FADD.FTZ R13, R69, R4 ;  /* 0x00000004450d7221 */ /* 0x008fe20000010000 */
[-CC-:B------:R-:W-:Y:S01]  /*38e0*/  FFMA.FTZ R53, R53, R6.reuse, -R8.reuse ;  /* 0x0000000635357223 */ /* 0x180fe20000010808 */
[-CC-:B------:R-:W-:Y:S01]  /*38f0*/  FFMA.FTZ R55, R55, R6.reuse, -R8.reuse ;  /* 0x0000000637377223 */ /* 0x180fe20000010808 */
[----:B------:R-:W1:Y:S01]  /*3900*/  MUFU.EX2 R7, R7 ;  /* 0x0000000700077308 */ /* 0x000e620000000800 */
[----:B----4-:R-:W-:Y:S01]  /*3910*/  FADD.FTZ R4, R176, R13 ;  /* 0x0000000db0047221 */ /* 0x010fe20000010000 */
[-CC-:B------:R-:W-:Y:S01]  /*3920*/  FFMA.FTZ R57, R57, R6.reuse, -R8.reuse ;  /* 0x0000000639397223 */ /* 0x180fe20000010808 */
[-CC-:B------:R-:W-:Y:S01]  /*3930*/  FFMA.FTZ R59, R59, R6.reuse, -R8.reuse ;  /* 0x000000063b3b7223 */ /* 0x180fe20000010808 */
[-C--:B------:R-:W-:Y:S01]  /*3940*/  FFMA.FTZ R61, R61, R6.reuse, -R8 ;  /* 0x000000063d3d7223 */ /* 0x080fe20000010808 */
[----:B-----5:R-:W-:Y:S01]  /*3950*/  FADD.FTZ R13, R71, R4 ;  /* 0x00000004470d7221 */ /* 0x020fe20000010000 */
[-CC-:B------:R-:W-:Y:S01]  /*3960*/  FFMA.FTZ R63, R63, R6.reuse, -R8.reuse ;  /* 0x000000063f3f7223 */ /* 0x180fe20000010808 */
[-C--:B------:R-:W-:Y:S01]  /*3970*/  FFMA.FTZ R65, R65, R6.reuse, -R8 ;  /* 0x0000000641417223 */ /* 0x080fe20000010808 */
[----:B------:R-:W3:Y:S01]  /*3980*/  MUFU.EX2 R15, R15 ;  /* 0x0000000f000f7308 */ /* 0x000ee20000000800 */
[----:B--2---:R-:W-:Y:S01]  /*3990*/  FADD.FTZ R36, R178, R13 ;  /* 0x0000000db2247221 */ /* 0x004fe20000010000 */
[----:B0-----:R-:W-:Y:S01]  /*39a0*/  FADD.FTZ R4, R5, R10 ;  /* 0x0000000a05047221 */ /* 0x001fe20000010000 */
[-CC-:B------:R-:W-:Y:S01]  /*39b0*/  FFMA.FTZ R89, R89, R6.reuse, -R8.reuse ;  /* 0x0000000659597223 */ /* 0x180fe20000010808 */
[-CC-:B------:R-:W-:Y:S01]  /*39c0*/  FFMA.FTZ R91, R91, R6.reuse, -R8.reuse ;  /* 0x000000065b5b7223 */ /* 0x180fe20000010808 */
[-CC-:B------:R-:W-:Y:S01]  /*39d0*/  FFMA.FTZ R93, R93, R6.reuse, -R8.reuse ;  /* 0x000000065d5d7223 */ /* 0x180fe20000010808 */
[-CC-:B------:R-:W-:Y:S01]  /*39e0*/  FFMA.FTZ R95, R95, R6.reuse, -R8.reuse ;  /* 0x000000065f5f7223 */ /* 0x180fe20000010808 */
[----:B------:R-:W-:Y:S01]  /*39f0*/  FFMA.FTZ R87, R87, R6, -R8 ;  /* 0x0000000657577223 */ /* 0x000fe20000010808 */
[----:B------:R0:W2:Y:S01]  /*3a00*/  MUFU.EX2 R14, R21 ;  /* 0x00000015000e7308 */ /* 0x0000a20000000800 */
[----:B-1----:R-:W-:Y:S01]  /*3a10*/  FADD.FTZ R13, R7, R4 ;  /* 0x00000004070d7221 */ /* 0x002fe20000010000 */
[----:B------:R-:W-:Y:S01]  /*3a20*/  F2FP.F16.F32.PACK_AB R181, R10, R5 ;  /* 0x000000050ab5723e */ /* 0x000fe200000000ff */
[----:B------:R-:W-:Y:S01]  /*3a30*/  IMAD.MOV.U32 R5, RZ, RZ, 0x3f800000 ;  /* 0x3f800000ff057424 */ /* 0x000fe200078e00ff */
[C---:B------:R-:W-:Y:S01]  /*3a40*/  F2FP.F16.F32.PACK_AB R183, R12.reuse, R7 ;  /* 0x000000070cb7723e */ /* 0x040fe200000000ff */
[----:B------:R-:W-:Y:S01]  /*3a50*/  FADD.FTZ R4, R12, R13 ;  /* 0x0000000d0c047221 */ /* 0x000fe20000010000 */
[----:B------:R-:W-:Y:S01]  /*3a60*/  F2FP.F16.F32.PACK_AB R180, R67, R180 ;  /* 0x000000b443b4723e */ /* 0x000fe200000000ff */
[----:B------:R-:W-:Y:S01]  /*3a70*/  IMAD.MOV.U32 R7, RZ, RZ, 0x3f800000 ;  /* 0x3f800000ff077424 */ /* 0x000fe200078e00ff */
[----:B------:R-:W1:Y:S01]  /*3a80*/  MUFU.EX2 R25, R25 ;  /* 0x0000001900197308 */ /* 0x000e620000000800 */
[----:B0-----:R-:W-:Y:S01]  /*3a90*/  FADD.FTZ R21, R73, R36 ;  /* 0x0000002449157221 */ /* 0x001fe20000010000 */
[----:B---3--:R-:W-:Y:S01]  /*3aa0*/  FADD.FTZ R13, R15, R4 ;  /* 0x000000040f0d7221 */ /* 0x008fe20000010000 */
[----:B------:R-:W-:-:S02]  /*3ab0*/  F2FP.F16.F32.PACK_AB R182, R69, R182 ;  /* 0x000000b645b6723e */ /* 0x000fc400000000ff */
[----:B------:R-:W-:Y:S01]  /*3ac0*/  FADD.FTZ R38, R172, R21 ;  /* 0x00000015ac267221 */ /* 0x000fe20000010000 */
[----:B------:R-:W-:Y:S02]  /*3ad0*/  F2FP.F16.F32.PACK_AB R176, R71, R176 ;  /* 0x000000b047b0723e */ /* 0x000fe400000000ff */
[----:B------:R-:W0:Y:S01]  /*3ae0*/  MUFU.EX2 R24, R27 ;  /* 0x0000001b00187308 */ /* 0x000e220000000800 */
[----:B------:R-:W-:Y:S01]  /*3af0*/  FADD.FTZ R21, R75, R38 ;  /* 0x000000264b157221 */ /* 0x000fe20000010000 */
[----:B--2---:R-:W-:Y:S01]  /*3b00*/  FADD.FTZ R4, R14, R13 ;  /* 0x0000000d0e047221 */ /* 0x004fe20000010000 */
[----:B------:R-:W-:Y:S02]  /*3b10*/  F2FP.F16.F32.PACK_AB R178, R73, R178 ;  /* 0x000000b249b2723e */ /* 0x000fe400000000ff */
[----:B------:R-:W-:Y:S01]  /*3b20*/  FADD.FTZ R38, R174, R21 ;  /* 0x00000015ae267221 */ /* 0x000fe20000010000 */
[----:B------:R-:W-:Y:S02]  /*3b30*/  F2FP.F16.F32.PACK_AB R172, R75, R172 ;  /* 0x000000ac4bac723e */ /* 0x000fe400000000ff */
[----:B------:R-:W2:Y:S01]  /*3b40*/  MUFU.EX2 R29, R29 ;  /* 0x0000001d001d7308 */ /* 0x000ea20000000800 */
[----:B------:R-:W-:Y:S01]  /*3b50*/  FADD.FTZ R21, R77, R38 ;  /* 0x000000264d157221 */ /* 0x000fe20000010000 */
[----:B-1----:R-:W-:Y:S01]  /*3b60*/  FADD.FTZ R13, R25, R4 ;  /* 0x00000004190d7221 */ /* 0x002fe20000010000 */
[----:B------:R-:W-:-:S02]  /*3b70*/  F2FP.F16.F32.PACK_AB R174, R77, R174 ;  /* 0x000000ae4dae723e */ /* 0x000fc400000000ff */
[----:B------:R-:W-:Y:S01]  /*3b80*/  FADD.FTZ R40, R168, R21 ;  /* 0x00000015a8287221 */ /* 0x000fe20000010000 */
[C---:B------:R-:W-:Y:S02]  /*3b90*/  F2FP.F16.F32.PACK_AB R168, R79.reuse, R168 ;  /* 0x000000a84fa8723e */ /* 0x040fe400000000ff */
[----:B------:R-:W1:Y:S01]  /*3ba0*/  MUFU.EX2 R26, R31 ;  /* 0x0000001f001a7308 */ /* 0x000e620000000800 */
[----:B0-----:R-:W-:Y:S01]  /*3bb0*/  FADD.FTZ R4, R24, R13 ;  /* 0x0000000d18047221 */ /* 0x001fe20000010000 */
[----:B------:R-:W-:Y:S01]  /*3bc0*/  FADD.FTZ R21, R79, R40 ;  /* 0x000000284f157221 */ /* 0x000fe20000010000 */
[----:B------:R-:W-:Y:S02]  /*3bd0*/  F2FP.F16.F32.PACK_AB R177, R14, R15 ;  /* 0x0000000f0eb1723e */ /* 0x000fe400000000ff */
[----:B------:R-:W-:Y:S01]  /*3be0*/  F2FP.F16.F32.PACK_AB R179, R24, R25 ;  /* 0x0000001918b3723e */ /* 0x000fe200000000ff */
[----:B------:R-:W-:Y:S01]  /*3bf0*/  FADD.FTZ R40, R170, R21 ;  /* 0x00000015aa287221 */ /* 0x000fe20000010000 */
[----:B------:R-:W-:Y:S01]  /*3c00*/  F2FP.F16.F32.PACK_AB R170, R81, R170 ;  /* 0x000000aa51aa723e */ /* 0x000fe200000000ff */
[----:B------:R-:W0:Y:S01]  /*3c10*/  MUFU.EX2 R33, R33 ;  /* 0x0000002100217308 */ /* 0x000e220000000800 */
[----:B--2---:R-:W-:-:S07]  /*3c20*/  FADD.FTZ R13, R29, R4 ;  /* 0x000000041d0d7221 */ /* 0x004fce0000010000 */
[----:B------:R-:W2:Y:S01]  /*3c30*/  MUFU.EX2 R28, R35 ;  /* 0x00000023001c7308 */ /* 0x000ea20000000800 */
[C---:B-1----:R-:W-:Y:S01]  /*3c40*/  FADD.FTZ R4, R26.reuse, R13 ;  /* 0x0000000d1a047221 */ /* 0x042fe20000010000 */
[----:B------:R-:W-:Y:S01]  /*3c50*/  FADD.FTZ R13, R81, R40 ;  /* 0x00000028510d7221 */ /* 0x000fe20000010000 */
[----:B------:R-:W-:-:S03]  /*3c60*/  F2FP.F16.F32.PACK_AB R173, R26, R29 ;  /* 0x0000001d1aad723e */ /* 0x000fc600000000ff */
[----:B------:R-:W-:Y:S01]  /*3c70*/  FADD.FTZ R42, R152, R13 ;  /* 0x0000000d982a7221 */ /* 0x000fe20000010000 */
[----:B------:R-:W-:Y:S01]  /*3c80*/  F2FP.F16.F32.PACK_AB R152, R83, R152 ;  /* 0x000000985398723e */ /* 0x000fe200000000ff */
[----:B------:R-:W1:Y:S01]  /*3c90*/  MUFU.EX2 R37, R37 ;  /* 0x0000002500257308 */ /* 0x000e620000000800 */
[----:B0-----:R-:W-:Y:S01]  /*3ca0*/  FADD.FTZ R3, R33, R4 ;  /* 0x0000000421037221 */ /* 0x001fe20000010000 */
[----:B------:R-:W-:-:S04]  /*3cb0*/  FADD.FTZ R13, R83, R42 ;  /* 0x0000002a530d7221 */ /* 0x000fc80000010000 */
[----:B------:R-:W-:Y:S01]  /*3cc0*/  FADD.FTZ R42, R154, R13 ;  /* 0x0000000d9a2a7221 */ /* 0x000fe20000010000 */
[C---:B------:R-:W-:Y:S01]  /*3cd0*/  F2FP.F16.F32.PACK_AB R154, R85.reuse, R154 ;  /* 0x0000009a559a723e */ /* 0x040fe200000000ff */
[----:B------:R-:W0:Y:S01]  /*3ce0*/  MUFU.EX2 R30, R39 ;  /* 0x00000027001e7308 */ /* 0x000e220000000800 */
[C---:B--2---:R-:W-:Y:S01]  /*3cf0*/  FADD.FTZ R4, R28.reuse, R3 ;  /* 0x000000031c047221 */ /* 0x044fe20000010000 */
[----:B------:R-:W-:Y:S01]  /*3d00*/  FADD.FTZ R13, R85, R42 ;  /* 0x0000002a550d7221 */ /* 0x000fe20000010000 */
[----:B------:R-:W-:-:S03]  /*3d10*/  F2FP.F16.F32.PACK_AB R175, R28, R33 ;  /* 0x000000211caf723e */ /* 0x000fc600000000ff */
[----:B------:R-:W-:Y:S01]  /*3d20*/  FADD.FTZ R42, R156, R13 ;  /* 0x0000000d9c2a7221 */ /* 0x000fe20000010000 */
[----:B------:R-:W-:Y:S01]  /*3d30*/  F2FP.F16.F32.PACK_AB R156, R127, R156 ;  /* 0x0000009c7f9c723e */ /* 0x000fe200000000ff */
[----:B------:R-:W2:Y:S01]  /*3d40*/  MUFU.EX2 R41, R41 ;  /* 0x0000002900297308 */ /* 0x000ea20000000800 */
[----:B-1----:R-:W-:Y:S01]  /*3d50*/  FADD.FTZ R3, R37, R4 ;  /* 0x0000000425037221 */ /* 0x002fe20000010000 */
[----:B------:R-:W-:Y:S01]  /*3d60*/  FADD.FTZ R42, R127, R42 ;  /* 0x0000002a7f2a7221 */ /* 0x000fe20000010000 */
[----:B------:R-:W-:-:S03]  /*3d70*/  IMAD.MOV.U32 R127, RZ, RZ, R151 ;  /* 0x000000ffff7f7224 */ /* 0x000fc600078e0097 */
[----:B------:R-:W-:Y:S02]  /*3d80*/  FADD.FTZ R13, R129, R42 ;  /* 0x0000002a810d7221 */ /* 0x000fe40000010000 */
[----:B------:R-:W1:Y:S01]  /*3d90*/  MUFU.EX2 R32, R43 ;  /* 0x0000002b00207308 */ /* 0x000e620000000800 */
[C---:B0-----:R-:W-:Y:S01]  /*3da0*/  FADD.FTZ R4, R30.reuse, R3 ;  /* 0x000000031e047221 */ /* 0x041fe20000010000 */
[----:B------:R-:W-:-:S06]  /*3db0*/  F2FP.F16.F32.PACK_AB R169, R30, R37 ;  /* 0x000000251ea9723e */ /* 0x000fcc00000000ff */
[----:B------:R-:W0:Y:S01]  /*3dc0*/  MUFU.EX2 R45, R45 ;  /* 0x0000002d002d7308 */ /* 0x000e220000000800 */
[----:B--2---:R-:W-:-:S07]  /*3dd0*/  FADD.FTZ R3, R41, R4 ;  /* 0x0000000429037221 */ /* 0x004fce0000010000 */
[----:B------:R-:W2:Y:S01]  /*3de0*/  MUFU.EX2 R34, R47 ;  /* 0x0000002f00227308 */ /* 0x000ea20000000800 */
[C---:B-1----:R-:W-:Y:S01]  /*3df0*/  FADD.FTZ R4, R32.reuse, R3 ;  /* 0x0000000320047221 */ /* 0x042fe20000010000 */
[----:B------:R-:W-:-:S06]  /*3e00*/  F2FP.F16.F32.PACK_AB R171, R32, R41 ;  /* 0x0000002920ab723e */ /* 0x000fcc00000000ff */
[----:B------:R1:W3:Y:S01]  /*3e10*/  MUFU.EX2 R158, R131 ;  /* 0x00000083009e7308 */ /* 0x0002e20000000800 */
[----:B0-----:R-:W-:-:S07]  /*3e20*/  FADD.FTZ R3, R45, R4 ;  /* 0x000000042d037221 */ /* 0x001fce0000010000 */
[----:B------:R-:W0:Y:S01]  /*3e30*/  MUFU.EX2 R49, R49 ;  /* 0x0000003100317308 */ /* 0x000e220000000800 */
[C---:B--2---:R-:W-:Y:S01]  /*3e40*/  FADD.FTZ R4, R34.reuse, R3 ;  /* 0x0000000322047221 */ /* 0x044fe20000010000 */
[----:B------:R-:W-:Y:S01]  /*3e50*/  F2FP.F16.F32.PACK_AB R153, R34, R45 ;  /* 0x0000002d2299723e */ /* 0x000fe200000000ff */
[----:B-1----:R-:W-:-:S05]  /*3e60*/  IMAD.MOV.U32 R131, RZ, RZ, R151 ;  /* 0x000000ffff837224 */ /* 0x002fca00078e0097 */
[----:B------:R-:W1:Y:S01]  /*3e70*/  MUFU.EX2 R133, R133 ;  /* 0x0000008500857308 */ /* 0x000e620000000800 */
[C---:B---3--:R-:W-:Y:S01]  /*3e80*/  FADD.FTZ R42, R158.reuse, R13 ;  /* 0x0000000d9e2a7221 */ /* 0x048fe20000010000 */
[----:B------:R-:W-:Y:S02]  /*3e90*/  F2FP.F16.F32.PACK_AB R158, R158, R129 ;  /* 0x000000819e9e723e */ /* 0x000fe400000000ff */
[----:B------:R-:W-:-:S04]  /*3ea0*/  MOV R129, R151 ;  /* 0x0000009700817202 */ /* 0x000fc80000000f00 */
[----:B------:R-:W2:Y:S01]  /*3eb0*/  MUFU.EX2 R36, R51 ;  /* 0x0000003300247308 */ /* 0x000ea20000000800 */
[----:B0-----:R-:W-:-:S07]  /*3ec0*/  FADD.FTZ R3, R49, R4 ;  /* 0x0000000431037221 */ /* 0x001fce0000010000 */
[----:B------:R0:W3:Y:S01]  /*3ed0*/  MUFU.EX2 R160, R135 ;  /* 0x0000008700a07308 */ /* 0x0000e20000000800 */
[----:B-1----:R-:W-:-:S07]  /*3ee0*/  FADD.FTZ R13, R133, R42 ;  /* 0x0000002a850d7221 */ /* 0x002fce0000010000 */
[----:B------:R-:W1:Y:S01]  /*3ef0*/  MUFU.EX2 R53, R53 ;  /* 0x0000003500357308 */ /* 0x000e620000000800 */
[C---:B--2---:R-:W-:Y:S01]  /*3f00*/  FADD.FTZ R4, R36.reuse, R3 ;  /* 0x0000000324047221 */ /* 0x044fe20000010000 */
[----:B------:R-:W-:Y:S01]  /*3f10*/  F2FP.F16.F32.PACK_AB R155, R36, R49 ;  /* 0x00000031249b723e */ /* 0x000fe200000000ff */
[----:B0-----:R-:W-:-:S05]  /*3f20*/  IMAD.MOV.U32 R135, RZ, RZ, R151 ;  /* 0x000000ffff877224 */ /* 0x001fca00078e0097 */
[----:B------:R-:W0:Y:S01]  /*3f30*/  MUFU.EX2 R137, R137 ;  /* 0x0000008900897308 */ /* 0x000e220000000800 */
[C---:B---3--:R-:W-:Y:S01]  /*3f40*/  FADD.FTZ R44, R160.reuse, R13 ;  /* 0x0000000da02c7221 */ /* 0x048fe20000010000 */
[----:B------:R-:W-:Y:S01]  /*3f50*/  F2FP.F16.F32.PACK_AB R160, R160, R133 ;  /* 0x00000085a0a0723e */ /* 0x000fe200000000ff */
[----:B------:R-:W-:-:S05]  /*3f60*/  IMAD.MOV.U32 R133, RZ, RZ, R151 ;  /* 0x000000ffff857224 */ /* 0x000fca00078e0097 */
[----:B------:R-:W2:Y:S01]  /*3f70*/  MUFU.EX2 R38, R55 ;  /* 0x0000003700267308 */ /* 0x000ea20000000800 */
[----:B-1----:R-:W-:-:S07]  /*3f80*/  FADD.FTZ R3, R53, R4 ;  /* 0x0000000435037221 */ /* 0x002fce0000010000 */
        /* <DEDUP_REMOVED lines=24> */
[----:B------:R-:W1:Y:S01]  /*4110*/  MUFU.EX2 R65, R65 ;  /* 0x0000004100417308 */ /* 0x000e620000000800 */
[----:B0-----:R-:W-:-:S07]  /*4120*/  FADD.FTZ R13, R145, R46 ;  /* 0x0000002e910d7221 */ /* 0x001fce0000010000 */
[----:B------:R0:W3:Y:S01]  /*4130*/  MUFU.EX2 R42, R89 ;  /* 0x00000059002a7308 */ /* 0x0000e20000000800 */
[C---:B--2---:R-:W-:Y:S01]  /*4140*/  FADD.FTZ R46, R8.reuse, R3 ;  /* 0x00000003082e7221 */ /* 0x044fe20000010000 */
[----:B------:R-:W-:-:S06]  /*4150*/  F2FP.F16.F32.PACK_AB R161, R8, R61 ;  /* 0x0000003d08a1723e */ /* 0x000fcc00000000ff */
[----:B------:R-:W2:Y:S01]  /*4160*/  MUFU.EX2 R91, R91 ;  /* 0x0000005b005b7308 */ /* 0x000ea20000000800 */
[----:B-1----:R-:W-:Y:S01]  /*4170*/  FADD.FTZ R3, R65, R46 ;  /* 0x0000002e41037221 */ /* 0x002fe20000010000 */
[----:B0-----:R-:W-:-:S06]  /*4180*/  IMAD.MOV.U32 R89, RZ, RZ, R151 ;  /* 0x000000ffff597224 */ /* 0x001fcc00078e0097 */
[----:B------:R0:W1:Y:S01]  /*4190*/  MUFU.EX2 R44, R93 ;  /* 0x0000005d002c7308 */ /* 0x0000620000000800 */
[C---:B---3--:R-:W-:Y:S01]  /*41a0*/  FADD.FTZ R12, R42.reuse, R3 ;  /* 0x000000032a0c7221 */ /* 0x048fe20000010000 */
[----:B------:R-:W-:-:S06]  /*41b0*/  F2FP.F16.F32.PACK_AB R163, R42, R65 ;  /* 0x000000412aa3723e */ /* 0x000fcc00000000ff */
[----:B------:R-:W3:Y:S01]  /*41c0*/  MUFU.EX2 R95, R95 ;  /* 0x0000005f005f7308 */ /* 0x000ee20000000800 */
[----:B--2---:R-:W-:Y:S01]  /*41d0*/  FADD.FTZ R3, R91, R12 ;  /* 0x0000000c5b037221 */ /* 0x004fe20000010000 */
[----:B0-----:R-:W-:-:S06]  /*41e0*/  IMAD.MOV.U32 R93, RZ, RZ, R151 ;  /* 0x000000ffff5d7224 */ /* 0x001fcc00078e0097 */
[----:B------:R-:W0:Y:S01]  /*41f0*/  MUFU.EX2 R20, R20 ;  /* 0x0000001400147308 */ /* 0x000e220000000800 */
[C---:B-1----:R-:W-:Y:S01]  /*4200*/  FADD.FTZ R12, R44.reuse, R3 ;  /* 0x000000032c0c7221 */ /* 0x042fe20000010000 */
[----:B------:R-:W-:Y:S02]  /*4210*/  F2FP.F16.F32.PACK_AB R165, R44, R91 ;  /* 0x0000005b2ca5723e */ /* 0x000fe400000000ff */
[----:B------:R-:W-:-:S04]  /*4220*/  MOV R91, R151 ;  /* 0x00000097005b7202 */ /* 0x000fc80000000f00 */
[----:B------:R-:W1:Y:S01]  /*4230*/  MUFU.EX2 R10, R87 ;  /* 0x00000057000a7308 */ /* 0x000e620000000800 */
[----:B---3--:R-:W-:Y:S01]  /*4240*/  FADD.FTZ R3, R95, R12 ;  /* 0x0000000c5f037221 */ /* 0x008fe20000010000 */
[C---:B0-----:R-:W-:Y:S01]  /*4250*/  F2FP.F16.F32.PACK_AB R166, R20.reuse, R145 ;  /* 0x0000009114a6723e */ /* 0x041fe200000000ff */
[----:B------:R-:W-:Y:S01]  /*4260*/  FADD.FTZ R4, R20, R13 ;  /* 0x0000000d14047221 */ /* 0x000fe20000010000 */
[----:B------:R-:W-:Y:S02]  /*4270*/  MOV R145, R151 ;  /* 0x0000009700917202 */ /* 0x000fe40000000f00 */
[C---:B-1----:R-:W-:Y:S01]  /*4280*/  F2FP.F16.F32.PACK_AB R167, R10.reuse, R95 ;  /* 0x0000005f0aa7723e */ /* 0x042fe200000000ff */
[----:B------:R-:W-:Y:S01]  /*4290*/  FADD.FTZ R3, R10, R3 ;  /* 0x000000030a037221 */ /* 0x000fe20000010000 */
[----:B------:R-:W-:Y:S01]  /*42a0*/  IMAD.MOV.U32 R95, RZ, RZ, R151 ;  /* 0x000000ffff5f7224 */ /* 0x000fe200078e0097 */
[----:B------:R-:W-:Y:S06]  /*42b0*/  @!P2 BRA `(.L_x_266) ;  /* 0x0000002800eca947 */ /* 0x000fec0003800000 */
[----:B------:R-:W-:Y:S01]  /*42c0*/  R2UR UR4, R2 ;  /* 0x00000000020472ca */ /* 0x000fe200000e0000 */
[----:B------:R-:W-:Y:S01]  /*42d0*/  IMAD.MOV.U32 R8, RZ, RZ, R11 ;  /* 0x000000ffff087224 */ /* 0x000fe200078e000b */
[----:B------:R-:W-:Y:S01]  /*42e0*/  MOV R5, 0x3f800000 ;  /* 0x3f80000000057802 */ /* 0x000fe20000000f00 */
[----:B------:R-:W-:Y:S01]  /*42f0*/  IMAD.MOV.U32 R12, RZ, RZ, R9 ;  /* 0x000000ffff0c7224 */ /* 0x000fe200078e0009 */
[----:B------:R-:W-:Y:S01]  /*4300*/  CS2R R150, SRZ ;  /* 0x0000000000967805 */ /* 0x000fe2000001ff00 */
[----:B------:R-:W-:Y:S01]  /*4310*/  IMAD.MOV.U32 R10, RZ, RZ, R16 ;  /* 0x000000ffff0a7224 */ /* 0x000fe200078e0010 */
        /* <DEDUP_REMOVED lines=31> */
[----:B------:R-:W-:Y:S01]  /*4510*/  UIADD3 UR5, UR45, -0x2, URZ ;  /* 0xfffffffe2d057890 */ /* 0x000fe2000fffe03f */
[----:B------:R-:W-:-:S11]  /*4520*/  ULDC UR6, c[0x0][0x9d8] ;  /* 0x0002760000067ab9 */ /* 0x000fd60000000800 */
.L_x_275:
[----:B------:R-:W-:-:S04]  /*4530*/  UIADD3 UR7, UR4, 0x1, URZ ;  /* 0x0000000104077890 */ /* 0x000fc8000fffe03f */
[----:B------:R-:W-:-:S04]  /*4540*/  UISETP.NE.AND UP0, UPT, UR7, 0x2, UPT ;  /* 0x000000020700788c */ /* 0x000fc8000bf05270 */
[----:B------:R-:W-:Y:S02]  /*4550*/  USEL UR10, URZ, 0x1, UP0 ;  /* 0x000000013f0a7887 */ /* 0x000fe40008000000 */
[----:B------:R-:W-:-:S04]  /*4560*/  USEL UR7, UR7, URZ, UP0 ;  /* 0x0000003f07077287 */ /* 0x000fc80008000000 */
[----:B------:R-:W-:Y:S02]  /*4570*/  LOP3.LUT R16, R10, UR10, RZ, 0x3c, !PT ;  /* 0x0000000a0a107c12 */ /* 0x000fe4000f8e3cff */
[----:B------:R-:W-:Y:S01]  /*4580*/  IMAD.U32 R2, RZ, RZ, UR7 ;  /* 0x00000007ff027e24 */ /* 0x000fe2000f8e00ff */
[----:B------:R-:W-:Y:S06]  /*4590*/  @!P0 BRA `(.L_x_267) ;  /* 0x0000000000048947 */ /* 0x000fec0003800000 */
[----:B------:R-:W-:Y:S01]  /*45a0*/  BPT.TRAP 0x1 ;  /* 0x000000040000795c */ /* 0x000fe20000300000 */
.L_x_267:
[----:B------:R-:W0:Y:S01]  /*45b0*/  S2UR UR11, SR_CgaCtaId ;  /* 0x00000000000b79c3 */ /* 0x000e220000008800 */
[----:B------:R-:W-:Y:S01]  /*45c0*/  UMOV UR10, 0x400 ;  /* 0x00000400000a7882 */ /* 0x000fe20000000000 */
[----:B------:R-:W-:Y:S01]  /*45d0*/  SHF.L.U32 R6, R16, 0x1f, RZ ;  /* 0x0000001f10067819 */ /* 0x000fe200000006ff */
[----:B0-----:R-:W-:-:S06]  /*45e0*/  ULEA UR10, UR11, UR10, 0x18 ;  /* 0x0000000a0b0a7291 */ /* 0x001fcc000f8ec03f */
[----:B------:R-:W-:-:S05]  /*45f0*/  IMAD.U32 R0, RZ, RZ, UR10 ;  /* 0x0000000aff007e24 */ /* 0x000fca000f8e00ff */
[----:B------:R-:W-:-:S13]  /*4600*/  R2UR UR10, R0 ;  /* 0x00000000000a72ca */ /* 0x000fda00000e0000 */
[----:B------:R-:W-:-:S09]  /*4610*/  ULEA UR7, UR7, UR10, 0x3 ;  /* 0x0000000a07077291 */ /* 0x000fd2000f8e183f */
[----:B------:R0:W1:Y:S01]  /*4620*/  SYNCS.PHASECHK.TRANS64.TRYWAIT P2, [UR7+0x34830], R6 ;  /* 0x03483006ff0075a7 */ /* 0x0000620008040147 */
[----:B------:R-:W-:Y:S05]  /*4630*/  @!P0 BRA `(.L_x_268) ;  /* 0x0000000000048947 */ /* 0x000fea0003800000 */
[----:B------:R-:W-:Y:S01]  /*4640*/  BPT.TRAP 0x1 ;  /* 0x000000040000795c */ /* 0x000fe20000300000 */
.L_x_268:
[----:B-1----:R-:W-:Y:S05]  /*4650*/  @P2 BRA `(.L_x_269) ;  /* 0x0000000000082947 */ /* 0x002fea0003800000 */
[----:B------:R-:W1:Y:S02]  /*4660*/  SYNCS.PHASECHK.TRANS64.TRYWAIT P2, [UR7+0x34830], R6 ;  /* 0x03483006ff0075a7 */ /* 0x000e640008040147 */
[----:B-1----:R-:W-:Y:S05]  /*4670*/  @!P2 BRA `(.L_x_270) ;  /* 0x000000a40058a947 */ /* 0x002fea0003800000 */
.L_x_269:
[----:B------:R-:W-:Y:S01]  /*4680*/  R2UR UR10, R2 ;  /* 0x00000000020a72ca */ /* 0x000fe200000e0000 */
[----:B------:R-:W-:Y:S01]  /*4690*/  WARPGROUP.ARRIVE ;  /* 0x00000000000079c5 */ /* 0x000fe20000000000 */
[----:B------:R-:W-:Y:S01]  /*46a0*/  UMOV UR44, UR56 ;  /* 0x00000038002c7c82 */ /* 0x000fe20008000000 */
[----:B------:R-:W-:Y:S01]  /*46b0*/  UMOV UR45, UR57 ;  /* 0x00000039002d7c82 */ /* 0x000fe20008000000 */
[----:B------:R-:W-:Y:S01]  /*46c0*/  UMOV UR47, 0x40000040 ;  /* 0x40000040002f7882 */ /* 0x000fe20000000000 */
        /* <DEDUP_REMOVED lines=8> */
[----:B------:R-:W-:Y:S01]  /*4750*/  UIMAD UR10, UR10, 0xc00, UR60 ;  /* 0x00000c000a0a78a4 */ /* 0x000fe2000f8e023c */
[-C--:B------:R-:W-:Y:S01]  /*4760*/  FMUL.FTZ R88, R88, R7.reuse ;  /* 0x0000000758587220 */ /* 0x080fe20000410000 */
[-C--:B------:R-:W-:Y:S01]  /*4770*/  FMUL.FTZ R89, R89, R7.reuse ;  /* 0x0000000759597220 */ /* 0x080fe20000410000 */
[-C--:B------:R-:W-:Y:S01]  /*4780*/  FMUL.FTZ R92, R92, R7.reuse ;  /* 0x000000075c5c7220 */ /* 0x080fe20000410000 */
[----:B------:R-:W-:Y:S01]  /*4790*/  UIADD3 UR14, UR10, 0x6, URZ ;  /* 0x000000060a0e7890 */ /* 0x000fe2000fffe03f */
[-C--:B------:R-:W-:Y:S01]  /*47a0*/  FMUL.FTZ R93, R93, R7.reuse ;  /* 0x000000075d5d7220 */ /* 0x080fe20000410000 */
[----:B------:R-:W-:Y:S01]  /*47b0*/  UIADD3 UR18, UR10, 0x400, URZ ;  /* 0x000004000a127890 */ /* 0x000fe2000fffe03f */
[-C--:B------:R-:W-:Y:S01]  /*47c0*/  FMUL.FTZ R96, R96, R7.reuse ;  /* 0x0000000760607220 */ /* 0x080fe20000410000 */
[----:B------:R-:W-:Y:S01]  /*47d0*/  UMOV UR46, UR10 ;  /* 0x0000000a002e7c82 */ /* 0x000fe20008000000 */
[----:B------:R-:W-:Y:S01]  /*47e0*/  UIADD3 UR22, UR10, 0x402, URZ ;  /* 0x000004020a167890 */ /* 0x000fe2000fffe03f */
        /* <DEDUP_REMOVED lines=113> */
.L_x_271:
[----:B------:R-:W-:Y:S01]  /*4f00*/  IMAD.U32 R7, RZ, RZ, UR4 ;  /* 0x00000004ff077e24 */ /* 0x000fe2000f8e00ff */
[----:B------:R-:W-:-:S03]  /*4f10*/  SHF.L.U32 R5, R10, 0x1f, RZ ;  /* 0x0000001f0a057819 */ /* 0x000fc600000006ff */
[----:B------:R-:W-:-:S04]  /*4f20*/  IMAD R10, R7, 0x8, R0 ;  /* 0x00000008070a7824 */ /* 0x000fc800078e0200 */
[----:B------:R2:W3:Y:S01]  /*4f30*/  SYNCS.PHASECHK.TRANS64.TRYWAIT P2, [R10+URZ+0x34850], R5 ;  /* 0x034850050a0075a7 */ /* 0x0004e2000804017f */
[----:B------:R-:W-:Y:S05]  /*4f40*/  @!P0 BRA `(.L_x_272) ;  /* 0x0000000000048947 */ /* 0x000fea0003800000 */
[----:B------:R-:W-:Y:S01]  /*4f50*/  BPT.TRAP 0x1 ;  /* 0x000000040000795c */ /* 0x000fe20000300000 */
.L_x_272:
[----:B---3--:R-:W-:Y:S05]  /*4f60*/  @P2 BRA `(.L_x_273) ;  /* 0x0000000000082947 */ /* 0x008fea0003800000 */
[----:B------:R-:W3:Y:S02]  /*4f70*/  SYNCS.PHASECHK.TRANS64.TRYWAIT P2, [R10+URZ+0x34850], R5 ;  /* 0x034850050a0075a7 */ /* 0x000ee4000804017f */
[----:B---3--:R-:W-:Y:S05]  /*4f80*/  @!P2 BRA `(.L_x_274) ;  /* 0x0000009c002ca947 */ /* 0x008fea0003800000 */
.L_x_273:
[----:B------:R-:W-:Y:S01]  /*4f90*/  R2UR UR10, R0 ;  /* 0x00000000000a72ca */ /* 0x000fe200000e0000 */
[----:B------:R-:W-:Y:S01]  /*4fa0*/  WARPGROUP.ARRIVE ;  /* 0x00000000000079c5 */ /* 0x000fe20000000000 */
[----:B------:R-:W-:Y:S01]  /*4fb0*/  UMOV UR11, 0x40000040 ;  /* 0x40000040000b7882 */ /* 0x000fe20000000000 */
[----:B--23--:R-:W-:Y:S01]  /*4fc0*/  FMUL.FTZ R5, R24, UR6 ;  /* 0x0000000618057c20 */ /* 0x00cfe20008410000 */
        /* <DEDUP_REMOVED lines=9> */
[----:B------:R-:W-:Y:S01]  /*5060*/  UIADD3 UR10, UR10, 0x400, URZ ;  /* 0x000004000a0a7890 */ /* 0x000fe2000fffe03f */
[----:B------:R-:W-:Y:S01]  /*5070*/  FMUL.FTZ R201, R45, UR6 ;  /* 0x000000062dc97c20 */ /* 0x000fe20008410000 */
[----:B------:R-:W-:Y:S01]  /*5080*/  FMUL.FTZ R203, R52, UR6 ;  /* 0x0000000634cb7c20 */ /* 0x000fe20008410000 */
[----:B------:R-:W-:Y:S01]  /*5090*/  FMUL.FTZ R205, R53, UR6 ;  /* 0x0000000635cd7c20 */ /* 0x000fe20008410000 */
[----:B------:R-:W-:Y:S01]  /*50a0*/  USHF.R.U32.HI UR10, URZ, 0x4, UR10 ;  /* 0x000000043f0a7899 */ /* 0x000fe2000801160a */
[----:B------:R-:W2:Y:S01]  /*50b0*/  MUFU.TANH R11, R11 ;  /* 0x0000000b000b7308 */ /* 0x000ea20000002400 */
[----:B------:R-:W-:Y:S01]  /*50c0*/  FMUL.FTZ R207, R56, UR6 ;  /* 0x0000000638cf7c20 */ /* 0x000fe20008410000 */
[----:B------:R-:W-:Y:S01]  /*50d0*/  FMUL.FTZ R209, R57, UR6 ;  /* 0x0000000639d17c20 */ /* 0x000fe20008410000 */
[----:B------:R-:W-:Y:S01]  /*50e0*/  ULOP3.LUT UR10, UR10, 0x3fff, URZ, 0xc0, !UPT ;  /* 0x00003fff0a0a7892 */ /* 0x000fe2000f8ec03f */
[----:B------:R-:W-:Y:S01]  /*50f0*/  FMUL.FTZ R211, R60, UR6 ;  /* 0x000000063cd37c20 */ /* 0x000fe20008410000 */
[----:B------:R-:W-:Y:S01]  /*5100*/  FMUL.FTZ R213, R61, UR6 ;  /* 0x000000063dd57c20 */ /* 0x000fe20008410000 */
[----:B------:R-:W-:Y:S01]  /*5110*/  FMUL.FTZ R215, R64, UR6 ;  /* 0x0000000640d77c20 */ /* 0x000fe20008410000 */
[----:B------:R-:W-:Y:S01]  /*5120*/  ULOP3.LUT UR10, UR10, 0x4000000, URZ, 0xfc, !UPT ;  /* 0x040000000a0a7892 */ /* 0x000fe2000f8efc3f */
[----:B------:R-:W3:Y:S01]  /*5130*/  MUFU.TANH R21, R21 ;  /* 0x0000001500157308 */ /* 0x000ee20000002400 */
[----:B01----:R-:W-:Y:S01]  /*5140*/  FMNMX.FTZ R6, R5, R12, !PT ;  /* 0x0000000c05067209 */ /* 0x003fe20007810000 */
[----:B------:R-:W-:Y:S01]  /*5150*/  FMUL.FTZ R217, R69, UR6 ;  /* 0x0000000645d97c20 */ /* 0x000fe20008410000 */
[----:B------:R-:W-:Y:S01]  /*5160*/  ULEA UR4, UR4, UR10, 0xb ;  /* 0x0000000a04047291 */ /* 0x000fe2000f8e583f */
[----:B------:R-:W-:Y:S01]  /*5170*/  FMUL.FTZ R219, R72, UR6 ;  /* 0x0000000648db7c20 */ /* 0x000fe20008410000 */
[----:B------:R-:W-:Y:S01]  /*5180*/  FMUL.FTZ R221, R73, UR6 ;  /* 0x0000000649dd7c20 */ /* 0x000fe20008410000 */
[----:B------:R-:W-:Y:S01]  /*5190*/  FMUL.FTZ R223, R76, UR6 ;  /* 0x000000064cdf7c20 */ /* 0x000fe20008410000 */
[----:B------:R-:W-:Y:S01]  /*51a0*/  FMUL.FTZ R225, R77, UR6 ;  /* 0x000000064de17c20 */ /* 0x000fe20008410000 */
[----:B------:R-:W0:Y:S01]  /*51b0*/  MUFU.TANH R29, R29 ;  /* 0x0000001d001d7308 */ /* 0x000e220000002400 */
[----:B--2---:R-:W-:Y:S01]  /*51c0*/  FMNMX.FTZ R6, R11, R6, !PT ;  /* 0x000000060b067209 */ /* 0x004fe20007810000 */
[----:B------:R-:W-:Y:S01]  /*51d0*/  UMOV UR10, UR4 ;  /* 0x00000004000a7c82 */ /* 0x000fe20008000000 */
[----:B------:R-:W-:Y:S01]  /*51e0*/  FMUL.FTZ R227, R80, UR6 ;  /* 0x0000000650e37c20 */ /* 0x000fe20008410000 */
[----:B------:R-:W-:Y:S01]  /*51f0*/  HGMMA.64x128x16.F32 R88, R180, gdesc[UR8].tnspB, R88, gsb0 ;  /* 0x41e00008b4587df0 */ /* 0x000fe20008000858 */
[----:B------:R-:W-:Y:S01]  /*5200*/  UIADD3 UR10, UR4, 0x80, URZ ;  /* 0x00000080040a7890 */ /* 0x000fe2000fffe03f */
[----:B------:R-:W-:Y:S01]  /*5210*/  FMUL.FTZ R81, R81, UR6 ;  /* 0x0000000651517c20 */ /* 0x000fe20008410000 */
[----:B------:R-:W-:Y:S01]  /*5220*/  UMOV UR11, 0x40000040 ;  /* 0x40000040000b7882 */ /* 0x000fe20000000000 */
        /* <DEDUP_REMOVED lines=9> */
[----:B0-----:R-:W-:Y:S01]  /*52c0*/  FMNMX.FTZ R6, R29, R6, !PT ;  /* 0x000000061d067209 */ /* 0x001fe20007810000 */
        /* <DEDUP_REMOVED lines=28> */
[----:B------:R-:W-:Y:S01]  /*5490*/  ISETP.LT.AND P2, PT, RZ, UR5, PT ;  /* 0x00000005ff007c0c */ /* 0x000fe2000bf41270 */
[----:B------:R-:W-:Y:S01]  /*54a0*/  UIADD3 UR5, UR5, -0x1, URZ ;  /* 0xffffffff05057890 */ /* 0x000fe2000fffe03f */
[----:B------:R-:W-:Y:S08]  /*54b0*/  MUFU.TANH R201, R201 ;  /* 0x000000c900c97308 */ /* 0x000ff00000002400 */
        /* <DEDUP_REMOVED lines=11> */
[----:B------:R-:W-:Y:S01]  /*5570*/  MUFU.TANH R225, R225 ;  /* 0x000000e100e17308 */ /* 0x000fe20000002400 */
[----:B------:R-:W-:-:S02]  /*5580*/  WARPGROUP.DEPBAR.LE gsb0, 0x0 ;  /* 0x00008000000079c5 */ /* 0x000fc40000010000 */
[----:B------:R-:W-:Y:S01]  /*5590*/  WARPGROUP.ARRIVE ;  /* 0x00000000000079c5 */ /* 0x000fe20000000000 */
[----:B------:R-:W-:Y:S01]  /*55a0*/  FMUL.FTZ R181, R32, UR6 ;  /* 0x0000000620b57c20 */ /* 0x000fe20008410000 */
[----:B------:R-:W-:-:S03]  /*55b0*/  FMUL.FTZ R183, R36, UR6 ;  /* 0x0000000624b77c20 */ /* 0x000fc60008410000 */
[----:B------:R-:W-:Y:S01]  /*55c0*/  MUFU.TANH R227, R227 ;  /* 0x000000e300e37308 */ /* 0x000fe20000002400 */
[----:B------:R-:W-:Y:S01]  /*55d0*/  HGMMA.64x128x16.F32 R88, R176, gdesc[UR8].tnspB, R88, gsb0 ;  /* 0x41e00008b0587df0 */ /* 0x000fe20008000858 */
[----:B------:R-:W-:Y:S01]  /*55e0*/  UIADD3 UR10, UR4, 0x100, URZ ;  /* 0x00000100040a7890 */ /* 0x000fe2000fffe03f */
[----:B------:R-:W-:-:S05]  /*55f0*/  UMOV UR11, 0x40000040 ;  /* 0x40000040000b7882 */ /* 0x000fca0000000000 */
[----:B------:R-:W0:Y:S08]  /*5600*/  MUFU.TANH R181, R181 ;  /* 0x000000b500b57308 */ /* 0x000e300000002400 */
[----:B------:R-:W1:Y:S08]  /*5610*/  MUFU.TANH R183, R183 ;  /* 0x000000b700b77308 */ /* 0x000e700000002400 */
[----:B------:R-:W-:Y:S01]  /*5620*/  MUFU.TANH R81, R81 ;  /* 0x0000005100517308 */ /* 0x000fe20000002400 */
[----:B0-----:R-:W-:-:S04]  /*5630*/  FMNMX.FTZ R6, R181, R6, !PT ;  /* 0x00000006b5067209 */ /* 0x001fc80007810000 */
[----:B------:R-:W-:-:S03]  /*5640*/  FMNMX.FTZ R6, R33, R6, !PT ;  /* 0x0000000621067209 */ /* 0x000fc60007810000 */
[----:B------:R-:W-:Y:S01]  /*5650*/  MUFU.TANH R231, R231 ;  /* 0x000000e700e77308 */ /* 0x000fe20000002400 */
[----:B-1----:R-:W-:-:S04]  /*5660*/  FMNMX.FTZ R6, R183, R6, !PT ;  /* 0x00000006b7067209 */ /* 0x002fc80007810000 */
[----:B------:R-:W-:-:S03]  /*5670*/  FMNMX.FTZ R6, R193, R6, !PT ;  /* 0x00000006c1067209 */ /* 0x000fc60007810000 */
[----:B------:R-:W-:Y:S01]  /*5680*/  MUFU.TANH R229, R229 ;  /* 0x000000e500e57308 */ /* 0x000fe20000002400 */
[----:B------:R-:W-:-:S04]  /*5690*/  FMNMX.FTZ R6, R195, R6, !PT ;  /* 0x00000006c3067209 */ /* 0x000fc80007810000 */
[----:B------:R-:W-:-:S03]  /*56a0*/  FMNMX.FTZ R6, R197, R6, !PT ;  /* 0x00000006c5067209 */ /* 0x000fc60007810000 */
[----:B------:R-:W-:Y:S01]  /*56b0*/  MUFU.TANH R13, R13 ;  /* 0x0000000d000d7308 */ /* 0x000fe20000002400 */
[----:B------:R-:W-:-:S04]  /*56c0*/  FMNMX.FTZ R6, R199, R6, !PT ;  /* 0x00000006c7067209 */ /* 0x000fc80007810000 */
[----:B------:R-:W-:-:S03]  /*56d0*/  FMNMX.FTZ R6, R201, R6, !PT ;  /* 0x00000006c9067209 */ /* 0x000fc60007810000 */
        /* <DEDUP_REMOVED lines=14> */
[----:B------:R-:W-:Y:S01]  /*57c0*/  FMUL.FTZ R179, R49, UR6 ;  /* 0x0000000631b37c20 */ /* 0x000fe20008410000 */
[----:B------:R-:W-:Y:S02]  /*57d0*/  FMUL.FTZ R49, R50, UR6 ;  /* 0x0000000632317c20 */ /* 0x000fe40008410000 */
[----:B------:R-:W-:Y:S01]  /*57e0*/  MUFU.TANH R51, R51 ;  /* 0x0000003300337308 */ /* 0x000fe20000002400 */
[----:B------:R-:W-:Y:S01]  /*57f0*/  HGMMA.64x128x16.F32 R88, R172, gdesc[UR8].tnspB, R88, gsb0 ;  /* 0x41e00008ac587df0 */ /* 0x000fe20008000858 */
[----:B------:R-:W-:Y:S01]  /*5800*/  UIADD3 UR10, UR4, 0x180, URZ ;  /* 0x00000180040a7890 */ /* 0x000fe2000fffe03f */
[----:B------:R-:W-:-:S05]  /*5810*/  UMOV UR11, 0x40000040 ;  /* 0x40000040000b7882 */ /* 0x000fca0000000000 */
[----:B------:R-:W0:Y:S08]  /*5820*/  MUFU.TANH R177, R177 ;  /* 0x000000b100b17308 */ /* 0x000e300000002400 */
[----:B------:R-:W1:Y:S08]  /*5830*/  MUFU.TANH R179, R179 ;  /* 0x000000b300b37308 */ /* 0x000e700000002400 */
[----:B------:R-:W-:Y:S01]  /*5840*/  MUFU.TANH R49, R49 ;  /* 0x0000003100317308 */ /* 0x000fe20000002400 */
[----:B0-----:R-:W-:-:S07]  /*5850*/  FMNMX.FTZ R6, R177, R6, !PT ;  /* 0x00000006b1067209 */ /* 0x001fce0007810000 */
        /* <DEDUP_REMOVED lines=37> */
[----:B------:R-:W-:-:S04]  /*5ab0*/  FMNMX.FTZ R6, R217, R6, !PT ;  /* 0x00000006d9067209 */ /* 0x000fc80007810000 */
[----:B------:R-:W-:-:S04]  /*5ac0*/  FMNMX.FTZ R6, R219, R6, !PT ;  /* 0x00000006db067209 */ /* 0x000fc80007810000 */
[----:B------:R-:W-:-:S04]  /*5ad0*/  FMNMX.FTZ R6, R221, R6, !PT ;  /* 0x00000006dd067209 */ /* 0x000fc80007810000 */
[----:B------:R-:W-:-:S04]  /*5ae0*/  FMNMX.FTZ R6, R223, R6, !PT ;  /* 0x00000006df067209 */ /* 0x000fc80007810000 */
[----:B------:R-:W-:-:S04]  /*5af0*/  FMNMX.FTZ R6, R225, R6, !PT ;  /* 0x00000006e1067209 */ /* 0x000fc80007810000 */
[----:B------:R-:W-:-:S04]  /*5b00*/  FMNMX.FTZ R6, R227, R6, !PT ;  /* 0x00000006e3067209 */ /* 0x000fc80007810000 */
[----:B------:R-:W-:-:S04]  /*5b10*/  FMNMX.FTZ R6, R81, R6, !PT ;  /* 0x0000000651067209 */ /* 0x000fc80007810000 */
[----:B------:R-:W-:-:S04]  /*5b20*/  FMNMX.FTZ R6, R231, R6, !PT ;  /* 0x00000006e7067209 */ /* 0x000fc80007810000 */
[----:B------:R-:W-:-:S05]  /*5b30*/  FMNMX.FTZ R6, R229, R6, !PT ;  /* 0x00000006e5067209 */ /* 0x000fca0007810000 */
[----:B------:R-:W0:Y:S02]  /*5b40*/  SHFL.BFLY PT, R7, R6, 0x2, 0x1f ;  /* 0x0c401f0006077f89 */ /* 0x000e2400000e0000 */
[----:B0-----:R-:W-:Y:S02]  /*5b50*/  FMNMX.FTZ R7, R6, R7, !PT ;  /* 0x0000000706077209 */ /* 0x001fe40007810000 */
[----:B------:R-:W0:Y:S03]  /*5b60*/  LDC R6, c[0x0][0x988] ;  /* 0x00026200ff067b82 */ /* 0x000e260000000800 */
[----:B------:R-:W1:Y:S02]  /*5b70*/  SHFL.BFLY PT, R14, R7, 0x1, 0x1f ;  /* 0x0c201f00070e7f89 */ /* 0x000e6400000e0000 */
[----:B-1----:R-:W-:Y:S02]  /*5b80*/  FMNMX.FTZ R9, R7, R14, !PT ;  /* 0x0000000e07097209 */ /* 0x002fe40007810000 */
[----:B------:R-:W-:-:S03]  /*5b90*/  FMNMX.FTZ R14, R13, R8, !PT ;  /* 0x000000080d0e7209 */ /* 0x000fc60007810000 */
[----:B------:R-:W-:Y:S01]  /*5ba0*/  FADD.FTZ R7, -R9, R12 ;  /* 0x0000000c09077221 */ /* 0x000fe20000010100 */
[----:B------:R-:W-:Y:S01]  /*5bb0*/  FMNMX.FTZ R14, R15, R14, !PT ;  /* 0x0000000e0f0e7209 */ /* 0x000fe20007810000 */
[-C--:B0-----:R-:W-:Y:S02]  /*5bc0*/  FMUL.FTZ R12, R9, R6.reuse ;  /* 0x00000006090c7220 */ /* 0x081fe40000410000 */
[----:B------:R-:W-:Y:S01]  /*5bd0*/  FMUL.FTZ R7, R7, R6 ;  /* 0x0000000607077220 */ /* 0x000fe20000410000 */
[----:B------:R-:W-:Y:S01]  /*5be0*/  FMNMX.FTZ R14, R25, R14, !PT ;  /* 0x0000000e190e7209 */ /* 0x000fe20007810000 */
[-CC-:B------:R-:W-:Y:S01]  /*5bf0*/  FFMA.FTZ R180, R5, R6.reuse, -R12.reuse ;  /* 0x0000000605b47223 */ /* 0x180fe2000001080c */
[-CC-:B------:R-:W-:Y:S01]  /*5c00*/  FFMA.FTZ R176, R181, R6.reuse, -R12.reuse ;  /* 0x00000006b5b07223 */ /* 0x180fe2000001080c */
[--C-:B------:R-:W-:Y:S01]  /*5c10*/  FFMA.FTZ R182, R21, R6, -R12.reuse ;  /* 0x0000000615b67223 */ /* 0x100fe2000001080c */
[----:B------:R-:W-:Y:S01]  /*5c20*/  FMNMX.FTZ R14, R27, R14, !PT ;  /* 0x0000000e1b0e7209 */ /* 0x000fe20007810000 */
[----:B------:R-:W-:Y:S01]  /*5c30*/  MUFU.EX2 R7, R7 ;  /* 0x0000000700077308 */ /* 0x000fe20000000800 */
[----:B------:R-:W-:Y:S01]  /*5c40*/  FFMA.FTZ R21, R29, R6, -R12 ;  /* 0x000000061d157223 */ /* 0x000fe2000001080c */
[----:B------:R-:W-:-:S02]  /*5c50*/  WARPGROUP.DEPBAR.LE gsb0, 0x0 ;  /* 0x00008000000079c5 */ /* 0x000fc40000010000 */
[----:B------:R-:W-:Y:S01]  /*5c60*/  WARPGROUP.ARRIVE ;  /* 0x00000000000079c5 */ /* 0x000fe20000000000 */
[----:B------:R-:W-:Y:S01]  /*5c70*/  FMNMX.FTZ R14, R31, R14, !PT ;  /* 0x0000000e1f0e7209 */ /* 0x000fe20007810000 */
[----:B------:R-:W-:Y:S01]  /*5c80*/  FMUL.FTZ R169, R86, UR6 ;  /* 0x0000000656a97c20 */ /* 0x000fe20008410000 */
[--C-:B------:R-:W-:Y:S01]  /*5c90*/  FFMA.FTZ R171, R11, R6, -R12.reuse ;  /* 0x000000060bab7223 */ /* 0x100fe2000001080c */
[----:B------:R-:W0:Y:S01]  /*5ca0*/  MUFU.EX2 R180, R180 ;  /* 0x000000b400b47308 */ /* 0x000e220000000800 */
[----:B------:R-:W-:Y:S01]  /*5cb0*/  FMNMX.FTZ R14, R35, R14, !PT ;  /* 0x0000000e230e7209 */ /* 0x000fe20007810000 */
[----:B------:R-:W-:Y:S01]  /*5cc0*/  HGMMA.64x128x16.F32 R88, R152, gdesc[UR8].tnspB, R88, gsb0 ;  /* 0x41e0000898587df0 */ /* 0x000fe20008000858 */
[----:B------:R-:W-:Y:S01]  /*5cd0*/  UIADD3 UR10, UR4, 0x280, URZ ;  /* 0x00000280040a7890 */ /* 0x000fe2000fffe03f */
[--C-:B------:R-:W-:Y:S01]  /*5ce0*/  FFMA.FTZ R178, R183, R6, -R12.reuse ;  /* 0x00000006b7b27223 */ /* 0x100fe2000001080c */
[----:B------:R-:W-:Y:S01]  /*5cf0*/  UMOV UR11, 0x40000040 ;  /* 0x40000040000b7882 */ /* 0x000fe20000000000 */
[----:B------:R-:W-:Y:S01]  /*5d00*/  FMNMX.FTZ R14, R37, R14, !PT ;  /* 0x0000000e250e7209 */ /* 0x000fe20007810000 */
[-CC-:B------:R-:W-:Y:S01]  /*5d10*/  FFMA.FTZ R29, R33, R6.reuse, -R12.reuse ;  /* 0x00000006211d7223 */ /* 0x180fe2000001080c */
[----:B------:R-:W-:Y:S01]  /*5d20*/  MUFU.TANH R169, R169 ;  /* 0x000000a900a97308 */ /* 0x000fe20000002400 */
[--C-:B------:R-:W-:Y:S01]  /*5d30*/  FFMA.FTZ R172, R195, R6, -R12.reuse ;  /* 0x00000006c3ac7223 */ /* 0x100fe2000001080c */
[----:B------:R-:W-:Y:S01]  /*5d40*/  FMNMX.FTZ R14, R39, R14, !PT ;  /* 0x0000000e270e7209 */ /* 0x000fe20007810000 */
[-CC-:B------:R-:W-:Y:S01]  /*5d50*/  FFMA.FTZ R33, R193, R6.reuse, -R12.reuse ;  /* 0x00000006c1217223 */ /* 0x180fe2000001080c */
[-CC-:B------:R-:W-:Y:S01]  /*5d60*/  FFMA.FTZ R174, R199, R6.reuse, -R12.reuse ;  /* 0x00000006c7ae7223 */ /* 0x180fe2000001080c */
[--C-:B------:R-:W-:Y:S01]  /*5d70*/  FFMA.FTZ R170, R203, R6, -R12.reuse ;  /* 0x00000006cbaa7223 */ /* 0x100fe2000001080c */
[----:B------:R-:W-:Y:S01]  /*5d80*/  FMNMX.FTZ R14, R41, R14, !PT ;  /* 0x0000000e290e7209 */ /* 0x000fe20007810000 */
[-CC-:B------:R-:W-:Y:S01]  /*5d90*/  FFMA.FTZ R195, R205, R6.reuse, -R12.reuse ;  /* 0x00000006cdc37223 */ /* 0x180fe2000001080c */
[----:B------:R-:W1:Y:S01]  /*5da0*/  MUFU.EX2 R171, R171 ;  /* 0x000000ab00ab7308 */ /* 0x000e620000000800 */
[--C-:B------:R-:W-:Y:S01]  /*5db0*/  FFMA.FTZ R168, R177, R6, -R12.reuse ;  /* 0x00000006b1a87223 */ /* 0x100fe2000001080c */
[----:B------:R-:W-:Y:S01]  /*5dc0*/  FMNMX.FTZ R14, R43, R14, !PT ;  /* 0x0000000e2b0e7209 */ /* 0x000fe20007810000 */
[-CC-:B------:R-:W-:Y:S01]  /*5dd0*/  FFMA.FTZ R193, R179, R6.reuse, -R12.reuse ;  /* 0x00000006b3c17223 */ /* 0x180fe2000001080c */
[-CC-:B------:R-:W-:Y:S01]  /*5de0*/  FFMA.FTZ R199, R217, R6.reuse, -R12.reuse ;  /* 0x00000006d9c77223 */ /* 0x180fe2000001080c */
[--C-:B------:R-:W-:Y:S01]  /*5df0*/  FFMA.FTZ R203, R225, R6, -R12.reuse ;  /* 0x00000006e1cb7223 */ /* 0x100fe2000001080c */
[----:B------:R-:W-:Y:S01]  /*5e00*/  FMNMX.FTZ R14, R45, R14, !PT ;  /* 0x0000000e2d0e7209 */ /* 0x000fe20007810000 */
[-CC-:B------:R-:W-:Y:S01]  /*5e10*/  FFMA.FTZ R24, R227, R6.reuse, -R12.reuse ;  /* 0x00000006e3187223 */ /* 0x180fe2000001080c */
[-CC-:B------:R-:W-:Y:S01]  /*5e20*/  FFMA.FTZ R81, R81, R6.reuse, -R12.reuse ;  /* 0x0000000651517223 */ /* 0x180fe2000001080c */
[--C-:B------:R-:W-:Y:S01]  /*5e30*/  FFMA.FTZ R26, R231, R6, -R12.reuse ;  /* 0x00000006e71a7223 */ /* 0x100fe2000001080c */
[----:B------:R-:W-:Y:S01]  /*5e40*/  FMNMX.FTZ R14, R47, R14, !PT ;  /* 0x0000000e2f0e7209 */ /* 0x000fe20007810000 */
[----:B------:R-:W-:Y:S01]  /*5e50*/  FFMA.FTZ R205, R229, R6, -R12 ;  /* 0x00000006e5cd7223 */ /* 0x000fe2000001080c */
[----:B------:R-:W-:Y:S01]  /*5e60*/  MUFU.EX2 R182, R182 ;  /* 0x000000b600b67308 */ /* 0x000fe20000000800 */
[----:B0-----:R-:W-:Y:S01]  /*5e70*/  FFMA.FTZ R4, R7, R4, R180 ;  /* 0x0000000407047223 */ /* 0x001fe200000100b4 */
[----:B------:R-:W-:-:S02]  /*5e80*/  FMNMX.FTZ R14, R49, R14, !PT ;  /* 0x0000000e310e7209 */ /* 0x000fc40007810000 */
[----:B-1----:R-:W-:Y:S02]  /*5e90*/  F2FP.F16.F32.PACK_AB R180, R171, R180 ;  /* 0x000000b4abb4723e */ /* 0x002fe400000000ff */
[----:B------:R-:W-:Y:S02]  /*5ea0*/  FMNMX.FTZ R14, R51, R14, !PT ;  /* 0x0000000e330e7209 */ /* 0x000fe40007810000 */
[----:B------:R-:W-:Y:S02]  /*5eb0*/  MUFU.EX2 R21, R21 ;  /* 0x0000001500157308 */ /* 0x000fe40000000800 */
[----:B------:R-:W-:-:S04]  /*5ec0*/  FMNMX.FTZ R14, R53, R14, !PT ;  /* 0x0000000e350e7209 */ /* 0x000fc80007810000 */
        /* <DEDUP_REMOVED lines=24> */
[----:B------:R-:W-:Y:S01]  /*6050*/  FMNMX.FTZ R5, R87, R14, !PT ;  /* 0x0000000e57057209 */ /* 0x000fe20007810000 */
[--C-:B------:R-:W-:Y:S01]  /*6060*/  FFMA.FTZ R14, R219, R6, -R12.reuse ;  /* 0x00000006db0e7223 */ /* 0x100fe2000001080c */
[----:B------:R-:W-:Y:S03]  /*6070*/  MUFU.EX2 R170, R170 ;  /* 0x000000aa00aa7308 */ /* 0x000fe60000000800 */
[----:B------:R-:W0:Y:S05]  /*6080*/  SHFL.BFLY PT, R20, R5, 0x2, 0x1f ;  /* 0x0c401f0005147f89 */ /* 0x000e2a00000e0000 */
[----:B------:R-:W-:Y:S08]  /*6090*/  MUFU.EX2 R195, R195 ;  /* 0x000000c300c37308 */ /* 0x000ff00000000800 */
[----:B------:R-:W-:Y:S08]  /*60a0*/  MUFU.EX2 R199, R199 ;  /* 0x000000c700c77308 */ /* 0x000ff00000000800 */
[----:B------:R-:W-:Y:S01]  /*60b0*/  MUFU.EX2 R14, R14 ;  /* 0x0000000e000e7308 */ /* 0x000fe20000000800 */
[----:B0-----:R-:W-:Y:S01]  /*60c0*/  FMNMX.FTZ R28, R5, R20, !PT ;  /* 0x00000014051c7209 */ /* 0x001fe20007810000 */
[----:B------:R-:W-:-:S04]  /*60d0*/  FFMA.FTZ R20, R223, R6, -R12 ;  /* 0x00000006df147223 */ /* 0x000fc8000001080c */
[----:B------:R-:W0:Y:S02]  /*60e0*/  SHFL.BFLY PT, R11, R28, 0x1, 0x1f ;  /* 0x0c201f001c0b7f89 */ /* 0x000e2400000e0000 */
[----:B------:R-:W-:Y:S01]  /*60f0*/  MUFU.EX2 R203, R203 ;  /* 0x000000cb00cb7308 */ /* 0x000fe20000000800 */
[----:B------:R-:W-:Y:S02]  /*6100*/  WARPGROUP.DEPBAR.LE gsb0, 0x0 ;  /* 0x00008000000079c5 */ /* 0x000fe40000010000 */
[----:B------:R-:W-:Y:S01]  /*6110*/  WARPGROUP.ARRIVE ;  /* 0x00000000000079c5 */ /* 0x000fe20000000000 */
[-CC-:B------:R-:W-:Y:S01]  /*6120*/  FFMA.FTZ R153, R197, R6.reuse, -R12.reuse ;  /* 0x00000006c5997223 */ /* 0x180fe2000001080c */
[-CC-:B------:R-:W-:Y:S01]  /*6130*/  FFMA.FTZ R155, R201, R6.reuse, -R12.reuse ;  /* 0x00000006c99b7223 */ /* 0x180fe2000001080c */
[-CC-:B------:R-:W-:Y:S01]  /*6140*/  FFMA.FTZ R152, R207, R6.reuse, -R12.reuse ;  /* 0x00000006cf987223 */ /* 0x180fe2000001080c */
[-CC-:B------:R-:W-:Y:S01]  /*6150*/  FFMA.FTZ R154, R211, R6.reuse, -R12.reuse ;  /* 0x00000006d39a7223 */ /* 0x180fe2000001080c */
[-CC-:B------:R-:W-:Y:S01]  /*6160*/  FFMA.FTZ R197, R173, R6.reuse, -R12.reuse ;  /* 0x00000006adc57223 */ /* 0x180fe2000001080c */
[----:B------:R-:W-:Y:S01]  /*6170*/  HGMMA.64x128x16.F32 R88, R156, gdesc[UR8].tnspB, R88, gsb0 ;  /* 0x41e000089c587df0 */ /* 0x000fe20008000858 */
[----:B------:R-:W-:Y:S01]  /*6180*/  UIADD3 UR10, UR4, 0x300, URZ ;  /* 0x00000300040a7890 */ /* 0x000fe2000fffe03f */
[----:B------:R-:W-:Y:S01]  /*6190*/  FFMA.FTZ R201, R221, R6, -R12 ;  /* 0x00000006ddc97223 */ /* 0x000fe2000001080c */
[----:B------:R-:W-:Y:S01]  /*61a0*/  UMOV UR11, 0x40000040 ;  /* 0x40000040000b7882 */ /* 0x000fe20000000000 */
[----:B------:R-:W-:Y:S01]  /*61b0*/  UIADD3 UR4, UR4, 0x380, URZ ;  /* 0x0000038004047890 */ /* 0x000fe2000fffe03f */
[----:B------:R-:W-:Y:S01]  /*61c0*/  MUFU.EX2 R153, R153 ;  /* 0x0000009900997308 */ /* 0x000fe20000000800 */
[----:B0-----:R-:W-:-:S07]  /*61d0*/  FMNMX.FTZ R11, R28, R11, !PT ;  /* 0x0000000b1c0b7209 */ /* 0x001fce0007810000 */
[----:B------:R-:W-:Y:S01]  /*61e0*/  MUFU.EX2 R155, R155 ;  /* 0x0000009b009b7308 */ /* 0x000fe20000000800 */
[C---:B------:R-:W-:Y:S01]  /*61f0*/  FADD.FTZ R5, -R11.reuse, R8 ;  /* 0x000000080b057221 */ /* 0x040fe20000010100 */
[----:B------:R-:W-:-:S03]  /*6200*/  FMUL.FTZ R42, R11, R6 ;  /* 0x000000060b2a7220 */ /* 0x000fc60000410000 */
[-C--:B------:R-:W-:Y:S01]  /*6210*/  FMUL.FTZ R5, R5, R6.reuse ;  /* 0x0000000605057220 */ /* 0x080fe20000410000 */
[-CC-:B------:R-:W-:Y:S01]  /*6220*/  FFMA.FTZ R8, R13, R6.reuse, -R42.reuse ;  /* 0x000000060d087223 */ /* 0x180fe2000001082a */
[-CC-:B------:R-:W-:Y:S01]  /*6230*/  FFMA.FTZ R181, R15, R6.reuse, -R42.reuse ;  /* 0x000000060fb57223 */ /* 0x180fe2000001082a */
[-CC-:B------:R-:W-:Y:S01]  /*6240*/  FFMA.FTZ R183, R25, R6.reuse, -R42.reuse ;  /* 0x0000000619b77223 */ /* 0x180fe2000001082a */
[-CC-:B------:R-:W-:Y:S01]  /*6250*/  FFMA.FTZ R177, R31, R6.reuse, -R42.reuse ;  /* 0x000000061fb17223 */ /* 0x180fe2000001082a */
[-CC-:B------:R-:W-:Y:S01]  /*6260*/  FFMA.FTZ R38, R35, R6.reuse, -R42.reuse ;  /* 0x0000000623267223 */ /* 0x180fe2000001082a */
[----:B------:R-:W-:Y:S01]  /*6270*/  MUFU.EX2 R5, R5 ;  /* 0x0000000500057308 */ /* 0x000fe20000000800 */
[----:B------:R-:W-:Y:S01]  /*6280*/  @!P1 IADD3 R31, R10, 0x34860, RZ ;  /* 0x000348600a1f9810 */ /* 0x000fe20007ffe0ff */
[-CC-:B------:R-:W-:Y:S01]  /*6290*/  FFMA.FTZ R179, R37, R6.reuse, -R42.reuse ;  /* 0x0000000625b37223 */ /* 0x180fe2000001082a */
[-CC-:B------:R-:W-:Y:S01]  /*62a0*/  FFMA.FTZ R36, R39, R6.reuse, -R42.reuse ;  /* 0x0000000627247223 */ /* 0x180fe2000001082a */
[-CC-:B------:R-:W-:Y:S01]  /*62b0*/  FFMA.FTZ R173, R41, R6.reuse, -R42.reuse ;  /* 0x0000000629ad7223 */ /* 0x180fe2000001082a */
[----:B------:R-:W-:Y:S01]  /*62c0*/  @!P1 PRMT R31, RZ, 0x654, R31 ;  /* 0x00000654ff1f9816 */ /* 0x000fe2000000001f */
[-CC-:B------:R-:W-:Y:S01]  /*62d0*/  FFMA.FTZ R34, R43, R6.reuse, -R42.reuse ;  /* 0x000000062b227223 */ /* 0x180fe2000001082a */
[-CC-:B------:R-:W-:Y:S01]  /*62e0*/  FFMA.FTZ R32, R47, R6.reuse, -R42.reuse ;  /* 0x000000062f207223 */ /* 0x180fe2000001082a */
[----:B------:R-:W0:Y:S01]  /*62f0*/  MUFU.EX2 R8, R8 ;  /* 0x0000000800087308 */ /* 0x000e220000000800 */
[-CC-:B------:R-:W-:Y:S01]  /*6300*/  FFMA.FTZ R13, R49, R6.reuse, -R42.reuse ;  /* 0x00000006310d7223 */ /* 0x180fe2000001082a */
        /* <DEDUP_REMOVED lines=13> */
[-C--:B------:R-:W-:Y:S01]  /*63e0*/  FFMA.FTZ R75, R75, R6.reuse, -R42 ;  /* 0x000000064b4b7223 */ /* 0x080fe2000001082a */
[----:B------:R-:W-:Y:S01]  /*63f0*/  MUFU.EX2 R183, R183 ;  /* 0x000000b700b77308 */ /* 0x000fe20000000800 */
[----:B0-----:R-:W-:Y:S01]  /*6400*/  FFMA.FTZ R10, R5, R3, R8 ;  /* 0x00000003050a7223 */ /* 0x001fe20000010008 */
[-CC-:B------:R-:W-:Y:S01]  /*6410*/  FFMA.FTZ R77, R77, R6.reuse, -R42.reuse ;  /* 0x000000064d4d7223 */ /* 0x180fe2000001082a */
[-CC-:B------:R-:W-:Y:S01]  /*6420*/  FFMA.FTZ R79, R79, R6.reuse, -R42.reuse ;  /* 0x000000064f4f7223 */ /* 0x180fe2000001082a */
[-CC-:B------:R-:W-:Y:S01]  /*6430*/  FFMA.FTZ R85, R85, R6.reuse, -R42.reuse ;  /* 0x0000000655557223 */ /* 0x180fe2000001082a */
[----:B------:R-:W-:-:S03]  /*6440*/  FFMA.FTZ R83, R83, R6, -R42 ;  /* 0x0000000653537223 */ /* 0x000fc6000001082a */
[----:B------:R-:W-:Y:S01]  /*6450*/  MUFU.EX2 R177, R177 ;  /* 0x000000b100b17308 */ /* 0x000fe20000000800 */
[C---:B-1----:R-:W-:Y:S01]  /*6460*/  FADD.FTZ R10, R181.reuse, R10 ;  /* 0x0000000ab50a7221 */ /* 0x042fe20000010000 */
[----:B------:R-:W-:-:S06]  /*6470*/  F2FP.F16.F32.PACK_AB R181, R181, R8 ;  /* 0x00000008b5b5723e */ /* 0x000fcc00000000ff */
        /* <DEDUP_REMOVED lines=15> */
[-C--:B------:R-:W-:Y:S01]  /*6570*/  FFMA.FTZ R158, R175, R6.reuse, -R12 ;  /* 0x00000006af9e7223 */ /* 0x080fe2000001080c */
[-CC-:B------:R-:W-:Y:S01]  /*6580*/  FFMA.FTZ R12, R27, R6.reuse, -R42.reuse ;  /* 0x000000061b0c7223 */ /* 0x180fe2000001082a */
[----:B------:R-:W-:Y:S01]  /*6590*/  HGMMA.64x128x16.F32 R88, R160, gdesc[UR8].tnspB, R88, gsb0 ;  /* 0x41e00008a0587df0 */ /* 0x000fe20008000858 */
[----:B------:R-:W-:Y:S01]  /*65a0*/  UMOV UR10, UR4 ;  /* 0x00000004000a7c82 */ /* 0x000fe20008000000 */
[----:B------:R-:W-:Y:S01]  /*65b0*/  UMOV UR11, 0x40000040 ;  /* 0x40000040000b7882 */ /* 0x000fe20000000000 */
[----:B------:R-:W-:Y:S02]  /*65c0*/  IMAD.U32 R27, RZ, RZ, UR7 ;  /* 0x00000007ff1b7e24 */ /* 0x000fe4000f8e00ff */
[----:B------:R-:W-:Y:S01]  /*65d0*/  FFMA.FTZ R175, R45, R6, -R42 ;  /* 0x000000062daf7223 */ /* 0x000fe2000001082a */
[----:B------:R-:W-:Y:S01]  /*65e0*/  MUFU.EX2 R12, R12 ;  /* 0x0000000c000c7308 */ /* 0x000fe20000000800 */
[----:B------:R-:W-:Y:S01]  /*65f0*/  R2UR UR4, R2 ;  /* 0x00000000020472ca */ /* 0x000fe200000e0000 */
[----:B------:R-:W-:-:S05]  /*6600*/  @!P1 VIADD R27, R27, 0x34840 ;  /* 0x000348401b1b9836 */ /* 0x000fca0000000000 */
[----:B------:R-:W-:Y:S01]  /*6610*/  @!P1 PRMT R27, RZ, 0x654, R27 ;  /* 0x00000654ff1b9816 */ /* 0x000fe2000000001b */
        /* <DEDUP_REMOVED lines=18> */
[----:B------:R-:W-:-:S05]  /*6740*/  WARPGROUP.ARRIVE ;  /* 0x00000000000079c5 */ /* 0x000fca0000000000 */
[----:B------:R-:W0:Y:S01]  /*6750*/  MUFU.EX2 R75, R75 ;  /* 0x0000004b004b7308 */ /* 0x000e220000000800 */
[----:B------:R-:W-:Y:S07]  /*6760*/  HGMMA.64x128x16.F32 R88, R164, gdesc[UR8].tnspB, R88, gsb0 ;  /* 0x41e00008a4587df0 */ /* 0x000fee0008000858 */
[----:B------:R-:W1:Y:S08]  /*6770*/  MUFU.EX2 R201, R201 ;  /* 0x000000c900c97308 */ /* 0x000e700000000800 */
[----:B------:R-:W-:Y:S01]  /*6780*/  MUFU.EX2 R77, R77 ;  /* 0x0000004d004d7308 */ /* 0x000fe20000000800 */
[----:B0-----:R-:W-:-:S07]  /*6790*/  F2FP.F16.F32.PACK_AB R161, R75, R73 ;  /* 0x000000494ba1723e */ /* 0x001fce00000000ff */
[----:B------:R-:W0:Y:S01]  /*67a0*/  MUFU.EX2 R20, R20 ;  /* 0x0000001400147308 */ /* 0x000e220000000800 */
[----:B-1----:R-:W-:-:S07]  /*67b0*/  F2FP.F16.F32.PACK_AB R160, R201, R14 ;  /* 0x0000000ec9a0723e */ /* 0x002fce00000000ff */
[----:B------:R-:W1:Y:S08]  /*67c0*/  MUFU.EX2 R79, R79 ;  /* 0x0000004f004f7308 */ /* 0x000e700000000800 */
[----:B------:R-:W-:Y:S01]  /*67d0*/  MUFU.EX2 R85, R85 ;  /* 0x0000005500557308 */ /* 0x000fe20000000800 */
[----:B0-----:R-:W-:-:S07]  /*67e0*/  F2FP.F16.F32.PACK_AB R162, R203, R20 ;  /* 0x00000014cba2723e */ /* 0x001fce00000000ff */
[----:B------:R-:W-:Y:S01]  /*67f0*/  MUFU.EX2 R24, R24 ;  /* 0x0000001800187308 */ /* 0x000fe20000000800 */
[----:B-1----:R-:W-:-:S07]  /*6800*/  F2FP.F16.F32.PACK_AB R163, R79, R77 ;  /* 0x0000004d4fa3723e */ /* 0x002fce00000000ff */
[----:B------:R-:W-:Y:S08]  /*6810*/  MUFU.EX2 R83, R83 ;  /* 0x0000005300537308 */ /* 0x000ff00000000800 */
[----:B------:R-:W0:Y:S08]  /*6820*/  MUFU.EX2 R81, R81 ;  /* 0x0000005100517308 */ /* 0x000e300000000800 */
[----:B------:R-:W-:Y:S08]  /*6830*/  MUFU.EX2 R26, R26 ;  /* 0x0000001a001a7308 */ /* 0x000ff00000000800 */
[----:B------:R-:W1:Y:S01]  /*6840*/  MUFU.EX2 R205, R205 ;  /* 0x000000cd00cd7308 */ /* 0x000e620000000800 */
[----:B------:R-:W-:-:S02]  /*6850*/  WARPGROUP.DEPBAR.LE gsb0, 0x0 ;  /* 0x00008000000079c5 */ /* 0x000fc40000010000 */
[----:B------:R2:W-:Y:S01]  /*6860*/  @!P1 SYNCS.ARRIVE.TRANS64.RED.A1T0 RZ, [R27+URZ], RZ ;  /* 0x000000ff1bff99a7 */ /* 0x0005e2000810043f */
[----:B0-----:R-:W-:Y:S02]  /*6870*/  F2FP.F16.F32.PACK_AB R164, R81, R24 ;  /* 0x0000001851a4723e */ /* 0x001fe400000000ff */
[----:B------:R-:W-:Y:S02]  /*6880*/  F2FP.F16.F32.PACK_AB R165, R83, R85 ;  /* 0x0000005553a5723e */ /* 0x000fe400000000ff */
[----:B-1----:R-:W-:Y:S01]  /*6890*/  F2FP.F16.F32.PACK_AB R166, R205, R26 ;  /* 0x0000001acda6723e */ /* 0x002fe200000000ff */
[----:B--2---:R-:W-:Y:S01]  /*68a0*/  FADD.FTZ R27, R171, R4 ;  /* 0x00000004ab1b7221 */ /* 0x004fe20000010000 */
[----:B------:R0:W-:Y:S01]  /*68b0*/  @!P1 SYNCS.ARRIVE.TRANS64.RED.A1T0 RZ, [R31+URZ], RZ ;  /* 0x000000ff1fff99a7 */ /* 0x0001e2000810043f */
[----:B------:R-:W-:Y:S02]  /*68c0*/  F2FP.F16.F32.PACK_AB R171, R30, R15 ;  /* 0x0000000f1eab723e */ /* 0x000fe400000000ff */
[----:B------:R-:W-:Y:S01]  /*68d0*/  FADD.FTZ R4, R182, R27 ;  /* 0x0000001bb6047221 */ /* 0x000fe20000010000 */
[----:B------:R-:W-:Y:S01]  /*68e0*/  FADD.FTZ R27, R183, R10 ;  /* 0x0000000ab71b7221 */ /* 0x000fe20000010000 */
[----:B------:R-:W-:-:S02]  /*68f0*/  F2FP.F16.F32.PACK_AB R182, R21, R182 ;  /* 0x000000b615b6723e */ /* 0x000fc400000000ff */
[C---:B------:R-:W-:Y:S01]  /*6900*/  F2FP.F16.F32.PACK_AB R183, R12.reuse, R183 ;  /* 0x000000b70cb7723e */ /* 0x040fe200000000ff */
[----:B0-----:R-:W-:Y:S01]  /*6910*/  FADD.FTZ R31, R21, R4 ;  /* 0x00000004151f7221 */ /* 0x001fe20000010000 */
[----:B------:R-:W-:Y:S01]  /*6920*/  FADD.FTZ R4, R12, R27 ;  /* 0x0000001b0c047221 */ /* 0x000fe20000010000 */
[----:B------:R-:W-:Y:S02]  /*6930*/  IMAD.MOV.U32 R12, RZ, RZ, R9 ;  /* 0x000000ffff0c7224 */ /* 0x000fe400078e0009 */
[----:B------:R-:W-:Y:S01]  /*6940*/  FADD.FTZ R10, R176, R31 ;  /* 0x0000001fb00a7221 */ /* 0x000fe20000010000 */
[----:B------:R-:W-:Y:S01]  /*6950*/  FADD.FTZ R27, R177, R4 ;  /* 0x00000004b11b7221 */ /* 0x000fe20000010000 */
[C---:B------:R-:W-:Y:S02]  /*6960*/  F2FP.F16.F32.PACK_AB R176, R29.reuse, R176 ;  /* 0x000000b01db0723e */ /* 0x040fe400000000ff */
[----:B------:R-:W-:Y:S01]  /*6970*/  FADD.FTZ R31, R29, R10 ;  /* 0x0000000a1d1f7221 */ /* 0x000fe20000010000 */
[C---:B------:R-:W-:Y:S01]  /*6980*/  FADD.FTZ R4, R38.reuse, R27 ;  /* 0x0000001b26047221 */ /* 0x040fe20000010000 */
[----:B------:R-:W-:-:S02]  /*6990*/  F2FP.F16.F32.PACK_AB R177, R38, R177 ;  /* 0x000000b126b1723e */ /* 0x000fc400000000ff */
[----:B------:R-:W-:Y:S01]  /*69a0*/  FADD.FTZ R10, R178, R31 ;  /* 0x0000001fb20a7221 */ /* 0x000fe20000010000 */
[----:B------:R-:W-:Y:S01]  /*69b0*/  FADD.FTZ R27, R179, R4 ;  /* 0x00000004b31b7221 */ /* 0x000fe20000010000 */
[C---:B------:R-:W-:Y:S02]  /*69c0*/  F2FP.F16.F32.PACK_AB R178, R33.reuse, R178 ;  /* 0x000000b221b2723e */ /* 0x040fe400000000ff */
[----:B------:R-:W-:Y:S01]  /*69d0*/  FADD.FTZ R31, R33, R10 ;  /* 0x0000000a211f7221 */ /* 0x000fe20000010000 */
[C---:B------:R-:W-:Y:S01]  /*69e0*/  FADD.FTZ R4, R36.reuse, R27 ;  /* 0x0000001b24047221 */ /* 0x040fe20000010000 */
[----:B------:R-:W-:Y:S02]  /*69f0*/  F2FP.F16.F32.PACK_AB R179, R36, R179 ;  /* 0x000000b324b3723e */ /* 0x000fe400000000ff */
[----:B------:R-:W-:Y:S01]  /*6a00*/  FADD.FTZ R10, R172, R31 ;  /* 0x0000001fac0a7221 */ /* 0x000fe20000010000 */
[----:B------:R-:W-:Y:S01]  /*6a10*/  FADD.FTZ R27, R173, R4 ;  /* 0x00000004ad1b7221 */ /* 0x000fe20000010000 */
[-C--:B------:R-:W-:Y:S01]  /*6a20*/  FFMA.FTZ R4, R169, R6.reuse, -R42 ;  /* 0x00000006a9047223 */ /* 0x080fe2000001082a */
[----:B------:R-:W-:Y:S01]  /*6a30*/  F2FP.F16.F32.PACK_AB R169, R28, R13 ;  /* 0x0000000d1ca9723e */ /* 0x000fe200000000ff */
[----:B------:R-:W-:Y:S01]  /*6a40*/  FADD.FTZ R31, R153, R10 ;  /* 0x0000000a991f7221 */ /* 0x000fe20000010000 */
[----:B------:R-:W-:Y:S01]  /*6a50*/  FADD.FTZ R10, R34, R27 ;  /* 0x0000001b220a7221 */ /* 0x000fe20000010000 */
[----:B------:R-:W-:Y:S01]  /*6a60*/  FFMA.FTZ R42, R87, R6, -R42 ;  /* 0x00000006572a7223 */ /* 0x000fe2000001082a */
[----:B------:R0:W1:Y:S01]  /*6a70*/  MUFU.EX2 R167, R4 ;  /* 0x0000000400a77308 */ /* 0x0000620000000800 */
[----:B------:R-:W-:Y:S01]  /*6a80*/  FADD.FTZ R44, R174, R31 ;  /* 0x0000001fae2c7221 */ /* 0x000fe20000010000 */
[----:B------:R-:W-:Y:S01]  /*6a90*/  FADD.FTZ R27, R175, R10 ;  /* 0x0000000aaf1b7221 */ /* 0x000fe20000010000 */
[----:B------:R-:W-:-:S02]  /*6aa0*/  F2FP.F16.F32.PACK_AB R174, R155, R174 ;  /* 0x000000ae9bae723e */ /* 0x000fc400000000ff */
[----:B------:R-:W-:Y:S01]  /*6ab0*/  FADD.FTZ R31, R155, R44 ;  /* 0x0000002c9b1f7221 */ /* 0x000fe20000010000 */
[----:B------:R-:W-:Y:S01]  /*6ac0*/  FADD.FTZ R10, R32, R27 ;  /* 0x0000001b200a7221 */ /* 0x000fe20000010000 */
[----:B------:R-:W-:Y:S01]  /*6ad0*/  F2FP.F16.F32.PACK_AB R155, R63, R3 ;  /* 0x000000033f9b723e */ /* 0x000fe200000000ff */
[----:B------:R-:W2:Y:S01]  /*6ae0*/  MUFU.EX2 R42, R42 ;  /* 0x0000002a002a7308 */ /* 0x000ea20000000800 */
[----:B------:R-:W-:Y:S01]  /*6af0*/  FADD.FTZ R44, R168, R31 ;  /* 0x0000001fa82c7221 */ /* 0x000fe20000010000 */
[----:B------:R-:W-:Y:S01]  /*6b00*/  FADD.FTZ R21, R13, R10 ;  /* 0x0000000a0d157221 */ /* 0x000fe20000010000 */
[----:B------:R-:W-:Y:S02]  /*6b10*/  F2FP.F16.F32.PACK_AB R172, R153, R172 ;  /* 0x000000ac99ac723e */ /* 0x000fe400000000ff */
        /* <DEDUP_REMOVED lines=29> */
[----:B------:R-:W-:-:S02]  /*6cf0*/  F2FP.F16.F32.PACK_AB R158, R199, R158 ;  /* 0x0000009ec79e723e */ /* 0x000fc400000000ff */
[----:B------:R-:W-:Y:S01]  /*6d00*/  FADD.FTZ R13, R199, R10 ;  /* 0x0000000ac70d7221 */ /* 0x000fe20000010000 */
[C---:B------:R-:W-:Y:S01]  /*6d10*/  FADD.FTZ R8, R71.reuse, R8 ;  /* 0x0000000847087221 */ /* 0x040fe20000010000 */
[----:B------:R-:W-:Y:S02]  /*6d20*/  F2FP.F16.F32.PACK_AB R159, R71, R69 ;  /* 0x00000045479f723e */ /* 0x000fe400000000ff */
[----:B------:R-:W-:Y:S01]  /*6d30*/  FADD.FTZ R10, R14, R13 ;  /* 0x0000000d0e0a7221 */ /* 0x000fe20000010000 */
[----:B------:R-:W-:-:S03]  /*6d40*/  FADD.FTZ R8, R73, R8 ;  /* 0x0000000849087221 */ /* 0x000fc60000010000 */
        /* <DEDUP_REMOVED lines=9> */
[----:B------:R-:W-:Y:S01]  /*6de0*/  FADD.FTZ R8, R83, R8 ;  /* 0x0000000853087221 */ /* 0x000fe20000010000 */
[----:B------:R-:W-:Y:S02]  /*6df0*/  IMAD.MOV.U32 R10, RZ, RZ, R16 ;  /* 0x000000ffff0a7224 */ /* 0x000fe400078e0010 */
[----:B0-----:R-:W-:Y:S01]  /*6e00*/  FADD.FTZ R4, R26, R3 ;  /* 0x000000031a047221 */ /* 0x001fe20000010000 */
[----:B-1----:R-:W-:Y:S01]  /*6e10*/  FADD.FTZ R8, R167, R8 ;  /* 0x00000008a7087221 */ /* 0x002fe20000010000 */
[C---:B--2---:R-:W-:Y:S02]  /*6e20*/  F2FP.F16.F32.PACK_AB R167, R42.reuse, R167 ;  /* 0x000000a72aa7723e */ /* 0x044fe400000000ff */
[----:B------:R-:W-:Y:S01]  /*6e30*/  FADD.FTZ R4, R205, R4 ;  /* 0x00000004cd047221 */ /* 0x000fe20000010000 */
[----:B------:R-:W-:Y:S01]  /*6e40*/  FADD.FTZ R3, R42, R8 ;  /* 0x000000082a037221 */ /* 0x000fe20000010000 */
[----:B------:R-:W-:Y:S01]  /*6e50*/  IMAD.MOV.U32 R8, RZ, RZ, R11 ;  /* 0x000000ffff087224 */ /* 0x000fe200078e000b */
[----:B------:R-:W-:Y:S06]  /*6e60*/  @P2 BRA `(.L_x_275) ;  /* 0xffffffd400b02947 */ /* 0x000fec000383ffff */
.L_x_266:
        /* <DEDUP_REMOVED lines=67> */
.L_x_276:
[----:B------:R-:W-:Y:S01]  /*72a0*/  IMAD R20, R2, 0x8, R0 ;  /* 0x0000000802147824 */ /* 0x000fe200078e0200 */
[----:B------:R-:W-:-:S04]  /*72b0*/  SHF.L.U32 R5, R16, 0x1f, RZ ;  /* 0x0000001f10057819 */ /* 0x000fc800000006ff */
[----:B------:R0:W1:Y:S01]  /*72c0*/  SYNCS.PHASECHK.TRANS64.TRYWAIT P2, [R20+URZ+0x34850], R5 ;  /* 0x03485005140075a7 */ /* 0x000062000804017f */
[----:B------:R-:W-:Y:S05]  /*72d0*/  @!P0 BRA `(.L_x_277) ;  /* 0x0000000000048947 */ /* 0x000fea0003800000 */
[----:B------:R-:W-:Y:S01]  /*72e0*/  BPT.TRAP 0x1 ;  /* 0x000000040000795c */ /* 0x000fe20000300000 */
.L_x_277:
[----:B-1----:R-:W-:Y:S05]  /*72f0*/  @P2 BRA `(.L_x_278) ;  /* 0x0000000000082947 */ /* 0x002fea0003800000 */
[----:B------:R-:W1:Y:S02]  /*7300*/  SYNCS.PHASECHK.TRANS64.TRYWAIT P0, [R20+URZ+0x34850], R5 ;  /* 0x03485005140075a7 */ /* 0x000e64000800017f */
[----:B-1----:R-:W-:Y:S05]  /*7310*/  @!P0 BRA `(.L_x_279) ;  /* 0x00000078005c8947 */ /* 0x002fea0003800000 */
.L_x_278:
[----:B------:R-:W-:Y:S05]  /*7320*/  WARPSYNC.ALL ;  /* 0x0000000000007948 */ /* 0x000fea0003800000 */
[----:B------:R-:W-:Y:S01]  /*7330*/  VIADD R0, R0, 0x400 ;  /* 0x0000040000007836 */ /* 0x000fe20000000000 */
[----:B------:R-:W-:Y:S01]  /*7340*/  WARPGROUP.ARRIVE ;  /* 0x00000000000079c5 */ /* 0x000fe20000000000 */
[----:B------:R-:W-:Y:S01]  /*7350*/  IMAD.MOV.U32 R15, RZ, RZ, 0x40000040 ;  /* 0x40000040ff0f7424 */ /* 0x000fe200078e00ff */
[----:B01----:R-:W0:Y:S01]  /*7360*/  SHFL.BFLY PT, R5, R4, 0x2, 0x1f ;  /* 0x0c401f0004057f89 */ /* 0x003e2200000e0000 */
[----:B------:R-:W-:Y:S02]  /*7370*/  IADD3 R185, R185, 0x1, RZ ;  /* 0x00000001b9b97810 */ /* 0x000fe40007ffe0ff */
[----:B------:R-:W-:-:S04]  /*7380*/  SHF.R.U32.HI R0, RZ, 0x4, R0 ;  /* 0x00000004ff007819 */ /* 0x000fc80000011600 */
[----:B------:R-:W-:-:S04]  /*7390*/  LOP3.LUT R0, R0, 0x3fff, RZ, 0xc0, !PT ;  /* 0x00003fff00007812 */ /* 0x000fc800078ec0ff */
[----:B------:R-:W-:Y:S02]  /*73a0*/  LOP3.LUT R13, R0, 0x4000000, RZ, 0xfc, !PT ;  /* 0x04000000000d7812 */ /* 0x000fe400078efcff */
[----:B------:R-:W1:Y:S03]  /*73b0*/  SHFL.BFLY PT, R0, R3, 0x2, 0x1f ;  /* 0x0c401f0003007f89 */ /* 0x000e6600000e0000 */
[----:B------:R-:W-:Y:S01]  /*73c0*/  IMAD R12, R2, 0x800, R13 ;  /* 0x00000800020c7824 */ /* 0x000fe200078e020d */
[----:B------:R-:W-:-:S03]  /*73d0*/  MOV R13, 0x40000040 ;  /* 0x40000040000d7802 */ /* 0x000fc60000000f00 */
[C---:B------:R-:W-:Y:S01]  /*73e0*/  VIADD R14, R12.reuse, 0x80 ;  /* 0x000000800c0e7836 */ /* 0x040fe20000000000 */
[----:B------:R-:W-:Y:S02]  /*73f0*/  R2UR UR6, R12 ;  /* 0x000000000c0672ca */ /* 0x000fe400000e0000 */
[----:B------:R-:W-:Y:S01]  /*7400*/  R2UR UR7, R13 ;  /* 0x000000000d0772ca */ /* 0x000fe200000e0000 */
[----:B0-----:R-:W-:Y:S01]  /*7410*/  FADD.FTZ R5, R5, R4 ;  /* 0x0000000405057221 */ /* 0x001fe20000010000 */
[----:B------:R-:W-:-:S11]  /*7420*/  MOV R13, 0x40000040 ;  /* 0x40000040000d7802 */ /* 0x000fd60000000f00 */
[----:B------:R-:W-:Y:S01]  /*7430*/  HGMMA.64x128x16.F32 R24, R180, gdesc[UR4].tnspB, R24, gsb0 ;  /* 0x41e00004b4187df0 */ /* 0x000fe20008000818 */
[----:B------:R-:W-:Y:S01]  /*7440*/  R2UR UR6, R14 ;  /* 0x000000000e0672ca */ /* 0x000fe200000e0000 */
[----:B------:R-:W-:Y:S01]  /*7450*/  VIADD R14, R12, 0x100 ;  /* 0x000001000c0e7836 */ /* 0x000fe20000000000 */
[----:B------:R-:W-:Y:S01]  /*7460*/  R2UR UR7, R15 ;  /* 0x000000000f0772ca */ /* 0x000fe200000e0000 */
[----:B------:R-:W-:Y:S02]  /*7470*/  IMAD.MOV.U32 R15, RZ, RZ, 0x40000040 ;  /* 0x40000040ff0f7424 */ /* 0x000fe400078e00ff */
[----:B-1----:R-:W-:Y:S02]  /*7480*/  FADD.FTZ R7, R0, R3 ;  /* 0x0000000300077221 */ /* 0x002fe40000010000 */
[----:B------:R-:W-:Y:S04]  /*7490*/  SHFL.BFLY PT, R0, R5, 0x1, 0x1f ;  /* 0x0c201f0005007f89 */ /* 0x000fe800000e0000 */
[----:B------:R-:W0:Y:S01]  /*74a0*/  SHFL.BFLY PT, R8, R7, 0x1, 0x1f ;  /* 0x0c201f0007087f89 */ /* 0x000e2200000e0000 */
[----:B------:R-:W-:-:S02]  /*74b0*/  WARPGROUP.DEPBAR.LE gsb0, 0x0 ;  /* 0x00008000000079c5 */ /* 0x000fc40000010000 */
[----:B------:R-:W-:-:S06]  /*74c0*/  WARPGROUP.ARRIVE ;  /* 0x00000000000079c5 */ /* 0x000fcc0000000000 */
[----:B------:R-:W-:Y:S01]  /*74d0*/  HGMMA.64x128x16.F32 R24, R176, gdesc[UR4].tnspB, R24, gsb0 ;  /* 0x41e00004b0187df0 */ /* 0x000fe20008000818 */
[----:B------:R-:W-:Y:S01]  /*74e0*/  R2UR UR6, R14 ;  /* 0x000000000e0672ca */ /* 0x000fe200000e0000 */
[----:B------:R-:W-:Y:S01]  /*74f0*/  VIADD R14, R12, 0x180 ;  /* 0x000001800c0e7836 */ /* 0x000fe20000000000 */
[----:B------:R-:W-:Y:S01]  /*7500*/  R2UR UR7, R15 ;  /* 0x000000000f0772ca */ /* 0x000fe200000e0000 */
[----:B------:R-:W-:Y:S01]  /*7510*/  IMAD.MOV.U32 R15, RZ, RZ, 0x40000040 ;  /* 0x40000040ff0f7424 */ /* 0x000fe200078e00ff */
[----:B------:R-:W-:Y:S02]  /*7520*/  WARPGROUP.DEPBAR.LE gsb0, 0x0 ;  /* 0x00008000000079c5 */ /* 0x000fe40000010000 */
[----:B------:R-:W-:-:S09]  /*7530*/  WARPGROUP.ARRIVE ;  /* 0x00000000000079c5 */ /* 0x000fd20000000000 */
[----:B------:R-:W-:Y:S01]  /*7540*/  HGMMA.64x128x16.F32 R24, R172, gdesc[UR4].tnspB, R24, gsb0 ;  /* 0x41e00004ac187df0 */ /* 0x000fe20008000818 */
[----:B------:R-:W-:Y:S02]  /*7550*/  R2UR UR6, R14 ;  /* 0x000000000e0672ca */ /* 0x000fe400000e0000 */
[----:B------:R-:W-:Y:S01]  /*7560*/  R2UR UR7, R15 ;  /* 0x000000000f0772ca */ /* 0x000fe200000e0000 */
[----:B------:R-:W-:Y:S01]  /*7570*/  IMAD.MOV.U32 R15, RZ, RZ, 0x40000040 ;  /* 0x40000040ff0f7424 */ /* 0x000fe200078e00ff */
[----:B------:R-:W-:Y:S01]  /*7580*/  IADD3 R14, R12, 0x200, RZ ;  /* 0x000002000c0e7810 */ /* 0x000fe20007ffe0ff */
[----:B------:R-:W-:Y:S02]  /*7590*/  WARPGROUP.DEPBAR.LE gsb0, 0x0 ;  /* 0x00008000000079c5 */ /* 0x000fe40000010000 */
[----:B------:R-:W-:-:S08]  /*75a0*/  WARPGROUP.ARRIVE ;  /* 0x00000000000079c5 */ /* 0x000fd00000000000 */
        /* <DEDUP_REMOVED lines=8> */
[----:B------:R-:W-:Y:S01]  /*7630*/  R2UR UR6, R14 ;  /* 0x000000000e0672ca */ /* 0x000fe200000e0000 */
[C---:B------:R-:W-:Y:S01]  /*7640*/  VIADD R14, R12.reuse, 0x300 ;  /* 0x000003000c0e7836 */ /* 0x040fe20000000000 */
[----:B------:R-:W-:Y:S01]  /*7650*/  R2UR UR7, R15 ;  /* 0x000000000f0772ca */ /* 0x000fe200000e0000 */
[----:B------:R-:W-:Y:S02]  /*7660*/  IMAD.MOV.U32 R15, RZ, RZ, 0x40000040 ;  /* 0x40000040ff0f7424 */ /* 0x000fe400078e00ff */
[----:B------:R-:W-:Y:S01]  /*7670*/  VIADD R12, R12, 0x380 ;  /* 0x000003800c0c7836 */ /* 0x000fe20000000000 */
[----:B------:R-:W-:Y:S02]  /*7680*/  WARPGROUP.DEPBAR.LE gsb0, 0x0 ;  /* 0x00008000000079c5 */ /* 0x000fe40000010000 */
[----:B------:R-:W-:-:S07]  /*7690*/  WARPGROUP.ARRIVE ;  /* 0x00000000000079c5 */ /* 0x000fce0000000000 */
[----:B------:R-:W-:Y:S01]  /*76a0*/  HGMMA.64x128x16.F32 R24, R156, gdesc[UR4].tnspB, R24, gsb0 ;  /* 0x41e000049c187df0 */ /* 0x000fe20008000818 */
[----:B------:R-:W-:Y:S01]  /*76b0*/  R2UR UR6, R14 ;  /* 0x000000000e0672ca */ /* 0x000fe200000e0000 */
[----:B------:R-:W-:Y:S01]  /*76c0*/  VIADD R14, R2, 0x1 ;  /* 0x00000001020e7836 */ /* 0x000fe20000000000 */
[----:B------:R-:W-:Y:S01]  /*76d0*/  R2UR UR7, R15 ;  /* 0x000000000f0772ca */ /* 0x000fe200000e0000 */
[----:B0-----:R-:W-:Y:S01]  /*76e0*/  FADD.FTZ R15, R7, R8 ;  /* 0x00000008070f7221 */ /* 0x001fe20000010000 */
[----:B------:R-:W-:Y:S02]  /*76f0*/  IMAD.MOV.U32 R2, RZ, RZ, RZ ;  /* 0x000000ffff027224 */ /* 0x000fe400078e00ff */
[----:B------:R-:W-:Y:S01]  /*7700*/  ISETP.NE.AND P2, PT, R14, 0x2, PT ;  /* 0x000000020e00780c */ /* 0x000fe20003f45270 */
[----:B------:R-:W-:Y:S01]  /*7710*/  @!P1 VIADD R7, R20, 0x34860 ;  /* 0x0003486014079836 */ /* 0x000fe20000000000 */
[----:B------:R-:W-:Y:S02]  /*7720*/  FSETP.NE.FTZ.AND P3, PT, R15, RZ, PT ;  /* 0x000000ff0f00720b */ /* 0x000fe40003f75000 */
[----:B------:R-:W-:-:S02]  /*7730*/  SEL R3, RZ, 0x1, P2 ;  /* 0x00000001ff037807 */ /* 0x000fc40001000000 */
[----:B------:R-:W-:Y:S02]  /*7740*/  @!P1 PRMT R7, RZ, 0x654, R7 ;  /* 0x00000654ff079816 */ /* 0x000fe40000000007 */
[----:B------:R-:W-:Y:S01]  /*7750*/  LOP3.LUT R16, R16, R3, RZ, 0x3c, !PT ;  /* 0x0000000310107212 */ /* 0x000fe200078e3cff */
[----:B------:R-:W-:-:S06]  /*7760*/  IMAD.MOV.U32 R3, RZ, RZ, -0x800000 ;  /* 0xff800000ff037424 */ /* 0x000fcc00078e00ff */
[----:B------:R-:W0:Y:S01]  /*7770*/  @P3 MUFU.LG2 R10, R15 ;  /* 0x0000000f000a3308 */ /* 0x000e220000000c00 */
[----:B------:R-:W-:Y:S01]  /*7780*/  @P3 FMUL.FTZ R21, R6, 0.69314718246459960938 ;  /* 0x3f31721806153820 */ /* 0x000fe20000410000 */
[----:B0-----:R-:W-:Y:S01]  /*7790*/  @P3 FMUL.FTZ R10, R10, 0.69314718246459960938 ;  /* 0x3f3172180a0a3820 */ /* 0x001fe20000410000 */
[----:B------:R-:W-:Y:S02]  /*77a0*/  WARPGROUP.DEPBAR.LE gsb0, 0x0 ;  /* 0x00008000000079c5 */ /* 0x000fe40000010000 */
[----:B------:R-:W-:-:S06]  /*77b0*/  WARPGROUP.ARRIVE ;  /* 0x00000000000079c5 */ /* 0x000fcc0000000000 */
[----:B------:R-:W-:Y:S01]  /*77c0*/  HGMMA.64x128x16.F32 R24, R160, gdesc[UR4].tnspB, R24, gsb0 ;  /* 0x41e00004a0187df0 */ /* 0x000fe20008000818 */
[----:B------:R-:W-:Y:S01]  /*77d0*/  R2UR UR6, R12 ;  /* 0x000000000c0672ca */ /* 0x000fe200000e0000 */
[----:B------:R-:W-:Y:S01]  /*77e0*/  FADD.FTZ R12, R5, R0 ;  /* 0x00000000050c7221 */ /* 0x000fe20000010000 */
[----:B------:R-:W-:Y:S01]  /*77f0*/  R2UR UR7, R13 ;  /* 0x000000000d0772ca */ /* 0x000fe200000e0000 */
[----:B------:R-:W-:Y:S02]  /*7800*/  IMAD.MOV.U32 R13, RZ, RZ, RZ ;  /* 0x000000ffff0d7224 */ /* 0x000fe400078e00ff */
[----:B------:R-:W-:Y:S01]  /*7810*/  IMAD.MOV.U32 R0, RZ, RZ, -0x800000 ;  /* 0xff800000ff007424 */ /* 0x000fe200078e00ff */
[----:B------:R-:W-:Y:S01]  /*7820*/  FSETP.NE.FTZ.AND P0, PT, R12, RZ, PT ;  /* 0x000000ff0c00720b */ /* 0x000fe20003f15000 */
[----:B------:R-:W-:Y:S02]  /*7830*/  @P3 FFMA.FTZ R0, R21, R11, R10 ;  /* 0x0000000b15003223 */ /* 0x000fe4000001000a */
[----:B------:R-:W-:Y:S10]  /*7840*/  @P3 MUFU.RCP R13, R15 ;  /* 0x0000000f000d3308 */ /* 0x000ff40000001000 */
[----:B------:R-:W0:Y:S01]  /*7850*/  @P0 MUFU.LG2 R8, R12 ;  /* 0x0000000c00080308 */ /* 0x000e220000000c00 */
[----:B------:R-:W-:-:S07]  /*7860*/  @P0 FMUL.FTZ R4, R6, 0.69314718246459960938 ;  /* 0x3f31721806040820 */ /* 0x000fce0000410000 */
[----:B------:R-:W1:Y:S01]  /*7870*/  @P0 MUFU.RCP R2, R12 ;  /* 0x0000000c00020308 */ /* 0x000e620000001000 */
[----:B0-----:R-:W-:-:S04]  /*7880*/  @P0 FMUL.FTZ R5, R8, 0.69314718246459960938 ;  /* 0x3f31721808050820 */ /* 0x001fc80000410000 */
[----:B------:R-:W-:Y:S01]  /*7890*/  @P0 FFMA.FTZ R3, R4, R9, R5 ;  /* 0x0000000904030223 */ /* 0x000fe20000010005 */
[----:B------:R-:W-:Y:S01]  /*78a0*/  PLOP3.LUT P0, PT, PT, PT, PT, 0x8, 0x0 ;  /* 0x000000000000781c */ /* 0x000fe20003f0e170 */
[----:B------:R-:W-:Y:S02]  /*78b0*/  WARPGROUP.DEPBAR.LE gsb0, 0x0 ;  /* 0x00008000000079c5 */ /* 0x000fe40000010000 */
[----:B------:R-:W-:-:S06]  /*78c0*/  WARPGROUP.ARRIVE ;  /* 0x00000000000079c5 */ /* 0x000fcc0000000000 */
[----:B------:R-:W-:Y:S03]  /*78d0*/  HGMMA.64x128x16.F32 R24, R164, gdesc[UR4].tnspB, R24, gsb0 ;  /* 0x41e00004a4187df0 */ /* 0x000fe60008000818 */
[----:B------:R-:W-:Y:S02]  /*78e0*/  WARPGROUP.DEPBAR.LE gsb0, 0x0 ;  /* 0x00008000000079c5 */ /* 0x000fe40000010000 */
[-C--:B-1----:R-:W-:Y:S01]  /*78f0*/  FMUL.FTZ R89, R33, R2.reuse ;  /* 0x0000000221597220 */ /* 0x082fe20000410000 */
[-C--:B------:R-:W-:Y:S01]  /*7900*/  FMUL.FTZ R88, R36, R2.reuse ;  /* 0x0000000224587220 */ /* 0x080fe20000410000 */
[----:B------:R0:W-:Y:S01]  /*7910*/  @!P1 SYNCS.ARRIVE.TRANS64.RED.A1T0 RZ, [R7+URZ], RZ ;  /* 0x000000ff07ff99a7 */ /* 0x0001e2000810043f */
        /* <DEDUP_REMOVED lines=33> */
[-C--:B0-----:R-:W-:Y:S01]  /*7b30*/  FMUL.FTZ R7, R31, R13.reuse ;  /* 0x0000000d1f077220 */ /* 0x081fe20000410000 */
        /* <DEDUP_REMOVED lines=28> */
[----:B------:R-:W-:-:S07]  /*7d00*/  SEL R2, R14, RZ, P2 ;  /* 0x000000ff0e027207 */ /* 0x000fce0001000000 */
.L_x_258:
[----:B------:R-:W0:Y:S01]  /*7d10*/  S2R R5, SR_CgaCtaId ;  /* 0x0000000000057919 */ /* 0x000e220000008800 */
[----:B------:R-:W-:Y:S01]  /*7d20*/  MOV R28, 0x400 ;  /* 0x00000400001c7802 */ /* 0x000fe20000000f00 */
[----:B------:R-:W-:Y:S01]  /*7d30*/  BSSY B0, `(.L_x_280) ;  /* 0x0000205000007945 */ /* 0x000fe20003800000 */
[----:B------:R-:W-:Y:S02]  /*7d40*/  BAR.SYNC.DEFER_BLOCKING 0x5, 0x120 ;  /* 0x0144800000007b1d */ /* 0x000fe40000010000 */
[----:B0-----:R-:W-:-:S05]  /*7d50*/  LEA R28, R5, R28, 0x18 ;  /* 0x0000001c051c7211 */ /* 0x001fca00078ec0ff */
[----:B------:R-:W0:Y:S02]  /*7d60*/  LDS.128 R48, [R28+0x348d0] ;  /* 0x0348d0001c307984 */ /* 0x000e240000000c00 */
[----:B0-----:R-:W-:Y:S01]  /*7d70*/  R2UR UR5, R50 ;  /* 0x00000000320572ca */ /* 0x001fe200000e0000 */
[----:B------:R-:W-:Y:S06]  /*7d80*/  BAR.ARV 0x4, 0x120 ;  /* 0x0104800000007b1d */ /* 0x000fec0000002000 */
[----:B------:R-:W-:Y:S08]  /*7d90*/  @P0 BRA `(.L_x_281) ;  /* 0x0000001400200947 */ /* 0x000ff00003800000 */
[----:B------:R-:W0:Y:S01]  /*7da0*/  S2R R5, SR_SWINHI ;  /* 0x0000000000057919 */ /* 0x000e220000002f00 */
[----:B------:R-:W-:Y:S01]  /*7db0*/  F2FP.F16.F32.PACK_AB R7, R7, R8 ;  /* 0x000000080707723e */ /* 0x000fe200000000ff */
[----:B------:R-:W-:Y:S01]  /*7dc0*/  ULDC.64 UR6, c[0x0][0xbd8] ;  /* 0x0002f60000067ab9 */ /* 0x000fe20000000a00 */
[----:B------:R-:W-:Y:S01]  /*7dd0*/  F2FP.F16.F32.PACK_AB R6, R6, R91 ;  /* 0x0000005b0606723e */ /* 0x000fe200000000ff */
[----:B------:R-:W-:Y:S01]  /*7de0*/  UISETP.NE.U32.AND UP0, UPT, UR6, URZ, UPT ;  /* 0x0000003f0600728c */ /* 0x000fe2000bf05070 */
[----:B------:R-:W-:Y:S01]  /*7df0*/  F2FP.F16.F32.PACK_AB R64, R65, R64 ;  /* 0x000000404140723e */ /* 0x000fe200000000ff */
[----:B------:R-:W-:Y:S01]  /*7e00*/  USHF.L.U32 UR8, UR61, 0x2, URZ ;  /* 0x000000023d087899 */ /* 0x000fe2000800063f */
[----:B------:R-:W-:Y:S01]  /*7e10*/  F2FP.F16.F32.PACK_AB R65, R67, R66 ;  /* 0x000000424341723e */ /* 0x000fe200000000ff */
[----:B------:R-:W-:Y:S01]  /*7e20*/  UISETP.NE.AND.EX UP0, UPT, UR7, URZ, UPT, UP0 ;  /* 0x0000003f0700728c */ /* 0x000fe2000bf05300 */
[----:B------:R-:W-:Y:S01]  /*7e30*/  F2FP.F16.F32.PACK_AB R72, R73, R72 ;  /* 0x000000484948723e */ /* 0x000fe200000000ff */
[----:B------:R-:W-:Y:S01]  /*7e40*/  ULDC.64 UR10, c[0x0][0x208] ;  /* 0x00008200000a7ab9 */ /* 0x000fe20000000a00 */
        /* <DEDUP_REMOVED lines=9> */
[----:B------:R-:W-:Y:S02]  /*7ee0*/  R2UR UR4, R184 ;  /* 0x00000000b80472ca */ /* 0x000fe400000e0000 */
[----:B------:R-:W-:Y:S02]  /*7ef0*/  MOV R20, R28 ;  /* 0x0000001c00147202 */ /* 0x000fe40000000f00 */
[----:B0-----:R-:W-:-:S03]  /*7f00*/  MOV R21, R5 ;  /* 0x0000000500157202 */ /* 0x001fc60000000f00 */
[----:B------:R-:W-:-:S03]  /*7f10*/  IMAD.WIDE R4, R190, 0x2, R20 ;  /* 0x00000002be047825 */ /* 0x000fc600078e0214 */
[----:B------:R-:W-:-:S03]  /*7f20*/  LOP3.LUT R9, R4, 0x380, RZ, 0xc0, !PT ;  /* 0x0000038004097812 */ /* 0x000fc600078ec0ff */
[----:B------:R-:W-:Y:S01]  /*7f30*/  USHF.L.U64.HI UR9, UR61, 0x2, UR4 ;  /* 0x000000023d097899 */ /* 0x000fe20008010204 */
[C---:B------:R-:W-:Y:S01]  /*7f40*/  IADD3 R97, P6, R4.reuse, 0x20, RZ ;  /* 0x0000002004617810 */ /* 0x040fe20007fde0ff */
[----:B------:R-:W-:Y:S01]  /*7f50*/  UIADD3 UR4, UP1, UR8, UR6, URZ ;  /* 0x0000000608047290 */ /* 0x000fe2000ff3e03f */
[C---:B------:R-:W-:Y:S02]  /*7f60*/  IADD3 R99, P5, R4.reuse, 0x40, RZ ;  /* 0x0000004004637810 */ /* 0x040fe40007fbe0ff */
[C---:B------:R-:W-:Y:S01]  /*7f70*/  IADD3 R101, P4, R4.reuse, 0x60, RZ ;  /* 0x0000006004657810 */ /* 0x040fe20007f9e0ff */
[--C-:B------:R-:W-:Y:S01]  /*7f80*/  IMAD.X R31, RZ, RZ, R5.reuse, P6 ;  /* 0x000000ffff1f7224 */ /* 0x100fe200030e0605 */
[----:B------:R-:W-:Y:S01]  /*7f90*/  IADD3 R103, P3, R4, 0x4000, RZ ;  /* 0x0000400004677810 */ /* 0x000fe20007f7e0ff */
[--C-:B------:R-:W-:Y:S01]  /*7fa0*/  IMAD.X R27, RZ, RZ, R5.reuse, P5 ;  /* 0x000000ffff1b7224 */ /* 0x100fe200028e0605 */
[----:B------:R-:W-:Y:S01]  /*7fb0*/  SHF.R.U64 R9, R9, 0x3, RZ ;  /* 0x0000000309097819 */ /* 0x000fe200000012ff */
[--C-:B------:R-:W-:Y:S01]  /*7fc0*/  IMAD.X R25, RZ, RZ, R5.reuse, P4 ;  /* 0x000000ffff197224 */ /* 0x100fe200020e0605 */
[----:B------:R-:W-:Y:S01]  /*7fd0*/  LOP3.LUT R14, R97, 0x380, RZ, 0xc0, !PT ;  /* 0x00000380610e7812 */ /* 0x000fe200078ec0ff */
[----:B------:R-:W-:Y:S01]  /*7fe0*/  IMAD.X R15, RZ, RZ, R5, P3 ;  /* 0x000000ffff0f7224 */ /* 0x000fe200018e0605 */
[----:B------:R-:W-:Y:S01]  /*7ff0*/  LOP3.LUT R24, R99, 0x380, RZ, 0xc0, !PT ;  /* 0x0000038063187812 */ /* 0x000fe200078ec0ff */
[----:B------:R-:W-:Y:S01]  /*8000*/  UIADD3.X UR6, UR9, UR7, URZ, UP1, !UPT ;  /* 0x0000000709067290 */ /* 0x000fe20008ffe43f */
[----:B------:R-:W-:-:S02]  /*8010*/  LOP3.LUT R48, R101, 0x380, RZ, 0xc0, !PT ;  /* 0x0000038065307812 */ /* 0x000fc400078ec0ff */
[----:B------:R-:W-:Y:S01]  /*8020*/  LOP3.LUT R50, R103, 0x380, RZ, 0xc0, !PT ;  /* 0x0000038067327812 */ /* 0x000fe200078ec0ff */
[----:B------:R-:W-:Y:S01]  /*8030*/  BAR.SYNC.DEFER_BLOCKING 0x1, 0x100 ;  /* 0x0044000000007b1d */ /* 0x000fe20000010000 */
[C---:B------:R-:W-:Y:S02]  /*8040*/  IADD3 R105, P2, R4.reuse, 0x4020, RZ ;  /* 0x0000402004697810 */ /* 0x040fe40007f5e0ff */
[C---:B------:R-:W-:Y:S02]  /*8050*/  IADD3 R107, P1, R4.reuse, 0x4040, RZ ;  /* 0x00004040046b7810 */ /* 0x040fe40007f3e0ff */
[----:B------:R-:W-:Y:S01]  /*8060*/  IADD3 R109, P0, R4, 0x4060, RZ ;  /* 0x00004060046d7810 */ /* 0x000fe20007f1e0ff */
[--C-:B------:R-:W-:Y:S01]  /*8070*/  IMAD.X R13, RZ, RZ, R5.reuse, P2 ;  /* 0x000000ffff0d7224 */ /* 0x100fe200010e0605 */
[----:B------:R-:W-:Y:S01]  /*8080*/  LOP3.LUT R4, R9, R4, RZ, 0x3c, !PT ;  /* 0x0000000409047212 */ /* 0x000fe200078e3cff */
[----:B------:R-:W-:Y:S01]  /*8090*/  IMAD.X R11, RZ, RZ, R5, P1 ;  /* 0x000000ffff0b7224 */ /* 0x000fe200008e0605 */
[----:B------:R-:W-:-:S02]  /*80a0*/  SHF.R.U64 R14, R14, 0x3, RZ ;  /* 0x000000030e0e7819 */ /* 0x000fc400000012ff */
[----:B------:R-:W-:Y:S02]  /*80b0*/  SHF.R.U64 R24, R24, 0x3, RZ ;  /* 0x0000000318187819 */ /* 0x000fe400000012ff */
[----:B------:R-:W-:Y:S02]  /*80c0*/  SHF.R.U64 R48, R48, 0x3, RZ ;  /* 0x0000000330307819 */ /* 0x000fe400000012ff */
[----:B------:R-:W-:Y:S02]  /*80d0*/  SHF.R.U64 R50, R50, 0x3, RZ ;  /* 0x0000000332327819 */ /* 0x000fe400000012ff */
[-C--:B------:R-:W-:Y:S02]  /*80e0*/  IADD3.X R9, RZ, R5.reuse, RZ, P0, !PT ;  /* 0x00000005ff097210 */ /* 0x080fe400007fe4ff */
[----:B------:R-:W-:Y:S02]  /*80f0*/  MOV R94, R4 ;  /* 0x00000004005e7202 */ /* 0x000fe40000000f00 */
[----:B------:R-:W-:-:S02]  /*8100*/  LOP3.LUT R30, R14, R97, RZ, 0x3c, !PT ;  /* 0x000000610e1e7212 */ /* 0x000fc400078e3cff */
[----:B------:R-:W-:Y:S02]  /*8110*/  LOP3.LUT R26, R24, R99, RZ, 0x3c, !PT ;  /* 0x00000063181a7212 */ /* 0x000fe400078e3cff */
[----:B------:R-:W-:Y:S02]  /*8120*/  F2FP.F16.F32.PACK_AB R5, R10, R93 ;  /* 0x0000005d0a05723e */ /* 0x000fe400000000ff */
[----:B------:R-:W-:Y:S02]  /*8130*/  LOP3.LUT R24, R48, R101, RZ, 0x3c, !PT ;  /* 0x0000006530187212 */ /* 0x000fe400078e3cff */
[----:B------:R-:W-:Y:S02]  /*8140*/  LOP3.LUT R14, R50, R103, RZ, 0x3c, !PT ;  /* 0x00000067320e7212 */ /* 0x000fe400078e3cff */
[----:B------:R-:W-:Y:S02]  /*8150*/  LOP3.LUT R10, R105, 0x380, RZ, 0xc0, !PT ;  /* 0x00000380690a7812 */ /* 0x000fe400078ec0ff */
[----:B------:R-:W-:-:S02]  /*8160*/  LOP3.LUT R48, R107, 0x380, RZ, 0xc0, !PT ;  /* 0x000003806b307812 */ /* 0x000fc400078ec0ff */
[----:B------:R-:W-:Y:S02]  /*8170*/  LOP3.LUT R50, R109, 0x380, RZ, 0xc0, !PT ;  /* 0x000003806d327812 */ /* 0x000fe400078ec0ff */
[----:B------:R-:W-:Y:S02]  /*8180*/  SHF.R.U64 R10, R10, 0x3, RZ ;  /* 0x000000030a0a7819 */ /* 0x000fe400000012ff */
[----:B------:R-:W-:Y:S02]  /*8190*/  SHF.R.U64 R48, R48, 0x3, RZ ;  /* 0x0000000330307819 */ /* 0x000fe400000012ff */
[----:B------:R-:W-:Y:S02]  /*81a0*/  SHF.R.U64 R50, R50, 0x3, RZ ;  /* 0x0000000332327819 */ /* 0x000fe400000012ff */
[----:B------:R-:W-:Y:S02]  /*81b0*/  F2FP.F16.F32.PACK_AB R4, R12, R95 ;  /* 0x0000005f0c04723e */ /* 0x000fe400000000ff */
[----:B------:R-:W-:-:S02]  /*81c0*/  LOP3.LUT R12, R10, R105, RZ, 0x3c, !PT ;  /* 0x000000690a0c7212 */ /* 0x000fc400078e3cff */
[----:B------:R-:W-:Y:S01]  /*81d0*/  LOP3.LUT R10, R48, R107, RZ, 0x3c, !PT ;  /* 0x0000006b300a7212 */ /* 0x000fe200078e3cff */
[----:B------:R0:W-:Y:S01]  /*81e0*/  STSM.16.M88.4 [R94], R4 ;  /* 0x000000045e007844 */ /* 0x0001e20000000200 */
[----:B------:R-:W-:Y:S02]  /*81f0*/  LOP3.LUT R8, R50, R109, RZ, 0x3c, !PT ;  /* 0x0000006d32087212 */ /* 0x000fe400078e3cff */
[----:B------:R-:W-:Y:S02]  /*8200*/  MOV R93, R30 ;  /* 0x0000001e005d7202 */ /* 0x000fe40000000f00 */
[----:B------:R-:W-:Y:S02]  /*8210*/  MOV R31, R10 ;  /* 0x0000000a001f7202 */ /* 0x000fe40000000f00 */
[----:B------:R-:W-:Y:S02]  /*8220*/  MOV R30, R8 ;  /* 0x00000008001e7202 */ /* 0x000fe40000000f00 */
[----:B------:R-:W-:-:S02]  /*8230*/  F2FP.F16.F32.PACK_AB R8, R89, R90 ;  /* 0x0000005a5908723e */ /* 0x000fc400000000ff */
[----:B------:R-:W-:Y:S02]  /*8240*/  F2FP.F16.F32.PACK_AB R9, R35, R34 ;  /* 0x000000222309723e */ /* 0x000fe400000000ff */
[----:B------:R-:W-:Y:S02]  /*8250*/  F2FP.F16.F32.PACK_AB R10, R37, R88 ;  /* 0x00000058250a723e */ /* 0x000fe400000000ff */
[----:B------:R-:W-:Y:S02]  /*8260*/  F2FP.F16.F32.PACK_AB R11, R39, R38 ;  /* 0x00000026270b723e */ /* 0x000fe400000000ff */
[----:B------:R-:W-:Y:S02]  /*8270*/  MOV R92, R26 ;  /* 0x0000001a005c7202 */ /* 0x000fe40000000f00 */
[----:B------:R-:W-:Y:S01]  /*8280*/  MOV R50, R14 ;  /* 0x0000000e00327202 */ /* 0x000fe20000000f00 */
[----:B------:R-:W-:Y:S01]  /*8290*/  STSM.16.M88.4 [R93], R8 ;  /* 0x000000085d007844 */ /* 0x000fe20000000200 */
[----:B------:R-:W-:-:S02]  /*82a0*/  MOV R48, R12 ;  /* 0x0000000c00307202 */ /* 0x000fc40000000f00 */
[----:B0-----:R-:W-:Y:S02]  /*82b0*/  F2FP.F16.F32.PACK_AB R4, R41, R40 ;  /* 0x000000282904723e */ /* 0x001fe400000000ff */
[----:B------:R-:W-:Y:S02]  /*82c0*/  F2FP.F16.F32.PACK_AB R5, R43, R42 ;  /* 0x0000002a2b05723e */ /* 0x000fe400000000ff */
[----:B------:R-:W-:Y:S02]  /*82d0*/  F2FP.F16.F32.PACK_AB R6, R45, R44 ;  /* 0x0000002c2d06723e */ /* 0x000fe400000000ff */
[----:B------:R-:W-:Y:S02]  /*82e0*/  F2FP.F16.F32.PACK_AB R7, R47, R46 ;  /* 0x0000002e2f07723e */ /* 0x000fe400000000ff */
[----:B------:R-:W-:Y:S02]  /*82f0*/  MOV R91, R24 ;  /* 0x00000018005b7202 */ /* 0x000fe40000000f00 */
[----:B------:R-:W-:Y:S01]  /*8300*/  F2FP.F16.F32.PACK_AB R12, R33, R36 ;  /* 0x00000024210c723e */ /* 0x000fe200000000ff */
[----:B------:R0:W-:Y:S01]  /*8310*/  STSM.16.M88.4 [R92], R4 ;  /* 0x000000045c007844 */ /* 0x0001e20000000200 */
[----:B------:R-:W-:-:S02]  /*8320*/  F2FP.F16.F32.PACK_AB R13, R29, R32 ;  /* 0x000000201d0d723e */ /* 0x000fc400000000ff */
[----:B------:R-:W-:Y:S02]  /*8330*/  F2FP.F16.F32.PACK_AB R14, R53, R52 ;  /* 0x00000034350e723e */ /* 0x000fe400000000ff */
[----:B------:R-:W-:Y:S02]  /*8340*/  F2FP.F16.F32.PACK_AB R15, R55, R54 ;  /* 0x00000036370f723e */ /* 0x000fe400000000ff */
[----:B------:R-:W-:Y:S02]  /*8350*/  F2FP.F16.F32.PACK_AB R24, R57, R56 ;  /* 0x000000383918723e */ /* 0x000fe400000000ff */
[----:B------:R-:W-:Y:S01]  /*8360*/  F2FP.F16.F32.PACK_AB R25, R59, R58 ;  /* 0x0000003a3b19723e */ /* 0x000fe200000000ff */
[----:B------:R1:W-:Y:S01]  /*8370*/  STSM.16.M88.4 [R91], R12 ;  /* 0x0000000c5b007844 */ /* 0x0003e20000000200 */
[----:B------:R-:W-:Y:S02]  /*8380*/  F2FP.F16.F32.PACK_AB R26, R61, R60 ;  /* 0x0000003c3d1a723e */ /* 0x000fe400000000ff */
[----:B------:R-:W-:-:S02]  /*8390*/  F2FP.F16.F32.PACK_AB R27, R63, R62 ;  /* 0x0000003e3f1b723e */ /* 0x000fc400000000ff */
[----:B------:R-:W-:Y:S01]  /*83a0*/  PLOP3.LUT P0, PT, PT, PT, UP0, 0x80, 0x0 ;  /* 0x000000000000781c */ /* 0x000fe20003f0f008 */
[----:B0-----:R-:W-:Y:S02]  /*83b0*/  IMAD.U32 R4, RZ, RZ, UR4 ;  /* 0x00000004ff047e24 */ /* 0x001fe4000f8e00ff */
[----:B------:R1:W-:Y:S01]  /*83c0*/  STSM.16.M88.4 [R50], R24 ;  /* 0x0000001832007844 */ /* 0x0003e20000000200 */
[----:B------:R-:W-:Y:S01]  /*83d0*/  IMAD.U32 R5, RZ, RZ, UR6 ;  /* 0x00000006ff057e24 */ /* 0x000fe2000f8e00ff */
[----:B------:R-:W-:Y:S02]  /*83e0*/  ULDC.64 UR6, c[0x0][0xbe0] ;  /* 0x0002f80000067ab9 */ /* 0x000fe40000000a00 */
[----:B------:R1:W-:Y:S04]  /*83f0*/  STSM.16.M88.4 [R48], R64 ;  /* 0x0000004030007844 */ /* 0x0003e80000000200 */
[----:B------:R1:W-:Y:S04]  /*8400*/  STSM.16.M88.4 [R31], R72 ;  /* 0x000000481f007844 */ /* 0x0003e80000000200 */
[----:B------:R1:W-:Y:S01]  /*8410*/  STSM.16.M88.4 [R30], R80 ;  /* 0x000000501e007844 */ /* 0x0003e20000000200 */
[----:B------:R-:W-:Y:S06]  /*8420*/  BAR.SYNC.DEFER_BLOCKING 0x1, 0x100 ;  /* 0x0044000000007b1d */ /* 0x000fec0000010000 */
[----:B------:R-:W2:Y:S01]  /*8430*/  @P0 LDG.E R6, desc[UR10][R4.64] ;  /* 0x0000000a04060981 */ /* 0x000ea2000c1e1900 */
[----:B------:R-:W-:Y:S01]  /*8440*/  UISETP.NE.U32.AND UP1, UPT, UR6, URZ, UPT ;  /* 0x0000003f0600728c */ /* 0x000fe2000bf25070 */
[----:B------:R-:W0:Y:S01]  /*8450*/  LDC R29, c[0x0][0xa88] ;  /* 0x0002a200ff1d7b82 */ /* 0x000e220000000800 */
[----:B------:R-:W-:Y:S01]  /*8460*/  IMAD R7, R18, 0x40, R17 ;  /* 0x0000004012077824 */ /* 0x000fe200078e0211 */
[----:B------:R-:W-:Y:S01]  /*8470*/  UMOV UR4, URZ ;  /* 0x0000003f00047c82 */ /* 0x000fe20008000000 */
[----:B------:R-:W-:-:S02]  /*8480*/  UISETP.NE.AND.EX UP1, UPT, UR7, URZ, UPT, UP1 ;  /* 0x0000003f0700728c */ /* 0x000fc4000bf25310 */
[----:B------:R-:W-:-:S04]  /*8490*/  IMAD.WIDE R20, R7, 0x2, R20 ;  /* 0x0000000207147825 */ /* 0x000fc800078e0214 */
[----:B------:R-:W-:Y:S02]  /*84a0*/  PLOP3.LUT P2, PT, PT, PT, UP1, 0x80, 0x0 ;  /* 0x000000000000781c */ /* 0x000fe40003f4f018 */
[----:B------:R-:W-:-:S03]  /*84b0*/  IADD3 R33, P1, R20, 0x1000, RZ ;  /* 0x0000100014217810 */ /* 0x000fc60007f3e0ff */
[----:B------:R-:W-:-:S04]  /*84c0*/  @UP1 UIADD3 UR6, UP2, UR8, UR6, URZ ;  /* 0x0000000608061290 */ /* 0x000fc8000ff5e03f */
[----:B------:R-:W-:-:S06]  /*84d0*/  @UP1 UIADD3.X UR7, UR9, UR7, URZ, UP2, !UPT ;  /* 0x0000000709071290 */ /* 0x000fcc00097fe43f */
[----:B------:R-:W-:Y:S01]  /*84e0*/  IMAD.U32 R7, RZ, RZ, UR7 ;  /* 0x00000007ff077e24 */ /* 0x000fe2000f8e00ff */
[----:B--2---:R-:W-:Y:S01]  /*84f0*/  @P0 R2UR UR4, R6 ;  /* 0x00000000060402ca */ /* 0x004fe200000e0000 */
[----:B------:R-:W-:-:S05]  /*8500*/  IMAD.U32 R6, RZ, RZ, UR6 ;  /* 0x00000006ff067e24 */ /* 0x000fca000f8e00ff */
[----:B0-----:R1:W5:Y:S01]  /*8510*/  @P2 LDG.E R29, desc[UR10][R6.64] ;  /* 0x0000000a061d2981 */ /* 0x001362000c1e1900 */
[----:B------:R-:W-:Y:S08]  /*8520*/  @P2 BRA `(.L_x_282) ;  /* 0x0000000000142947 */ /* 0x000ff00003800000 */
[----:B------:R-:W-:Y:S05]  /*8530*/  @!P0 BRA `(.L_x_282) ;  /* 0x0000000000108947 */ /* 0x000fea0003800000 */
[----:B------:R-:W-:Y:S02]  /*8540*/  ULDC.64 UR6, c[0x0][0x208] ;  /* 0x0000820000067ab9 */ /* 0x000fe40000000a00 */
[----:B-1----:R-:W2:Y:S04]  /*8550*/  LDG.E R6, desc[UR6][R4.64] ;  /* 0x0000000604067981 */ /* 0x002ea8000c1e1900 */
[----:B-----5:R-:W2:Y:S02]  /*8560*/  LDG.E R29, desc[UR6][R4.64+0x4] ;  /* 0x00000406041d7981 */ /* 0x020ea4000c1e1900 */
[----:B--2---:R-:W-:-:S07]  /*8570*/  IMAD.IADD R29, R29, 0x1, -R6 ;  /* 0x000000011d1d7824 */ /* 0x004fce00078e0a06 */
.L_x_282:
[----:B------:R-:W-:Y:S01]  /*8580*/  R2UR UR15, R23 ;  /* 0x00000000170f72ca */ /* 0x000fe200000e0000 */
[----:B------:R-:W-:Y:S01]  /*8590*/  ULDC.64 UR12, c[0x0][0xb70] ;  /* 0x0002dc00000c7ab9 */ /* 0x000fe20000000a00 */
[----:B------:R-:W-:Y:S01]  /*85a0*/  R2UR UR14, R184 ;  /* 0x00000000b80e72ca */ /* 0x000fe200000e0000 */
[----:B------:R-:W-:Y:S01]  /*85b0*/  USHF.R.S32.HI UR9, URZ, 0x1f, UR4 ;  /* 0x0000001f3f097899 */ /* 0x000fe20008011404 */
[----:B------:R-:W-:Y:S01]  /*85c0*/  LEA R8, R22, R189, 0x7 ;  /* 0x000000bd16087211 */ /* 0x000fe200078e38ff */
[----:B------:R-:W-:Y:S01]  /*85d0*/  UMOV UR8, UR4 ;  /* 0x0000000400087c82 */ /* 0x000fe20008000000 */
[----:B------:R-:W-:Y:S01]  /*85e0*/  USEL UR61, UR61, URZ, !UP0 ;  /* 0x0000003f3d3d7287 */ /* 0x000fe2000c000000 */
[----:B------:R-:W-:Y:S01]  /*85f0*/  LOP3.LUT R32, R33, 0x380, RZ, 0xc0, !PT ;  /* 0x0000038021207812 */ /* 0x000fe200078ec0ff */
[----:B------:R-:W-:Y:S01]  /*8600*/  ULDC.64 UR16, c[0x0][0x208] ;  /* 0x0000820000107ab9 */ /* 0x000fe20000000a00 */
[----:B------:R-:W-:Y:S02]  /*8610*/  SHF.R.S32.HI R5, RZ, 0x1f, R8 ;  /* 0x0000001fff057819 */ /* 0x000fe40000011408 */
[----:B-1----:R-:W-:-:S02]  /*8620*/  IADD3 R13, P2, R20, 0x2000, RZ ;  /* 0x00002000140d7810 */ /* 0x002fc40007f5e0ff */
[----:B------:R-:W-:Y:S01]  /*8630*/  USHF.R.S32.HI UR11, URZ, 0x1f, UR15 ;  /* 0x0000001f3f0b7899 */ /* 0x000fe2000801140f */
[----:B------:R-:W-:Y:S01]  /*8640*/  IADD3 R7, P6, R20, 0x3000, RZ ;  /* 0x0000300014077810 */ /* 0x000fe20007fde0ff */
[----:B------:R-:W-:Y:S01]  /*8650*/  USEL UR14, UR14, URZ, !UP0 ;  /* 0x0000003f0e0e7287 */ /* 0x000fe2000c000000 */
[----:B------:R-:W-:Y:S01]  /*8660*/  SHF.R.U64 R32, R32, 0x3, RZ ;  /* 0x0000000320207819 */ /* 0x000fe200000012ff */
[----:B------:R-:W-:Y:S01]  /*8670*/  UIMAD UR10, UR11, UR12, URZ ;  /* 0x0000000c0b0a72a4 */ /* 0x000fe2000f8e023f */
[----:B------:R-:W-:Y:S01]  /*8680*/  LOP3.LUT R12, R13, 0x380, RZ, 0xc0, !PT ;  /* 0x000003800d0c7812 */ /* 0x000fe200078ec0ff */
[----:B------:R-:W-:Y:S01]  /*8690*/  UIMAD.WIDE.U32 UR6, UR15, UR12, UR8 ;  /* 0x0000000c0f0672a5 */ /* 0x000fe2000f8e0008 */
[----:B------:R-:W-:Y:S01]  /*86a0*/  LOP3.LUT R4, R7, 0x380, RZ, 0xc0, !PT ;  /* 0x0000038007047812 */ /* 0x000fe200078ec0ff */
[----:B------:R-:W-:Y:S01]  /*86b0*/  UIMAD UR10, UR15, UR13, UR10 ;  /* 0x0000000d0f0a72a4 */ /* 0x000fe2000f8e020a */
[----:B------:R-:W-:Y:S01]  /*86c0*/  LOP3.LUT R32, R32, R33, RZ, 0x3c, !PT ;  /* 0x0000002120207212 */ /* 0x000fe200078e3cff */
[----:B------:R-:W-:Y:S01]  /*86d0*/  IMAD.X R33, RZ, RZ, R21, P1 ;  /* 0x000000ffff217224 */ /* 0x000fe200008e0615 */
[----:B------:R-:W-:Y:S01]  /*86e0*/  ULDC.64 UR12, c[0x0][0xb78] ;  /* 0x0002de00000c7ab9 */ /* 0x000fe20000000a00 */
[----:B------:R-:W-:Y:S01]  /*86f0*/  UIADD3 UR7, UR7, UR10, URZ ;  /* 0x0000000a07077290 */ /* 0x000fe2000fffe03f */
[----:B------:R-:W-:Y:S01]  /*8700*/  SHF.R.U64 R12, R12, 0x3, RZ ;  /* 0x000000030c0c7819 */ /* 0x000fe200000012ff */
[----:B------:R-:W-:Y:S01]  /*8710*/  UIMAD UR8, UR14, UR12, URZ ;  /* 0x0000000c0e0872a4 */ /* 0x000fe2000f8e023f */
[----:B------:R-:W-:Y:S01]  /*8720*/  SHF.R.U64 R4, R4, 0x3, RZ ;  /* 0x0000000304047819 */ /* 0x000fe200000012ff */
[----:B------:R-:W-:Y:S01]  /*8730*/  UIMAD.WIDE.U32 UR6, UR61, UR12, UR6 ;  /* 0x0000000c3d0672a5 */ /* 0x000fe2000f8e0006 */
[C---:B------:R-:W-:Y:S01]  /*8740*/  IADD3 R45, P5, R20.reuse, 0x4000, RZ ;  /* 0x00004000142d7810 */ /* 0x040fe20007fbe0ff */
[----:B------:R-:W-:Y:S01]  /*8750*/  UIMAD UR8, UR61, UR13, UR8 ;  /* 0x0000000d3d0872a4 */ /* 0x000fe2000f8e0208 */
[----:B------:R-:W-:-:S02]  /*8760*/  IADD3 R37, P4, R20, 0x5000, RZ ;  /* 0x0000500014257810 */ /* 0x000fc40007f9e0ff */
[----:B------:R-:W-:Y:S01]  /*8770*/  IADD3 R25, P3, R20, 0x6000, RZ ;  /* 0x0000600014197810 */ /* 0x000fe20007f7e0ff */
[----:B------:R-:W-:Y:S01]  /*8780*/  ULDC.64 UR12, c[0x0][0xaa0] ;  /* 0x0002a800000c7ab9 */ /* 0x000fe20000000a00 */
[----:B------:R-:W-:Y:S01]  /*8790*/  IADD3 R6, P0, R8, UR6, RZ ;  /* 0x0000000608067c10 */ /* 0x000fe2000ff1e0ff */
[----:B------:R-:W-:Y:S01]  /*87a0*/  IMAD.U32 R10, RZ, RZ, UR8 ;  /* 0x00000008ff0a7e24 */ /* 0x000fe2000f8e00ff */
[----:B------:R-:W-:Y:S02]  /*87b0*/  LOP3.LUT R9, R20, 0x380, RZ, 0xc0, !PT ;  /* 0x0000038014097812 */ /* 0x000fe400078ec0ff */
[----:B------:R-:W-:Y:S01]  /*87c0*/  LOP3.LUT R12, R12, R13, RZ, 0x3c, !PT ;  /* 0x0000000d0c0c7212 */ /* 0x000fe200078e3cff */
[----:B------:R-:W-:Y:S01]  /*87d0*/  IMAD.X R13, RZ, RZ, R21, P2 ;  /* 0x000000ffff0d7224 */ /* 0x000fe200010e0615 */
[----:B------:R-:W-:Y:S01]  /*87e0*/  IADD3.X R5, R5, UR7, R10, P0, !PT ;  /* 0x0000000705057c10 */ /* 0x000fe200087fe40a */
[----:B------:R-:W-:Y:S01]  /*87f0*/  ULDC.64 UR6, c[0x0][0xb40] ;  /* 0x0002d00000067ab9 */ /* 0x000fe20000000a00 */
[----:B------:R-:W-:-:S02]  /*8800*/  LOP3.LUT R4, R4, R7, RZ, 0x3c, !PT ;  /* 0x0000000704047212 */ /* 0x000fc400078e3cff */
[----:B------:R-:W-:Y:S02]  /*8810*/  LEA R52, P0, R6, UR6, 0x2 ;  /* 0x0000000606347c11 */ /* 0x000fe4000f8010ff */
[----:B------:R-:W-:Y:S02]  /*8820*/  IADD3 R7, P2, R20, 0x7000, RZ ;  /* 0x0000700014077810 */ /* 0x000fe40007f5e0ff */
[----:B------:R-:W-:Y:S01]  /*8830*/  LEA.HI.X R53, R6, UR7, R5, 0x2, P0 ;  /* 0x0000000706357c11 */ /* 0x000fe200080f1405 */
[----:B------:R-:W-:Y:S01]  /*8840*/  VIADD R6, R8, 0x8 ;  /* 0x0000000808067836 */ /* 0x000fe20000000000 */
[----:B------:R-:W-:Y:S02]  /*8850*/  LOP3.LUT P0, RZ, R186, 0x3, RZ, 0xc0, !PT ;  /* 0x00000003baff7812 */ /* 0x000fe4000780c0ff */
[----:B------:R-:W-:Y:S02]  /*8860*/  LOP3.LUT R44, R45, 0x380, RZ, 0xc0, !PT ;  /* 0x000003802d2c7812 */ /* 0x000fe400078ec0ff */
[----:B------:R-:W-:-:S02]  /*8870*/  LOP3.LUT R36, R37, 0x380, RZ, 0xc0, !PT ;  /* 0x0000038025247812 */ /* 0x000fc400078ec0ff */
[----:B------:R-:W-:Y:S02]  /*8880*/  LOP3.LUT R24, R25, 0x380, RZ, 0xc0, !PT ;  /* 0x0000038019187812 */ /* 0x000fe400078ec0ff */
[----:B------:R-:W-:Y:S01]  /*8890*/  SHF.R.U64 R9, R9, 0x3, RZ ;  /* 0x0000000309097819 */ /* 0x000fe200000012ff */
[----:B------:R-:W-:Y:S01]  /*88a0*/  UIMAD UR6, UR9, UR12, URZ ;  /* 0x0000000c090672a4 */ /* 0x000fe2000f8e023f */
[-C--:B-----5:R-:W-:Y:S01]  /*88b0*/  ISETP.GE.OR P1, PT, R8, R29.reuse, P0 ;  /* 0x0000001d0800720c */ /* 0x0a0fe20000726670 */
[----:B------:R-:W-:Y:S01]  /*88c0*/  IMAD.X R5, RZ, RZ, R21, P6 ;  /* 0x000000ffff057224 */ /* 0x000fe200030e0615 */
[----:B------:R-:W-:Y:S02]  /*88d0*/  ISETP.GE.OR P0, PT, R6, R29, P0 ;  /* 0x0000001d0600720c */ /* 0x000fe40000706670 */
[----:B------:R-:W-:Y:S02]  /*88e0*/  LOP3.LUT R6, R7, 0x380, RZ, 0xc0, !PT ;  /* 0x0000038007067812 */ /* 0x000fe400078ec0ff */
[----:B------:R-:W-:-:S02]  /*88f0*/  SHF.R.U64 R44, R44, 0x3, RZ ;  /* 0x000000032c2c7819 */ /* 0x000fc400000012ff */
[----:B------:R-:W-:Y:S02]  /*8900*/  SHF.R.U64 R36, R36, 0x3, RZ ;  /* 0x0000000324247819 */ /* 0x000fe400000012ff */
[----:B------:R-:W-:Y:S02]  /*8910*/  SHF.R.U64 R24, R24, 0x3, RZ ;  /* 0x0000000318187819 */ /* 0x000fe400000012ff */
[----:B------:R-:W-:Y:S01]  /*8920*/  LOP3.LUT R20, R9, R20, RZ, 0x3c, !PT ;  /* 0x0000001409147212 */ /* 0x000fe200078e3cff */
[----:B------:R-:W-:Y:S01]  /*8930*/  @!P1 STG.E desc[UR16][R52.64], R3 ;  /* 0x0000000334009986 */ /* 0x000fe2000c101910 */
[----:B------:R-:W-:Y:S01]  /*8940*/  SHF.R.U64 R6, R6, 0x3, RZ ;  /* 0x0000000306067819 */ /* 0x000fe200000012ff */
[--C-:B------:R-:W-:Y:S01]  /*8950*/  IMAD.X R9, RZ, RZ, R21.reuse, P2 ;  /* 0x000000ffff097224 */ /* 0x100fe200010e0615 */
[----:B------:R-:W-:Y:S01]  /*8960*/  LOP3.LUT R44, R44, R45, RZ, 0x3c, !PT ;  /* 0x0000002d2c2c7212 */ /* 0x000fe200078e3cff */
[----:B------:R0:W-:Y:S01]  /*8970*/  @!P0 STG.E desc[UR16][R52.64+0x20], R0 ;  /* 0x0000200034008986 */ /* 0x0001e2000c101910 */
[----:B------:R-:W-:Y:S01]  /*8980*/  LOP3.LUT R36, R36, R37, RZ, 0x3c, !PT ;  /* 0x0000002524247212 */ /* 0x000fe200078e3cff */
[--C-:B------:R-:W-:Y:S01]  /*8990*/  IMAD.X R45, RZ, RZ, R21.reuse, P5 ;  /* 0x000000ffff2d7224 */ /* 0x100fe200028e0615 */
[----:B------:R-:W-:Y:S01]  /*89a0*/  LOP3.LUT R24, R24, R25, RZ, 0x3c, !PT ;  /* 0x0000001918187212 */ /* 0x000fe200078e3cff */
[----:B------:R-:W-:Y:S01]  /*89b0*/  IMAD.X R25, RZ, RZ, R21, P3 ;  /* 0x000000ffff197224 */ /* 0x000fe200018e0615 */
[----:B------:R-:W-:Y:S01]  /*89c0*/  IADD3.X R37, RZ, R21, RZ, P4, !PT ;  /* 0x00000015ff257210 */ /* 0x000fe200027fe4ff */
[----:B------:R1:W5:Y:S01]  /*89d0*/  LD.E.128 R40, desc[UR16][R20.64] ;  /* 0x0000001014287980 */ /* 0x000362000c101d00 */
[--C-:B------:R-:W-:Y:S01]  /*89e0*/  SHF.R.S32.HI R31, RZ, 0x1f, R17.reuse ;  /* 0x0000001fff1f7819 */ /* 0x100fe20000011411 */
[----:B------:R-:W-:Y:S01]  /*89f0*/  IMAD.MOV.U32 R30, RZ, RZ, R17 ;  /* 0x000000ffff1e7224 */ /* 0x000fe200078e0011 */
[----:B------:R-:W-:Y:S01]  /*8a00*/  LOP3.LUT R8, R6, R7, RZ, 0x3c, !PT ;  /* 0x0000000706087212 */ /* 0x000fe200078e3cff */
[----:B------:R-:W-:Y:S01]  /*8a10*/  UIMAD UR6, UR4, UR13, UR6 ;  /* 0x0000000d040672a4 */ /* 0x000fe2000f8e0206 */
[----:B------:R-:W5:Y:S04]  /*8a20*/  LD.E.128 R32, desc[UR16][R32.64] ;  /* 0x0000001020207980 */ /* 0x000f68000c101d00 */
[----:B------:R-:W5:Y:S01]  /*8a30*/  LD.E.128 R12, desc[UR16][R12.64] ;  /* 0x000000100c0c7980 */ /* 0x000f62000c101d00 */
[----:B-1----:R-:W-:-:S03]  /*8a40*/  IMAD.U32 R21, RZ, RZ, UR12 ;  /* 0x0000000cff157e24 */ /* 0x002fc6000f8e00ff */
[----:B------:R-:W5:Y:S01]  /*8a50*/  LD.E.128 R4, desc[UR16][R4.64] ;  /* 0x0000001004047980 */ /* 0x000f62000c101d00 */
[----:B------:R-:W-:-:S03]  /*8a60*/  IMAD.WIDE.U32 R20, R21, UR4, R30 ;  /* 0x0000000415147c25 */ /* 0x000fc6000f8e001e */
[----:B------:R-:W5:Y:S01]  /*8a70*/  LD.E.128 R44, desc[UR16][R44.64] ;  /* 0x000000102c2c7980 */ /* 0x000f62000c101d00 */
[----:B------:R-:W-:Y:S01]  /*8a80*/  VIADD R21, R21, UR6 ;  /* 0x0000000615157c36 */ /* 0x000fe20008000000 */
[----:B------:R-:W-:Y:S02]  /*8a90*/  ULDC.64 UR6, c[0x0][0xae0] ;  /* 0x0002b80000067ab9 */ /* 0x000fe40000000a00 */
[----:B------:R-:W5:Y:S04]  /*8aa0*/  LD.E.128 R36, desc[UR16][R36.64] ;  /* 0x0000001024247980 */ /* 0x000f68000c101d00 */
[----:B------:R-:W5:Y:S04]  /*8ab0*/  LD.E.128 R24, desc[UR16][R24.64] ;  /* 0x0000001018187980 */ /* 0x000f68000c101d00 */
[----:B------:R-:W5:Y:S01]  /*8ac0*/  LD.E.128 R8, desc[UR16][R8.64] ;  /* 0x0000001008087980 */ /* 0x000f62000c101d00 */
[----:B------:R-:W-:Y:S01]  /*8ad0*/  IMAD R29, R22, -0x80, R29 ;  /* 0xffffff80161d7824 */ /* 0x000fe200078e021d */
[----:B------:R-:W-:Y:S01]  /*8ae0*/  @!PT LDS RZ, [RZ] ;  /* 0x00000000fffff984 */ /* 0x000fe20000000800 */
[----:B------:R-:W-:Y:S01]  /*8af0*/  @!PT LDS RZ, [RZ] ;  /* 0x00000000fffff984 */ /* 0x000fe20000000800 */
[----:B------:R-:W-:Y:S01]  /*8b00*/  @!PT LDS RZ, [RZ] ;  /* 0x00000000fffff984 */ /* 0x000fe20000000800 */
[----:B------:R-:W-:Y:S01]  /*8b10*/  @!PT LDS RZ, [RZ] ;  /* 0x00000000fffff984 */ /* 0x000fe20000000800 */
[----:B------:R1:W-:Y:S06]  /*8b20*/  MEMBAR.ALL.CTA ;  /* 0x0000000000007992 */ /* 0x0003ec0000008000 */
[----:B-1----:R-:W1:Y:S01]  /*8b30*/  FENCE.VIEW.ASYNC.S ;  /* 0x00000000000073c6 */ /* 0x002e620000000000 */
[----:B0-----:R-:W-:Y:S01]  /*8b40*/  VIADD R0, R18, 0x20 ;  /* 0x0000002012007836 */ /* 0x001fe20000000000 */
[----:B------:R-:W-:-:S02]  /*8b50*/  UIMAD UR4, UR11, UR6, URZ ;  /* 0x000000060b0472a4 */ /* 0x000fc4000f8e023f */
[----:B------:R-:W-:Y:S02]  /*8b60*/  MOV R19, UR6 ;  /* 0x0000000600137c02 */ /* 0x000fe40008000f00 */
[----:B------:R-:W-:Y:S01]  /*8b70*/  UIMAD UR4, UR15, UR7, UR4 ;  /* 0x000000070f0472a4 */ /* 0x000fe2000f8e0204 */
[-C--:B------:R-:W-:Y:S01]  /*8b80*/  ISETP.GE.AND P4, PT, R0, R29.reuse, PT ;  /* 0x0000001d0000720c */ /* 0x080fe20003f86270 */
[C---:B------:R-:W-:Y:S02]  /*8b90*/  VIADD R0, R18.reuse, 0x40 ;  /* 0x0000004012007836 */ /* 0x040fe40000000000 */
[C---:B------:R-:W-:Y:S01]  /*8ba0*/  VIADD R3, R18.reuse, 0x60 ;  /* 0x0000006012037836 */ /* 0x040fe20000000000 */
[-C--:B------:R-:W-:Y:S01]  /*8bb0*/  ISETP.GE.AND P2, PT, R18, R29.reuse, PT ;  /* 0x0000001d1200720c */ /* 0x080fe20003f46270 */
[----:B------:R-:W-:Y:S01]  /*8bc0*/  IMAD.WIDE.U32 R20, R19, UR15, R20 ;  /* 0x0000000f13147c25 */ /* 0x000fe2000f8e0014 */
[----:B------:R-:W-:Y:S01]  /*8bd0*/  ULDC.64 UR6, c[0x0][0xae8] ;  /* 0x0002ba0000067ab9 */ /* 0x000fe20000000a00 */
[----:B------:R-:W-:-:S02]  /*8be0*/  ISETP.GE.AND P0, PT, R0, R29, PT ;  /* 0x0000001d0000720c */ /* 0x000fc40003f06270 */
[----:B------:R-:W-:Y:S01]  /*8bf0*/  VIADD R21, R21, UR4 ;  /* 0x0000000415157c36 */ /* 0x000fe20008000000 */
[----:B------:R-:W-:Y:S01]  /*8c00*/  UIMAD UR4, UR14, UR6, URZ ;  /* 0x000000060e0472a4 */ /* 0x000fe2000f8e023f */
[----:B------:R-:W-:Y:S01]  /*8c10*/  ISETP.GE.AND P1, PT, R3, R29, PT ;  /* 0x0000001d0300720c */ /* 0x000fe20003f26270 */
[----:B------:R-:W-:Y:S02]  /*8c20*/  VIADD R0, R28, 0x34820 ;  /* 0x000348201c007836 */ /* 0x000fe40000000000 */
[----:B------:R-:W-:Y:S01]  /*8c30*/  IMAD.U32 R29, RZ, RZ, UR6 ;  /* 0x00000006ff1d7e24 */ /* 0x000fe2000f8e00ff */
[----:B------:R-:W-:Y:S02]  /*8c40*/  UIMAD UR4, UR61, UR7, UR4 ;  /* 0x000000073d0472a4 */ /* 0x000fe4000f8e0204 */
[----:B------:R-:W-:Y:S01]  /*8c50*/  PRMT R0, RZ, 0x654, R0 ;  /* 0x00000654ff007816 */ /* 0x000fe20000000000 */
[----:B------:R-:W-:Y:S01]  /*8c60*/  IMAD.WIDE.U32 R28, R29, UR61, R20 ;  /* 0x0000003d1d1c7c25 */ /* 0x000fe2000f8e0014 */
[----:B------:R-:W-:Y:S01]  /*8c70*/  SHF.R.S32.HI R19, RZ, 0x1f, R18 ;  /* 0x0000001fff137819 */ /* 0x000fe20000011412 */
[----:B------:R-:W-:Y:S01]  /*8c80*/  BSSY B1, `(.L_x_283) ;  /* 0x0000016000017945 */ /* 0x000fe20003800000 */
[----:B-1----:R0:W-:Y:S01]  /*8c90*/  SYNCS.ARRIVE.TRANS64.RED.A1T0 RZ, [R0+URZ], RZ ;  /* 0x000000ff00ff79a7 */ /* 0x0021e2000810043f */
[----:B------:R-:W-:-:S02]  /*8ca0*/  VIADD R53, R29, UR4 ;  /* 0x000000041d357c36 */ /* 0x000fc40008000000 */
[----:B------:R-:W-:Y:S01]  /*8cb0*/  IMAD.WIDE R22, R22, 0x80, R18 ;  /* 0x0000008016167825 */ /* 0x000fe200078e0212 */
[----:B------:R-:W-:Y:S06]  /*8cc0*/  @P2 BRA `(.L_x_284) ;  /* 0x0000000000442947 */ /* 0x000fec0003800000 */
[----:B------:R-:W-:Y:S01]  /*8cd0*/  ULDC.64 UR6, c[0x0][0xad8] ;  /* 0x0002b60000067ab9 */ /* 0x000fe20000000a00 */
[----:B------:R-:W-:Y:S01]  /*8ce0*/  IMAD.MOV.U32 R20, RZ, RZ, R28 ;  /* 0x000000ffff147224 */ /* 0x000fe200078e001c */
[----:B0-----:R-:W-:Y:S01]  /*8cf0*/  IADD3 R0, R17, 0x40, RZ ;  /* 0x0000004011007810 */ /* 0x001fe20007ffe0ff */
[----:B------:R-:W-:Y:S01]  /*8d00*/  IMAD R3, R23, UR6, RZ ;  /* 0x0000000617037c24 */ /* 0x000fe2000f8e02ff */
[----:B------:R-:W-:Y:S01]  /*8d10*/  ULDC UR4, c[0x0][0xa8c] ;  /* 0x0002a30000047ab9 */ /* 0x000fe20000000800 */
[----:B------:R-:W-:Y:S01]  /*8d20*/  IMAD.MOV.U32 R21, RZ, RZ, R53 ;  /* 0x000000ffff157224 */ /* 0x000fe200078e0035 */
[----:B------:R-:W-:Y:S01]  /*8d30*/  ISETP.GE.AND P2, PT, R17, UR4, PT ;  /* 0x0000000411007c0c */ /* 0x000fe2000bf46270 */
[----:B------:R-:W-:Y:S01]  /*8d40*/  IMAD R3, R22, UR7, R3 ;  /* 0x0000000716037c24 */ /* 0x000fe2000f8e0203 */
[----:B------:R-:W-:Y:S01]  /*8d50*/  ISETP.GE.AND P3, PT, R0, UR4, PT ;  /* 0x0000000400007c0c */ /* 0x000fe2000bf66270 */
[----:B------:R-:W-:Y:S01]  /*8d60*/  IMAD.WIDE.U32 R20, R22, UR6, R20 ;  /* 0x0000000616147c25 */ /* 0x000fe2000f8e0014 */
[----:B------:R-:W-:Y:S01]  /*8d70*/  ULDC.64 UR6, c[0x0][0xa80] ;  /* 0x0002a00000067ab9 */ /* 0x000fe20000000a00 */
[----:B------:R-:W-:-:S02]  /*8d80*/  ULDC.64 UR8, c[0x0][0x208] ;  /* 0x0000820000087ab9 */ /* 0x000fc40000000a00 */
[----:B------:R-:W-:Y:S01]  /*8d90*/  IMAD.IADD R3, R21, 0x1, R3 ;  /* 0x0000000115037824 */ /* 0x000fe200078e0203 */
[----:B------:R-:W-:-:S04]  /*8da0*/  LEA R30, P5, R20, UR6, 0x1 ;  /* 0x00000006141e7c11 */ /* 0x000fc8000f8a08ff */
[----:B------:R-:W-:-:S05]  /*8db0*/  LEA.HI.X R31, R20, UR7, R3, 0x1, P5 ;  /* 0x00000007141f7c11 */ /* 0x000fca000a8f0c03 */
[----:B-----5:R1:W-:Y:S04]  /*8dc0*/  @!P2 STG.E.128 desc[UR8][R30.64], R40 ;  /* 0x000000281e00a986 */ /* 0x0203e8000c101d08 */
[----:B------:R1:W-:Y:S02]  /*8dd0*/  @!P3 STG.E.128 desc[UR8][R30.64+0x80], R44 ;  /* 0x0000802c1e00b986 */ /* 0x0003e4000c101d08 */
.L_x_284:
[----:B------:R-:W-:Y:S05]  /*8de0*/  BSYNC B1 ;  /* 0x0000000000017941 */ /* 0x000fea0003800000 */
.L_x_283:
[----:B------:R-:W-:Y:S04]  /*8df0*/  BSSY B1, `(.L_x_285) ;  /* 0x0000015000017945 */ /* 0x000fe80003800000 */
[----:B------:R-:W-:Y:S05]  /*8e00*/  @P4 BRA `(.L_x_286) ;  /* 0x00000000004c4947 */ /* 0x000fea0003800000 */
[----:B------:R-:W-:Y:S01]  /*8e10*/  IADD3 R3, P2, R22, 0x20, RZ ;  /* 0x0000002016037810 */ /* 0x000fe20007f5e0ff */
[----:B------:R-:W-:Y:S01]  /*8e20*/  ULDC.64 UR6, c[0x0][0xad8] ;  /* 0x0002b60000067ab9 */ /* 0x000fe20000000a00 */
[----:B------:R-:W-:Y:S01]  /*8e30*/  MOV R21, R53 ;  /* 0x0000003500157202 */ /* 0x000fe20000000f00 */
[----:B------:R-:W-:Y:S01]  /*8e40*/  IMAD.MOV.U32 R20, RZ, RZ, R28 ;  /* 0x000000ffff147224 */ /* 0x000fe200078e001c */
[----:B------:R-:W-:Y:S01]  /*8e50*/  ULDC UR4, c[0x0][0xa8c] ;  /* 0x0002a30000047ab9 */ /* 0x000fe20000000800 */
[----:B0-----:R-:W-:Y:S01]  /*8e60*/  IMAD.X R0, RZ, RZ, R23, P2 ;  /* 0x000000ffff007224 */ /* 0x001fe200010e0617 */
[C---:B------:R-:W-:Y:S01]  /*8e70*/  ISETP.GE.AND P3, PT, R17.reuse, UR4, PT ;  /* 0x0000000411007c0c */ /* 0x040fe2000bf66270 */
[----:B-1----:R-:W-:Y:S01]  /*8e80*/  VIADD R30, R17, 0x40 ;  /* 0x00000040111e7836 */ /* 0x002fe20000000000 */
[----:B------:R-:W-:Y:S01]  /*8e90*/  ULDC.64 UR8, c[0x0][0x208] ;  /* 0x0000820000087ab9 */ /* 0x000fe20000000a00 */
[----:B------:R-:W-:Y:S02]  /*8ea0*/  IMAD R0, R0, UR6, RZ ;  /* 0x0000000600007c24 */ /* 0x000fe4000f8e02ff */
[----:B------:R-:W-:Y:S01]  /*8eb0*/  IMAD.WIDE.U32 R20, R3, UR6, R20 ;  /* 0x0000000603147c25 */ /* 0x000fe2000f8e0014 */
[----:B------:R-:W-:-:S03]  /*8ec0*/  ISETP.GE.AND P4, PT, R30, UR4, PT ;  /* 0x000000041e007c0c */ /* 0x000fc6000bf86270 */
[----:B------:R-:W-:Y:S01]  /*8ed0*/  IMAD R3, R3, UR7, R0 ;  /* 0x0000000703037c24 */ /* 0x000fe2000f8e0200 */
[----:B------:R-:W-:Y:S02]  /*8ee0*/  ULDC.64 UR6, c[0x0][0xa80] ;  /* 0x0002a00000067ab9 */ /* 0x000fe40000000a00 */
[----:B------:R-:W-:Y:S01]  /*8ef0*/  LEA R30, P2, R20, UR6, 0x1 ;  /* 0x00000006141e7c11 */ /* 0x000fe2000f8408ff */
[----:B------:R-:W-:-:S05]  /*8f00*/  IMAD.IADD R3, R21, 0x1, R3 ;  /* 0x0000000115037824 */ /* 0x000fca00078e0203 */
[----:B------:R-:W-:-:S05]  /*8f10*/  LEA.HI.X R31, R20, UR7, R3, 0x1, P2 ;  /* 0x00000007141f7c11 */ /* 0x000fca00090f0c03 */
[----:B-----5:R2:W-:Y:S04]  /*8f20*/  @!P3 STG.E.128 desc[UR8][R30.64], R32 ;  /* 0x000000201e00b986 */ /* 0x0205e8000c101d08 */
[----:B------:R2:W-:Y:S02]  /*8f30*/  @!P4 STG.E.128 desc[UR8][R30.64+0x80], R36 ;  /* 0x000080241e00c986 */ /* 0x0005e4000c101d08 */
.L_x_286:
[----:B------:R-:W-:Y:S05]  /*8f40*/  BSYNC B1 ;  /* 0x0000000000017941 */ /* 0x000fea0003800000 */
.L_x_285:
[----:B------:R-:W-:Y:S04]  /*8f50*/  BSSY B1, `(.L_x_287) ;  /* 0x0000015000017945 */ /* 0x000fe80003800000 */
[----:B------:R-:W-:Y:S05]  /*8f60*/  @P0 BRA `(.L_x_288) ;  /* 0x00000000004c0947 */ /* 0x000fea0003800000 */
[----:B------:R-:W-:Y:S01]  /*8f70*/  IADD3 R3, P0, R22, 0x40, RZ ;  /* 0x0000004016037810 */ /* 0x000fe20007f1e0ff */
[----:B------:R-:W-:Y:S01]  /*8f80*/  ULDC.64 UR6, c[0x0][0xad8] ;  /* 0x0002b60000067ab9 */ /* 0x000fe20000000a00 */
[----:B------:R-:W-:Y:S01]  /*8f90*/  IMAD.MOV.U32 R20, RZ, RZ, R28 ;  /* 0x000000ffff147224 */ /* 0x000fe200078e001c */
[----:B------:R-:W-:Y:S01]  /*8fa0*/  ULDC UR4, c[0x0][0xa8c] ;  /* 0x0002a30000047ab9 */ /* 0x000fe20000000800 */
[----:B------:R-:W-:Y:S01]  /*8fb0*/  IMAD.MOV.U32 R21, RZ, RZ, R53 ;  /* 0x000000ffff157224 */ /* 0x000fe200078e0035 */
[C---:B------:R-:W-:Y:S01]  /*8fc0*/  ISETP.GE.AND P2, PT, R17.reuse, UR4, PT ;  /* 0x0000000411007c0c */ /* 0x040fe2000bf46270 */
[----:B0-----:R-:W-:Y:S01]  /*8fd0*/  IMAD.X R0, RZ, RZ, R23, P0 ;  /* 0x000000ffff007224 */ /* 0x001fe200000e0617 */
[----:B------:R-:W-:Y:S01]  /*8fe0*/  ULDC.64 UR8, c[0x0][0x208] ;  /* 0x0000820000087ab9 */ /* 0x000fe20000000a00 */
[----:B-12---:R-:W-:Y:S02]  /*8ff0*/  VIADD R30, R17, 0x40 ;  /* 0x00000040111e7836 */ /* 0x006fe40000000000 */
[----:B------:R-:W-:-:S02]  /*9000*/  IMAD R0, R0, UR6, RZ ;  /* 0x0000000600007c24 */ /* 0x000fc4000f8e02ff */
        /* <DEDUP_REMOVED lines=9> */
.L_x_288:
[----:B------:R-:W-:Y:S05]  /*90a0*/  BSYNC B1 ;  /* 0x0000000000017941 */ /* 0x000fea0003800000 */
.L_x_287:
[----:B------:R-:W-:Y:S05]  /*90b0*/  @P1 BRA `(.L_x_289) ;  /* 0x0000000c00301947 */ /* 0x000fea0003800000 */
[----:B------:R-:W-:Y:S01]  /*90c0*/  IADD3 R3, P0, R22, 0x60, RZ ;  /* 0x0000006016037810 */ /* 0x000fe20007f1e0ff */
[----:B------:R-:W-:Y:S01]  /*90d0*/  ULDC.64 UR6, c[0x0][0xad8] ;  /* 0x0002b60000067ab9 */ /* 0x000fe20000000a00 */
[----:B---3-5:R-:W-:Y:S01]  /*90e0*/  IMAD.MOV.U32 R12, RZ, RZ, R28 ;  /* 0x000000ffff0c7224 */ /* 0x028fe200078e001c */
[----:B------:R-:W-:Y:S01]  /*90f0*/  ULDC UR4, c[0x0][0xa8c] ;  /* 0x0002a30000047ab9 */ /* 0x000fe20000000800 */
[----:B------:R-:W-:Y:S01]  /*9100*/  IADD3.X R22, RZ, R23, RZ, P0, !PT ;  /* 0x00000017ff167210 */ /* 0x000fe200007fe4ff */
[----:B------:R-:W-:Y:S01]  /*9110*/  IMAD.MOV.U32 R13, RZ, RZ, R53 ;  /* 0x000000ffff0d7224 */ /* 0x000fe200078e0035 */
[C---:B------:R-:W-:Y:S01]  /*9120*/  ISETP.GE.AND P1, PT, R17.reuse, UR4, PT ;  /* 0x0000000411007c0c */ /* 0x040fe2000bf26270 */
[----:B0-----:R-:W-:Y:S01]  /*9130*/  VIADD R0, R17, 0x40 ;  /* 0x0000004011007836 */ /* 0x001fe20000000000 */
[----:B------:R-:W-:Y:S01]  /*9140*/  ULDC.64 UR8, c[0x0][0x208] ;  /* 0x0000820000087ab9 */ /* 0x000fe20000000a00 */
[----:B------:R-:W-:Y:S02]  /*9150*/  IMAD R22, R22, UR6, RZ ;  /* 0x0000000616167c24 */ /* 0x000fe4000f8e02ff */
[----:B------:R-:W-:-:S04]  /*9160*/  IMAD.WIDE.U32 R12, R3, UR6, R12 ;  /* 0x00000006030c7c25 */ /* 0x000fc8000f8e000c */
[----:B------:R-:W-:Y:S01]  /*9170*/  IMAD R3, R3, UR7, R22 ;  /* 0x0000000703037c24 */ /* 0x000fe2000f8e0216 */
[----:B------:R-:W-:Y:S02]  /*9180*/  ULDC.64 UR6, c[0x0][0xa80] ;  /* 0x0002a00000067ab9 */ /* 0x000fe40000000a00 */
[----:B------:R-:W-:Y:S01]  /*9190*/  LEA R14, P0, R12, UR6, 0x1 ;  /* 0x000000060c0e7c11 */ /* 0x000fe2000f8008ff */
[----:B------:R-:W-:-:S05]  /*91a0*/  IMAD.IADD R3, R13, 0x1, R3 ;  /* 0x000000010d037824 */ /* 0x000fca00078e0203 */
[----:B------:R-:W-:Y:S02]  /*91b0*/  LEA.HI.X R15, R12, UR7, R3, 0x1, P0 ;  /* 0x000000070c0f7c11 */ /* 0x000fe400080f0c03 */
[----:B------:R-:W-:-:S03]  /*91c0*/  ISETP.GE.AND P0, PT, R0, UR4, PT ;  /* 0x0000000400007c0c */ /* 0x000fc6000bf06270 */
[----:B------:R4:W-:Y:S10]  /*91d0*/  @!P1 STG.E.128 desc[UR8][R14.64], R4 ;  /* 0x000000040e009986 */ /* 0x0009f4000c101d08 */
[----:B------:R-:W-:Y:S05]  /*91e0*/  @P0 BRA `(.L_x_289) ;  /* 0x0000000800e40947 */ /* 0x000fea0003800000 */
[----:B------:R-:W-:Y:S02]  /*91f0*/  ULDC.64 UR6, c[0x0][0x208] ;  /* 0x0000820000067ab9 */ /* 0x000fe40000000a00 */
[----:B------:R0:W-:Y:S01]  /*9200*/  STG.E.128 desc[UR6][R14.64+0x80], R8 ;  /* 0x000080080e007986 */ /* 0x0001e2000c101d06 */
[----:B------:R-:W-:Y:S05]  /*9210*/  BRA `(.L_x_289) ;  /* 0x0000000800d87947 */ /* 0x000fea0003800000 */
.L_x_281:
[----:B------:R-:W-:Y:S01]  /*9220*/  R2UR UR4, R184 ;  /* 0x00000000b80472ca */ /* 0x000fe200000e0000 */
[----:B------:R-:W-:Y:S01]  /*9230*/  USHF.L.U32 UR8, UR61, 0x2, URZ ;  /* 0x000000023d087899 */ /* 0x000fe2000800063f */
[----:B------:R-:W-:Y:S01]  /*9240*/  MOV R9, RZ ;  /* 0x000000ff00097202 */ /* 0x000fe20000000f00 */
[----:B------:R-:W-:Y:S01]  /*9250*/  ULDC.64 UR6, c[0x0][0xbd8] ;  /* 0x0002f60000067ab9 */ /* 0x000fe20000000a00 */
[----:B------:R-:W-:Y:S01]  /*9260*/  ULDC.64 UR10, c[0x0][0x208] ;  /* 0x00008200000a7ab9 */ /* 0x000fe20000000a00 */
[----:B------:R-:W-:-:S04]  /*9270*/  UISETP.NE.U32.AND UP0, UPT, UR6, URZ, UPT ;  /* 0x0000003f0600728c */ /* 0x000fc8000bf05070 */
[----:B------:R-:W-:-:S04]  /*9280*/  UISETP.NE.AND.EX UP0, UPT, UR7, URZ, UPT, UP0 ;  /* 0x0000003f0700728c */ /* 0x000fc8000bf05300 */
[----:B------:R-:W-:Y:S02]  /*9290*/  USHF.L.U64.HI UR9, UR61, 0x2, UR4 ;  /* 0x000000023d097899 */ /* 0x000fe40008010204 */
[----:B------:R-:W-:Y:S01]  /*92a0*/  UIADD3 UR4, UP1, UR8, UR6, URZ ;  /* 0x0000000608047290 */ /* 0x000fe2000ff3e03f */
[----:B------:R-:W0:Y:S01]  /*92b0*/  LDC R3, c[0x0][0xa88] ;  /* 0x0002a200ff037b82 */ /* 0x000e220000000800 */
[----:B------:R-:W-:Y:S02]  /*92c0*/  PLOP3.LUT P1, PT, PT, PT, UP0, 0x80, 0x0 ;  /* 0x000000000000781c */ /* 0x000fe40003f2f008 */
[----:B------:R-:W-:Y:S02]  /*92d0*/  UIADD3.X UR6, UR9, UR7, URZ, UP1, !UPT ;  /* 0x0000000709067290 */ /* 0x000fe40008ffe43f */
[----:B------:R-:W-:-:S04]  /*92e0*/  IMAD.U32 R4, RZ, RZ, UR4 ;  /* 0x00000004ff047e24 */ /* 0x000fc8000f8e00ff */
[----:B------:R-:W-:Y:S01]  /*92f0*/  IMAD.U32 R5, RZ, RZ, UR6 ;  /* 0x00000006ff057e24 */ /* 0x000fe2000f8e00ff */
[----:B------:R-:W-:Y:S02]  /*9300*/  ULDC.64 UR6, c[0x0][0xbe0] ;  /* 0x0002f80000067ab9 */ /* 0x000fe40000000a00 */
[----:B------:R-:W-:Y:S02]  /*9310*/  UISETP.NE.U32.AND UP1, UPT, UR6, URZ, UPT ;  /* 0x0000003f0600728c */ /* 0x000fe4000bf25070 */
[----:B------:R1:W5:Y:S02]  /*9320*/  @P1 LDG.E R9, desc[UR10][R4.64] ;  /* 0x0000000a04091981 */ /* 0x000364000c1e1900 */
[----:B------:R-:W-:-:S06]  /*9330*/  UISETP.NE.AND.EX UP1, UPT, UR7, URZ, UPT, UP1 ;  /* 0x0000003f0700728c */ /* 0x000fcc000bf25310 */
[----:B------:R-:W-:-:S05]  /*9340*/  PLOP3.LUT P2, PT, PT, PT, UP1, 0x80, 0x0 ;  /* 0x000000000000781c */ /* 0x000fca0003f4f018 */
[----:B------:R-:W-:-:S04]  /*9350*/  @UP1 UIADD3 UR6, UP2, UR8, UR6, URZ ;  /* 0x0000000608061290 */ /* 0x000fc8000ff5e03f */
[----:B------:R-:W-:Y:S02]  /*9360*/  @UP1 UIADD3.X UR7, UR9, UR7, URZ, UP2, !UPT ;  /* 0x0000000709071290 */ /* 0x000fe400097fe43f */
[----:B------:R-:W-:-:S04]  /*9370*/  IMAD.U32 R6, RZ, RZ, UR6 ;  /* 0x00000006ff067e24 */ /* 0x000fc8000f8e00ff */
[----:B------:R-:W-:Y:S01]  /*9380*/  IMAD.U32 R7, RZ, RZ, UR7 ;  /* 0x00000007ff077e24 */ /* 0x000fe2000f8e00ff */
[----:B------:R-:W-:-:S04]  /*9390*/  ISETP.GE.AND P0, PT, R192, 0x80, PT ;  /* 0x00000080c000780c */ /* 0x000fc80003f06270 */
[----:B0-----:R1:W5:Y:S01]  /*93a0*/  @P2 LDG.E R3, desc[UR10][R6.64] ;  /* 0x0000000a06032981 */ /* 0x001362000c1e1900 */
[----:B------:R-:W-:Y:S08]  /*93b0*/  @P2 BRA `(.L_x_290) ;  /* 0x0000000000142947 */ /* 0x000ff00003800000 */
[----:B------:R-:W-:Y:S05]  /*93c0*/  @!P1 BRA `(.L_x_290) ;  /* 0x0000000000109947 */ /* 0x000fea0003800000 */
[----:B------:R-:W-:Y:S02]  /*93d0*/  ULDC.64 UR6, c[0x0][0x208] ;  /* 0x0000820000067ab9 */ /* 0x000fe40000000a00 */
[----:B------:R-:W2:Y:S04]  /*93e0*/  LDG.E R0, desc[UR6][R4.64] ;  /* 0x0000000604007981 */ /* 0x000ea8000c1e1900 */
[----:B-----5:R-:W2:Y:S02]  /*93f0*/  LDG.E R3, desc[UR6][R4.64+0x4] ;  /* 0x0000040604037981 */ /* 0x020ea4000c1e1900 */
[----:B--2---:R-:W-:-:S07]  /*9400*/  IMAD.IADD R3, R3, 0x1, -R0 ;  /* 0x0000000103037824 */ /* 0x004fce00078e0a00 */
.L_x_290:
[----:B------:R-:W-:Y:S01]  /*9410*/  R2UR UR6, R23 ;  /* 0x00000000170672ca */ /* 0x000fe200000e0000 */
[----:B------:R-:W-:Y:S01]  /*9420*/  USEL UR61, UR61, URZ, !UP0 ;  /* 0x0000003f3d3d7287 */ /* 0x000fe2000c000000 */
[----:B------:R-:W-:Y:S01]  /*9430*/  R2UR UR4, R184 ;  /* 0x00000000b80472ca */ /* 0x000fe200000e0000 */
[----:B------:R-:W-:Y:S01]  /*9440*/  BSSY B1, `(.L_x_291) ;  /* 0x0000020000017945 */ /* 0x000fe20003800000 */
[----:B------:R-:W-:Y:S02]  /*9450*/  SHF.R.S32.HI R10, RZ, 0x1f, R17 ;  /* 0x0000001fff0a7819 */ /* 0x000fe40000011411 */
[----:B-----5:R-:W-:-:S07]  /*9460*/  SHF.R.S32.HI R8, RZ, 0x1f, R9 ;  /* 0x0000001fff087819 */ /* 0x020fce0000011409 */
[----:B------:R-:W-:Y:S02]  /*9470*/  USHF.R.S32.HI UR7, URZ, 0x1f, UR6 ;  /* 0x0000001f3f077899 */ /* 0x000fe40008011406 */
[----:B------:R-:W-:Y:S01]  /*9480*/  USEL UR8, UR4, URZ, !UP0 ;  /* 0x0000003f04087287 */ /* 0x000fe2000c000000 */
[----:B------:R-:W-:Y:S11]  /*9490*/  @P0 BRA `(.L_x_292) ;  /* 0x0000000000680947 */ /* 0x000ff60003800000 */
[----:B------:R-:W0:Y:S02]  /*94a0*/  S2R R0, SR_TID.X ;  /* 0x0000000000007919 */ /* 0x000e240000002100 */
[----:B0-----:R-:W-:-:S04]  /*94b0*/  IMAD R0, R22, 0x80, R0 ;  /* 0x0000008016007824 */ /* 0x001fc800078e0200 */
[----:B------:R-:W-:-:S05]  /*94c0*/  VIADD R0, R0, 0xffffff80 ;  /* 0xffffff8000007836 */ /* 0x000fca0000000000 */
[----:B------:R-:W-:-:S13]  /*94d0*/  ISETP.GE.AND P0, PT, R0, R3, PT ;  /* 0x000000030000720c */ /* 0x000fda0003f06270 */
[----:B------:R-:W-:Y:S05]  /*94e0*/  @P0 BRA `(.L_x_292) ;  /* 0x0000000000540947 */ /* 0x000fea0003800000 */
[----:B------:R-:W-:Y:S01]  /*94f0*/  R2UR UR6, R23 ;  /* 0x00000000170672ca */ /* 0x000fe200000e0000 */
[----:B------:R-:W-:Y:S01]  /*9500*/  ULDC.64 UR10, c[0x0][0xb70] ;  /* 0x0002dc00000a7ab9 */ /* 0x000fe20000000a00 */
[C---:B-1----:R-:W-:Y:S01]  /*9510*/  IADD3 R4, P0, R0.reuse, R9, RZ ;  /* 0x0000000900047210 */ /* 0x042fe20007f1e0ff */
[----:B------:R-:W-:Y:S02]  /*9520*/  UIMAD UR4, UR7, UR10, URZ ;  /* 0x0000000a070472a4 */ /* 0x000fe4000f8e023f */
[----:B------:R-:W-:Y:S01]  /*9530*/  IMAD.U32 R7, RZ, RZ, UR10 ;  /* 0x0000000aff077e24 */ /* 0x000fe2000f8e00ff */
[----:B------:R-:W-:Y:S01]  /*9540*/  ULDC.64 UR12, c[0x0][0x208] ;  /* 0x00008200000c7ab9 */ /* 0x000fe20000000a00 */
[----:B------:R-:W-:-:S06]  /*9550*/  LEA.HI.X.SX32 R5, R0, R8, 0x1, P0 ;  /* 0x0000000800057211 */ /* 0x000fcc00000f0eff */
[----:B------:R-:W-:Y:S02]  /*9560*/  UIMAD UR4, UR6, UR11, UR4 ;  /* 0x0000000b060472a4 */ /* 0x000fe4000f8e0204 */
[----:B------:R-:W-:Y:S01]  /*9570*/  IMAD.WIDE.U32 R4, R7, UR6, R4 ;  /* 0x0000000607047c25 */ /* 0x000fe2000f8e0004 */
[----:B------:R-:W-:Y:S02]  /*9580*/  ULDC.64 UR10, c[0x0][0xb78] ;  /* 0x0002de00000a7ab9 */ /* 0x000fe40000000a00 */
[----:B------:R-:W-:Y:S02]  /*9590*/  UIMAD UR6, UR8, UR10, URZ ;  /* 0x0000000a080672a4 */ /* 0x000fe4000f8e023f */
[----:B------:R-:W-:Y:S01]  /*95a0*/  IADD3 R5, R5, UR4, RZ ;  /* 0x0000000405057c10 */ /* 0x000fe2000fffe0ff */
[----:B------:R-:W-:Y:S01]  /*95b0*/  IMAD.U32 R7, RZ, RZ, UR10 ;  /* 0x0000000aff077e24 */ /* 0x000fe2000f8e00ff */
[----:B------:R-:W-:-:S03]  /*95c0*/  UIMAD UR6, UR61, UR11, UR6 ;  /* 0x0000000b3d0672a4 */ /* 0x000fc6000f8e0206 */
[----:B------:R-:W-:Y:S01]  /*95d0*/  IMAD.WIDE.U32 R4, R7, UR61, R4 ;  /* 0x0000003d07047c25 */ /* 0x000fe2000f8e0004 */
[----:B------:R-:W-:-:S03]  /*95e0*/  ULDC.64 UR10, c[0x0][0xb40] ;  /* 0x0002d000000a7ab9 */ /* 0x000fc60000000a00 */
[----:B------:R-:W-:Y:S01]  /*95f0*/  VIADD R5, R5, UR6 ;  /* 0x0000000605057c36 */ /* 0x000fe20008000000 */
[----:B------:R-:W-:-:S04]  /*9600*/  LEA R6, P0, R4, UR10, 0x2 ;  /* 0x0000000a04067c11 */ /* 0x000fc8000f8010ff */
[----:B------:R-:W-:Y:S01]  /*9610*/  LEA.HI.X R7, R4, UR11, R5, 0x2, P0 ;  /* 0x0000000b04077c11 */ /* 0x000fe200080f1405 */
[----:B------:R-:W-:-:S05]  /*9620*/  IMAD.MOV.U32 R5, RZ, RZ, -0x800000 ;  /* 0xff800000ff057424 */ /* 0x000fca00078e00ff */
[----:B------:R0:W-:Y:S03]  /*9630*/  STG.E desc[UR12][R6.64], R5 ;  /* 0x0000000506007986 */ /* 0x0001e6000c10190c */
.L_x_292:
[----:B------:R-:W-:Y:S05]  /*9640*/  BSYNC B1 ;  /* 0x0000000000017941 */ /* 0x000fea0003800000 */
.L_x_291:
[----:B------:R-:W-:Y:S01]  /*9650*/  R2UR UR6, R23 ;  /* 0x00000000170672ca */ /* 0x000fe200000e0000 */
[----:B------:R-:W-:Y:S01]  /*9660*/  ULDC.64 UR10, c[0x0][0xaa0] ;  /* 0x0002a800000a7ab9 */ /* 0x000fe20000000a00 */
[----:B-1----:R-:W-:Y:S01]  /*9670*/  IMAD.MOV.U32 R4, RZ, RZ, R17 ;  /* 0x000000ffff047224 */ /* 0x002fe200078e0011 */
[----:B------:R-:W-:Y:S01]  /*9680*/  BSSY B1, `(.L_x_293) ;  /* 0x000002f000017945 */ /* 0x000fe20003800000 */
[----:B0-----:R-:W-:Y:S02]  /*9690*/  IMAD.MOV.U32 R5, RZ, RZ, R10 ;  /* 0x000000ffff057224 */ /* 0x001fe400078e000a */
[----:B------:R-:W-:Y:S02]  /*96a0*/  IMAD R0, R8, UR10, RZ ;  /* 0x0000000a08007c24 */ /* 0x000fe4000f8e02ff */
[----:B------:R-:W-:-:S04]  /*96b0*/  IMAD.WIDE.U32 R4, R9, UR10, R4 ;  /* 0x0000000a09047c25 */ /* 0x000fc8000f8e0004 */
[----:B------:R-:W-:Y:S01]  /*96c0*/  IMAD R9, R9, UR11, R0 ;  /* 0x0000000b09097c24 */ /* 0x000fe2000f8e0200 */
[----:B------:R-:W-:Y:S01]  /*96d0*/  ULDC.64 UR10, c[0x0][0xae0] ;  /* 0x0002b800000a7ab9 */ /* 0x000fe20000000a00 */
[----:B------:R-:W-:Y:S01]  /*96e0*/  IMAD R3, R22, -0x80, R3 ;  /* 0xffffff8016037824 */ /* 0x000fe200078e0203 */
[----:B------:R-:W-:Y:S02]  /*96f0*/  UIMAD UR4, UR7, UR10, URZ ;  /* 0x0000000a070472a4 */ /* 0x000fe4000f8e023f */
[----:B------:R-:W-:Y:S01]  /*9700*/  MOV R7, UR10 ;  /* 0x0000000a00077c02 */ /* 0x000fe20008000f00 */
[----:B------:R-:W-:Y:S01]  /*9710*/  IMAD.IADD R5, R5, 0x1, R9 ;  /* 0x0000000105057824 */ /* 0x000fe200078e0209 */
[----:B------:R-:W-:Y:S01]  /*9720*/  SHF.R.S32.HI R9, RZ, 0x1f, R18 ;  /* 0x0000001fff097819 */ /* 0x000fe20000011412 */
[----:B------:R-:W-:Y:S01]  /*9730*/  UIMAD UR4, UR6, UR11, UR4 ;  /* 0x0000000b060472a4 */ /* 0x000fe2000f8e0204 */
[----:B------:R-:W-:Y:S01]  /*9740*/  ISETP.GE.AND P2, PT, R18, R3, PT ;  /* 0x000000031200720c */ /* 0x000fe20003f46270 */
[----:B------:R-:W-:Y:S01]  /*9750*/  IMAD.WIDE.U32 R4, R7, UR6, R4 ;  /* 0x0000000607047c25 */ /* 0x000fe2000f8e0004 */
[----:B------:R-:W-:-:S03]  /*9760*/  ULDC.64 UR6, c[0x0][0xae8] ;  /* 0x0002ba0000067ab9 */ /* 0x000fc60000000a00 */
[----:B------:R-:W-:Y:S02]  /*9770*/  VIADD R6, R18, 0x40 ;  /* 0x0000004012067836 */ /* 0x000fe40000000000 */
[----:B------:R-:W-:Y:S01]  /*9780*/  VIADD R5, R5, UR4 ;  /* 0x0000000405057c36 */ /* 0x000fe20008000000 */
[----:B------:R-:W-:Y:S02]  /*9790*/  UIMAD UR4, UR8, UR6, URZ ;  /* 0x00000006080472a4 */ /* 0x000fe4000f8e023f */
[----:B------:R-:W-:Y:S01]  /*97a0*/  IMAD.U32 R7, RZ, RZ, UR6 ;  /* 0x00000006ff077e24 */ /* 0x000fe2000f8e00ff */
[----:B------:R-:W-:Y:S01]  /*97b0*/  ISETP.GE.AND P1, PT, R6, R3, PT ;  /* 0x000000030600720c */ /* 0x000fe20003f26270 */
[----:B------:R-:W-:Y:S01]  /*97c0*/  VIADD R0, R18, 0x20 ;  /* 0x0000002012007836 */ /* 0x000fe20000000000 */
[----:B------:R-:W-:Y:S02]  /*97d0*/  UIMAD UR4, UR61, UR7, UR4 ;  /* 0x000000073d0472a4 */ /* 0x000fe4000f8e0204 */
[----:B------:R-:W-:-:S02]  /*97e0*/  IMAD.WIDE.U32 R6, R7, UR61, R4 ;  /* 0x0000003d07067c25 */ /* 0x000fc4000f8e0004 */
[----:B------:R-:W-:Y:S02]  /*97f0*/  ISETP.GE.AND P3, PT, R0, R3, PT ;  /* 0x000000030000720c */ /* 0x000fe40003f66270 */
[----:B------:R-:W-:Y:S01]  /*9800*/  VIADD R0, R18, 0x60 ;  /* 0x0000006012007836 */ /* 0x000fe20000000000 */
[----:B------:R-:W-:Y:S01]  /*9810*/  IADD3 R11, R7, UR4, RZ ;  /* 0x00000004070b7c10 */ /* 0x000fe2000fffe0ff */
[----:B------:R-:W-:-:S03]  /*9820*/  IMAD.MOV.U32 R8, RZ, RZ, R18 ;  /* 0x000000ffff087224 */ /* 0x000fc600078e0012 */
[----:B------:R-:W-:Y:S01]  /*9830*/  ISETP.GE.AND P0, PT, R0, R3, PT ;  /* 0x000000030000720c */ /* 0x000fe20003f06270 */
[----:B------:R-:W-:Y:S01]  /*9840*/  IMAD.WIDE R8, R22, 0x80, R8 ;  /* 0x0000008016087825 */ /* 0x000fe200078e0208 */
[----:B------:R-:W-:Y:S11]  /*9850*/  @P2 BRA `(.L_x_294) ;  /* 0x0000000000442947 */ /* 0x000ff60003800000 */
[----:B------:R-:W-:Y:S01]  /*9860*/  ULDC.64 UR6, c[0x0][0xad8] ;  /* 0x0002b60000067ab9 */ /* 0x000fe20000000a00 */
[----:B------:R-:W-:Y:S01]  /*9870*/  VIADD R0, R17, 0x40 ;  /* 0x0000004011007836 */ /* 0x000fe20000000000 */
[----:B------:R-:W-:Y:S01]  /*9880*/  ULDC UR4, c[0x0][0xa8c] ;  /* 0x0002a30000047ab9 */ /* 0x000fe20000000800 */
[----:B------:R-:W-:Y:S01]  /*9890*/  IMAD R3, R9, UR6, RZ ;  /* 0x0000000609037c24 */ /* 0x000fe2000f8e02ff */
[----:B------:R-:W-:Y:S01]  /*98a0*/  ISETP.GE.AND P4, PT, R17, UR4, PT ;  /* 0x0000000411007c0c */ /* 0x000fe2000bf86270 */
[----:B------:R-:W-:Y:S01]  /*98b0*/  IMAD.MOV.U32 R4, RZ, RZ, R6 ;  /* 0x000000ffff047224 */ /* 0x000fe200078e0006 */
[----:B------:R-:W-:Y:S01]  /*98c0*/  ISETP.GE.AND P5, PT, R0, UR4, PT ;  /* 0x0000000400007c0c */ /* 0x000fe2000bfa6270 */
[----:B------:R-:W-:Y:S01]  /*98d0*/  IMAD.MOV.U32 R5, RZ, RZ, R11 ;  /* 0x000000ffff057224 */ /* 0x000fe200078e000b */
[----:B------:R-:W-:Y:S01]  /*98e0*/  ULDC.64 UR8, c[0x0][0x208] ;  /* 0x0000820000087ab9 */ /* 0x000fe20000000a00 */
[C---:B------:R-:W-:Y:S02]  /*98f0*/  IMAD R3, R8.reuse, UR7, R3 ;  /* 0x0000000708037c24 */ /* 0x040fe4000f8e0203 */
[----:B------:R-:W-:Y:S01]  /*9900*/  IMAD.WIDE.U32 R4, R8, UR6, R4 ;  /* 0x0000000608047c25 */ /* 0x000fe2000f8e0004 */
[----:B------:R-:W-:-:S03]  /*9910*/  ULDC.64 UR6, c[0x0][0xa80] ;  /* 0x0002a00000067ab9 */ /* 0x000fc60000000a00 */
[----:B------:R-:W-:Y:S01]  /*9920*/  IMAD.IADD R3, R5, 0x1, R3 ;  /* 0x0000000105037824 */ /* 0x000fe200078e0203 */
[----:B------:R-:W-:-:S04]  /*9930*/  LEA R12, P2, R4, UR6, 0x1 ;  /* 0x00000006040c7c11 */ /* 0x000fc8000f8408ff */
[----:B------:R-:W-:-:S05]  /*9940*/  LEA.HI.X R13, R4, UR7, R3, 0x1, P2 ;  /* 0x00000007040d7c11 */ /* 0x000fca00090f0c03 */
[----:B------:R0:W-:Y:S04]  /*9950*/  @!P4 STG.E.128 desc[UR8][R12.64], RZ ;  /* 0x000000ff0c00c986 */ /* 0x0001e8000c101d08 */
[----:B------:R0:W-:Y:S02]  /*9960*/  @!P5 STG.E.128 desc[UR8][R12.64+0x80], RZ ;  /* 0x000080ff0c00d986 */ /* 0x0001e4000c101d08 */
.L_x_294:
[----:B------:R-:W-:Y:S05]  /*9970*/  BSYNC B1 ;  /* 0x0000000000017941 */ /* 0x000fea0003800000 */
.L_x_293:
[----:B------:R-:W-:Y:S04]  /*9980*/  BSSY B1, `(.L_x_295) ;  /* 0x0000015000017945 */ /* 0x000fe80003800000 */
[----:B------:R-:W-:Y:S05]  /*9990*/  @P3 BRA `(.L_x_296) ;  /* 0x00000000004c3947 */ /* 0x000fea0003800000 */
[----:B------:R-:W-:Y:S01]  /*99a0*/  IADD3 R3, P2, R8, 0x20, RZ ;  /* 0x0000002008037810 */ /* 0x000fe20007f5e0ff */
[----:B------:R-:W-:Y:S01]  /*99b0*/  ULDC.64 UR6, c[0x0][0xad8] ;  /* 0x0002b60000067ab9 */ /* 0x000fe20000000a00 */
[----:B------:R-:W-:Y:S01]  /*99c0*/  MOV R4, R6 ;  /* 0x0000000600047202 */ /* 0x000fe20000000f00 */
[----:B------:R-:W-:Y:S01]  /*99d0*/  IMAD.MOV.U32 R5, RZ, RZ, R11 ;  /* 0x000000ffff057224 */ /* 0x000fe200078e000b */
[----:B------:R-:W-:Y:S01]  /*99e0*/  ULDC UR4, c[0x0][0xa8c] ;  /* 0x0002a30000047ab9 */ /* 0x000fe20000000800 */
[----:B------:R-:W-:Y:S01]  /*99f0*/  IMAD.X R0, RZ, RZ, R9, P2 ;  /* 0x000000ffff007224 */ /* 0x000fe200010e0609 */
[C---:B------:R-:W-:Y:S01]  /*9a00*/  ISETP.GE.AND P3, PT, R17.reuse, UR4, PT ;  /* 0x0000000411007c0c */ /* 0x040fe2000bf66270 */
[----:B------:R-:W-:Y:S01]  /*9a10*/  VIADD R10, R17, 0x40 ;  /* 0x00000040110a7836 */ /* 0x000fe20000000000 */
[----:B------:R-:W-:Y:S01]  /*9a20*/  ULDC.64 UR8, c[0x0][0x208] ;  /* 0x0000820000087ab9 */ /* 0x000fe20000000a00 */
[----:B------:R-:W-:Y:S02]  /*9a30*/  IMAD R0, R0, UR6, RZ ;  /* 0x0000000600007c24 */ /* 0x000fe4000f8e02ff */
[----:B------:R-:W-:Y:S01]  /*9a40*/  IMAD.WIDE.U32 R4, R3, UR6, R4 ;  /* 0x0000000603047c25 */ /* 0x000fe2000f8e0004 */
[----:B------:R-:W-:-:S03]  /*9a50*/  ISETP.GE.AND P4, PT, R10, UR4, PT ;  /* 0x000000040a007c0c */ /* 0x000fc6000bf86270 */
[----:B------:R-:W-:Y:S01]  /*9a60*/  IMAD R3, R3, UR7, R0 ;  /* 0x0000000703037c24 */ /* 0x000fe2000f8e0200 */
[----:B------:R-:W-:Y:S02]  /*9a70*/  ULDC.64 UR6, c[0x0][0xa80] ;  /* 0x0002a00000067ab9 */ /* 0x000fe40000000a00 */
[----:B0-----:R-:W-:Y:S01]  /*9a80*/  LEA R12, P2, R4, UR6, 0x1 ;  /* 0x00000006040c7c11 */ /* 0x001fe2000f8408ff */
[----:B------:R-:W-:-:S05]  /*9a90*/  IMAD.IADD R3, R5, 0x1, R3 ;  /* 0x0000000105037824 */ /* 0x000fca00078e0203 */
[----:B------:R-:W-:-:S05]  /*9aa0*/  LEA.HI.X R13, R4, UR7, R3, 0x1, P2 ;  /* 0x00000007040d7c11 */ /* 0x000fca00090f0c03 */
[----:B------:R1:W-:Y:S04]  /*9ab0*/  @!P3 STG.E.128 desc[UR8][R12.64], RZ ;  /* 0x000000ff0c00b986 */ /* 0x0003e8000c101d08 */
[----:B------:R1:W-:Y:S02]  /*9ac0*/  @!P4 STG.E.128 desc[UR8][R12.64+0x80], RZ ;  /* 0x000080ff0c00c986 */ /* 0x0003e4000c101d08 */
.L_x_296:
[----:B------:R-:W-:Y:S05]  /*9ad0*/  BSYNC B1 ;  /* 0x0000000000017941 */ /* 0x000fea0003800000 */
.L_x_295:
        /* <DEDUP_REMOVED lines=8> */
[----:B------:R-:W-:Y:S01]  /*9b60*/  IMAD.X R0, RZ, RZ, R9, P1 ;  /* 0x000000ffff007224 */ /* 0x000fe200008e0609 */
[----:B------:R-:W-:Y:S01]  /*9b70*/  ULDC.64 UR8, c[0x0][0x208] ;  /* 0x0000820000087ab9 */ /* 0x000fe20000000a00 */
[----:B------:R-:W-:Y:S02]  /*9b80*/  VIADD R10, R17, 0x40 ;  /* 0x00000040110a7836 */ /* 0x000fe40000000000 */
[----:B------:R-:W-:-:S02]  /*9b90*/  IMAD R0, R0, UR6, RZ ;  /* 0x0000000600007c24 */ /* 0x000fc4000f8e02ff */
[----:B------:R-:W-:Y:S01]  /*9ba0*/  IMAD.WIDE.U32 R4, R3, UR6, R4 ;  /* 0x0000000603047c25 */ /* 0x000fe2000f8e0004 */
[----:B------:R-:W-:-:S03]  /*9bb0*/  ISETP.GE.AND P3, PT, R10, UR4, PT ;  /* 0x000000040a007c0c */ /* 0x000fc6000bf66270 */
[----:B------:R-:W-:Y:S01]  /*9bc0*/  IMAD R3, R3, UR7, R0 ;  /* 0x0000000703037c24 */ /* 0x000fe2000f8e0200 */
[----:B------:R-:W-:Y:S02]  /*9bd0*/  ULDC.64 UR6, c[0x0][0xa80] ;  /* 0x0002a00000067ab9 */ /* 0x000fe40000000a00 */
[----:B01----:R-:W-:Y:S02]  /*9be0*/  LEA R12, P1, R4, UR6, 0x1 ;  /* 0x00000006040c7c11 */ /* 0x003fe4000f8208ff */
[----:B------:R-:W-:-:S04]  /*9bf0*/  IADD3 R3, R5, R3, RZ ;  /* 0x0000000305037210 */ /* 0x000fc80007ffe0ff */
[----:B------:R-:W-:-:S05]  /*9c00*/  LEA.HI.X R13, R4, UR7, R3, 0x1, P1 ;  /* 0x00000007040d7c11 */ /* 0x000fca00088f0c03 */
[----:B------:R2:W-:Y:S04]  /*9c10*/  @!P2 STG.E.128 desc[UR8][R12.64], RZ ;  /* 0x000000ff0c00a986 */ /* 0x0005e8000c101d08 */
[----:B------:R2:W-:Y:S02]  /*9c20*/  @!P3 STG.E.128 desc[UR8][R12.64+0x80], RZ ;  /* 0x000080ff0c00b986 */ /* 0x0005e4000c101d08 */
.L_x_298:
[----:B------:R-:W-:Y:S05]  /*9c30*/  BSYNC B1 ;  /* 0x0000000000017941 */ /* 0x000fea0003800000 */
.L_x_297:
        /* <DEDUP_REMOVED lines=18> */
[----:B------:R3:W-:Y:S04]  /*9d60*/  @!P1 STG.E.128 desc[UR8][R6.64], RZ ;  /* 0x000000ff06009986 */ /* 0x0007e8000c101d08 */
[----:B------:R3:W-:Y:S02]  /*9d70*/  @!P2 STG.E.128 desc[UR8][R6.64+0x80], RZ ;  /* 0x000080ff0600a986 */ /* 0x0007e4000c101d08 */
.L_x_289:
[----:B------:R-:W-:Y:S05]  /*9d80*/  BSYNC B0 ;  /* 0x0000000000007941 */ /* 0x000fea0003800000 */
.L_x_280:
[----:B------:R-:W-:Y:S02]  /*9d90*/  ULDC UR4, c[0x0][0xc14] ;  /* 0x0003050000047ab9 */ /* 0x000fe40000000800 */
[----:B------:R-:W-:-:S13]  /*9da0*/  ISETP.GE.AND P0, PT, R51, UR4, PT ;  /* 0x0000000433007c0c */ /* 0x000fda000bf06270 */
[----:B------:R-:W-:Y:S05]  /*9db0*/  @!P0 BRA `(.L_x_299) ;  /* 0xffffff6c00fc8947 */ /* 0x000fea000383ffff */
[----:B------:R-:W-:Y:S05]  /*9dc0*/  EXIT ;  /* 0x000000000000794d */ /* 0x000fea0003800000 */
.L_x_255:
[----:B------:R-:W-:-:S08]  /*9dd0*/  NOP ;  /* 0x0000000000007918 */ /* 0x000fd00000000000 */
[----:B0-----:R-:W0:-:S00]  /*9de0*/  USETMAXREG.DEALLOC.CTAPOOL 0x18 ;  /* 0x00000018000079c8 */ /* 0x001e0000080e0500 */
[----:B0-----:R-:W-:-:S06]  /*9df0*/  LOP3.LUT R0, R0, 0x3, RZ, 0xc0, !PT ;  /* 0x0000000300007812 */ /* 0x001fcc00078ec0ff */
[----:B------:R-:W0:Y:S02]  /*9e00*/  SHFL.IDX PT, R0, R0, RZ, 0x1f ;  /* 0x00001fff00007589 */ /* 0x000e2400000e0000 */
[----:B0-----:R-:W-:-:S13]  /*9e10*/  ISETP.NE.AND P0, PT, R0, RZ, PT ;  /* 0x000000ff0000720c */ /* 0x001fda0003f05270 */
[----:B------:R-:W-:Y:S05]  /*9e20*/  @P0 EXIT ;  /* 0x000000000000094d */ /* 0x000fea0003800000 */
[----:B------:R-:W0:Y:S01]  /*9e30*/  S2R R2, SR_TID.X ;  /* 0x0000000000027919 */ /* 0x000e220000002100 */
[----:B------:R-:W-:Y:S01]  /*9e40*/  LOP3.LUT R4, R4, 0xffffffdf, RZ, 0xc0, !PT ;  /* 0xffffffdf04047812 */ /* 0x000fe200078ec0ff */
[----:B------:R-:W-:Y:S01]  /*9e50*/  ULDC UR5, c[0x0][0xc14] ;  /* 0x0003050000057ab9 */ /* 0x000fe20000000800 */
[----:B------:R-:W-:Y:S01]  /*9e60*/  IMAD.MOV.U32 R0, RZ, RZ, RZ ;  /* 0x000000ffff007224 */ /* 0x000fe200078e00ff */
[----:B------:R-:W-:Y:S01]  /*9e70*/  ULDC.64 UR6, c[0x0][0x208] ;  /* 0x0000820000067ab9 */ /* 0x000fe20000000a00 */
[----:B------:R-:W-:Y:S01]  /*9e80*/  ULDC UR4, c[0x0][0xc10] ;  /* 0x0003040000047ab9 */ /* 0x000fe20000000800 */
[----:B0-----:R-:W-:-:S04]  /*9e90*/  LOP3.LUT R8, R2, 0x1f, RZ, 0xc0, !PT ;  /* 0x0000001f02087812 */ /* 0x001fc800078ec0ff */
[----:B------:R-:W-:-:S13]  /*9ea0*/  ISETP.NE.AND P0, PT, R8, 0x1f, PT ;  /* 0x0000001f0800780c */ /* 0x000fda0003f05270 */
[----:B------:R-:W-:Y:S02]  /*9eb0*/  @P0 LOP3.LUT R4, R4, 0x20, RZ, 0xfc, !PT ;  /* 0x0000002004040812 */ /* 0x000fe400078efcff */
[----:B------:R-:W-:-:S13]  /*9ec0*/  ISETP.GE.OR P0, PT, R8, UR5, !P0 ;  /* 0x0000000508007c0c */ /* 0x000fda000c706670 */
[----:B------:R-:W0:Y:S02]  /*9ed0*/  @!P0 LDC.64 R2, c[0x0][0xc58] ;  /* 0x00031600ff028b82 */ /* 0x000e240000000a00 */
[----:B0-----:R-:W-:-:S05]  /*9ee0*/  @!P0 IMAD.WIDE.U32 R2, R8, 0x4, R2 ;  /* 0x0000000408028825 */ /* 0x001fca00078e0002 */
[----:B------:R-:W2:Y:S01]  /*9ef0*/  @!P0 LDG.E R0, desc[UR6][R2.64] ;  /* 0x0000000602008981 */ /* 0x000ea2000c1e1900 */
[C---:B------:R-:W-:Y:S01]  /*9f00*/  ISETP.NE.AND P1, PT, R8.reuse, RZ, PT ;  /* 0x000000ff0800720c */ /* 0x040fe20003f25270 */
[----:B------:R-:W0:Y:S01]  /*9f10*/  S2UR UR6, SR_CTAID.X ;  /* 0x00000000000679c3 */ /* 0x000e220000002500 */
[----:B------:R-:W-:Y:S01]  /*9f20*/  ISETP.GE.U32.AND P0, PT, R8, 0x2, PT ;  /* 0x000000020800780c */ /* 0x000fe20003f06070 */
[----:B------:R-:W-:Y:S01]  /*9f30*/  IMAD.MOV.U32 R16, RZ, RZ, RZ ;  /* 0x000000ffff107224 */ /* 0x000fe200078e00ff */
[----:B------:R-:W-:Y:S01]  /*9f40*/  LOP3.LUT R4, R4, 0xfffffffe, RZ, 0xc0, !PT ;  /* 0xfffffffe04047812 */ /* 0x000fe200078ec0ff */
[----:B------:R-:W-:-:S08]  /*9f50*/  IMAD.MOV.U32 R19, RZ, RZ, RZ ;  /* 0x000000ffff137224 */ /* 0x000fd000078e00ff */
[----:B------:R-:W-:-:S04]  /*9f60*/  @P1 LOP3.LUT R4, R4, 0x1, RZ, 0xfc, !PT ;  /* 0x0000000104041812 */ /* 0x000fc800078efcff */
[----:B------:R-:W-:-:S04]  /*9f70*/  LOP3.LUT R4, R4, 0xffffffef, RZ, 0xc0, !PT ;  /* 0xffffffef04047812 */ /* 0x000fc800078ec0ff */
[----:B------:R-:W-:-:S04]  /*9f80*/  @P0 LOP3.LUT R4, R4, 0x10, RZ, 0xfc, !PT ;  /* 0x0000001004040812 */ /* 0x000fc800078efcff */
[----:B------:R-:W-:Y:S01]  /*9f90*/  LOP3.LUT R4, R4, 0xfffffff7, RZ, 0xc0, !PT ;  /* 0xfffffff704047812 */ /* 0x000fe200078ec0ff */
[----:B--2---:R-:W1:Y:S02]  /*9fa0*/  SHFL.UP PT, R5, R0, 0x1, RZ ;  /* 0x0420000000057989 */ /* 0x004e6400000e00ff */
[----:B-1----:R-:W-:-:S04]  /*9fb0*/  SEL R5, R5, RZ, P1 ;  /* 0x000000ff05057207 */ /* 0x002fc80000800000 */
[----:B------:R-:W-:-:S05]  /*9fc0*/  IADD3 R5, R0, R5, RZ ;  /* 0x0000000500057210 */ /* 0x000fca0007ffe0ff */
[----:B------:R-:W1:Y:S02]  /*9fd0*/  SHFL.UP PT, R6, R5, 0x2, RZ ;  /* 0x0440000005067989 */ /* 0x000e6400000e00ff */
[----:B-1----:R-:W-:Y:S02]  /*9fe0*/  SEL R6, R6, RZ, P0 ;  /* 0x000000ff06067207 */ /* 0x002fe40000000000 */
[----:B------:R-:W-:-:S03]  /*9ff0*/  ISETP.GE.U32.AND P0, PT, R8, 0x4, PT ;  /* 0x000000040800780c */ /* 0x000fc60003f06070 */
[----:B------:R-:W-:-:S05]  /*a000*/  IMAD.IADD R6, R5, 0x1, R6 ;  /* 0x0000000105067824 */ /* 0x000fca00078e0206 */
[----:B------:R-:W1:Y:S05]  /*a010*/  SHFL.UP PT, R7, R6, 0x4, RZ ;  /* 0x0480000006077989 */ /* 0x000e6a00000e00ff */
[----:B------:R-:W-:-:S04]  /*a020*/  @P0 LOP3.LUT R4, R4, 0x8, RZ, 0xfc, !PT ;  /* 0x0000000804040812 */ /* 0x000fc800078efcff */
[----:B------:R-:W-:Y:S02]  /*a030*/  LOP3.LUT R4, R4, 0xfffffffb, RZ, 0xc0, !PT ;  /* 0xfffffffb04047812 */ /* 0x000fe400078ec0ff */
        /* <DEDUP_REMOVED lines=10> */
[----:B------:R-:W-:Y:S02]  /*a0e0*/  @P0 LOP3.LUT R4, R4, 0x2, RZ, 0xfc, !PT ;  /* 0x0000000204040812 */ /* 0x000fe400078efcff */
[----:B-1----:R-:W-:-:S05]  /*a0f0*/  SEL R2, R2, RZ, P0 ;  /* 0x000000ff02027207 */ /* 0x002fca0000000000 */
[----:B------:R-:W-:-:S05]  /*a100*/  IMAD.IADD R2, R3, 0x1, R2 ;  /* 0x0000000103027824 */ /* 0x000fca00078e0202 */
[----:B------:R-:W1:Y:S02]  /*a110*/  SHFL.IDX PT, R5, R2, 0x1f, 0x1f ;  /* 0x03e01f0002057f89 */ /* 0x000e6400000e0000 */
[----:B-1----:R-:W-:-:S05]  /*a120*/  IMAD R5, R5, UR4, RZ ;  /* 0x0000000405057c24 */ /* 0x002fca000f8e02ff */
[----:B0-----:R-:W-:Y:S02]  /*a130*/  ISETP.GT.AND P0, PT, R5, UR6, PT ;  /* 0x0000000605007c0c */ /* 0x001fe4000bf04270 */
[----:B------:R-:W-:-:S11]  /*a140*/  MOV R6, R5 ;  /* 0x0000000500067202 */ /* 0x000fd60000000f00 */
[----:B------:R-:W-:Y:S05]  /*a150*/  @P0 BRA `(.L_x_300) ;  /* 0x0000000000c40947 */ /* 0x000fea0003800000 */
[----:B------:R-:W-:Y:S01]  /*a160*/  IMAD.MOV.U32 R5, RZ, RZ, R6 ;  /* 0x000000ffff057224 */ /* 0x000fe200078e0006 */
[----:B------:R-:W-:Y:S01]  /*a170*/  ULDC UR5, c[0x0][0xc14] ;  /* 0x0003050000057ab9 */ /* 0x000fe20000000800 */
[----:B------:R-:W-:Y:S01]  /*a180*/  IMAD.MOV.U32 R19, RZ, RZ, RZ ;  /* 0x000000ffff137224 */ /* 0x000fe200078e00ff */
[----:B------:R-:W-:Y:S01]  /*a190*/  ULDC UR7, c[0x0][0xc14] ;  /* 0x0003050000077ab9 */ /* 0x000fe20000000800 */
[----:B------:R-:W-:-:S05]  /*a1a0*/  ULDC UR4, c[0x0][0xc10] ;  /* 0x0003040000047ab9 */ /* 0x000fca0000000800 */
.L_x_304:
[----:B------:R-:W-:Y:S02]  /*a1b0*/  VIADD R0, R19, 0x1f ;  /* 0x0000001f13007836 */ /* 0x000fe40000000000 */
[----:B------:R-:W-:-:S03]  /*a1c0*/  IMAD.U32 R19, RZ, RZ, UR7 ;  /* 0x00000007ff137e24 */ /* 0x000fc6000f8e00ff */
[----:B------:R-:W-:-:S13]  /*a1d0*/  ISETP.GE.AND P0, PT, R0, UR5, PT ;  /* 0x0000000500007c0c */ /* 0x000fda000bf06270 */
[----:B------:R-:W-:Y:S05]  /*a1e0*/  @P0 BRA `(.L_x_301) ;  /* 0x0000000400440947 */ /* 0x000fea0003800000 */
[----:B------:R-:W0:Y:S01]  /*a1f0*/  S2R R2, SR_TID.X ;  /* 0x0000000000027919 */ /* 0x000e220000002100 */
[----:B------:R-:W-:Y:S01]  /*a200*/  IMAD.MOV.U32 R19, RZ, RZ, R0 ;  /* 0x000000ffff137224 */ /* 0x000fe200078e0000 */
[----:B------:R-:W-:Y:S01]  /*a210*/  BSSY B0, `(.L_x_302) ;  /* 0x000000b000007945 */ /* 0x000fe20003800000 */
[----:B------:R-:W-:Y:S02]  /*a220*/  MOV R0, RZ ;  /* 0x000000ff00007202 */ /* 0x000fe40000000f00 */
[----:B0-----:R-:W-:-:S04]  /*a230*/  LOP3.LUT R8, R2, 0x1f, RZ, 0xc0, !PT ;  /* 0x0000001f02087812 */ /* 0x001fc800078ec0ff */
[C---:B------:R-:W-:Y:S01]  /*a240*/  ISETP.NE.AND P1, PT, R8.reuse, 0x1f, PT ;  /* 0x0000001f0800780c */ /* 0x040fe20003f25270 */
[----:B------:R-:W-:-:S05]  /*a250*/  IMAD.IADD R7, R8, 0x1, R19 ;  /* 0x0000000108077824 */ /* 0x000fca00078e0213 */
[----:B------:R-:W-:-:S13]  /*a260*/  ISETP.GE.OR P0, PT, R7, UR5, !P1 ;  /* 0x0000000507007c0c */ /* 0x000fda000cf06670 */
[----:B------:R-:W-:Y:S05]  /*a270*/  @P0 BRA `(.L_x_303) ;  /* 0x0000000000100947 */ /* 0x000fea0003800000 */
[----:B------:R-:W0:Y:S01]  /*a280*/  LDC.64 R2, c[0x0][0xc58] ;  /* 0x00031600ff027b82 */ /* 0x000e220000000a00 */
[----:B------:R-:W-:Y:S01]  /*a290*/  ULDC.64 UR8, c[0x0][0x208] ;  /* 0x0000820000087ab9 */ /* 0x000fe20000000a00 */
[----:B0-----:R-:W-:-:S05]  /*a2a0*/  IMAD.WIDE R2, R7, 0x4, R2 ;  /* 0x0000000407027825 */ /* 0x001fca00078e0202 */
[----:B------:R0:W5:Y:S02]  /*a2b0*/  LDG.E R0, desc[UR8][R2.64] ;  /* 0x0000000802007981 */ /* 0x000164000c1e1900 */
.L_x_303:
[----:B------:R-:W-:Y:S05]  /*a2c0*/  BSYNC B0 ;  /* 0x0000000000007941 */ /* 0x000fea0003800000 */
.L_x_302:
[----:B0----5:R-:W0:Y:S01]  /*a2d0*/  SHFL.UP PT, R2, R0, 0x1, RZ ;  /* 0x0420000000027989 */ /* 0x021e2200000e00ff */
[C---:B------:R-:W-:Y:S02]  /*a2e0*/  ISETP.NE.AND P0, PT, R8.reuse, RZ, PT ;  /* 0x000000ff0800720c */ /* 0x040fe40003f05270 */
[----:B------:R-:W-:Y:S02]  /*a2f0*/  ISETP.GE.U32.AND P1, PT, R8, 0x2, PT ;  /* 0x000000020800780c */ /* 0x000fe40003f26070 */
[----:B0-----:R-:W-:Y:S02]  /*a300*/  SEL R3, R2, RZ, P0 ;  /* 0x000000ff02037207 */ /* 0x001fe40000000000 */
[----:B------:R-:W-:-:S03]  /*a310*/  ISETP.GE.U32.AND P0, PT, R8, 0x4, PT ;  /* 0x000000040800780c */ /* 0x000fc60003f06070 */
[----:B------:R-:W-:-:S05]  /*a320*/  IMAD.IADD R3, R0, 0x1, R3 ;  /* 0x0000000100037824 */ /* 0x000fca00078e0203 */
[----:B------:R-:W0:Y:S02]  /*a330*/  SHFL.UP PT, R2, R3, 0x2, RZ ;  /* 0x0440000003027989 */ /* 0x000e2400000e00ff */
        /* <DEDUP_REMOVED lines=8> */
[----:B0-----:R-:W-:-:S05]  /*a3c0*/  SEL R6, R6, RZ, P1 ;  /* 0x000000ff06067207 */ /* 0x001fca0000800000 */
[----:B------:R-:W-:-:S05]  /*a3d0*/  IMAD.IADD R6, R7, 0x1, R6 ;  /* 0x0000000107067824 */ /* 0x000fca00078e0206 */
[----:B------:R-:W0:Y:S02]  /*a3e0*/  SHFL.UP PT, R8, R6, 0x10, RZ ;  /* 0x0600000006087989 */ /* 0x000e2400000e00ff */
[----:B0-----:R-:W-:-:S05]  /*a3f0*/  SEL R9, R8, RZ, P0 ;  /* 0x000000ff08097207 */ /* 0x001fca0000000000 */
[----:B------:R-:W-:-:S05]  /*a400*/  IMAD.IADD R9, R6, 0x1, R9 ;  /* 0x0000000106097824 */ /* 0x000fca00078e0209 */
[----:B------:R-:W0:Y:S02]  /*a410*/  SHFL.IDX PT, R3, R9, 0x1f, 0x1f ;  /* 0x03e01f0009037f89 */ /* 0x000e2400000e0000 */
[----:B0-----:R-:W-:-:S04]  /*a420*/  IMAD R6, R3, UR4, RZ ;  /* 0x0000000403067c24 */ /* 0x001fc8000f8e02ff */
[----:B------:R-:W-:-:S05]  /*a430*/  IMAD.IADD R5, R6, 0x1, R5 ;  /* 0x0000000106057824 */ /* 0x000fca00078e0205 */
[----:B------:R-:W-:-:S13]  /*a440*/  ISETP.GT.AND P0, PT, R5, UR6, PT ;  /* 0x0000000605007c0c */ /* 0x000fda000bf04270 */
[----:B------:R-:W-:Y:S05]  /*a450*/  @!P0 BRA `(.L_x_304) ;  /* 0xfffffffc00548947 */ /* 0x000fea000383ffff */
[----:B------:R-:W-:-:S07]  /*a460*/  MOV R2, R9 ;  /* 0x0000000900027202 */ /* 0x000fce0000000f00 */
.L_x_300:
[----:B------:R-:W-:-:S04]  /*a470*/  IMAD.IADD R7, R5, 0x1, -R6 ;  /* 0x0000000105077824 */ /* 0x000fc800078e0a06 */
[----:B------:R-:W-:-:S05]  /*a480*/  IMAD R3, R2, UR4, R7 ;  /* 0x0000000402037c24 */ /* 0x000fca000f8e0207 */
[----:B------:R-:W-:-:S13]  /*a490*/  ISETP.GT.AND P0, PT, R3, UR6, PT ;  /* 0x0000000603007c0c */ /* 0x000fda000bf04270 */
[----:B------:R-:W-:-:S04]  /*a4a0*/  VOTE.ANY R8, PT, !P0 ;  /* 0x0000000000087806 */ /* 0x000fc800040e0100 */
[----:B------:R-:W0:Y:S01]  /*a4b0*/  POPC R5, R8 ;  /* 0x0000000800057309 */ /* 0x000e220000000000 */
[----:B------:R-:W-:Y:S01]  /*a4c0*/  ISETP.NE.AND P0, PT, R8, RZ, PT ;  /* 0x000000ff0800720c */ /* 0x000fe20003f05270 */
[----:B0-----:R-:W0:Y:S02]  /*a4d0*/  SHFL.IDX PT, R0, R0, R5, 0x1f ;  /* 0x00001f0500007589 */ /* 0x001e2400000e0000 */
[----:B0-----:R-:W-:-:S04]  /*a4e0*/  IABS R6, R0 ;  /* 0x0000000000067213 */ /* 0x001fc80000000000 */
[----:B------:R-:W0:Y:S08]  /*a4f0*/  I2F.RP R9, R6 ;  /* 0x0000000600097306 */ /* 0x000e300000209400 */
[----:B0-----:R-:W0:Y:S02]  /*a500*/  MUFU.RCP R9, R9 ;  /* 0x0000000900097308 */ /* 0x001e240000001000 */
[----:B0-----:R-:W-:-:S06]  /*a510*/  VIADD R3, R9, 0xffffffe ;  /* 0x0ffffffe09037836 */ /* 0x001fcc0000000000 */
[----:B------:R-:W0:Y:S02]  /*a520*/  F2I.FTZ.U32.TRUNC.NTZ R3, R3 ;  /* 0x0000000300037305 */ /* 0x000e24000021f000 */
[----:B0-----:R-:W-:Y:S01]  /*a530*/  IMAD.MOV R11, RZ, RZ, -R3 ;  /* 0x000000ffff0b7224 */ /* 0x001fe200078e0a03 */
[----:B------:R-:W-:Y:S06]  /*a540*/  @!P0 BRA `(.L_x_305) ;  /* 0x0000000000088947 */ /* 0x000fec0003800000 */
[----:B------:R-:W-:-:S05]  /*a550*/  VIADD R9, R5, 0xffffffff ;  /* 0xffffffff05097836 */ /* 0x000fca0000000000 */
[----:B------:R0:W1:Y:S02]  /*a560*/  SHFL.IDX PT, R16, R2, R9, 0x1f ;  /* 0x00001f0902107589 */ /* 0x00006400000e0000 */
.L_x_305:
[----:B-1----:R-:W-:Y:S02]  /*a570*/  IMAD R16, R16, UR4, R7 ;  /* 0x0000000410107c24 */ /* 0x002fe4000f8e0207 */
[----:B------:R-:W-:Y:S02]  /*a580*/  IMAD R7, R11, R6, RZ ;  /* 0x000000060b077224 */ /* 0x000fe400078e02ff */
[----:B0-----:R-:W-:Y:S01]  /*a590*/  IMAD.MOV.U32 R2, RZ, RZ, RZ ;  /* 0x000000ffff027224 */ /* 0x001fe200078e00ff */
[----:B------:R-:W-:Y:S01]  /*a5a0*/  IADD3 R17, -R16, UR6, RZ ;  /* 0x0000000610117c10 */ /* 0x000fe2000fffe1ff */
[----:B------:R-:W-:Y:S02]  /*a5b0*/  IMAD.IADD R19, R5, 0x1, R19 ;  /* 0x0000000105137824 */ /* 0x000fe400078e0213 */
[----:B------:R-:W-:Y:S01]  /*a5c0*/  IMAD.HI.U32 R2, R3, R7, R2 ;  /* 0x0000000703027227 */ /* 0x000fe200078e0002 */
[----:B------:R-:W-:Y:S02]  /*a5d0*/  IABS R7, R0 ;  /* 0x0000000000077213 */ /* 0x000fe40000000000 */
[----:B------:R-:W-:-:S03]  /*a5e0*/  IABS R3, R17 ;  /* 0x0000001100037213 */ /* 0x000fc60000000000 */
[----:B------:R-:W-:Y:S02]  /*a5f0*/  IMAD.MOV R7, RZ, RZ, -R7 ;  /* 0x000000ffff077224 */ /* 0x000fe400078e0a07 */
[----:B------:R-:W-:-:S04]  /*a600*/  IMAD.HI.U32 R2, R2, R3, RZ ;  /* 0x0000000302027227 */ /* 0x000fc800078e00ff */
[----:B------:R-:W-:-:S05]  /*a610*/  IMAD R3, R2, R7, R3 ;  /* 0x0000000702037224 */ /* 0x000fca00078e0203 */
[----:B------:R-:W-:-:S13]  /*a620*/  ISETP.GT.U32.AND P0, PT, R6, R3, PT ;  /* 0x000000030600720c */ /* 0x000fda0003f04070 */
[----:B------:R-:W-:Y:S01]  /*a630*/  @!P0 IMAD.IADD R3, R3, 0x1, -R6 ;  /* 0x0000000103038824 */ /* 0x000fe200078e0a06 */
[----:B------:R-:W-:-:S04]  /*a640*/  @!P0 IADD3 R2, R2, 0x1, RZ ;  /* 0x0000000102028810 */ /* 0x000fc80007ffe0ff */
[----:B------:R-:W-:Y:S02]  /*a650*/  ISETP.GE.U32.AND P0, PT, R3, R6, PT ;  /* 0x000000060300720c */ /* 0x000fe40003f06070 */
[----:B------:R-:W-:-:S11]  /*a660*/  LOP3.LUT R3, R17, R0, RZ, 0x3c, !PT ;  /* 0x0000000011037212 */ /* 0x000fd600078e3cff */
[----:B------:R-:W-:Y:S01]  /*a670*/  @P0 VIADD R2, R2, 0x1 ;  /* 0x0000000102020836 */ /* 0x000fe20000000000 */
[----:B------:R-:W-:-:S13]  /*a680*/  ISETP.GE.AND P0, PT, R3, RZ, PT ;  /* 0x000000ff0300720c */ /* 0x000fda0003f06270 */
[----:B------:R-:W-:Y:S01]  /*a690*/  @!P0 IMAD.MOV R2, RZ, RZ, -R2 ;  /* 0x000000ffff028224 */ /* 0x000fe200078e0a02 */
[----:B------:R-:W-:-:S13]  /*a6a0*/  ISETP.NE.AND P0, PT, R0, RZ, PT ;  /* 0x000000ff0000720c */ /* 0x000fda0003f05270 */
[----:B------:R-:W-:-:S05]  /*a6b0*/  @!P0 LOP3.LUT R2, RZ, R0, RZ, 0x33, !PT ;  /* 0x00000000ff028212 */ /* 0x000fca00078e33ff */
[--C-:B------:R-:W-:Y:S02]  /*a6c0*/  IMAD.MOV R3, RZ, RZ, -R2.reuse ;  /* 0x000000ffff037224 */ /* 0x100fe400078e0a02 */
[----:B------:R-:W-:Y:S02]  /*a6d0*/  IMAD.MOV.U32 R18, RZ, RZ, R2 ;  /* 0x000000ffff127224 */ /* 0x000fe400078e0002 */
[----:B------:R-:W-:Y:S01]  /*a6e0*/  IMAD R17, R0, R3, R17 ;  /* 0x0000000300117224 */ /* 0x000fe200078e0211 */
[----:B------:R-:W-:Y:S06]  /*a6f0*/  BRA `(.L_x_306) ;  /* 0x00000000000c7947 */ /* 0x000fec0003800000 */
.L_x_301:
[----:B------:R-:W-:Y:S01]  /*a700*/  MOV R17, RZ ;  /* 0x000000ff00117202 */ /* 0x000fe20000000f00 */
[----:B------:R-:W-:Y:S02]  /*a710*/  IMAD.U32 R16, RZ, RZ, UR6 ;  /* 0x00000006ff107e24 */ /* 0x000fe4000f8e00ff */
[----:B------:R-:W-:-:S07]  /*a720*/  IMAD.MOV.U32 R18, RZ, RZ, RZ ;  /* 0x000000ffff127224 */ /* 0x000fce00078e00ff */
.L_x_306:
[----:B------:R-:W0:Y:S01]  /*a730*/  S2R R0, SR_TID.X ;  /* 0x0000000000007919 */ /* 0x000e220000002100 */
[----:B------:R-:W-:Y:S01]  /*a740*/  STL [R1+0x28], RZ ;  /* 0x000028ff01007387 */ /* 0x000fe20000100800 */
[----:B0-----:R-:W-:-:S04]  /*a750*/  LOP3.LUT R0, R0, 0x1f, RZ, 0xc0, !PT ;  /* 0x0000001f00007812 */ /* 0x001fc800078ec0ff */
[----:B------:R-:W-:-:S13]  /*a760*/  ISETP.NE.AND P0, PT, R0, RZ, PT ;  /* 0x000000ff0000720c */ /* 0x000fda0003f05270 */
[----:B------:R-:W0:Y:S01]  /*a770*/  @!P0 S2R R3, SR_CgaCtaId ;  /* 0x0000000000038919 */ /* 0x000e220000008800 */
[----:B------:R-:W-:-:S04]  /*a780*/  @!P0 MOV R0, 0x400 ;  /* 0x0000040000008802 */ /* 0x000fc80000000f00 */
[----:B0-----:R-:W-:-:S05]  /*a790*/  @!P0 LEA R0, R3, R0, 0x18 ;  /* 0x0000000003008211 */ /* 0x001fca00078ec0ff */
[----:B------:R0:W-:Y:S01]  /*a7a0*/  @!P0 STS.128 [R0+0x348d0], R16 ;  /* 0x0348d01000008388 */ /* 0x0001e20000000c00 */
[----:B------:R-:W-:Y:S06]  /*a7b0*/  BAR.ARV 0x5, 0x120 ;  /* 0x0144800000007b1d */ /* 0x000fec0000002000 */
[----:B------:R-:W-:Y:S01]  /*a7c0*/  ISETP.GE.AND P0, PT, R19, UR5, PT ;  /* 0x0000000513007c0c */ /* 0x000fe2000bf06270 */
[----:B0-----:R-:W-:-:S05]  /*a7d0*/  IMAD.MOV.U32 R0, RZ, RZ, 0x1 ;  /* 0x00000001ff007424 */ /* 0x001fca00078e00ff */
[----:B------:R0:W-:Y:S04]  /*a7e0*/  STL [R1+0x8], R0 ;  /* 0x0000080001007387 */ /* 0x0001e80000100800 */
[----:B------:R0:W-:Y:S03]  /*a7f0*/  STL [R1], RZ ;  /* 0x000000ff01007387 */ /* 0x0001e60000100800 */
[----:B------:R-:W-:Y:S05]  /*a800*/  @P0 BRA `(.L_x_307) ;  /* 0x0000003c00d00947 */ /* 0x000fea0003800000 */
[----:B0-----:R-:W-:Y:S01]  /*a810*/  IMAD.MOV.U32 R0, RZ, RZ, 0x1 ;  /* 0x00000001ff007424 */ /* 0x001fe200078e00ff */
[----:B------:R0:W-:Y:S01]  /*a820*/  STL [R1], RZ ;  /* 0x000000ff01007387 */ /* 0x0001e20000100800 */
[----:B------:R-:W-:Y:S01]  /*a830*/  ULDC UR38, c[0x0][0xc] ;  /* 0x0000030000267ab9 */ /* 0x000fe20000000800 */
[----:B------:R-:W-:Y:S02]  /*a840*/  ULDC.64 UR36, c[0x0][0x198] ;  /* 0x0000660000247ab9 */ /* 0x000fe40000000a00 */
[----:B------:R0:W-:Y:S04]  /*a850*/  STL [R1+0x8], R0 ;  /* 0x0000080001007387 */ /* 0x0001e80000100800 */
[----:B------:R0:W-:Y:S02]  /*a860*/  STL [R1+0x28], RZ ;  /* 0x000028ff01007387 */ /* 0x0001e40000100800 */
.L_x_372:
[----:B-1----:R-:W1:Y:S01]  /*a870*/  LDC.64 R2, c[0x0][0xc60] ;  /* 0x00031800ff027b82 */ /* 0x002e620000000a00 */
[----:B------:R-:W-:Y:S01]  /*a880*/  ULDC.64 UR4, c[0x0][0x208] ;  /* 0x0000820000047ab9 */ /* 0x000fe20000000a00 */
[----:B-1----:R-:W-:-:S05]  /*a890*/  IMAD.WIDE R2, R19, 0x4, R2 ;  /* 0x0000000413027825 */ /* 0x002fca00078e0202 */
[----:B------:R-:W2:Y:S01]  /*a8a0*/  LDG.E R5, desc[UR4][R2.64] ;  /* 0x0000000402057981 */ /* 0x000ea2000c1e1900 */
[----:B------:R-:W-:Y:S05]  /*a8b0*/  YIELD ;  /* 0x0000000000007946 */ /* 0x000fea0003800000 */
[----:B------:R-:W-:Y:S01]  /*a8c0*/  ULDC.64 UR4, c[0x0][0xa28] ;  /* 0x00028a0000047ab9 */ /* 0x000fe20000000a00 */
[----:B0-----:R-:W-:Y:S01]  /*a8d0*/  IMAD.MOV.U32 R0, RZ, RZ, RZ ;  /* 0x000000ffff007224 */ /* 0x001fe200078e00ff */
[----:B------:R-:W-:Y:S01]  /*a8e0*/  ISETP.NE.U32.AND P0, PT, RZ, UR4, PT ;  /* 0x00000004ff007c0c */ /* 0x000fe2000bf05070 */
[----:B------:R-:W-:-:S03]  /*a8f0*/  ULDC.64 UR6, c[0x0][0x208] ;  /* 0x0000820000067ab9 */ /* 0x000fc60000000a00 */
[----:B------:R-:W-:Y:S01]  /*a900*/  ISETP.NE.AND.EX P0, PT, RZ, UR5, PT, P0 ;  /* 0x00000005ff007c0c */ /* 0x000fe2000bf05300 */
[----:B------:R-:W-:Y:S01]  /*a910*/  IMAD.MOV.U32 R6, RZ, RZ, RZ ;  /* 0x000000ffff067224 */ /* 0x000fe200078e00ff */
[----:B--2---:R-:W-:Y:S01]  /*a920*/  SHF.R.S32.HI R4, RZ, 0x1f, R5 ;  /* 0x0000001fff047819 */ /* 0x004fe20000011405 */
[----:B------:R-:W-:Y:S10]  /*a930*/  STL [R1+0x14], R5 ;  /* 0x0000140501007387 */ /* 0x000ff40000100800 */
[----:B------:R-:W-:-:S04]  /*a940*/  @P0 LEA R2, P1, R5, UR4, 0x2 ;  /* 0x0000000405020c11 */ /* 0x000fc8000f8210ff */
[----:B------:R-:W-:Y:S01]  /*a950*/  @P0 LEA.HI.X R3, R5, UR5, R4, 0x2, P1 ;  /* 0x0000000505030c11 */ /* 0x000fe200088f1404 */
[----:B------:R-:W-:-:S04]  /*a960*/  ULDC.64 UR4, c[0x0][0xa00] ;  /* 0x0002800000047ab9 */ /* 0x000fc80000000a00 */
[----:B------:R0:W5:Y:S01]  /*a970*/  @P0 LDG.E R0, desc[UR6][R2.64] ;  /* 0x0000000602000981 */ /* 0x000162000c1e1900 */
[----:B------:R-:W-:-:S04]  /*a980*/  ISETP.NE.U32.AND P0, PT, RZ, UR4, PT ;  /* 0x00000004ff007c0c */ /* 0x000fc8000bf05070 */
[----:B------:R-:W-:-:S13]  /*a990*/  ISETP.NE.AND.EX P0, PT, RZ, UR5, PT, P0 ;  /* 0x00000005ff007c0c */ /* 0x000fda000bf05300 */
[----:B0-----:R-:W-:-:S04]  /*a9a0*/  @P0 LEA R2, P1, R5, UR4, 0x2 ;  /* 0x0000000405020c11 */ /* 0x001fc8000f8210ff */
[----:B------:R-:W-:Y:S01]  /*a9b0*/  @P0 LEA.HI.X R3, R5, UR5, R4, 0x2, P1 ;  /* 0x0000000505030c11 */ /* 0x000fe200088f1404 */
[----:B------:R-:W-:-:S04]  /*a9c0*/  ULDC.64 UR4, c[0x0][0xa20] ;  /* 0x0002880000047ab9 */ /* 0x000fc80000000a00 */
[----:B------:R-:W2:Y:S01]  /*a9d0*/  @P0 LDG.E R6, desc[UR6][R2.64] ;  /* 0x0000000602060981 */ /* 0x000ea2000c1e1900 */
[----:B------:R-:W-:Y:S02]  /*a9e0*/  ISETP.NE.U32.AND P0, PT, RZ, UR4, PT ;  /* 0x00000004ff007c0c */ /* 0x000fe4000bf05070 */
[C---:B------:R-:W-:Y:S02]  /*a9f0*/  SHF.L.U32 R7, R5.reuse, 0x2, RZ ;  /* 0x0000000205077819 */ /* 0x040fe400000006ff */
[----:B------:R-:W-:Y:S01]  /*aa00*/  ISETP.NE.AND.EX P0, PT, RZ, UR5, PT, P0 ;  /* 0x00000005ff007c0c */ /* 0x000fe2000bf05300 */
[----:B--2---:R0:W-:Y:S04]  /*aa10*/  STL [R1+0x2c], R6 ;  /* 0x00002c0601007387 */ /* 0x0041e80000100800 */
[----:B------:R1:W-:Y:S01]  /*aa20*/  STL [R1+0x1c], R7 ;  /* 0x00001c0701007387 */ /* 0x0003e20000100800 */
[----:B0-----:R-:W-:-:S07]  /*aa30*/  SHF.L.U64.HI R6, R5, 0x2, R4 ;  /* 0x0000000205067819 */ /* 0x001fce0000010204 */
[C---:B------:R-:W-:Y:S01]  /*aa40*/  @P0 IADD3 R4, P1, R7.reuse, UR4, RZ ;  /* 0x0000000407040c10 */ /* 0x040fe2000ff3e0ff */
[----:B------:R0:W-:Y:S03]  /*aa50*/  STL [R1+0x20], R6 ;  /* 0x0000200601007387 */ /* 0x0001e60000100800 */
[----:B------:R-:W-:Y:S01]  /*aa60*/  @P0 IADD3.X R5, R6, UR5, RZ, P1, !PT ;  /* 0x0000000506050c10 */ /* 0x000fe20008ffe4ff */
[----:B------:R-:W-:Y:S02]  /*aa70*/  ULDC.64 UR4, c[0x0][0xa08] ;  /* 0x0002820000047ab9 */ /* 0x000fe40000000a00 */
[----:B------:R-:W-:Y:S01]  /*aa80*/  IADD3 R2, P1, R7, UR4, RZ ;  /* 0x0000000407027c10 */ /* 0x000fe2000ff3e0ff */
[----:B-1----:R-:W-:-:S03]  /*aa90*/  IMAD.MOV.U32 R7, RZ, RZ, RZ ;  /* 0x000000ffff077224 */ /* 0x002fc600078e00ff */
[----:B------:R-:W-:Y:S02]  /*aaa0*/  IADD3.X R3, R6, UR5, RZ, P1, !PT ;  /* 0x0000000506037c10 */ /* 0x000fe40008ffe4ff */
[----:B------:R-:W-:-:S04]  /*aab0*/  ISETP.NE.U32.AND P1, PT, RZ, UR4, PT ;  /* 0x00000004ff007c0c */ /* 0x000fc8000bf25070 */
[----:B------:R-:W-:Y:S01]  /*aac0*/  ISETP.NE.AND.EX P1, PT, RZ, UR5, PT, P1 ;  /* 0x00000005ff007c0c */ /* 0x000fe2000bf25310 */
[----:B------:R-:W-:Y:S02]  /*aad0*/  ULDC.64 UR4, c[0x0][0x3f8] ;  /* 0x0000fe0000047ab9 */ /* 0x000fe40000000a00 */
[----:B------:R-:W-:-:S03]  /*aae0*/  UISETP.NE.U32.AND UP0, UPT, UR4, URZ, UPT ;  /* 0x0000003f0400728c */ /* 0x000fc6000bf05070 */
[----:B------:R-:W-:Y:S01]  /*aaf0*/  ULDC UR4, c[0x0][0x404] ;  /* 0x0001010000047ab9 */ /* 0x000fe20000000800 */
[----:B------:R-:W-:-:S03]  /*ab00*/  UISETP.NE.AND.EX UP0, UPT, UR5, URZ, UPT, UP0 ;  /* 0x0000003f0500728c */ /* 0x000fc6000bf05300 */
[----:B------:R-:W-:Y:S01]  /*ab10*/  ULDC UR5, c[0x0][0x2e0] ;  /* 0x0000b80000057ab9 */ /* 0x000fe20000000800 */
[----:B------:R-:W-:Y:S02]  /*ab20*/  USEL UR4, UR4, 0x1, UP0 ;  /* 0x0000000104047887 */ /* 0x000fe40008000000 */
[----:B------:R1:W5:Y:S02]  /*ab30*/  @P1 LDG.E R7, desc[UR6][R2.64] ;  /* 0x0000000602071981 */ /* 0x000364000c1e1900 */
[----:B------:R-:W-:-:S06]  /*ab40*/  UIMAD UR4, UR4, UR5, URZ ;  /* 0x00000005040472a4 */ /* 0x000fcc000f8e023f */
[----:B0-----:R-:W-:-:S06]  /*ab50*/  IMAD.U32 R6, RZ, RZ, UR4 ;  /* 0x00000004ff067e24 */ /* 0x001fcc000f8e00ff */
[----:B------:R1:W5:Y:S01]  /*ab60*/  @P0 LDG.E R6, desc[UR6][R4.64] ;  /* 0x0000000604060981 */ /* 0x000362000c1e1900 */
[----:B------:R-:W-:Y:S05]  /*ab70*/  @P0 BRA `(.L_x_308) ;  /* 0x0000000000140947 */ /* 0x000fea0003800000 */
[----:B------:R-:W-:Y:S05]  /*ab80*/  @!P1 BRA `(.L_x_308) ;  /* 0x0000000000109947 */ /* 0x000fea0003800000 */
[----:B------:R-:W-:Y:S02]  /*ab90*/  ULDC.64 UR4, c[0x0][0x208] ;  /* 0x0000820000047ab9 */ /* 0x000fe40000000a00 */
[----:B-----5:R-:W2:Y:S04]  /*aba0*/  LDG.E R6, desc[UR4][R2.64] ;  /* 0x0000000402067981 */ /* 0x020ea8000c1e1900 */
[----:B-1----:R-:W2:Y:S02]  /*abb0*/  LDG.E R5, desc[UR4][R2.64+0x4] ;  /* 0x0000040402057981 */ /* 0x002ea4000c1e1900 */
[----:B--2---:R-:W-:-:S07]  /*abc0*/  IMAD.IADD R6, R5, 0x1, -R6 ;  /* 0x0000000105067824 */ /* 0x004fce00078e0a06 */
.L_x_308:
[--C-:B-1---5:R-:W-:Y:S01]  /*abd0*/  IMAD.IADD R2, R6, 0x1, -R0.reuse ;  /* 0x0000000106027824 */ /* 0x122fe200078e0a00 */
[----:B------:R-:W-:Y:S01]  /*abe0*/  BSSY B6, `(.L_x_309) ;  /* 0x0000317000067945 */ /* 0x000fe20003800000 */
[----:B------:R-:W-:Y:S02]  /*abf0*/  IMAD.IADD R3, R7, 0x1, R0 ;  /* 0x0000000107037824 */ /* 0x000fe400078e0200 */
[C---:B------:R-:W-:Y:S01]  /*ac00*/  VIADD R0, R2.reuse, 0x7f ;  /* 0x0000007f02007836 */ /* 0x040fe20000000000 */
[----:B------:R-:W-:Y:S01]  /*ac10*/  STL [R1+0x24], R2 ;  /* 0x0000240201007387 */ /* 0x000fe20000100800 */
[----:B------:R-:W-:-:S03]  /*ac20*/  ISETP.GT.AND P0, PT, R2, RZ, PT ;  /* 0x000000ff0200720c */ /* 0x000fc60003f04270 */
[----:B------:R0:W-:Y:S02]  /*ac30*/  STL [R1+0x4], R3 ;  /* 0x0000040301007387 */ /* 0x0001e40000100800 */
[----:B0-----:R-:W-:-:S04]  /*ac40*/  SHF.R.S32.HI R3, RZ, 0x1f, R0 ;  /* 0x0000001fff037819 */ /* 0x001fc80000011400 */
[----:B------:R-:W-:-:S04]  /*ac50*/  LEA.HI R3, R3, R0, RZ, 0x7 ;  /* 0x0000000003037211 */ /* 0x000fc800078f38ff */
[----:B------:R-:W-:-:S05]  /*ac60*/  SHF.R.S32.HI R0, RZ, 0x7, R3 ;  /* 0x00000007ff007819 */ /* 0x000fca0000011403 */
[----:B------:R0:W-:Y:S01]  /*ac70*/  STL [R1+0x18], R0 ;  /* 0x0000180001007387 */ /* 0x0001e20000100800 */
[----:B------:R-:W-:Y:S05]  /*ac80*/  @P0 BRA `(.L_x_310) ;  /* 0x0000000000480947 */ /* 0x000fea0003800000 */
[----:B------:R-:W1:Y:S02]  /*ac90*/  S2R R2, SR_TID.X ;  /* 0x0000000000027919 */ /* 0x000e640000002100 */
[----:B-1----:R-:W-:-:S04]  /*aca0*/  LOP3.LUT R2, R2, 0x1f, RZ, 0xc0, !PT ;  /* 0x0000001f02027812 */ /* 0x002fc800078ec0ff */
[----:B------:R-:W-:-:S13]  /*acb0*/  ISETP.NE.AND P1, PT, R2, RZ, PT ;  /* 0x000000ff0200720c */ /* 0x000fda0003f25270 */
[----:B------:R-:W-:Y:S05]  /*acc0*/  @P1 BRA `(.L_x_311) ;  /* 0x0000003000201947 */ /* 0x000fea0003800000 */
[----:B------:R-:W1:Y:S01]  /*acd0*/  S2R R7, SR_LANEID ;  /* 0x0000000000077919 */ /* 0x000e620000000000 */
[----:B------:R-:W-:Y:S01]  /*ace0*/  VOTEU.ANY UR4, UPT, PT ;  /* 0x0000000000047886 */ /* 0x000fe200038e0100 */
[----:B------:R-:W2:Y:S01]  /*acf0*/  LDC.64 R2, c[0x0][0xc38] ;  /* 0x00030e00ff027b82 */ /* 0x000ea20000000a00 */
[----:B0-----:R-:W1:Y:S01]  /*ad00*/  FLO.U32 R0, UR4 ;  /* 0x0000000400007d00 */ /* 0x001e6200080e0000 */
[----:B------:R-:W-:-:S07]  /*ad10*/  ULDC.64 UR6, c[0x0][0x208] ;  /* 0x0000820000067ab9 */ /* 0x000fce0000000a00 */
[----:B------:R-:W2:Y:S01]  /*ad20*/  POPC R5, UR4 ;  /* 0x0000000400057d09 */ /* 0x000ea20008000000 */
[----:B-1----:R-:W-:-:S13]  /*ad30*/  ISETP.EQ.U32.AND P0, PT, R0, R7, PT ;  /* 0x000000070000720c */ /* 0x002fda0003f02070 */
[----:B--2---:R-:W2:Y:S01]  /*ad40*/  @P0 ATOMG.E.ADD.STRONG.GPU PT, R3, desc[UR6][R2.64], R5 ;  /* 0x00000005020309a8 */ /* 0x004ea200081ee1c6 */
[----:B------:R-:W0:Y:S02]  /*ad50*/  S2R R4, SR_LTMASK ;  /* 0x0000000000047919 */ /* 0x000e240000003900 */
[----:B0-----:R-:W-:-:S04]  /*ad60*/  LOP3.LUT R4, R4, UR4, RZ, 0xc0, !PT ;  /* 0x0000000404047c12 */ /* 0x001fc8000f8ec0ff */
[----:B------:R-:W0:Y:S01]  /*ad70*/  POPC R7, R4 ;  /* 0x0000000400077309 */ /* 0x000e220000000000 */
[----:B--2---:R-:W0:Y:S02]  /*ad80*/  SHFL.IDX PT, R0, R3, R0, 0x1f ;  /* 0x00001f0003007589 */ /* 0x004e2400000e0000 */
[----:B0-----:R-:W-:Y:S01]  /*ad90*/  IADD3 R16, R0, UR38, R7 ;  /* 0x0000002600107c10 */ /* 0x001fe2000fffe007 */
[----:B------:R-:W-:Y:S06]  /*ada0*/  BRA `(.L_x_311) ;  /* 0x0000002c00e87947 */ /* 0x000fec0003800000 */
.L_x_310:
[----:B------:R-:W1:Y:S01]  /*adb0*/  S2R R3, SR_CgaCtaId ;  /* 0x0000000000037919 */ /* 0x000e620000008800 */
[----:B0-----:R-:W-:-:S04]  /*adc0*/  MOV R0, 0x400 ;  /* 0x0000040000007802 */ /* 0x001fc80000000f00 */
[----:B-1----:R-:W-:-:S04]  /*add0*/  LEA R2, R3, R0, 0x18 ;  /* 0x0000000003027211 */ /* 0x002fc800078ec0ff */
[----:B------:R-:W-:Y:S01]  /*ade0*/  IADD3 R0, R2, 0x1c400, RZ ;  /* 0x0001c40002007810 */ /* 0x000fe20007ffe0ff */
[----:B------:R0:W-:Y:S03]  /*adf0*/  STL [R1+0x10], R2 ;  /* 0x0000100201007387 */ /* 0x0001e60000100800 */
[----:B------:R-:W-:-:S13]  /*ae00*/  LOP3.LUT P0, RZ, R0, 0x3ff, RZ, 0xc0, !PT ;  /* 0x000003ff00ff7812 */ /* 0x000fda000780c0ff */
[----:B0-----:R-:W-:Y:S05]  /*ae10*/  @!P0 BRA `(.L_x_312) ;  /* 0x0000000000408947 */ /* 0x001fea0003800000 */
[----:B------:R-:W-:Y:S01]  /*ae20*/  MOV R2, 0x0 ;  /* 0x0000000000027802 */ /* 0x000fe20000000f00 */
[----:B------:R-:W-:Y:S01]  /*ae30*/  ULDC.64 UR6, c[0x4][0xb8] ;  /* 0x01002e0000067ab9 */ /* 0x000fe20000000a00 */
[----:B------:R-:W-:Y:S01]  /*ae40*/  ULDC.64 UR8, c[0x4][0xc0] ;  /* 0x0100300000087ab9 */ /* 0x000fe20000000a00 */
[----:B------:R-:W-:Y:S01]  /*ae50*/  ULDC.64 UR4, c[0x4][0x8] ;  /* 0x0100020000047ab9 */ /* 0x000fe20000000a00 */
[----:B------:R-:W-:Y:S01]  /*ae60*/  IMAD.U32 R4, RZ, RZ, UR6 ;  /* 0x00000006ff047e24 */ /* 0x000fe2000f8e00ff */
[----:B------:R-:W-:Y:S01]  /*ae70*/  MOV R8, 0x70 ;  /* 0x0000007000087802 */ /* 0x000fe20000000f00 */
[----:B------:R-:W0:Y:S01]  /*ae80*/  LDC.64 R2, c[0x4][R2] ;  /* 0x0100000002027b82 */ /* 0x000e220000000a00 */
[----:B------:R-:W-:Y:S02]  /*ae90*/  IMAD.U32 R5, RZ, RZ, UR7 ;  /* 0x00000007ff057e24 */ /* 0x000fe4000f8e00ff */
[----:B------:R-:W-:Y:S02]  /*aea0*/  IMAD.U32 R6, RZ, RZ, UR8 ;  /* 0x00000008ff067e24 */ /* 0x000fe4000f8e00ff */
[----:B------:R-:W-:-:S02]  /*aeb0*/  IMAD.U32 R7, RZ, RZ, UR9 ;  /* 0x00000009ff077e24 */ /* 0x000fc4000f8e00ff */
[----:B------:R-:W-:Y:S02]  /*aec0*/  IMAD.U32 R10, RZ, RZ, UR4 ;  /* 0x00000004ff0a7e24 */ /* 0x000fe4000f8e00ff */
[----:B------:R-:W-:Y:S02]  /*aed0*/  IMAD.U32 R11, RZ, RZ, UR5 ;  /* 0x00000005ff0b7e24 */ /* 0x000fe4000f8e00ff */
[----:B------:R-:W-:Y:S02]  /*aee0*/  IMAD.MOV.U32 R12, RZ, RZ, 0x1 ;  /* 0x00000001ff0c7424 */ /* 0x000fe400078e00ff */
[----:B------:R-:W-:-:S07]  /*aef0*/  IMAD.MOV.U32 R13, RZ, RZ, RZ ;  /* 0x000000ffff0d7224 */ /* 0x000fce00078e00ff */
[----:B------:R-:W-:-:S07]  /*af00*/  LEPC R20, `(.L_x_312) ;  /* 0x000000001014794e */ /* 0x000fce0000000000 */
[----:B0-----:R-:W-:Y:S05]  /*af10*/  CALL.ABS.NOINC R2 ;  /* 0x0000000002007343 */ /* 0x001fea0003c00000 */
.L_x_312:
        /* <DEDUP_REMOVED lines=8> */
[----:B------:R0:W1:Y:S01]  /*afa0*/  LDC.64 R2, c[0x4][R0] ;  /* 0x0100000000027b82 */ /* 0x0000620000000a00 */
[----:B------:R-:W-:Y:S01]  /*afb0*/  IMAD.U32 R4, RZ, RZ, UR6 ;  /* 0x00000006ff047e24 */ /* 0x000fe2000f8e00ff */
[----:B------:R-:W-:Y:S01]  /*afc0*/  MOV R7, UR9 ;  /* 0x0000000900077c02 */ /* 0x000fe20008000f00 */
        /* <DEDUP_REMOVED lines=9> */
.L_x_314:
[----:B------:R-:W-:Y:S01]  /*b060*/  MOV R2, 0x0 ;  /* 0x0000000000027802 */ /* 0x000fe20000000f00 */
[----:B------:R-:W-:Y:S01]  /*b070*/  ULDC.64 UR6, c[0x4][0xb8] ;  /* 0x01002e0000067ab9 */ /* 0x000fe20000000a00 */
[----:B------:R-:W-:Y:S01]  /*b080*/  ULDC.64 UR8, c[0x4][0xc0] ;  /* 0x0100300000087ab9 */ /* 0x000fe20000000a00 */
[----:B------:R-:W-:Y:S01]  /*b090*/  ULDC.64 UR4, c[0x4][0x18] ;  /* 0x0100060000047ab9 */ /* 0x000fe20000000a00 */
[----:B------:R-:W-:Y:S01]  /*b0a0*/  IMAD.U32 R4, RZ, RZ, UR6 ;  /* 0x00000006ff047e24 */ /* 0x000fe2000f8e00ff */
[----:B------:R-:W-:Y:S01]  /*b0b0*/  MOV R5, UR7 ;  /* 0x0000000700057c02 */ /* 0x000fe20008000f00 */
[----:B------:R-:W0:Y:S01]  /*b0c0*/  LDC.64 R2, c[0x4][R2] ;  /* 0x0100000002027b82 */ /* 0x000e220000000a00 */
        /* <DEDUP_REMOVED lines=8> */
[----:B0-----:R-:W-:Y:S05]  /*b150*/  CALL.ABS.NOINC R2 ;  /* 0x0000000002007343 */ /* 0x001fea0003c00000 */
.L_x_313:
[----:B------:R-:W2:Y:S01]  /*b160*/  LDL.LU R2, [R1+0x1c] ;  /* 0x00001c0001027983 */ /* 0x000ea20000300800 */
[----:B------:R-:W-:-:S03]  /*b170*/  ULDC.64 UR4, c[0x0][0x9f8] ;  /* 0x00027e0000047ab9 */ /* 0x000fc60000000a00 */
[----:B------:R-:W3:Y:S04]  /*b180*/  LDL.LU R0, [R1+0x20] ;  /* 0x0000200001007983 */ /* 0x000ee80000300800 */
[----:B------:R-:W4:Y:S04]  /*b190*/  LDL.LU R4, [R1+0x2c] ;  /* 0x00002c0001047983 */ /* 0x000f280000300800 */
[----:B------:R-:W4:Y:S01]  /*b1a0*/  LDL.LU R8, [R1+0x14] ;  /* 0x0000140001087983 */ /* 0x000f220000300800 */
[----:B------:R-:W-:Y:S01]  /*b1b0*/  ISETP.NE.U32.AND P0, PT, RZ, UR4, PT ;  /* 0x00000004ff007c0c */ /* 0x000fe2000bf05070 */
[----:B------:R-:W-:-:S03]  /*b1c0*/  ULDC.64 UR6, c[0x0][0x208] ;  /* 0x0000820000067ab9 */ /* 0x000fc60000000a00 */
[----:B------:R-:W-:Y:S01]  /*b1d0*/  ISETP.NE.AND.EX P0, PT, RZ, UR5, PT, P0 ;  /* 0x00000005ff007c0c */ /* 0x000fe2000bf05300 */
[----:B------:R-:W0:Y:S02]  /*b1e0*/  S2R R9, SR_TID.X ;  /* 0x0000000000097919 */ /* 0x000e240000002100 */
[----:B0-----:R-:W-:-:S04]  /*b1f0*/  LOP3.LUT R9, R9, 0x1f, RZ, 0xc0, !PT ;  /* 0x0000001f09097812 */ /* 0x001fc800078ec0ff */
[----:B------:R-:W-:-:S13]  /*b200*/  ISETP.NE.AND P6, PT, R9, RZ, PT ;  /* 0x000000ff0900720c */ /* 0x000fda0003fc5270 */
[----:B------:R-:W-:-:S05]  /*b210*/  VOTEU.ALL UP1, P6 ;  /* 0x00000000003f7886 */ /* 0x000fca0003020000 */
[----:B------:R-:W-:-:S04]  /*b220*/  @!UP1 UIADD3 UR8, UP0, UR36, 0x270, URZ ;  /* 0x0000027024089890 */ /* 0x000fc8000ff1e03f */
[----:B------:R-:W-:-:S03]  /*b230*/  @!UP1 UIADD3.X UR9, URZ, UR37, URZ, UP0, !UPT ;  /* 0x000000253f099290 */ /* 0x000fc600087fe43f */
[----:B------:R-:W-:Y:S01]  /*b240*/  VOTEU.ALL UP0, P6 ;  /* 0x00000000003f7886 */ /* 0x000fe20003000000 */
[----:B--2---:R-:W-:-:S04]  /*b250*/  @P0 IADD3 R2, P1, R2, UR4, RZ ;  /* 0x0000000402020c10 */ /* 0x004fc8000ff3e0ff */
[----:B---3--:R-:W-:Y:S01]  /*b260*/  @P0 IADD3.X R3, R0, UR5, RZ, P1, !PT ;  /* 0x0000000500030c10 */ /* 0x008fe20008ffe4ff */
[----:B------:R-:W-:Y:S01]  /*b270*/  ULDC.64 UR4, c[0x0][0xa00] ;  /* 0x0002800000047ab9 */ /* 0x000fe20000000a00 */
[----:B----4-:R-:W-:Y:S02]  /*b280*/  IMAD R17, R17, 0x80, R4 ;  /* 0x0000008011117824 */ /* 0x010fe400078e0204 */
[----:B------:R-:W0:Y:S01]  /*b290*/  LDC R4, c[0x0][0x428] ;  /* 0x00010a00ff047b82 */ /* 0x000e220000000800 */
[----:B------:R-:W-:-:S06]  /*b2a0*/  IMAD.MOV.U32 R0, RZ, RZ, R8 ;  /* 0x000000ffff007224 */ /* 0x000fcc00078e0008 */
[----:B------:R1:W5:Y:S01]  /*b2b0*/  @P0 LDG.E R0, desc[UR6][R2.64] ;  /* 0x0000000602000981 */ /* 0x000362000c1e1900 */
[----:B------:R-:W-:Y:S02]  /*b2c0*/  PLOP3.LUT P1, PT, P6, PT, PT, 0x8, 0x0 ;  /* 0x000000000000781c */ /* 0x000fe4000372e170 */
[----:B0-----:R-:W-:Y:S01]  /*b2d0*/  ISETP.NE.AND P0, PT, R4, 0x1, PT ;  /* 0x000000010400780c */ /* 0x001fe20003f05270 */
[----:B------:R-:W-:-:S12]  /*b2e0*/  IMAD.MOV.U32 R4, RZ, RZ, R18 ;  /* 0x000000ffff047224 */ /* 0x000fd800078e0012 */
[----:B------:R-:W0:Y:S08]  /*b2f0*/  @P0 LDC R7, c[0x0][0x42c] ;  /* 0x00010b00ff070b82 */ /* 0x000e300000000800 */
[----:B------:R-:W2:Y:S01]  /*b300*/  @P0 LDC R5, c[0x0][0x430] ;  /* 0x00010c00ff050b82 */ /* 0x000ea20000000800 */
[----:B0-----:R-:W-:-:S05]  /*b310*/  @P0 IMAD.HI.U32 R6, R18, R7, RZ ;  /* 0x0000000712060227 */ /* 0x001fca00078e00ff */
[----:B--2---:R-:W-:Y:S02]  /*b320*/  @P0 SHF.R.U32.HI R4, RZ, R5, R6 ;  /* 0x00000005ff040219 */ /* 0x004fe40000011606 */
[----:B------:R-:W-:-:S04]  /*b330*/  ISETP.NE.U32.AND P0, PT, RZ, UR4, PT ;  /* 0x00000004ff007c0c */ /* 0x000fc8000bf05070 */
[----:B------:R-:W-:-:S04]  /*b340*/  ISETP.NE.AND.EX P0, PT, RZ, UR5, PT, P0 ;  /* 0x00000005ff007c0c */ /* 0x000fc8000bf05300 */
[----:B-1----:R-:W-:-:S09]  /*b350*/  SEL R6, R8, RZ, !P0 ;  /* 0x000000ff08067207 */ /* 0x002fd20004000000 */
.L_x_315:
[----:B------:R-:W-:Y:S02]  /*b360*/  PLOP3.LUT P0, PT, P0, P1, PT, 0xa2, 0x0 ;  /* 0x000000000000781c */ /* 0x000fe40000703472 */
[----:B------:R-:W-:Y:S01]  /*b370*/  @P1 R2UR P0, UR7, R6 ;  /* 0x00000000060712ca */ /* 0x000fe20000000000 */
[----:B------:R-:W-:-:S07]  /*b380*/  UMOV UR4, URZ ;  /* 0x0000003f00047c82 */ /* 0x000fce0008000000 */
[----:B------:R-:W-:Y:S02]  /*b390*/  PLOP3.LUT P0, PT, P0, P1, PT, 0xa2, 0x0 ;  /* 0x000000000000781c */ /* 0x000fe40000703472 */
[----:B------:R-:W-:-:S08]  /*b3a0*/  @P1 R2UR.OR P0, UR6, R18 ;  /* 0x00000000120612ca */ /* 0x000fd00000100000 */
[----:B------:R-:W-:Y:S02]  /*b3b0*/  PLOP3.LUT P0, PT, P0, P1, PT, 0xa2, 0x0 ;  /* 0x000000000000781c */ /* 0x000fe40000703472 */
[----:B------:R-:W-:-:S08]  /*b3c0*/  @P1 R2UR.OR P0, UR5, R17 ;  /* 0x00000000110512ca */ /* 0x000fd00000100000 */
[----:B------:R-:W-:-:S05]  /*b3d0*/  @P1 PLOP3.LUT P1, PT, P0, PT, PT, 0x80, 0x0 ;  /* 0x000000000000181c */ /* 0x000fca000072f070 */
[----:B------:R0:W-:Y:S08]  /*b3e0*/  @!UP0 UTMAPF.L2.4D [UR4], [UR8] ;  /* 0x00000004080085b8 */ /* 0x0001f00008018000 */
[----:B0-----:R-:W-:Y:S05]  /*b3f0*/  @P1 BRA.U.ANY `(.L_x_315) ;  /* 0xfffffffd00d81947 */ /* 0x001fea000393ffff */
[----:B------:R-:W0:Y:S01]  /*b400*/  S2R R2, SR_TID.X ;  /* 0x0000000000027919 */ /* 0x000e220000002100 */
[----:B------:R-:W-:Y:S01]  /*b410*/  UMOV UR4, 0x40 ;  /* 0x0000004000047882 */ /* 0x000fe20000000000 */
[----:B0-----:R-:W-:-:S04]  /*b420*/  LOP3.LUT R2, R2, 0x1f, RZ, 0xc0, !PT ;  /* 0x0000001f02027812 */ /* 0x001fc800078ec0ff */
[----:B------:R-:W-:-:S04]  /*b430*/  ISETP.NE.AND P2, PT, R2, RZ, PT ;  /* 0x000000ff0200720c */ /* 0x000fc80003f45270 */
[----:B------:R-:W-:-:S09]  /*b440*/  PLOP3.LUT P1, PT, P2, PT, PT, 0x8, 0x0 ;  /* 0x000000000000781c */ /* 0x000fd2000172e170 */
[----:B------:R-:W-:-:S05]  /*b450*/  VOTEU.ALL UP0, P2 ;  /* 0x00000000003f7886 */ /* 0x000fca0001000000 */
.L_x_316:
[----:B------:R-:W-:Y:S02]  /*b460*/  PLOP3.LUT P0, PT, P0, P1, PT, 0xa2, 0x0 ;  /* 0x000000000000781c */ /* 0x000fe40000703472 */
[----:B------:R-:W-:-:S08]  /*b470*/  @P1 R2UR P0, UR7, R6 ;  /* 0x00000000060712ca */ /* 0x000fd00000000000 */
        /* <DEDUP_REMOVED lines=13> */
.L_x_317:
        /* <DEDUP_REMOVED lines=9> */
[----:B------:R-:W0:Y:S01]  /*b5e0*/  LDC.64 R2, c[0x0][0x3f8] ;  /* 0x0000fe00ff027b82 */ /* 0x000e220000000a00 */
[----:B------:R-:W-:Y:S02]  /*b5f0*/  ULDC.64 UR4, c[0x0][0xa08] ;  /* 0x0002820000047ab9 */ /* 0x000fe40000000a00 */
[----:B0-----:R-:W-:Y:S01]  /*b600*/  LOP3.LUT P0, RZ, R2, UR4, RZ, 0xfc, !PT ;  /* 0x0000000402ff7c12 */ /* 0x001fe2000f80fcff */
[----:B------:R-:W-:-:S03]  /*b610*/  UMOV UR4, 0xffffffff ;  /* 0xffffffff00047882 */ /* 0x000fc60000000000 */
[----:B------:R-:W-:-:S04]  /*b620*/  LOP3.LUT P0, RZ, R3, UR5, RZ, 0xfc, P0 ;  /* 0x0000000503ff7c12 */ /* 0x000fc8000800fcff */
[----:B-----5:R-:W-:Y:S01]  /*b630*/  SEL R5, R0, RZ, !P0 ;  /* 0x000000ff00057207 */ /* 0x020fe20004000000 */
[----:B------:R-:W-:Y:S08]  /*b640*/  BRA.DIV UR4, `(.L_x_318) ;  /* 0x0000003604a47947 */ /* 0x000ff0000b800000 */
.L_x_388:
[----:B------:R-:W2:Y:S01]  /*b650*/  LDL R7, [R1+0x18] ;  /* 0x0000180001077983 */ /* 0x000ea20000100800 */
[----:B------:R-:W-:Y:S01]  /*b660*/  UMOV UR4, 0xffffffff ;  /* 0xffffffff00047882 */ /* 0x000fe20000000000 */
[----:B------:R-:W-:Y:S01]  /*b670*/  SHF.R.S32.HI R12, RZ, 0x1f, R0 ;  /* 0x0000001fff0c7819 */ /* 0x000fe20000011400 */
[----:B--2---:R-:W-:Y:S01]  /*b680*/  VIADD R7, R7, 0xffffffff ;  /* 0xffffffff07077836 */ /* 0x004fe20000000000 */
[----:B------:R-:W-:Y:S06]  /*b690*/  BRA.DIV UR4, `(.L_x_319) ;  /* 0x0000003604c47947 */ /* 0x000fec000b800000 */
[----:B------:R-:W-:-:S13]  /*b6a0*/  ELECT P6, URZ, PT ;  /* 0x00000000003f782f */ /* 0x000fda00038c0000 */
.L_x_391:
[----:B------:R-:W-:Y:S05]  /*b6b0*/  @!P6 BRA `(.L_x_320) ;  /* 0x000000040038e947 */ /* 0x000fea0003800000 */
[----:B------:R0:W-:Y:S01]  /*b6c0*/  STL [R1+0xc], R7 ;  /* 0x00000c0701007387 */ /* 0x0001e20000100800 */
[----:B------:R-:W-:-:S04]  /*b6d0*/  ISETP.NE.U32.AND P0, PT, R2, RZ, PT ;  /* 0x000000ff0200720c */ /* 0x000fc80003f05070 */
[----:B------:R-:W-:-:S13]  /*b6e0*/  ISETP.NE.AND.EX P0, PT, R3, RZ, PT, P0 ;  /* 0x000000ff0300720c */ /* 0x000fda0003f05300 */
[----:B0-----:R-:W-:Y:S05]  /*b6f0*/  @!P0 BRA `(.L_x_321) ;  /* 0x0000000000508947 */ /* 0x001fea0003800000 */
[----:B------:R-:W0:Y:S01]  /*b700*/  LDC R10, c[0x0][0x41c] ;  /* 0x00010700ff0a7b82 */ /* 0x000e220000000800 */
[----:B------:R-:W-:Y:S01]  /*b710*/  IMAD.MOV.U32 R5, RZ, RZ, R7 ;  /* 0x000000ffff057224 */ /* 0x000fe200078e0007 */
[----:B------:R-:W-:Y:S01]  /*b720*/  ULDC.64 UR4, c[0x0][0x408] ;  /* 0x0001020000047ab9 */ /* 0x000fe20000000a00 */
[----:B------:R-:W-:Y:S01]  /*b730*/  ULDC.64 UR6, c[0x0][0x208] ;  /* 0x0000820000067ab9 */ /* 0x000fe20000000a00 */
[----:B0-----:R-:W-:-:S13]  /*b740*/  ISETP.NE.AND P0, PT, R10, 0x1, PT ;  /* 0x000000010a00780c */ /* 0x001fda0003f05270 */
[----:B------:R-:W0:Y:S02]  /*b750*/  @P0 LDC.64 R8, c[0x0][0x420] ;  /* 0x00010800ff080b82 */ /* 0x000e240000000a00 */
[----:B0-----:R-:W-:-:S05]  /*b760*/  @P0 IMAD.HI.U32 R8, R7, R8, RZ ;  /* 0x0000000807080227 */ /* 0x001fca00078e00ff */
[----:B------:R-:W-:-:S05]  /*b770*/  @P0 SHF.R.U32.HI R5, RZ, R9, R8 ;  /* 0x00000009ff050219 */ /* 0x000fca0000011608 */
[----:B------:R-:W-:-:S04]  /*b780*/  IMAD.MOV R8, RZ, RZ, -R5 ;  /* 0x000000ffff087224 */ /* 0x000fc800078e0a05 */
[----:B------:R-:W-:Y:S02]  /*b790*/  IMAD R9, R10, R8, R7 ;  /* 0x000000080a097224 */ /* 0x000fe400078e0207 */
[----:B------:R-:W-:-:S03]  /*b7a0*/  IMAD R8, R12, UR4, RZ ;  /* 0x000000040c087c24 */ /* 0x000fc6000f8e02ff */
[----:B------:R0:W-:Y:S01]  /*b7b0*/  STL [R1+0xc], R9 ;  /* 0x00000c0901007387 */ /* 0x0001e20000100800 */
[----:B------:R-:W-:Y:S01]  /*b7c0*/  IMAD R10, R0, UR5, R8 ;  /* 0x00000005000a7c24 */ /* 0x000fe2000f8e0208 */
[----:B------:R-:W-:Y:S02]  /*b7d0*/  MOV R8, R5 ;  /* 0x0000000500087202 */ /* 0x000fe40000000f00 */
[----:B0-----:R-:W-:-:S03]  /*b7e0*/  SHF.R.S32.HI R9, RZ, 0x1f, R5 ;  /* 0x0000001fff097819 */ /* 0x001fc60000011405 */
[----:B------:R-:W-:-:S04]  /*b7f0*/  IMAD.WIDE.U32 R8, R0, UR4, R8 ;  /* 0x0000000400087c25 */ /* 0x000fc8000f8e0008 */
[----:B------:R-:W-:Y:S01]  /*b800*/  IMAD.IADD R5, R9, 0x1, R10 ;  /* 0x0000000109057824 */ /* 0x000fe200078e020a */
[----:B------:R-:W-:-:S04]  /*b810*/  LEA R10, P0, R8, R2, 0x2 ;  /* 0x00000002080a7211 */ /* 0x000fc800078010ff */
[----:B------:R-:W-:-:S05]  /*b820*/  LEA.HI.X R11, R8, R3, R5, 0x2, P0 ;  /* 0x00000003080b7211 */ /* 0x000fca00000f1405 */
[----:B------:R0:W5:Y:S04]  /*b830*/  LDG.E R5, desc[UR6][R10.64] ;  /* 0x000000060a057981 */ /* 0x000168000c1e1900 */
.L_x_321:
[----:B------:R-:W2:Y:S01]  /*b840*/  LDL R8, [R1] ;  /* 0x0000000001087983 */ /* 0x000ea20000100800 */
[----:B0-----:R-:W-:-:S03]  /*b850*/  MOV R10, 0x400 ;  /* 0x00000400000a7802 */ /* 0x001fc60000000f00 */
[----:B------:R-:W3:Y:S01]  /*b860*/  LDL R9, [R1+0x8] ;  /* 0x0000080001097983 */ /* 0x000ee20000100800 */
[----:B------:R-:W0:Y:S02]  /*b870*/  S2R R11, SR_CgaCtaId ;  /* 0x00000000000b7919 */ /* 0x000e240000008800 */
[----:B0-----:R-:W-:-:S05]  /*b880*/  LEA R10, R11, R10, 0x18 ;  /* 0x0000000a0b0a7211 */ /* 0x001fca00078ec0ff */
[----:B--2---:R-:W-:Y:S01]  /*b890*/  IMAD R8, R8, 0x8, R10 ;  /* 0x0000000808087824 */ /* 0x004fe200078e020a */
[----:B---3--:R-:W-:-:S04]  /*b8a0*/  SHF.L.U32 R9, R9, 0x1f, RZ ;  /* 0x0000001f09097819 */ /* 0x008fc800000006ff */
[----:B------:R-:W0:Y:S02]  /*b8b0*/  SYNCS.PHASECHK.TRANS64.TRYWAIT P0, [R8+URZ+0x34840], R9 ;  /* 0x03484009080075a7 */ /* 0x000e24000800017f */
[----:B0-----:R-:W-:Y:S05]  /*b8c0*/  @!P0 BRA `(.L_x_322) ;  /* 0x0000003400588947 */ /* 0x001fea0003800000 */
.L_x_392:
[----:B------:R-:W1:Y:S02]  /*b8d0*/  S2R R10, SR_TID.X ;  /* 0x00000000000a7919 */ /* 0x000e640000002100 */
[----:B-1----:R-:W-:-:S04]  /*b8e0*/  LOP3.LUT R10, R10, 0x7f, RZ, 0xc0, !PT ;  /* 0x0000007f0a0a7812 */ /* 0x002fc800078ec0ff */
[----:B------:R-:W-:-:S13]  /*b8f0*/  ISETP.NE.AND P0, PT, R10, RZ, PT ;  /* 0x000000ff0a00720c */ /* 0x000fda0003f05270 */
[----:B------:R-:W-:Y:S05]  /*b900*/  @P0 BRA `(.L_x_323) ;  /* 0x00000000001c0947 */ /* 0x000fea0003800000 */
[----:B------:R-:W1:Y:S01]  /*b910*/  S2R R10, SR_TID.X ;  /* 0x00000000000a7919 */ /* 0x000e620000002100 */
[----:B0-----:R-:W-:-:S04]  /*b920*/  IMAD.MOV.U32 R9, RZ, RZ, 0xc000 ;  /* 0x0000c000ff097424 */ /* 0x001fc800078e00ff */
[----:B------:R2:W-:Y:S01]  /*b930*/  SYNCS.ARRIVE.TRANS64 RZ, [R8+URZ+0x34830], R9 ;  /* 0x0348300908ff79a7 */ /* 0x0005e2000800003f */
[----:B-1----:R-:W-:-:S04]  /*b940*/  LOP3.LUT R10, R10, 0x1f, RZ, 0xc0, !PT ;  /* 0x0000001f0a0a7812 */ /* 0x002fc800078ec0ff */
[----:B------:R-:W-:-:S13]  /*b950*/  ISETP.NE.AND P1, PT, R10, RZ, PT ;  /* 0x000000ff0a00720c */ /* 0x000fda0003f25270 */
[----:B--2---:R-:W-:Y:S05]  /*b960*/  @!P1 BRA `(.L_x_323) ;  /* 0x0000000000049947 */ /* 0x004fea0003800000 */
[----:B------:R-:W-:Y:S01]  /*b970*/  BPT.TRAP 0x1 ;  /* 0x000000040000795c */ /* 0x000fe20000300000 */
.L_x_323:
[----:B------:R-:W2:Y:S01]  /*b980*/  LDL R11, [R1] ;  /* 0x00000000010b7983 */ /* 0x000ea20000100800 */
[----:B------:R-:W-:-:S03]  /*b990*/  MOV R13, 0x400 ;  /* 0x00000400000d7802 */ /* 0x000fc60000000f00 */
[----:B------:R-:W3:Y:S04]  /*b9a0*/  LDL R10, [R1+0xc] ;  /* 0x00000c00010a7983 */ /* 0x000ee80000100800 */
[----:B0-----:R-:W4:Y:S01]  /*b9b0*/  LDL R9, [R1+0x4] ;  /* 0x0000040001097983 */ /* 0x001f220000100800 */
[----:B------:R-:W0:Y:S01]  /*b9c0*/  S2R R14, SR_CgaCtaId ;  /* 0x00000000000e7919 */ /* 0x000e220000008800 */
[----:B------:R-:W-:Y:S01]  /*b9d0*/  R2UR UR9, R8 ;  /* 0x00000000080972ca */ /* 0x000fe200000e0000 */
[----:B------:R-:W-:Y:S01]  /*b9e0*/  UIADD3 UR4, UP0, UR36, 0x370, URZ ;  /* 0x0000037024047890 */ /* 0x000fe2000ff1e03f */
[----:B------:R-:W-:Y:S02]  /*b9f0*/  R2UR UR12, R4 ;  /* 0x00000000040c72ca */ /* 0x000fe400000e0000 */
[----:B-----5:R-:W-:-:S02]  /*ba00*/  R2UR UR13, R5 ;  /* 0x00000000050d72ca */ /* 0x020fc400000e0000 */
[----:B0-----:R-:W-:-:S07]  /*ba10*/  LEA R13, R14, R13, 0x18 ;  /* 0x0000000d0e0d7211 */ /* 0x001fce00078ec0ff */
[----:B------:R-:W-:Y:S01]  /*ba20*/  UIADD3 UR9, UR9, 0x34830, URZ ;  /* 0x0003483009097890 */ /* 0x000fe2000fffe03f */
[----:B------:R-:W-:Y:S01]  /*ba30*/  UMOV UR10, URZ ;  /* 0x0000003f000a7c82 */ /* 0x000fe20008000000 */
[----:B------:R-:W-:Y:S01]  /*ba40*/  UMOV UR6, 0x0 ;  /* 0x0000000000067882 */ /* 0x000fe20000000000 */
[----:B------:R-:W-:Y:S01]  /*ba50*/  UMOV UR7, 0x14f00000 ;  /* 0x14f0000000077882 */ /* 0x000fe20000000000 */
[----:B------:R-:W-:Y:S01]  /*ba60*/  UMOV UR16, 0x40 ;  /* 0x0000004000107882 */ /* 0x000fe20000000000 */
[----:B--2---:R-:W-:Y:S01]  /*ba70*/  IMAD R8, R11, 0xc000, R13 ;  /* 0x0000c0000b087824 */ /* 0x004fe200078e020d */
[----:B---3--:R-:W-:-:S04]  /*ba80*/  R2UR UR11, R10 ;  /* 0x000000000a0b72ca */ /* 0x008fc800000e0000 */
[----:B------:R-:W-:Y:S02]  /*ba90*/  R2UR UR8, R8 ;  /* 0x00000000080872ca */ /* 0x000fe400000e0000 */
[----:B----4-:R-:W-:-:S11]  /*baa0*/  R2UR UR5, R9 ;  /* 0x00000000090572ca */ /* 0x010fd600000e0000 */
[----:B------:R-:W-:Y:S02]  /*bab0*/  UIADD3 UR14, UR8, 0x1c400, URZ ;  /* 0x0001c400080e7890 */ /* 0x000fe4000fffe03f */
[----:B------:R-:W-:Y:S02]  /*bac0*/  ULEA UR11, UR11, UR5, 0x7 ;  /* 0x000000050b0b7291 */ /* 0x000fe4000f8e383f */
[----:B------:R-:W-:Y:S02]  /*bad0*/  UIADD3.X UR5, URZ, UR37, URZ, UP0, !UPT ;  /* 0x000000253f057290 */ /* 0x000fe400087fe43f */
[----:B------:R-:W-:Y:S02]  /*bae0*/  UIADD3 UR15, UR8, 0x20400, URZ ;  /* 0x00020400080f7890 */ /* 0x000fe4000fffe03f */
[----:B------:R-:W-:-:S03]  /*baf0*/  UIADD3 UR17, UR8, 0x24400, URZ ;  /* 0x0002440008117890 */ /* 0x000fc6000fffe03f */
[----:B------:R-:W-:Y:S02]  /*bb00*/  UMOV UR8, UR14 ;  /* 0x0000000e00087c82 */ /* 0x000fe40008000000 */
[----:B------:R0:W-:Y:S01]  /*bb10*/  UTMALDG.4D [UR8], [UR4], desc[UR6] ;  /* 0x00000608040075b4 */ /* 0x0001e20008019000 */
[----:B------:R-:W-:Y:S01]  /*bb20*/  UMOV UR14, 0x80 ;  /* 0x00000080000e7882 */ /* 0x000fe20000000000 */
[----:B0-----:R-:W-:Y:S01]  /*bb30*/  UMOV UR8, UR15 ;  /* 0x0000000f00087c82 */ /* 0x001fe20008000000 */
[----:B------:R-:W-:Y:S02]  /*bb40*/  UMOV UR10, UR16 ;  /* 0x00000010000a7c82 */ /* 0x000fe40008000000 */
[----:B------:R0:W-:Y:S02]  /*bb50*/  UTMALDG.4D [UR8], [UR4], desc[UR6] ;  /* 0x00000608040075b4 */ /* 0x0001e40008019000 */
[----:B0-----:R-:W-:Y:S01]  /*bb60*/  UMOV UR8, UR17 ;  /* 0x0000001100087c82 */ /* 0x001fe20008000000 */
[----:B------:R-:W-:-:S02]  /*bb70*/  UMOV UR10, UR14 ;  /* 0x0000000e000a7c82 */ /* 0x000fc40008000000 */
[----:B------:R0:W-:Y:S02]  /*bb80*/  UTMALDG.4D [UR8], [UR4], desc[UR6] ;  /* 0x00000608040075b4 */ /* 0x0001e40008019000 */
[----:B0-----:R-:W-:Y:S01]  /*bb90*/  NOP ;  /* 0x0000000000007918 */ /* 0x001fe20000000000 */
.L_x_320:
[----:B------:R-:W2:Y:S01]  /*bba0*/  LDL.LU R11, [R1+0x28] ;  /* 0x00002800010b7983 */ /* 0x000ea20000300800 */
[----:B------:R-:W-:Y:S01]  /*bbb0*/  MOV R9, 0x400 ;  /* 0x0000040000097802 */ /* 0x000fe20000000f00 */
[----:B------:R-:W-:Y:S05]  /*bbc0*/  WARPSYNC.ALL ;  /* 0x0000000000007948 */ /* 0x000fea0003800000 */
[----:B------:R-:W0:Y:S01]  /*bbd0*/  S2R R10, SR_CgaCtaId ;  /* 0x00000000000a7919 */ /* 0x000e220000008800 */
[----:B------:R-:W-:-:S13]  /*bbe0*/  ELECT P0, URZ, PT ;  /* 0x00000000003f782f */ /* 0x000fda0003800000 */
[----:B------:R-:W-:Y:S01]  /*bbf0*/  @P0 R2UR UR13, R6 ;  /* 0x00000000060d02ca */ /* 0x000fe200000e0000 */
[----:B------:R-:W-:Y:S01]  /*bc00*/  UIADD3 UR4, UP0, UR36, 0x270, URZ ;  /* 0x0000027024047890 */ /* 0x000fe2000ff1e03f */
[----:B------:R-:W-:Y:S01]  /*bc10*/  @P0 R2UR UR12, R18 ;  /* 0x00000000120c02ca */ /* 0x000fe200000e0000 */
[----:B------:R-:W-:Y:S01]  /*bc20*/  UMOV UR6, 0x0 ;  /* 0x0000000000067882 */ /* 0x000fe20000000000 */
[C---:B------:R-:W-:Y:S01]  /*bc30*/  @P0 R2UR UR11, R17.reuse ;  /* 0x00000000110b02ca */ /* 0x040fe200000e0000 */
[----:B------:R-:W-:Y:S01]  /*bc40*/  UIADD3.X UR5, URZ, UR37, URZ, UP0, !UPT ;  /* 0x000000253f057290 */ /* 0x000fe200087fe43f */
[----:B------:R-:W-:Y:S01]  /*bc50*/  @P0 R2UR UR21, R6 ;  /* 0x00000000061502ca */ /* 0x000fe200000e0000 */
[----:B------:R-:W-:Y:S01]  /*bc60*/  UMOV UR7, 0x12f00000 ;  /* 0x12f0000000077882 */ /* 0x000fe20000000000 */
[----:B------:R-:W-:Y:S01]  /*bc70*/  UMOV UR10, URZ ;  /* 0x0000003f000a7c82 */ /* 0x000fe20008000000 */
[----:B------:R-:W-:Y:S01]  /*bc80*/  @P0 R2UR UR20, R18 ;  /* 0x00000000121402ca */ /* 0x000fe200000e0000 */
[----:B------:R-:W-:Y:S01]  /*bc90*/  UMOV UR14, 0x0 ;  /* 0x00000000000e7882 */ /* 0x000fe20000000000 */
[----:B------:R-:W-:Y:S01]  /*bca0*/  @P0 R2UR UR19, R17 ;  /* 0x00000000111302ca */ /* 0x000fe200000e0000 */
[----:B------:R-:W-:Y:S01]  /*bcb0*/  @P0 IMAD.MOV.U32 R8, RZ, RZ, 0xc000 ;  /* 0x0000c000ff080424 */ /* 0x000fe200078e00ff */
[----:B------:R-:W-:Y:S01]  /*bcc0*/  UMOV UR15, 0x12f00000 ;  /* 0x12f00000000f7882 */ /* 0x000fe20000000000 */
[----:B------:R-:W-:Y:S01]  /*bcd0*/  UMOV UR18, 0x40 ;  /* 0x0000004000127882 */ /* 0x000fe20000000000 */
[----:B------:R-:W-:Y:S01]  /*bce0*/  UMOV UR22, 0x0 ;  /* 0x0000000000167882 */ /* 0x000fe20000000000 */
[----:B------:R-:W-:Y:S01]  /*bcf0*/  UMOV UR23, 0x12f00000 ;  /* 0x12f0000000177882 */ /* 0x000fe20000000000 */
[----:B------:R-:W-:Y:S01]  /*bd00*/  BSSY B0, `(.L_x_324) ;  /* 0x0000019000007945 */ /* 0x000fe20003800000 */
[----:B0-----:R-:W-:Y:S01]  /*bd10*/  LEA R9, R10, R9, 0x18 ;  /* 0x000000090a097211 */ /* 0x001fe200078ec0ff */
[----:B------:R-:W-:Y:S03]  /*bd20*/  BAR.SYNC.DEFER_BLOCKING 0x8, 0x120 ;  /* 0x0204800000007b1d */ /* 0x000fe60000010000 */
[----:B------:R-:W-:-:S13]  /*bd30*/  R2UR UR24, R9 ;  /* 0x00000000091872ca */ /* 0x000fda00000e0000 */
[----:B------:R-:W-:Y:S02]  /*bd40*/  UIADD3 UR8, UR24, 0x10400, URZ ;  /* 0x0001040018087890 */ /* 0x000fe4000fffe03f */
[----:B------:R-:W-:Y:S02]  /*bd50*/  UIADD3 UR9, UR24, 0x34800, URZ ;  /* 0x0003480018097890 */ /* 0x000fe4000fffe03f */
[----:B------:R-:W-:Y:S01]  /*bd60*/  UIADD3 UR16, UR24, 0x14400, URZ ;  /* 0x0001440018107890 */ /* 0x000fe2000fffe03f */
[----:B------:R0:W-:Y:S04]  /*bd70*/  @P0 SYNCS.ARRIVE.TRANS64 RZ, [R9+URZ+0x34800], R8 ;  /* 0x0348000809ff09a7 */ /* 0x0001e8000800003f */
[----:B------:R-:W-:Y:S02]  /*bd80*/  UMOV UR17, UR9 ;  /* 0x0000000900117c82 */ /* 0x000fe40008000000 */
[----:B------:R1:W-:Y:S02]  /*bd90*/  UTMALDG.4D [UR8], [UR4], desc[UR6] ;  /* 0x00000608040075b4 */ /* 0x0003e40008019000 */
[----:B------:R0:W-:Y:S01]  /*bda0*/  UTMALDG.4D [UR16], [UR4], desc[UR14] ;  /* 0x00000e10040075b4 */ /* 0x0001e20008019000 */
[----:B-1----:R-:W-:Y:S01]  /*bdb0*/  @P0 R2UR UR13, R6 ;  /* 0x00000000060d02ca */ /* 0x002fe200000e0000 */
[----:B------:R-:W-:Y:S01]  /*bdc0*/  UIADD3 UR8, UR24, 0x18400, URZ ;  /* 0x0001840018087890 */ /* 0x000fe2000fffe03f */
[----:B------:R-:W-:Y:S01]  /*bdd0*/  @P0 R2UR UR12, R18 ;  /* 0x00000000120c02ca */ /* 0x000fe200000e0000 */
[----:B------:R-:W-:Y:S01]  /*bde0*/  UMOV UR10, 0x80 ;  /* 0x00000080000a7882 */ /* 0x000fe20000000000 */
[----:B------:R-:W-:-:S13]  /*bdf0*/  @P0 R2UR UR11, R17 ;  /* 0x00000000110b02ca */ /* 0x000fda00000e0000 */
[----:B------:R0:W-:Y:S01]  /*be00*/  UTMALDG.4D [UR8], [UR4], desc[UR22] ;  /* 0x00001608040075b4 */ /* 0x0001e20008019000 */
[----:B--2---:R-:W-:-:S05]  /*be10*/  VIADD R11, R11, 0x1 ;  /* 0x000000010b0b7836 */ /* 0x004fca0000000000 */
[----:B------:R-:W-:Y:S01]  /*be20*/  LEA.HI R6, R11, R11, RZ, 0x1 ;  /* 0x0000000b0b067211 */ /* 0x000fe200078f08ff */
[----:B------:R0:W-:Y:S03]  /*be30*/  STL [R1+0x28], R11 ;  /* 0x0000280b01007387 */ /* 0x0001e60000100800 */
[----:B------:R-:W-:-:S05]  /*be40*/  LOP3.LUT R6, R6, 0xfffffffe, RZ, 0xc0, !PT ;  /* 0xfffffffe06067812 */ /* 0x000fca00078ec0ff */
[----:B------:R-:W-:-:S05]  /*be50*/  IMAD.IADD R6, R11, 0x1, -R6 ;  /* 0x000000010b067824 */ /* 0x000fca00078e0a06 */
[----:B------:R-:W-:-:S04]  /*be60*/  SHF.L.U32 R6, R6, 0x1f, RZ ;  /* 0x0000001f06067819 */ /* 0x000fc800000006ff */
[----:B------:R-:W1:Y:S02]  /*be70*/  SYNCS.PHASECHK.TRANS64.TRYWAIT P0, [R9+URZ+0x34820], R6 ;  /* 0x03482006090075a7 */ /* 0x000e64000800017f */
[----:B01----:R-:W-:Y:S05]  /*be80*/  @!P0 BRA `(.L_x_325) ;  /* 0x0000002c00fc8947 */ /* 0x003fea0003800000 */
.L_x_393:
[----:B------:R-:W-:Y:S05]  /*be90*/  BSYNC B0 ;  /* 0x0000000000007941 */ /* 0x000fea0003800000 */
.L_x_324:
[----:B0-----:R-:W2:Y:S01]  /*bea0*/  LDL.LU R8, [R1+0x24] ;  /* 0x0000240001087983 */ /* 0x001ea20000300800 */
[----:B------:R-:W-:Y:S01]  /*beb0*/  BSSY B0, `(.L_x_326) ;  /* 0x000019a000007945 */ /* 0x000fe20003800000 */
[----:B--2---:R-:W-:-:S13]  /*bec0*/  ISETP.GE.AND P0, PT, R8, 0x81, PT ;  /* 0x000000810800780c */ /* 0x004fda0003f06270 */
[----:B------:R-:W-:Y:S05]  /*bed0*/  @!P0 BRA `(.L_x_327) ;  /* 0x00000018005c8947 */ /* 0x000fea0003800000 */
[----:B------:R-:W2:Y:S01]  /*bee0*/  LDL R8, [R1+0x18] ;  /* 0x0000180001087983 */ /* 0x000ea20000100800 */
[----:B------:R-:W-:Y:S01]  /*bef0*/  IMAD.MOV.U32 R6, RZ, RZ, 0x1 ;  /* 0x00000001ff067424 */ /* 0x000fe200078e00ff */
[----:B------:R-:W-:Y:S01]  /*bf00*/  BSSY B1, `(.L_x_328) ;  /* 0x000008f000017945 */ /* 0x000fe20003800000 */
[----:B--2---:R-:W-:-:S04]  /*bf10*/  IADD3 R14, -R8, RZ, RZ ;  /* 0x000000ff080e7210 */ /* 0x004fc80007ffe1ff */
[----:B------:R-:W-:-:S05]  /*bf20*/  VIADDMNMX R14, R14, R6, 0xffffffff, !PT ;  /* 0xffffffff0e0e7446 */ /* 0x000fca0007800106 */
[----:B------:R-:W-:-:S05]  /*bf30*/  IMAD.IADD R6, R8, 0x1, R14 ;  /* 0x0000000108067824 */ /* 0x000fca00078e020e */
[----:B------:R-:W-:-:S04]  /*bf40*/  LOP3.LUT R6, R6, 0x1, RZ, 0xc0, !PT ;  /* 0x0000000106067812 */ /* 0x000fc800078ec0ff */
[----:B------:R-:W-:Y:S01]  /*bf50*/  ISETP.NE.U32.AND P0, PT, R6, 0x1, PT ;  /* 0x000000010600780c */ /* 0x000fe20003f05070 */
[----:B------:R-:W-:-:S12]  /*bf60*/  VIADD R6, R8, 0xfffffffe ;  /* 0xfffffffe08067836 */ /* 0x000fd80000000000 */
[----:B------:R-:W-:Y:S05]  /*bf70*/  @P0 BRA `(.L_x_329) ;  /* 0x00000008001c0947 */ /* 0x000fea0003800000 */
[----:B------:R-:W2:Y:S04]  /*bf80*/  LDL R9, [R1] ;  /* 0x0000000001097983 */ /* 0x000ea80000100800 */
[----:B------:R-:W3:Y:S01]  /*bf90*/  LDL R8, [R1+0x8] ;  /* 0x0000080001087983 */ /* 0x000ee20000100800 */
[----:B------:R-:W-:Y:S01]  /*bfa0*/  BSSY B2, `(.L_x_330) ;  /* 0x0000080000027945 */ /* 0x000fe20003800000 */
[----:B--2---:R-:W-:-:S05]  /*bfb0*/  VIADD R13, R9, 0x1 ;  /* 0x00000001090d7836 */ /* 0x004fca0000000000 */
[----:B------:R-:W-:-:S04]  /*bfc0*/  ISETP.NE.AND P0, PT, R13, 0x2, PT ;  /* 0x000000020d00780c */ /* 0x000fc80003f05270 */
[----:B------:R-:W-:Y:S02]  /*bfd0*/  SEL R15, RZ, 0x1, P0 ;  /* 0x00000001ff0f7807 */ /* 0x000fe40000000000 */
[----:B------:R-:W-:Y:S02]  /*bfe0*/  SEL R13, R13, RZ, P0 ;  /* 0x000000ff0d0d7207 */ /* 0x000fe40000000000 */
[----:B---3--:R-:W-:Y:S01]  /*bff0*/  LOP3.LUT R15, R8, R15, RZ, 0x3c, !PT ;  /* 0x0000000f080f7212 */ /* 0x008fe200078e3cff */
[----:B------:R-:W-:Y:S06]  /*c000*/  @!P6 BRA `(.L_x_331) ;  /* 0x0000000400e4e947 */ /* 0x000fec0003800000 */
[----:B------:R-:W-:Y:S01]  /*c010*/  ISETP.NE.U32.AND P0, PT, R2, RZ, PT ;  /* 0x000000ff0200720c */ /* 0x000fe20003f05070 */
[----:B------:R-:W-:-:S03]  /*c020*/  IMAD.MOV.U32 R8, RZ, RZ, R5 ;  /* 0x000000ffff087224 */ /* 0x000fc600078e0005 */
[----:B------:R-:W-:-:S13]  /*c030*/  ISETP.NE.AND.EX P0, PT, R3, RZ, PT, P0 ;  /* 0x000000ff0300720c */ /* 0x000fda0003f05300 */
[----:B------:R-:W-:Y:S05]  /*c040*/  @!P0 BRA `(.L_x_332) ;  /* 0x0000000000488947 */ /* 0x000fea0003800000 */
[----:B------:R-:W0:Y:S01]  /*c050*/  LDC R18, c[0x0][0x41c] ;  /* 0x00010700ff127b82 */ /* 0x000e220000000800 */
[----:B------:R-:W-:Y:S01]  /*c060*/  ULDC.64 UR4, c[0x0][0x408] ;  /* 0x0001020000047ab9 */ /* 0x000fe20000000a00 */
[----:B------:R-:W-:Y:S01]  /*c070*/  ULDC.64 UR6, c[0x0][0x208] ;  /* 0x0000820000067ab9 */ /* 0x000fe20000000a00 */
[----:B0-----:R-:W-:-:S13]  /*c080*/  ISETP.NE.AND P0, PT, R18, 0x1, PT ;  /* 0x000000011200780c */ /* 0x001fda0003f05270 */
[----:B------:R-:W0:Y:S02]  /*c090*/  @P0 LDC.64 R8, c[0x0][0x420] ;  /* 0x00010800ff080b82 */ /* 0x000e240000000a00 */
[----:B0-----:R-:W-:-:S04]  /*c0a0*/  @P0 IMAD.HI.U32 R10, R6, R8, RZ ;  /* 0x00000008060a0227 */ /* 0x001fc800078e00ff */
[----:B------:R-:W-:Y:S01]  /*c0b0*/  IMAD.MOV.U32 R8, RZ, RZ, R6 ;  /* 0x000000ffff087224 */ /* 0x000fe200078e0006 */
[----:B------:R-:W-:Y:S01]  /*c0c0*/  @P0 SHF.R.U32.HI R8, RZ, R9, R10 ;  /* 0x00000009ff080219 */ /* 0x000fe2000001160a */
[----:B------:R-:W-:-:S03]  /*c0d0*/  IMAD R10, R12, UR4, RZ ;  /* 0x000000040c0a7c24 */ /* 0x000fc6000f8e02ff */
[----:B------:R-:W-:Y:S01]  /*c0e0*/  SHF.R.S32.HI R9, RZ, 0x1f, R8 ;  /* 0x0000001fff097819 */ /* 0x000fe20000011408 */
[C---:B------:R-:W-:Y:S02]  /*c0f0*/  IMAD R17, R0.reuse, UR5, R10 ;  /* 0x0000000500117c24 */ /* 0x040fe4000f8e020a */
[----:B------:R-:W-:-:S04]  /*c100*/  IMAD.WIDE.U32 R10, R0, UR4, R8 ;  /* 0x00000004000a7c25 */ /* 0x000fc8000f8e0008 */
[----:B------:R-:W-:Y:S01]  /*c110*/  IMAD.MOV R8, RZ, RZ, -R8 ;  /* 0x000000ffff087224 */ /* 0x000fe200078e0a08 */
[----:B------:R-:W-:Y:S02]  /*c120*/  IADD3 R17, R17, R11, RZ ;  /* 0x0000000b11117210 */ /* 0x000fe40007ffe0ff */
[----:B------:R-:W-:Y:S01]  /*c130*/  LEA R2, P0, R10, R2, 0x2 ;  /* 0x000000020a027211 */ /* 0x000fe200078010ff */
[----:B------:R-:W-:-:S03]  /*c140*/  IMAD R6, R18, R8, R6 ;  /* 0x0000000812067224 */ /* 0x000fc600078e0206 */
[----:B------:R-:W-:-:S05]  /*c150*/  LEA.HI.X R3, R10, R3, R17, 0x2, P0 ;  /* 0x000000030a037211 */ /* 0x000fca00000f1411 */
[----:B------:R0:W5:Y:S04]  /*c160*/  LDG.E R8, desc[UR6][R2.64] ;  /* 0x0000000602087981 */ /* 0x000168000c1e1900 */
.L_x_332:
[----:B0-----:R-:W0:Y:S01]  /*c170*/  S2R R3, SR_CgaCtaId ;  /* 0x0000000000037919 */ /* 0x001e220000008800 */
[----:B------:R-:W-:-:S04]  /*c180*/  MOV R2, 0x400 ;  /* 0x0000040000027802 */ /* 0x000fc80000000f00 */
[----:B0-----:R-:W-:Y:S02]  /*c190*/  LEA R2, R3, R2, 0x18 ;  /* 0x0000000203027211 */ /* 0x001fe400078ec0ff */
[----:B------:R-:W-:-:S03]  /*c1a0*/  SHF.L.U32 R3, R15, 0x1f, RZ ;  /* 0x0000001f0f037819 */ /* 0x000fc600000006ff */
[----:B------:R-:W-:-:S04]  /*c1b0*/  IMAD R2, R13, 0x8, R2 ;  /* 0x000000080d027824 */ /* 0x000fc800078e0202 */
[----:B------:R-:W0:Y:S02]  /*c1c0*/  SYNCS.PHASECHK.TRANS64.TRYWAIT P0, [R2+URZ+0x34840], R3 ;  /* 0x03484003020075a7 */ /* 0x000e24000800017f */
[----:B0-----:R-:W-:Y:S05]  /*c1d0*/  @!P0 BRA `(.L_x_333) ;  /* 0x0000002c00488947 */ /* 0x001fea0003800000 */
.L_x_394:
        /* <DEDUP_REMOVED lines=11> */
.L_x_334:
[----:B------:R-:W2:Y:S04]  /*c290*/  LDL R17, [R1+0x4] ;  /* 0x0000040001117983 */ /* 0x000ea80000100800 */
[----:B------:R-:W3:Y:S01]  /*c2a0*/  LDL.LU R11, [R1+0x8] ;  /* 0x00000800010b7983 */ /* 0x000ee20000300800 */
[----:B0-----:R-:W-:-:S03]  /*c2b0*/  MOV R3, 0x400 ;  /* 0x0000040000037802 */ /* 0x001fc60000000f00 */
[----:B------:R-:W4:Y:S01]  /*c2c0*/  LDL R9, [R1] ;  /* 0x0000000001097983 */ /* 0x000f220000100800 */
[----:B------:R-:W0:Y:S01]  /*c2d0*/  S2R R10, SR_CgaCtaId ;  /* 0x00000000000a7919 */ /* 0x000e220000008800 */
[----:B------:R-:W-:Y:S02]  /*c2e0*/  R2UR UR9, R2 ;  /* 0x00000000020972ca */ /* 0x000fe400000e0000 */
[----:B------:R-:W-:Y:S01]  /*c2f0*/  R2UR UR11, R6 ;  /* 0x00000000060b72ca */ /* 0x000fe200000e0000 */
[----:B------:R-:W-:Y:S01]  /*c300*/  UIADD3 UR4, UP0, UR36, 0x370, URZ ;  /* 0x0000037024047890 */ /* 0x000fe2000ff1e03f */
[----:B------:R-:W-:Y:S02]  /*c310*/  R2UR UR12, R4 ;  /* 0x00000000040c72ca */ /* 0x000fe400000e0000 */
[----:B-----5:R-:W-:Y:S02]  /*c320*/  R2UR UR13, R8 ;  /* 0x00000000080d72ca */ /* 0x020fe400000e0000 */
[----:B0-----:R-:W-:-:S05]  /*c330*/  LEA R3, R10, R3, 0x18 ;  /* 0x000000030a037211 */ /* 0x001fca00078ec0ff */
[----:B------:R-:W-:-:S05]  /*c340*/  IMAD R2, R13, 0xc000, R3 ;  /* 0x0000c0000d027824 */ /* 0x000fca00078e0203 */
[----:B------:R-:W-:Y:S01]  /*c350*/  R2UR UR14, R2 ;  /* 0x00000000020e72ca */ /* 0x000fe200000e0000 */
[----:B------:R-:W-:Y:S01]  /*c360*/  UIADD3 UR9, UR9, 0x34830, URZ ;  /* 0x0003483009097890 */ /* 0x000fe2000fffe03f */
[----:B------:R-:W-:Y:S01]  /*c370*/  VIADD R3, R3, 0x34800 ;  /* 0x0003480003037836 */ /* 0x000fe20000000000 */
[----:B------:R-:W-:Y:S01]  /*c380*/  UMOV UR10, URZ ;  /* 0x0000003f000a7c82 */ /* 0x000fe20008000000 */
[----:B------:R-:W-:Y:S01]  /*c390*/  UMOV UR6, 0x0 ;  /* 0x0000000000067882 */ /* 0x000fe20000000000 */
[----:B------:R-:W-:-:S08]  /*c3a0*/  UMOV UR7, 0x14f00000 ;  /* 0x14f0000000077882 */ /* 0x000fd00000000000 */
[----:B------:R-:W-:Y:S02]  /*c3b0*/  UIADD3 UR8, UR14, 0x1c400, URZ ;  /* 0x0001c4000e087890 */ /* 0x000fe4000fffe03f */
[----:B------:R-:W-:Y:S02]  /*c3c0*/  UIADD3 UR15, UR14, 0x20400, URZ ;  /* 0x000204000e0f7890 */ /* 0x000fe4000fffe03f */
[----:B------:R-:W-:Y:S01]  /*c3d0*/  UIADD3 UR14, UR14, 0x24400, URZ ;  /* 0x000244000e0e7890 */ /* 0x000fe2000fffe03f */
[----:B------:R-:W-:Y:S01]  /*c3e0*/  UMOV UR17, 0x40 ;  /* 0x0000004000117882 */ /* 0x000fe20000000000 */
[----:B------:R-:W-:Y:S01]  /*c3f0*/  UMOV UR16, 0x80 ;  /* 0x0000008000107882 */ /* 0x000fe20000000000 */
[----:B--2---:R-:W-:-:S13]  /*c400*/  R2UR UR5, R17 ;  /* 0x00000000110572ca */ /* 0x004fda00000e0000 */
[----:B------:R-:W-:Y:S02]  /*c410*/  ULEA UR11, UR11, UR5, 0x7 ;  /* 0x000000050b0b7291 */ /* 0x000fe4000f8e383f */
[----:B------:R-:W-:Y:S01]  /*c420*/  UIADD3.X UR5, URZ, UR37, URZ, UP0, !UPT ;  /* 0x000000253f057290 */ /* 0x000fe200087fe43f */
[----:B---3--:R-:W-:Y:S01]  /*c430*/  SHF.L.U32 R2, R11, 0x1f, RZ ;  /* 0x0000001f0b027819 */ /* 0x008fe200000006ff */
[----:B----4-:R-:W-:-:S07]  /*c440*/  IMAD R3, R9, 0x8, R3 ;  /* 0x0000000809037824 */ /* 0x010fce00078e0203 */
[----:B------:R0:W-:Y:S02]  /*c450*/  UTMALDG.4D [UR8], [UR4], desc[UR6] ;  /* 0x00000608040075b4 */ /* 0x0001e40008019000 */
[----:B0-----:R-:W-:Y:S01]  /*c460*/  UMOV UR8, UR15 ;  /* 0x0000000f00087c82 */ /* 0x001fe20008000000 */
[----:B------:R-:W-:Y:S02]  /*c470*/  UMOV UR10, UR17 ;  /* 0x00000011000a7c82 */ /* 0x000fe40008000000 */
[----:B------:R0:W-:Y:S02]  /*c480*/  UTMALDG.4D [UR8], [UR4], desc[UR6] ;  /* 0x00000608040075b4 */ /* 0x0001e40008019000 */
[----:B0-----:R-:W-:Y:S01]  /*c490*/  UMOV UR8, UR14 ;  /* 0x0000000e00087c82 */ /* 0x001fe20008000000 */
[----:B------:R-:W-:Y:S02]  /*c4a0*/  UMOV UR10, UR16 ;  /* 0x00000010000a7c82 */ /* 0x000fe40008000000 */
[----:B------:R0:W-:Y:S01]  /*c4b0*/  UTMALDG.4D [UR8], [UR4], desc[UR6] ;  /* 0x00000608040075b4 */ /* 0x0001e20008019000 */
[----:B------:R-:W1:Y:S02]  /*c4c0*/  SYNCS.PHASECHK.TRANS64.TRYWAIT P0, [R3+URZ+0x60], R2 ;  /* 0x00006002030075a7 */ /* 0x000e64000800017f */
[----:B01----:R-:W-:Y:S05]  /*c4d0*/  @!P0 BRA `(.L_x_335) ;  /* 0x00000028009c8947 */ /* 0x003fea0003800000 */
.L_x_395:
[----:B------:R-:W-:Y:S05]  /*c4e0*/  @P1 BRA `(.L_x_336) ;  /* 0x0000000000301947 */ /* 0x000fea0003800000 */
[----:B------:R-:W1:Y:S01]  /*c4f0*/  S2R R9, SR_TID.X ;  /* 0x0000000000097919 */ /* 0x000e620000002100 */
[----:B------:R-:W-:Y:S01]  /*c500*/  MOV R10, 0x400 ;  /* 0x00000400000a7802 */ /* 0x000fe20000000f00 */
[----:B------:R-:W2:Y:S01]  /*c510*/  S2R R11, SR_CgaCtaId ;  /* 0x00000000000b7919 */ /* 0x000ea20000008800 */
[----:B-1----:R-:W-:Y:S02]  /*c520*/  LOP3.LUT R17, R9, 0x1f, RZ, 0xc0, !PT ;  /* 0x0000001f09117812 */ /* 0x002fe400078ec0ff */
[----:B------:R-:W3:Y:S02]  /*c530*/  LDL R9, [R1] ;  /* 0x0000000001097983 */ /* 0x000ee40000100800 */
[----:B------:R-:W-:Y:S02]  /*c540*/  ISETP.NE.AND P0, PT, R17, RZ, PT ;  /* 0x000000ff1100720c */ /* 0x000fe40003f05270 */
[----:B--2---:R-:W-:Y:S02]  /*c550*/  LEA R10, R11, R10, 0x18 ;  /* 0x0000000a0b0a7211 */ /* 0x004fe400078ec0ff */
[----:B0-----:R-:W-:-:S03]  /*c560*/  MOV R3, 0x8000 ;  /* 0x0000800000037802 */ /* 0x001fc60000000f00 */
[----:B---3--:R-:W-:-:S04]  /*c570*/  IMAD R2, R9, 0x8, R10 ;  /* 0x0000000809027824 */ /* 0x008fc800078e020a */
[----:B------:R1:W-:Y:S02]  /*c580*/  SYNCS.ARRIVE.TRANS64 RZ, [R2+URZ+0x34850], R3 ;  /* 0x0348500302ff79a7 */ /* 0x0003e4000800003f */
[----:B------:R-:W-:Y:S05]  /*c590*/  @!P0 BRA `(.L_x_336) ;  /* 0x0000000000048947 */ /* 0x000fea0003800000 */
[----:B------:R-:W-:Y:S01]  /*c5a0*/  BPT.TRAP 0x1 ;  /* 0x000000040000795c */ /* 0x000fe20000300000 */
.L_x_336:
[----:B01----:R-:W2:Y:S01]  /*c5b0*/  LDL.LU R2, [R1+0xc] ;  /* 0x00000c0001027983 */ /* 0x003ea20000300800 */
[----:B------:R-:W-:-:S03]  /*c5c0*/  MOV R10, 0x400 ;  /* 0x00000400000a7802 */ /* 0x000fc60000000f00 */
[----:B------:R-:W3:Y:S04]  /*c5d0*/  LDL.LU R9, [R1] ;  /* 0x0000000001097983 */ /* 0x000ee80000300800 */
[----:B------:R-:W4:Y:S01]  /*c5e0*/  LDL R3, [R1+0x4] ;  /* 0x0000040001037983 */ /* 0x000f220000100800 */
[----:B------:R-:W0:Y:S01]  /*c5f0*/  S2R R11, SR_CgaCtaId ;  /* 0x00000000000b7919 */ /* 0x000e220000008800 */
[----:B------:R-:W-:Y:S01]  /*c600*/  R2UR UR13, R5 ;  /* 0x00000000050d72ca */ /* 0x000fe200000e0000 */
[----:B------:R-:W-:Y:S01]  /*c610*/  UIADD3 UR4, UP0, UR36, 0x470, URZ ;  /* 0x0000047024047890 */ /* 0x000fe2000ff1e03f */
[----:B------:R-:W-:Y:S02]  /*c620*/  R2UR UR12, R4 ;  /* 0x00000000040c72ca */ /* 0x000fe400000e0000 */
[----:B0-----:R-:W-:Y:S01]  /*c630*/  LEA R10, R11, R10, 0x18 ;  /* 0x0000000a0b0a7211 */ /* 0x001fe200078ec0ff */
[----:B------:R-:W-:Y:S01]  /*c640*/  UMOV UR10, URZ ;  /* 0x0000003f000a7c82 */ /* 0x000fe20008000000 */
[----:B------:R-:W-:Y:S01]  /*c650*/  UMOV UR7, 0x14f00000 ;  /* 0x14f0000000077882 */ /* 0x000fe20000000000 */
[----:B------:R-:W-:Y:S01]  /*c660*/  UMOV UR15, 0x40 ;  /* 0x00000040000f7882 */ /* 0x000fe20000000000 */
[----:B------:R0:W-:Y:S01]  /*c670*/  STL [R1+0xc], R6 ;  /* 0x00000c0601007387 */ /* 0x0001e20000100800 */
[----:B------:R-:W-:Y:S01]  /*c680*/  IMAD.MOV.U32 R5, RZ, RZ, R8 ;  /* 0x000000ffff057224 */ /* 0x000fe200078e0008 */
[----:B--2---:R-:W-:Y:S01]  /*c690*/  R2UR UR11, R2 ;  /* 0x00000000020b72ca */ /* 0x004fe200000e0000 */
[----:B---3--:R-:W-:-:S05]  /*c6a0*/  IMAD R2, R9, 0x8, R10 ;  /* 0x0000000809027824 */ /* 0x008fca00078e020a */
[----:B------:R-:W-:Y:S01]  /*c6b0*/  R2UR UR9, R2 ;  /* 0x00000000020972ca */ /* 0x000fe200000e0000 */
[----:B------:R-:W-:Y:S01]  /*c6c0*/  IMAD R2, R9, 0x8000, R10 ;  /* 0x0000800009027824 */ /* 0x000fe200078e020a */
[----:B----4-:R-:W-:-:S04]  /*c6d0*/  R2UR UR5, R3 ;  /* 0x00000000030572ca */ /* 0x010fc800000e0000 */
[----:B------:R-:W-:-:S07]  /*c6e0*/  R2UR UR6, R2 ;  /* 0x00000000020672ca */ /* 0x000fce00000e0000 */
[----:B------:R-:W-:Y:S02]  /*c6f0*/  UIADD3 UR9, UR9, 0x34850, URZ ;  /* 0x0003485009097890 */ /* 0x000fe4000fffe03f */
[----:B------:R-:W-:Y:S02]  /*c700*/  ULEA UR11, UR11, UR5, 0x7 ;  /* 0x000000050b0b7291 */ /* 0x000fe4000f8e383f */
[----:B------:R-:W-:Y:S02]  /*c710*/  UIADD3.X UR5, URZ, UR37, URZ, UP0, !UPT ;  /* 0x000000253f057290 */ /* 0x000fe400087fe43f */
[----:B------:R-:W-:Y:S02]  /*c720*/  UIADD3 UR8, UR6, 0x400, URZ ;  /* 0x0000040006087890 */ /* 0x000fe4000fffe03f */
[----:B------:R-:W-:-:S03]  /*c730*/  UIADD3 UR14, UR6, 0x4400, URZ ;  /* 0x00004400060e7890 */ /* 0x000fc6000fffe03f */
[----:B------:R-:W-:-:S04]  /*c740*/  UMOV UR6, 0x0 ;  /* 0x0000000000067882 */ /* 0x000fc80000000000 */
[----:B------:R1:W-:Y:S02]  /*c750*/  UTMALDG.4D [UR8], [UR4], desc[UR6] ;  /* 0x00000608040075b4 */ /* 0x0003e40008019000 */
[----:B-1----:R-:W-:Y:S01]  /*c760*/  UMOV UR8, UR14 ;  /* 0x0000000e00087c82 */ /* 0x002fe20008000000 */
[----:B------:R-:W-:Y:S02]  /*c770*/  UMOV UR10, UR15 ;  /* 0x0000000f000a7c82 */ /* 0x000fe40008000000 */
[----:B------:R0:W-:Y:S02]  /*c780*/  UTMALDG.4D [UR8], [UR4], desc[UR6] ;  /* 0x00000608040075b4 */ /* 0x0001e40008019000 */
[----:B0-----:R-:W-:Y:S01]  /*c790*/  NOP ;  /* 0x0000000000007918 */ /* 0x001fe20000000000 */
.L_x_331:
[----:B------:R-:W-:Y:S05]  /*c7a0*/  BSYNC B2 ;  /* 0x0000000000027941 */ /* 0x000fea0003800000 */
.L_x_330:
[----:B------:R-:W2:Y:S04]  /*c7b0*/  LDL.LU R2, [R1+0x18] ;  /* 0x0000180001027983 */ /* 0x000ea80000300800 */
[----:B------:R0:W-:Y:S04]  /*c7c0*/  STL [R1], R13 ;  /* 0x0000000d01007387 */ /* 0x0001e80000100800 */
[----:B------:R0:W-:Y:S02]  /*c7d0*/  STL [R1+0x8], R15 ;  /* 0x0000080f01007387 */ /* 0x0001e40000100800 */
[----:B0-2---:R-:W-:-:S07]  /*c7e0*/  VIADD R6, R2, 0xfffffffd ;  /* 0xfffffffd02067836 */ /* 0x005fce0000000000 */
.L_x_329:
[----:B------:R-:W-:Y:S05]  /*c7f0*/  BSYNC B1 ;  /* 0x0000000000017941 */ /* 0x000fea0003800000 */
.L_x_328:
[----:B------:R-:W-:-:S05]  /*c800*/  IMAD.MOV R14, RZ, RZ, -R14 ;  /* 0x000000ffff0e7224 */ /* 0x000fca00078e0a0e */
[----:B------:R-:W-:-:S13]  /*c810*/  ISETP.NE.AND P0, PT, R7, R14, PT ;  /* 0x0000000e0700720c */ /* 0x000fda0003f05270 */
[----:B------:R-:W-:Y:S05]  /*c820*/  @!P0 BRA `(.L_x_327) ;  /* 0x0000001000088947 */ /* 0x000fea0003800000 */
[----:B------:R-:W-:-:S07]  /*c830*/  IMAD.MOV.U32 R10, RZ, RZ, R5 ;  /* 0x000000ffff0a7224 */ /* 0x000fce00078e0005 */
.L_x_351:
[----:B------:R-:W2:Y:S04]  /*c840*/  LDL R3, [R1] ;  /* 0x0000000001037983 */ /* 0x000ea80000100800 */
[----:B------:R-:W3:Y:S01]  /*c850*/  LDL R2, [R1+0x8] ;  /* 0x0000080001027983 */ /* 0x000ee20000100800 */
[----:B------:R-:W-:Y:S05]  /*c860*/  YIELD ;  /* 0x0000000000007946 */ /* 0x000fea0003800000 */
[----:B------:R-:W-:Y:S01]  /*c870*/  BSSY B1, `(.L_x_337) ;  /* 0x000007b000017945 */ /* 0x000fe20003800000 */
[----:B--2---:R-:W-:-:S04]  /*c880*/  IADD3 R7, R3, 0x1, RZ ;  /* 0x0000000103077810 */ /* 0x004fc80007ffe0ff */
[----:B------:R-:W-:-:S04]  /*c890*/  ISETP.NE.AND P0, PT, R7, 0x2, PT ;  /* 0x000000020700780c */ /* 0x000fc80003f05270 */
[----:B------:R-:W-:Y:S02]  /*c8a0*/  SEL R8, RZ, 0x1, P0 ;  /* 0x00000001ff087807 */ /* 0x000fe40000000000 */
[----:B------:R-:W-:Y:S02]  /*c8b0*/  SEL R7, R7, RZ, P0 ;  /* 0x000000ff07077207 */ /* 0x000fe40000000000 */
[----:B---3--:R-:W-:Y:S01]  /*c8c0*/  LOP3.LUT R8, R2, R8, RZ, 0x3c, !PT ;  /* 0x0000000802087212 */ /* 0x008fe200078e3cff */
[----:B0-----:R-:W-:Y:S06]  /*c8d0*/  @!P6 BRA `(.L_x_338) ;  /* 0x0000000400d0e947 */ /* 0x001fec0003800000 */
[----:B------:R-:W-:Y:S01]  /*c8e0*/  ULDC.64 UR4, c[0x0][0x3f8] ;  /* 0x0000fe0000047ab9 */ /* 0x000fe20000000a00 */
[----:B------:R-:W-:Y:S01]  /*c8f0*/  IMAD.MOV.U32 R9, RZ, RZ, R6 ;  /* 0x000000ffff097224 */ /* 0x000fe200078e0006 */
[----:B------:R-:W-:-:S04]  /*c900*/  ISETP.NE.U32.AND P0, PT, RZ, UR4, PT ;  /* 0x00000004ff007c0c */ /* 0x000fc8000bf05070 */
[----:B------:R-:W-:-:S13]  /*c910*/  ISETP.NE.AND.EX P0, PT, RZ, UR5, PT, P0 ;  /* 0x00000005ff007c0c */ /* 0x000fda000bf05300 */
        /* <DEDUP_REMOVED lines=16> */
[----:B------:R-:W-:-:S04]  /*ca20*/  LEA R10, P0, R2, UR4, 0x2 ;  /* 0x00000004020a7c11 */ /* 0x000fc8000f8010ff */
[----:B------:R-:W-:-:S05]  /*ca30*/  LEA.HI.X R11, R2, UR5, R3, 0x2, P0 ;  /* 0x00000005020b7c11 */ /* 0x000fca00080f1403 */
[----:B------:R0:W5:Y:S04]  /*ca40*/  LDG.E R10, desc[UR8][R10.64] ;  /* 0x000000080a0a7981 */ /* 0x000168000c1e1900 */
.L_x_339:
[----:B------:R-:W1:Y:S01]  /*ca50*/  S2R R3, SR_CgaCtaId ;  /* 0x0000000000037919 */ /* 0x000e620000008800 */
[----:B------:R-:W-:-:S04]  /*ca60*/  MOV R2, 0x400 ;  /* 0x0000040000027802 */ /* 0x000fc80000000f00 */
[----:B-1----:R-:W-:Y:S02]  /*ca70*/  LEA R2, R3, R2, 0x18 ;  /* 0x0000000203027211 */ /* 0x002fe400078ec0ff */
[----:B------:R-:W-:-:S03]  /*ca80*/  SHF.L.U32 R3, R8, 0x1f, RZ ;  /* 0x0000001f08037819 */ /* 0x000fc600000006ff */
[----:B------:R-:W-:-:S04]  /*ca90*/  IMAD R2, R7, 0x8, R2 ;  /* 0x0000000807027824 */ /* 0x000fc800078e0202 */
[----:B------:R-:W1:Y:S02]  /*caa0*/  SYNCS.PHASECHK.TRANS64.TRYWAIT P0, [R2+URZ+0x34840], R3 ;  /* 0x03484003020075a7 */ /* 0x000e64000800017f */
[----:B-1----:R-:W-:Y:S05]  /*cab0*/  @!P0 BRA `(.L_x_340) ;  /* 0x0000002400388947 */ /* 0x002fea0003800000 */
.L_x_396:
[----:B0-----:R-:W0:Y:S02]  /*cac0*/  S2R R11, SR_TID.X ;  /* 0x00000000000b7919 */ /* 0x001e240000002100 */
[----:B0-----:R-:W-:-:S04]  /*cad0*/  LOP3.LUT R11, R11, 0x7f, RZ, 0xc0, !PT ;  /* 0x0000007f0b0b7812 */ /* 0x001fc800078ec0ff */
[----:B------:R-:W-:-:S13]  /*cae0*/  ISETP.NE.AND P0, PT, R11, RZ, PT ;  /* 0x000000ff0b00720c */ /* 0x000fda0003f05270 */
[----:B------:R-:W-:Y:S05]  /*caf0*/  @P0 BRA `(.L_x_341) ;  /* 0x00000000001c0947 */ /* 0x000fea0003800000 */
[----:B------:R-:W0:Y:S01]  /*cb00*/  S2R R11, SR_TID.X ;  /* 0x00000000000b7919 */ /* 0x000e220000002100 */
[----:B-1----:R-:W-:-:S04]  /*cb10*/  IMAD.MOV.U32 R3, RZ, RZ, 0xc000 ;  /* 0x0000c000ff037424 */ /* 0x002fc800078e00ff */
[----:B------:R2:W-:Y:S01]  /*cb20*/  SYNCS.ARRIVE.TRANS64 RZ, [R2+URZ+0x34830], R3 ;  /* 0x0348300302ff79a7 */ /* 0x0005e2000800003f */
[----:B0-----:R-:W-:-:S04]  /*cb30*/  LOP3.LUT R11, R11, 0x1f, RZ, 0xc0, !PT ;  /* 0x0000001f0b0b7812 */ /* 0x001fc800078ec0ff */
[----:B------:R-:W-:-:S13]  /*cb40*/  ISETP.NE.AND P1, PT, R11, RZ, PT ;  /* 0x000000ff0b00720c */ /* 0x000fda0003f25270 */
[----:B--2---:R-:W-:Y:S05]  /*cb50*/  @!P1 BRA `(.L_x_341) ;  /* 0x0000000000049947 */ /* 0x004fea0003800000 */
[----:B------:R-:W-:Y:S01]  /*cb60*/  BPT.TRAP 0x1 ;  /* 0x000000040000795c */ /* 0x000fe20000300000 */
.L_x_341:
[----:B------:R-:W2:Y:S04]  /*cb70*/  LDL R15, [R1+0x4] ;  /* 0x00000400010f7983 */ /* 0x000ea80000100800 */
[----:B-1----:R-:W3:Y:S01]  /*cb80*/  LDL.LU R3, [R1+0x8] ;  /* 0x0000080001037983 */ /* 0x002ee20000300800 */
[----:B------:R-:W-:-:S03]  /*cb90*/  MOV R13, 0x400 ;  /* 0x00000400000d7802 */ /* 0x000fc60000000f00 */
        /* <DEDUP_REMOVED lines=11> */
[----:B------:R-:W-:Y:S01]  /*cc50*/  IADD3 R2, R13, 0x34800, RZ ;  /* 0x000348000d027810 */ /* 0x000fe20007ffe0ff */
        /* <DEDUP_REMOVED lines=22> */
.L_x_397:
        /* <DEDUP_REMOVED lines=8> */
.L_x_343:
[----:B------:R-:W2:Y:S01]  /*ce40*/  LDL.LU R15, [R1+0xc] ;  /* 0x00000c00010f7983 */ /* 0x000ea20000300800 */
[----:B------:R-:W-:-:S03]  /*ce50*/  MOV R13, 0x400 ;  /* 0x00000400000d7802 */ /* 0x000fc60000000f00 */
[----:B0-----:R-:W3:Y:S04]  /*ce60*/  LDL.LU R3, [R1] ;  /* 0x0000000001037983 */ /* 0x001ee80000300800 */
[----:B------:R-:W4:Y:S01]  /*ce70*/  LDL R11, [R1+0x4] ;  /* 0x00000400010b7983 */ /* 0x000f220000100800 */
[----:B------:R-:W0:Y:S01]  /*ce80*/  S2R R14, SR_CgaCtaId ;  /* 0x00000000000e7919 */ /* 0x000e220000008800 */
[----:B------:R-:W-:Y:S01]  /*ce90*/  R2UR UR9, R2 ;  /* 0x00000000020972ca */ /* 0x000fe200000e0000 */
[----:B------:R-:W-:Y:S01]  /*cea0*/  UIADD3 UR4, UP0, UR36, 0x470, URZ ;  /* 0x0000047024047890 */ /* 0x000fe2000ff1e03f */
[----:B------:R-:W-:Y:S02]  /*ceb0*/  R2UR UR13, R5 ;  /* 0x00000000050d72ca */ /* 0x000fe400000e0000 */
[----:B------:R-:W-:-:S02]  /*cec0*/  R2UR UR12, R4 ;  /* 0x00000000040c72ca */ /* 0x000fc400000e0000 */
[----:B0-----:R-:W-:-:S07]  /*ced0*/  LEA R13, R14, R13, 0x18 ;  /* 0x0000000d0e0d7211 */ /* 0x001fce00078ec0ff */
[----:B------:R-:W-:Y:S01]  /*cee0*/  UIADD3 UR9, UR9, 0x50, URZ ;  /* 0x0000005009097890 */ /* 0x000fe2000fffe03f */
[----:B------:R-:W-:Y:S01]  /*cef0*/  UMOV UR10, URZ ;  /* 0x0000003f000a7c82 */ /* 0x000fe20008000000 */
[----:B------:R-:W-:Y:S01]  /*cf00*/  UMOV UR7, 0x14f00000 ;  /* 0x14f0000000077882 */ /* 0x000fe20000000000 */
[----:B------:R-:W-:Y:S01]  /*cf10*/  UMOV UR15, 0x40 ;  /* 0x00000040000f7882 */ /* 0x000fe20000000000 */
[----:B------:R0:W-:Y:S01]  /*cf20*/  STL [R1+0xc], R9 ;  /* 0x00000c0901007387 */ /* 0x0001e20000100800 */
[----:B------:R-:W-:Y:S01]  /*cf30*/  IMAD.MOV.U32 R5, RZ, RZ, R10 ;  /* 0x000000ffff057224 */ /* 0x000fe200078e000a */
[----:B--2---:R-:W-:Y:S01]  /*cf40*/  R2UR UR11, R15 ;  /* 0x000000000f0b72ca */ /* 0x004fe200000e0000 */
[----:B---3--:R-:W-:Y:S01]  /*cf50*/  IMAD R3, R3, 0x8000, R13 ;  /* 0x0000800003037824 */ /* 0x008fe200078e020d */
[----:B----4-:R-:W-:-:S04]  /*cf60*/  R2UR UR5, R11 ;  /* 0x000000000b0572ca */ /* 0x010fc800000e0000 */
[----:B------:R-:W-:-:S09]  /*cf70*/  R2UR UR6, R3 ;  /* 0x00000000030672ca */ /* 0x000fd200000e0000 */
[----:B------:R-:W-:-:S04]  /*cf80*/  ULEA UR11, UR11, UR5, 0x7 ;  /* 0x000000050b0b7291 */ /* 0x000fc8000f8e383f */
[----:B------:R-:W-:Y:S02]  /*cf90*/  UIADD3 UR8, UR6, 0x400, URZ ;  /* 0x0000040006087890 */ /* 0x000fe4000fffe03f */
[----:B------:R-:W-:Y:S02]  /*cfa0*/  UIADD3.X UR5, URZ, UR37, URZ, UP0, !UPT ;  /* 0x000000253f057290 */ /* 0x000fe400087fe43f */
[----:B------:R-:W-:-:S03]  /*cfb0*/  UIADD3 UR14, UR6, 0x4400, URZ ;  /* 0x00004400060e7890 */ /* 0x000fc6000fffe03f */
[----:B------:R-:W-:-:S04]  /*cfc0*/  UMOV UR6, 0x0 ;  /* 0x0000000000067882 */ /* 0x000fc80000000000 */
[----:B------:R1:W-:Y:S02]  /*cfd0*/  UTMALDG.4D [UR8], [UR4], desc[UR6] ;  /* 0x00000608040075b4 */ /* 0x0003e40008019000 */
[----:B-1----:R-:W-:Y:S01]  /*cfe0*/  UMOV UR8, UR14 ;  /* 0x0000000e00087c82 */ /* 0x002fe20008000000 */
[----:B------:R-:W-:Y:S02]  /*cff0*/  UMOV UR10, UR15 ;  /* 0x0000000f000a7c82 */ /* 0x000fe40008000000 */
[----:B------:R0:W-:Y:S02]  /*d000*/  UTMALDG.4D [UR8], [UR4], desc[UR6] ;  /* 0x00000608040075b4 */ /* 0x0001e40008019000 */
[----:B0-----:R-:W-:Y:S01]  /*d010*/  NOP ;  /* 0x0000000000007918 */ /* 0x001fe20000000000 */
.L_x_338:
[----:B------:R-:W-:Y:S05]  /*d020*/  BSYNC B1 ;  /* 0x0000000000017941 */ /* 0x000fea0003800000 */
.L_x_337:
[----:B------:R-:W-:Y:S01]  /*d030*/  VIADD R2, R7, 0x1 ;  /* 0x0000000107027836 */ /* 0x000fe20000000000 */
[----:B------:R-:W-:Y:S04]  /*d040*/  BSSY B1, `(.L_x_344) ;  /* 0x000007c000017945 */ /* 0x000fe80003800000 */
[----:B------:R-:W-:-:S04]  /*d050*/  ISETP.NE.AND P0, PT, R2, 0x2, PT ;  /* 0x000000020200780c */ /* 0x000fc80003f05270 */
[----:B------:R-:W-:Y:S02]  /*d060*/  SEL R3, RZ, 0x1, P0 ;  /* 0x00000001ff037807 */ /* 0x000fe40000000000 */
[----:B------:R-:W-:Y:S02]  /*d070*/  SEL R14, R2, RZ, P0 ;  /* 0x000000ff020e7207 */ /* 0x000fe40000000000 */
[----:B------:R-:W-:-:S05]  /*d080*/  LOP3.LUT R13, R8, R3, RZ, 0x3c, !PT ;  /* 0x00000003080d7212 */ /* 0x000fca00078e3cff */
[----:B------:R0:W-:Y:S04]  /*d090*/  STL [R1+0x8], R13 ;  /* 0x0000080d01007387 */ /* 0x0001e80000100800 */
[----:B------:R0:W-:Y:S01]  /*d0a0*/  STL [R1], R14 ;  /* 0x0000000e01007387 */ /* 0x0001e20000100800 */
[----:B------:R-:W-:Y:S05]  /*d0b0*/  @!P6 BRA `(.L_x_345) ;  /* 0x0000000400d0e947 */ /* 0x000fea0003800000 */
[----:B------:R-:W-:Y:S01]  /*d0c0*/  ULDC.64 UR4, c[0x0][0x3f8] ;  /* 0x0000fe0000047ab9 */ /* 0x000fe20000000a00 */
[----:B------:R-:W-:Y:S01]  /*d0d0*/  VIADD R9, R6, 0xffffffff ;  /* 0xffffffff06097836 */ /* 0x000fe20000000000 */
[----:B------:R-:W-:-:S04]  /*d0e0*/  ISETP.NE.U32.AND P0, PT, RZ, UR4, PT ;  /* 0x00000004ff007c0c */ /* 0x000fc8000bf05070 */
[----:B------:R-:W-:-:S13]  /*d0f0*/  ISETP.NE.AND.EX P0, PT, RZ, UR5, PT, P0 ;  /* 0x00000005ff007c0c */ /* 0x000fda000bf05300 */
[----:B------:R-:W-:Y:S05]  /*d100*/  @!P0 BRA `(.L_x_346) ;  /* 0x0000000000488947 */ /* 0x000fea0003800000 */
        /* <DEDUP_REMOVED lines=18> */
.L_x_346:
[----:B------:R-:W2:Y:S01]  /*d230*/  S2R R3, SR_CgaCtaId ;  /* 0x0000000000037919 */ /* 0x000ea20000008800 */
[----:B------:R-:W-:-:S04]  /*d240*/  MOV R2, 0x400 ;  /* 0x0000040000027802 */ /* 0x000fc80000000f00 */
[----:B--2---:R-:W-:Y:S02]  /*d250*/  LEA R2, R3, R2, 0x18 ;  /* 0x0000000203027211 */ /* 0x004fe400078ec0ff */
[----:B------:R-:W-:-:S03]  /*d260*/  SHF.L.U32 R3, R13, 0x1f, RZ ;  /* 0x0000001f0d037819 */ /* 0x000fc600000006ff */
[----:B------:R-:W-:-:S04]  /*d270*/  IMAD R2, R14, 0x8, R2 ;  /* 0x000000080e027824 */ /* 0x000fc800078e0202 */
[----:B------:R-:W2:Y:S02]  /*d280*/  SYNCS.PHASECHK.TRANS64.TRYWAIT P0, [R2+URZ+0x34840], R3 ;  /* 0x03484003020075a7 */ /* 0x000ea4000800017f */
[----:B--2---:R-:W-:Y:S05]  /*d290*/  @!P0 BRA `(.L_x_347) ;  /* 0x0000001c00688947 */ /* 0x004fea0003800000 */
.L_x_398:
        /* <DEDUP_REMOVED lines=11> */
.L_x_348:
[----:B0-----:R-:W3:Y:S01]  /*d350*/  LDL R13, [R1] ;  /* 0x00000000010d7983 */ /* 0x001ee20000100800 */
[----:B------:R-:W-:-:S03]  /*d360*/  MOV R14, 0x400 ;  /* 0x00000400000e7802 */ /* 0x000fc60000000f00 */
[----:B------:R-:W4:Y:S01]  /*d370*/  LDL R11, [R1+0x4] ;  /* 0x00000400010b7983 */ /* 0x000f220000100800 */
[----:B------:R-:W0:Y:S01]  /*d380*/  S2R R15, SR_CgaCtaId ;  /* 0x00000000000f7919 */ /* 0x000e220000008800 */
[----:B------:R-:W-:Y:S01]  /*d390*/  R2UR UR11, R9 ;  /* 0x00000000090b72ca */ /* 0x000fe200000e0000 */
[----:B------:R-:W-:Y:S01]  /*d3a0*/  UIADD3 UR4, UP0, UR36, 0x370, URZ ;  /* 0x0000037024047890 */ /* 0x000fe2000ff1e03f */
[----:B------:R-:W-:Y:S02]  /*d3b0*/  R2UR UR12, R4 ;  /* 0x00000000040c72ca */ /* 0x000fe400000e0000 */
[----:B0-----:R-:W-:-:S05]  /*d3c0*/  LEA R14, R15, R14, 0x18 ;  /* 0x0000000e0f0e7211 */ /* 0x001fca00078ec0ff */
[----:B--2---:R-:W-:Y:S01]  /*d3d0*/  VIADD R2, R14, 0x34800 ;  /* 0x000348000e027836 */ /* 0x004fe20000000000 */
[----:B-----5:R-:W-:Y:S01]  /*d3e0*/  R2UR UR13, R10 ;  /* 0x000000000a0d72ca */ /* 0x020fe200000e0000 */
[----:B------:R-:W-:Y:S01]  /*d3f0*/  UMOV UR10, URZ ;  /* 0x0000003f000a7c82 */ /* 0x000fe20008000000 */
[----:B------:R-:W-:Y:S01]  /*d400*/  UMOV UR6, 0x0 ;  /* 0x0000000000067882 */ /* 0x000fe20000000000 */
[----:B------:R-:W-:Y:S01]  /*d410*/  UMOV UR7, 0x14f00000 ;  /* 0x14f0000000077882 */ /* 0x000fe20000000000 */
[----:B------:R-:W-:Y:S01]  /*d420*/  UMOV UR18, 0x40 ;  /* 0x0000004000127882 */ /* 0x000fe20000000000 */
[----:B------:R-:W-:Y:S01]  /*d430*/  UMOV UR17, 0x80 ;  /* 0x0000008000117882 */ /* 0x000fe20000000000 */
[----:B------:R-:W-:Y:S01]  /*d440*/  SHF.L.U32 R8, R8, 0x1f, RZ ;  /* 0x0000001f08087819 */ /* 0x000fe200000006ff */
        /* <DEDUP_REMOVED lines=9> */
[----:B------:R-:W-:Y:S02]  /*d4e0*/  UIADD3 UR15, UR8, 0x20400, URZ ;  /* 0x00020400080f7890 */ /* 0x000fe4000fffe03f */
[----:B------:R-:W-:-:S03]  /*d4f0*/  UIADD3 UR16, UR8, 0x24400, URZ ;  /* 0x0002440008107890 */ /* 0x000fc6000fffe03f */
[----:B------:R-:W-:Y:S02]  /*d500*/  UMOV UR8, UR14 ;  /* 0x0000000e00087c82 */ /* 0x000fe40008000000 */
[----:B------:R0:W-:Y:S01]  /*d510*/  UTMALDG.4D [UR8], [UR4], desc[UR6] ;  /* 0x00000608040075b4 */ /* 0x0001e20008019000 */
[----:B------:R-:W-:Y:S01]  /*d520*/  LEA R2, R7, R2, 0x3 ;  /* 0x0000000207027211 */ /* 0x000fe200078e18ff */
[----:B0-----:R-:W-:Y:S01]  /*d530*/  UMOV UR8, UR15 ;  /* 0x0000000f00087c82 */ /* 0x001fe20008000000 */
[----:B------:R-:W-:Y:S02]  /*d540*/  UMOV UR10, UR18 ;  /* 0x00000012000a7c82 */ /* 0x000fe40008000000 */
[----:B------:R0:W-:Y:S02]  /*d550*/  UTMALDG.4D [UR8], [UR4], desc[UR6] ;  /* 0x00000608040075b4 */ /* 0x0001e40008019000 */
[----:B0-----:R-:W-:Y:S01]  /*d560*/  UMOV UR8, UR16 ;  /* 0x0000001000087c82 */ /* 0x001fe20008000000 */
[----:B------:R-:W-:-:S02]  /*d570*/  UMOV UR10, UR17 ;  /* 0x00000011000a7c82 */ /* 0x000fc40008000000 */
[----:B------:R0:W-:Y:S01]  /*d580*/  UTMALDG.4D [UR8], [UR4], desc[UR6] ;  /* 0x00000608040075b4 */ /* 0x0001e20008019000 */
[----:B------:R-:W1:Y:S02]  /*d590*/  SYNCS.PHASECHK.TRANS64.TRYWAIT P1, [R2+URZ+0x60], R8 ;  /* 0x00006008020075a7 */ /* 0x000e64000802017f */
[----:B01----:R-:W-:Y:S05]  /*d5a0*/  @!P1 BRA `(.L_x_349) ;  /* 0x0000001800b89947 */ /* 0x003fea0003800000 */
.L_x_399:
[----:B------:R-:W-:Y:S05]  /*d5b0*/  @P0 BRA `(.L_x_350) ;  /* 0x00000000001c0947 */ /* 0x000fea0003800000 */
[----:B------:R-:W1:Y:S02]  /*d5c0*/  S2R R3, SR_TID.X ;  /* 0x0000000000037919 */ /* 0x000e640000002100 */
[----:B-1----:R-:W-:-:S04]  /*d5d0*/  LOP3.LUT R3, R3, 0x1f, RZ, 0xc0, !PT ;  /* 0x0000001f03037812 */ /* 0x002fc800078ec0ff */
[----:B------:R-:W-:Y:S01]  /*d5e0*/  ISETP.NE.AND P1, PT, R3, RZ, PT ;  /* 0x000000ff0300720c */ /* 0x000fe20003f25270 */
[----:B------:R-:W-:-:S04]  /*d5f0*/  IMAD.MOV.U32 R3, RZ, RZ, 0x8000 ;  /* 0x00008000ff037424 */ /* 0x000fc800078e00ff */
[----:B------:R1:W-:Y:S08]  /*d600*/  SYNCS.ARRIVE.TRANS64 RZ, [R2+URZ+0x50], R3 ;  /* 0x0000500302ff79a7 */ /* 0x0003f0000800003f */
[----:B------:R-:W-:Y:S05]  /*d610*/  @!P1 BRA `(.L_x_350) ;  /* 0x0000000000049947 */ /* 0x000fea0003800000 */
[----:B------:R-:W-:Y:S01]  /*d620*/  BPT.TRAP 0x1 ;  /* 0x000000040000795c */ /* 0x000fe20000300000 */
.L_x_350:
[----:B------:R-:W2:Y:S01]  /*d630*/  LDL.LU R13, [R1+0xc] ;  /* 0x00000c00010d7983 */ /* 0x000ea20000300800 */
[----:B0-----:R-:W-:-:S03]  /*d640*/  MOV R8, 0x400 ;  /* 0x0000040000087802 */ /* 0x001fc60000000f00 */
[----:B-1----:R-:W3:Y:S01]  /*d650*/  LDL R3, [R1+0x4] ;  /* 0x0000040001037983 */ /* 0x002ee20000100800 */
[----:B------:R-:W0:Y:S01]  /*d660*/  S2R R11, SR_CgaCtaId ;  /* 0x00000000000b7919 */ /* 0x000e220000008800 */
[----:B------:R-:W-:Y:S01]  /*d670*/  R2UR UR9, R2 ;  /* 0x00000000020972ca */ /* 0x000fe200000e0000 */
[----:B------:R-:W-:Y:S01]  /*d680*/  UIADD3 UR4, UP0, UR36, 0x470, URZ ;  /* 0x0000047024047890 */ /* 0x000fe2000ff1e03f */
[----:B------:R-:W-:Y:S02]  /*d690*/  R2UR UR13, R5 ;  /* 0x00000000050d72ca */ /* 0x000fe400000e0000 */
[----:B------:R-:W-:Y:S02]  /*d6a0*/  R2UR UR12, R4 ;  /* 0x00000000040c72ca */ /* 0x000fe400000e0000 */
[----:B0-----:R-:W-:-:S05]  /*d6b0*/  LEA R8, R11, R8, 0x18 ;  /* 0x000000080b087211 */ /* 0x001fca00078ec0ff */
[----:B------:R-:W-:-:S05]  /*d6c0*/  IMAD R7, R7, 0x8000, R8 ;  /* 0x0000800007077824 */ /* 0x000fca00078e0208 */
[----:B------:R-:W-:Y:S01]  /*d6d0*/  R2UR UR6, R7 ;  /* 0x00000000070672ca */ /* 0x000fe200000e0000 */
[----:B------:R-:W-:Y:S01]  /*d6e0*/  UIADD3 UR9, UR9, 0x50, URZ ;  /* 0x0000005009097890 */ /* 0x000fe2000fffe03f */
[----:B------:R-:W-:Y:S01]  /*d6f0*/  UMOV UR10, URZ ;  /* 0x0000003f000a7c82 */ /* 0x000fe20008000000 */
[----:B------:R-:W-:Y:S01]  /*d700*/  UMOV UR7, 0x14f00000 ;  /* 0x14f0000000077882 */ /* 0x000fe20000000000 */
[----:B------:R-:W-:-:S09]  /*d710*/  UMOV UR15, 0x40 ;  /* 0x00000040000f7882 */ /* 0x000fd20000000000 */
[----:B------:R-:W-:Y:S02]  /*d720*/  UIADD3 UR8, UR6, 0x400, URZ ;  /* 0x0000040006087890 */ /* 0x000fe4000fffe03f */
[----:B------:R-:W-:-:S03]  /*d730*/  UIADD3 UR14, UR6, 0x4400, URZ ;  /* 0x00004400060e7890 */ /* 0x000fc6000fffe03f */
[----:B------:R-:W-:Y:S01]  /*d740*/  UMOV UR6, 0x0 ;  /* 0x0000000000067882 */ /* 0x000fe20000000000 */
[----:B------:R1:W-:Y:S01]  /*d750*/  STL [R1+0xc], R9 ;  /* 0x00000c0901007387 */ /* 0x0003e20000100800 */
[----:B------:R-:W-:Y:S01]  /*d760*/  IMAD.MOV.U32 R5, RZ, RZ, R10 ;  /* 0x000000ffff057224 */ /* 0x000fe200078e000a */
[----:B--2---:R-:W-:Y:S02]  /*d770*/  R2UR UR11, R13 ;  /* 0x000000000d0b72ca */ /* 0x004fe400000e0000 */
[----:B---3--:R-:W-:-:S13]  /*d780*/  R2UR UR5, R3 ;  /* 0x00000000030572ca */ /* 0x008fda00000e0000 */
[----:B------:R-:W-:Y:S02]  /*d790*/  ULEA UR11, UR11, UR5, 0x7 ;  /* 0x000000050b0b7291 */ /* 0x000fe4000f8e383f */
[----:B------:R-:W-:-:S09]  /*d7a0*/  UIADD3.X UR5, URZ, UR37, URZ, UP0, !UPT ;  /* 0x000000253f057290 */ /* 0x000fd200087fe43f */
[----:B------:R0:W-:Y:S02]  /*d7b0*/  UTMALDG.4D [UR8], [UR4], desc[UR6] ;  /* 0x00000608040075b4 */ /* 0x0001e40008019000 */
[----:B0-----:R-:W-:Y:S01]  /*d7c0*/  UMOV UR8, UR14 ;  /* 0x0000000e00087c82 */ /* 0x001fe20008000000 */
[----:B------:R-:W-:Y:S02]  /*d7d0*/  UMOV UR10, UR15 ;  /* 0x0000000f000a7c82 */ /* 0x000fe40008000000 */
[----:B------:R1:W-:Y:S02]  /*d7e0*/  UTMALDG.4D [UR8], [UR4], desc[UR6] ;  /* 0x00000608040075b4 */ /* 0x0003e40008019000 */
[----:B-1----:R-:W-:Y:S01]  /*d7f0*/  NOP ;  /* 0x0000000000007918 */ /* 0x002fe20000000000 */
.L_x_345:
[----:B------:R-:W-:Y:S05]  /*d800*/  BSYNC B1 ;  /* 0x0000000000017941 */ /* 0x000fea0003800000 */
.L_x_344:
[C---:B------:R-:W-:Y:S01]  /*d810*/  ISETP.GT.AND P0, PT, R6.reuse, 0x1, PT ;  /* 0x000000010600780c */ /* 0x040fe20003f04270 */
[----:B------:R-:W-:-:S04]  /*d820*/  VIADD R2, R6, 0xfffffffe ;  /* 0xfffffffe06027836 */ /* 0x000fc80000000000 */
[----:B------:R-:W-:-:S08]  /*d830*/  IMAD.MOV.U32 R6, RZ, RZ, R2 ;  /* 0x000000ffff067224 */ /* 0x000fd000078e0002 */
[----:B------:R-:W-:Y:S05]  /*d840*/  @P0 BRA `(.L_x_351) ;  /* 0xffffffec00fc0947 */ /* 0x000fea000383ffff */
.L_x_327:
[----:B------:R-:W-:Y:S05]  /*d850*/  BSYNC B0 ;  /* 0x0000000000007941 */ /* 0x000fea0003800000 */
.L_x_326:
[----:B------:R-:W1:Y:S01]  /*d860*/  S2R R2, SR_TID.X ;  /* 0x0000000000027919 */ /* 0x000e620000002100 */
[----:B------:R-:W-:Y:S01]  /*d870*/  BSSY B0, `(.L_x_352) ;  /* 0x0000011000007945 */ /* 0x000fe20003800000 */
[----:B-1----:R-:W-:-:S04]  /*d880*/  LOP3.LUT R2, R2, 0x1f, RZ, 0xc0, !PT ;  /* 0x0000001f02027812 */ /* 0x002fc800078ec0ff */
[----:B------:R-:W-:-:S13]  /*d890*/  ISETP.NE.AND P0, PT, R2, RZ, PT ;  /* 0x000000ff0200720c */ /* 0x000fda0003f05270 */
[----:B------:R-:W-:Y:S05]  /*d8a0*/  @P0 BRA `(.L_x_353) ;  /* 0x0000000000340947 */ /* 0x000fea0003800000 */
[----:B------:R-:W1:Y:S01]  /*d8b0*/  S2R R9, SR_LANEID ;  /* 0x0000000000097919 */ /* 0x000e620000000000 */
[----:B------:R-:W-:Y:S01]  /*d8c0*/  VOTEU.ANY UR4, UPT, PT ;  /* 0x0000000000047886 */ /* 0x000fe200038e0100 */
[----:B------:R-:W2:Y:S01]  /*d8d0*/  LDC.64 R2, c[0x0][0xc38] ;  /* 0x00030e00ff027b82 */ /* 0x000ea20000000a00 */
[----:B------:R-:W1:Y:S01]  /*d8e0*/  FLO.U32 R0, UR4 ;  /* 0x0000000400007d00 */ /* 0x000e6200080e0000 */
[----:B------:R-:W-:-:S07]  /*d8f0*/  ULDC.64 UR6, c[0x0][0x208] ;  /* 0x0000820000067ab9 */ /* 0x000fce0000000a00 */
[----:B------:R-:W2:Y:S01]  /*d900*/  POPC R7, UR4 ;  /* 0x0000000400077d09 */ /* 0x000ea20008000000 */
[----:B-1----:R-:W-:-:S13]  /*d910*/  ISETP.EQ.U32.AND P0, PT, R0, R9, PT ;  /* 0x000000090000720c */ /* 0x002fda0003f02070 */
[----:B--2---:R-:W2:Y:S01]  /*d920*/  @P0 ATOMG.E.ADD.STRONG.GPU PT, R3, desc[UR6][R2.64], R7 ;  /* 0x00000007020309a8 */ /* 0x004ea200081ee1c6 */
[----:B------:R-:W1:Y:S02]  /*d930*/  S2R R6, SR_LTMASK ;  /* 0x0000000000067919 */ /* 0x000e640000003900 */
[----:B-1----:R-:W-:-:S04]  /*d940*/  LOP3.LUT R6, R6, UR4, RZ, 0xc0, !PT ;  /* 0x0000000406067c12 */ /* 0x002fc8000f8ec0ff */
[----:B------:R-:W1:Y:S01]  /*d950*/  POPC R9, R6 ;  /* 0x0000000600097309 */ /* 0x000e620000000000 */
[----:B--2---:R-:W1:Y:S02]  /*d960*/  SHFL.IDX PT, R0, R3, R0, 0x1f ;  /* 0x00001f0003007589 */ /* 0x004e6400000e0000 */
[----:B-1----:R-:W-:-:S07]  /*d970*/  IADD3 R16, R0, UR38, R9 ;  /* 0x0000002600107c10 */ /* 0x002fce000fffe009 */
.L_x_353:
[----:B------:R-:W-:Y:S05]  /*d980*/  BSYNC B0 ;  /* 0x0000000000007941 */ /* 0x000fea0003800000 */
.L_x_352:
[----:B------:R-:W-:Y:S04]  /*d990*/  BSSY B0, `(.L_x_354) ;  /* 0x0000032000007945 */ /* 0x000fe80003800000 */
[----:B------:R-:W-:Y:S05]  /*d9a0*/  @!P6 BRA `(.L_x_355) ;  /* 0x0000000000c0e947 */ /* 0x000fea0003800000 */
[----:B------:R-:W2:Y:S01]  /*d9b0*/  LDL R2, [R1] ;  /* 0x0000000001027983 */ /* 0x000ea20000100800 */
[----:B------:R-:W-:-:S03]  /*d9c0*/  MOV R3, 0x400 ;  /* 0x0000040000037802 */ /* 0x000fc60000000f00 */
[----:B------:R-:W3:Y:S01]  /*d9d0*/  LDL R0, [R1+0x8] ;  /* 0x0000080001007983 */ /* 0x000ee20000100800 */
[----:B------:R-:W1:Y:S02]  /*d9e0*/  S2R R6, SR_CgaCtaId ;  /* 0x0000000000067919 */ /* 0x000e640000008800 */
[----:B-1----:R-:W-:-:S05]  /*d9f0*/  LEA R3, R6, R3, 0x18 ;  /* 0x0000000306037211 */ /* 0x002fca00078ec0ff */
[----:B--2---:R-:W-:Y:S01]  /*da00*/  IMAD R3, R2, 0x8, R3 ;  /* 0x0000000802037824 */ /* 0x004fe200078e0203 */
[----:B---3--:R-:W-:-:S04]  /*da10*/  SHF.L.U32 R0, R0, 0x1f, RZ ;  /* 0x0000001f00007819 */ /* 0x008fc800000006ff */
[----:B------:R-:W1:Y:S02]  /*da20*/  SYNCS.PHASECHK.TRANS64.TRYWAIT P0, [R3+URZ+0x34860], R0 ;  /* 0x03486000030075a7 */ /* 0x000e64000800017f */
[----:B-1----:R-:W-:Y:S05]  /*da30*/  @!P0 BRA `(.L_x_356) ;  /* 0x0000001400a88947 */ /* 0x002fea0003800000 */
.L_x_400:
[----:B------:R-:W2:Y:S02]  /*da40*/  S2R R2, SR_TID.X ;  /* 0x0000000000027919 */ /* 0x000ea40000002100 */
[----:B--2---:R-:W-:-:S04]  /*da50*/  LOP3.LUT R2, R2, 0x7f, RZ, 0xc0, !PT ;  /* 0x0000007f02027812 */ /* 0x004fc800078ec0ff */
[----:B------:R-:W-:-:S13]  /*da60*/  ISETP.NE.AND P0, PT, R2, RZ, PT ;  /* 0x000000ff0200720c */ /* 0x000fda0003f05270 */
[----:B------:R-:W-:Y:S05]  /*da70*/  @P0 BRA `(.L_x_357) ;  /* 0x00000000001c0947 */ /* 0x000fea0003800000 */
[----:B------:R-:W2:Y:S01]  /*da80*/  S2R R2, SR_TID.X ;  /* 0x0000000000027919 */ /* 0x000ea20000002100 */
[----:B-1----:R-:W-:-:S04]  /*da90*/  MOV R0, 0x8000 ;  /* 0x0000800000007802 */ /* 0x002fc80000000f00 */
[----:B------:R3:W-:Y:S01]  /*daa0*/  SYNCS.ARRIVE.TRANS64 RZ, [R3+URZ+0x34850], R0 ;  /* 0x0348500003ff79a7 */ /* 0x0007e2000800003f */
[----:B--2---:R-:W-:-:S04]  /*dab0*/  LOP3.LUT R2, R2, 0x1f, RZ, 0xc0, !PT ;  /* 0x0000001f02027812 */ /* 0x004fc800078ec0ff */
[----:B------:R-:W-:-:S13]  /*dac0*/  ISETP.NE.AND P1, PT, R2, RZ, PT ;  /* 0x000000ff0200720c */ /* 0x000fda0003f25270 */
[----:B---3--:R-:W-:Y:S05]  /*dad0*/  @!P1 BRA `(.L_x_357) ;  /* 0x0000000000049947 */ /* 0x008fea0003800000 */
[----:B------:R-:W-:Y:S01]  /*dae0*/  BPT.TRAP 0x1 ;  /* 0x000000040000795c */ /* 0x000fe20000300000 */
.L_x_357:
[----:B------:R-:W2:Y:S01]  /*daf0*/  LDL.LU R8, [R1+0x4] ;  /* 0x0000040001087983 */ /* 0x000ea20000300800 */
[----:B------:R-:W-:-:S03]  /*db00*/  MOV R6, 0x400 ;  /* 0x0000040000067802 */ /* 0x000fc60000000f00 */
[----:B-1----:R-:W3:Y:S04]  /*db10*/  LDL R0, [R1] ;  /* 0x0000000001007983 */ /* 0x002ee80000100800 */
[----:B------:R-:W4:Y:S01]  /*db20*/  LDL R2, [R1+0xc] ;  /* 0x00000c0001027983 */ /* 0x000f220000100800 */
[----:B------:R-:W1:Y:S01]  /*db30*/  S2R R7, SR_CgaCtaId ;  /* 0x0000000000077919 */ /* 0x000e620000008800 */
[----:B------:R-:W-:Y:S01]  /*db40*/  R2UR UR9, R3 ;  /* 0x00000000030972ca */ /* 0x000fe200000e0000 */
[----:B------:R-:W-:Y:S01]  /*db50*/  UIADD3 UR4, UP0, UR36, 0x470, URZ ;  /* 0x0000047024047890 */ /* 0x000fe2000ff1e03f */
[----:B------:R-:W-:Y:S02]  /*db60*/  R2UR UR12, R4 ;  /* 0x00000000040c72ca */ /* 0x000fe400000e0000 */
[----:B------:R-:W-:-:S02]  /*db70*/  R2UR UR13, R5 ;  /* 0x00000000050d72ca */ /* 0x000fc400000e0000 */
[----:B-1----:R-:W-:-:S07]  /*db80*/  LEA R6, R7, R6, 0x18 ;  /* 0x0000000607067211 */ /* 0x002fce00078ec0ff */
[----:B------:R-:W-:Y:S01]  /*db90*/  UIADD3 UR9, UR9, 0x34850, URZ ;  /* 0x0003485009097890 */ /* 0x000fe2000fffe03f */
[----:B------:R-:W-:Y:S01]  /*dba0*/  UMOV UR10, URZ ;  /* 0x0000003f000a7c82 */ /* 0x000fe20008000000 */
[----:B------:R-:W-:Y:S01]  /*dbb0*/  UMOV UR7, 0x14f00000 ;  /* 0x14f0000000077882 */ /* 0x000fe20000000000 */
[----:B------:R-:W-:Y:S01]  /*dbc0*/  UMOV UR15, 0x40 ;  /* 0x00000040000f7882 */ /* 0x000fe20000000000 */
        /* <DEDUP_REMOVED lines=13> */
[----:B-1----:R-:W-:Y:S01]  /*dca0*/  NOP ;  /* 0x0000000000007918 */ /* 0x002fe20000000000 */
.L_x_355:
[----:B------:R-:W-:Y:S05]  /*dcb0*/  BSYNC B0 ;  /* 0x0000000000007941 */ /* 0x000fea0003800000 */
.L_x_354:
[----:B------:R-:W2:Y:S04]  /*dcc0*/  LDL.LU R0, [R1] ;  /* 0x0000000001007983 */ /* 0x000ea80000300800 */
[----:B------:R-:W3:Y:S01]  /*dcd0*/  LDL.LU R3, [R1+0x8] ;  /* 0x0000080001037983 */ /* 0x000ee20000300800 */
[----:B--2---:R-:W-:-:S05]  /*dce0*/  VIADD R0, R0, 0x1 ;  /* 0x0000000100007836 */ /* 0x004fca0000000000 */
[----:B------:R-:W-:-:S04]  /*dcf0*/  ISETP.NE.AND P0, PT, R0, 0x2, PT ;  /* 0x000000020000780c */ /* 0x000fc80003f05270 */
[----:B------:R-:W-:Y:S02]  /*dd00*/  SEL R2, RZ, 0x1, P0 ;  /* 0x00000001ff027807 */ /* 0x000fe40000000000 */
[----:B------:R-:W-:Y:S02]  /*dd10*/  SEL R0, R0, RZ, P0 ;  /* 0x000000ff00007207 */ /* 0x000fe40000000000 */
[----:B---3--:R-:W-:-:S05]  /*dd20*/  LOP3.LUT R3, R3, R2, RZ, 0x3c, !PT ;  /* 0x0000000203037212 */ /* 0x008fca00078e3cff */
[----:B------:R1:W-:Y:S04]  /*dd30*/  STL [R1+0x8], R3 ;  /* 0x0000080301007387 */ /* 0x0003e80000100800 */
[----:B------:R1:W-:Y:S02]  /*dd40*/  STL [R1], R0 ;  /* 0x0000000001007387 */ /* 0x0003e40000100800 */
.L_x_311:
[----:B------:R-:W-:Y:S05]  /*dd50*/  BSYNC B6 ;  /* 0x0000000000067941 */ /* 0x000fea0003800000 */
.L_x_309:
[----:B------:R-:W-:-:S03]  /*dd60*/  UMOV UR4, 0xffffffff ;  /* 0xffffffff00047882 */ /* 0x000fc60000000000 */
[----:B------:R-:W-:Y:S05]  /*dd70*/  BRA.DIV UR4, `(.L_x_358) ;  /* 0x0000001204ec7947 */ /* 0x000fea000b800000 */
[----:B------:R2:W3:Y:S04]  /*dd80*/  SHFL.IDX PT, R4, R16, RZ, 0x1f ;  /* 0x00001fff10047589 */ /* 0x0004e800000e0000 */
[----:B------:R2:W4:Y:S02]  /*dd90*/  SHFL.IDX PT, R5, R16, 0x1, 0x1f ;  /* 0x00201f0010057f89 */ /* 0x00052400000e0000 */
.L_x_404:
[----:B01----:R-:W0:Y:S01]  /*dda0*/  S2R R0, SR_TID.X ;  /* 0x0000000000007919 */ /* 0x003e220000002100 */
[----:B------:R-:W-:Y:S01]  /*ddb0*/  ULDC UR4, c[0x0][0xc14] ;  /* 0x0003050000047ab9 */ /* 0x000fe20000000800 */
[----:B------:R-:W-:Y:S01]  /*ddc0*/  BSSY B0, `(.L_x_359) ;  /* 0x000000c000007945 */ /* 0x000fe20003800000 */
[----:B------:R-:W-:Y:S01]  /*ddd0*/  IMAD.MOV.U32 R3, RZ, RZ, RZ ;  /* 0x000000ffff037224 */ /* 0x000fe200078e00ff */
[----:B0-----:R-:W-:Y:S01]  /*dde0*/  LOP3.LUT R9, R0, 0x1f, RZ, 0xc0, !PT ;  /* 0x0000001f00097812 */ /* 0x001fe200078ec0ff */
[----:B------:R-:W-:-:S03]  /*ddf0*/  IMAD.U32 R0, RZ, RZ, UR4 ;  /* 0x00000004ff007e24 */ /* 0x000fc6000f8e00ff */
[C---:B------:R-:W-:Y:S01]  /*de00*/  ISETP.NE.AND P0, PT, R9.reuse, 0x1f, PT ;  /* 0x0000001f0900780c */ /* 0x040fe20003f05270 */
[----:B------:R-:W-:-:S05]  /*de10*/  IMAD.IADD R7, R9, 0x1, R19 ;  /* 0x0000000109077824 */ /* 0x000fca00078e0213 */
[----:B------:R-:W-:-:S13]  /*de20*/  ISETP.GE.OR P0, PT, R7, R0, !P0 ;  /* 0x000000000700720c */ /* 0x000fda0004706670 */
[----:B------:R-:W-:Y:S05]  /*de30*/  @P0 BRA `(.L_x_360) ;  /* 0x0000000000100947 */ /* 0x000fea0003800000 */
[----:B------:R-:W0:Y:S01]  /*de40*/  LDC.64 R2, c[0x0][0xc58] ;  /* 0x00031600ff027b82 */ /* 0x000e220000000a00 */
[----:B------:R-:W-:Y:S01]  /*de50*/  ULDC.64 UR4, c[0x0][0x208] ;  /* 0x0000820000047ab9 */ /* 0x000fe20000000a00 */
[----:B0-----:R-:W-:-:S06]  /*de60*/  IMAD.WIDE R2, R7, 0x4, R2 ;  /* 0x0000000407027825 */ /* 0x001fcc00078e0202 */
[----:B------:R0:W5:Y:S02]  /*de70*/  LDG.E R3, desc[UR4][R2.64] ;  /* 0x0000000402037981 */ /* 0x000164000c1e1900 */
.L_x_360:
[----:B------:R-:W-:Y:S05]  /*de80*/  BSYNC B0 ;  /* 0x0000000000007941 */ /* 0x000fea0003800000 */
.L_x_359:
[----:B------:R-:W-:-:S03]  /*de90*/  UMOV UR4, 0xffffffff ;  /* 0xffffffff00047882 */ /* 0x000fc60000000000 */
[----:B------:R-:W-:Y:S05]  /*dea0*/  BRA.DIV UR4, `(.L_x_361) ;  /* 0x0000001204ec7947 */ /* 0x000fea000b800000 */
[----:B-----5:R-:W1:Y:S01]  /*deb0*/  SHFL.UP PT, R14, R3, 0x1, RZ ;  /* 0x04200000030e7989 */ /* 0x020e6200000e00ff */
[C---:B------:R-:W-:Y:S02]  /*dec0*/  ISETP.NE.AND P0, PT, R9.reuse, RZ, PT ;  /* 0x000000ff0900720c */ /* 0x040fe40003f05270 */
[C---:B------:R-:W-:Y:S02]  /*ded0*/  ISETP.GE.U32.AND P1, PT, R9.reuse, 0x2, PT ;  /* 0x000000020900780c */ /* 0x040fe40003f26070 */
[----:B-1----:R-:W-:Y:S02]  /*dee0*/  SEL R14, R14, RZ, P0 ;  /* 0x000000ff0e0e7207 */ /* 0x002fe40000000000 */
[----:B------:R-:W-:-:S03]  /*def0*/  ISETP.GE.U32.AND P0, PT, R9, 0x4, PT ;  /* 0x000000040900780c */ /* 0x000fc60003f06070 */
[----:B------:R-:W-:-:S05]  /*df00*/  IMAD.IADD R13, R3, 0x1, R14 ;  /* 0x00000001030d7824 */ /* 0x000fca00078e020e */
[----:B------:R-:W1:Y:S02]  /*df10*/  SHFL.UP PT, R14, R13, 0x2, RZ ;  /* 0x044000000d0e7989 */ /* 0x000e6400000e00ff */
[----:B-1----:R-:W-:Y:S02]  /*df20*/  SEL R6, R14, RZ, P1 ;  /* 0x000000ff0e067207 */ /* 0x002fe40000800000 */
[----:B------:R-:W-:Y:S02]  /*df30*/  ISETP.GE.U32.AND P1, PT, R9, 0x8, PT ;  /* 0x000000080900780c */ /* 0x000fe40003f26070 */
[----:B------:R-:W-:-:S05]  /*df40*/  IADD3 R6, R13, R6, RZ ;  /* 0x000000060d067210 */ /* 0x000fca0007ffe0ff */
[----:B------:R-:W1:Y:S02]  /*df50*/  SHFL.UP PT, R14, R6, 0x4, RZ ;  /* 0x04800000060e7989 */ /* 0x000e6400000e00ff */
[----:B-1----:R-:W-:Y:S02]  /*df60*/  SEL R7, R14, RZ, P0 ;  /* 0x000000ff0e077207 */ /* 0x002fe40000000000 */
[----:B------:R-:W-:-:S03]  /*df70*/  ISETP.GE.U32.AND P0, PT, R9, 0x10, PT ;  /* 0x000000100900780c */ /* 0x000fc60003f06070 */
[----:B------:R-:W-:-:S05]  /*df80*/  IMAD.IADD R7, R6, 0x1, R7 ;  /* 0x0000000106077824 */ /* 0x000fca00078e0207 */
[----:B------:R-:W1:Y:S02]  /*df90*/  SHFL.UP PT, R14, R7, 0x8, RZ ;  /* 0x05000000070e7989 */ /* 0x000e6400000e00ff */
[----:B-1----:R-:W-:-:S05]  /*dfa0*/  SEL R8, R14, RZ, P1 ;  /* 0x000000ff0e087207 */ /* 0x002fca0000800000 */
[----:B------:R-:W-:-:S05]  /*dfb0*/  IMAD.IADD R8, R7, 0x1, R8 ;  /* 0x0000000107087824 */ /* 0x000fca00078e0208 */
[----:B------:R-:W1:Y:S02]  /*dfc0*/  SHFL.UP PT, R14, R8, 0x10, RZ ;  /* 0x06000000080e7989 */ /* 0x000e6400000e00ff */
[----:B-1----:R-:W-:-:S05]  /*dfd0*/  SEL R9, R14, RZ, P0 ;  /* 0x000000ff0e097207 */ /* 0x002fca0000000000 */
[----:B0-----:R-:W-:-:S05]  /*dfe0*/  IMAD.IADD R2, R8, 0x1, R9 ;  /* 0x0000000108027824 */ /* 0x001fca00078e0209 */
[----:B------:R0:W1:Y:S02]  /*dff0*/  SHFL.IDX PT, R14, R2, 0x1f, 0x1f ;  /* 0x03e01f00020e7f89 */ /* 0x00006400000e0000 */
.L_x_412:
[----:B------:R-:W-:Y:S02]  /*e000*/  ULDC UR4, c[0x0][0xc10] ;  /* 0x0003040000047ab9 */ /* 0x000fe40000000800 */
[----:B--2---:R-:W-:-:S04]  /*e010*/  IMAD.U32 R16, RZ, RZ, UR4 ;  /* 0x00000004ff107e24 */ /* 0x004fc8000f8e00ff */
[----:B-1----:R-:W-:-:S04]  /*e020*/  IMAD R6, R14, R16, RZ ;  /* 0x000000100e067224 */ /* 0x002fc800078e02ff */
[----:B----4-:R-:W-:-:S05]  /*e030*/  IMAD.IADD R5, R5, 0x1, R6 ;  /* 0x0000000105057824 */ /* 0x010fca00078e0206 */
[----:B---3--:R-:W-:-:S13]  /*e040*/  ISETP.GT.AND P0, PT, R5, R4, PT ;  /* 0x000000040500720c */ /* 0x008fda0003f04270 */
[----:B------:R-:W-:Y:S05]  /*e050*/  @P0 BRA `(.L_x_362) ;  /* 0x0000000000b80947 */ /* 0x000fea0003800000 */
[----:B------:R-:W1:Y:S02]  /*e060*/  LDC R0, c[0x0][0xc14] ;  /* 0x00030500ff007b82 */ /* 0x000e640000000800 */
.L_x_367:
[----:B------:R-:W-:-:S05]  /*e070*/  VIADD R19, R19, 0x1f ;  /* 0x0000001f13137836 */ /* 0x000fca0000000000 */
[----:B-1----:R-:W-:-:S13]  /*e080*/  ISETP.GE.AND P0, PT, R19, R0, PT ;  /* 0x000000001300720c */ /* 0x002fda0003f06270 */
[----:B------:R-:W-:Y:S05]  /*e090*/  @P0 BRA `(.L_x_363) ;  /* 0x0000000400600947 */ /* 0x000fea0003800000 */
[----:B0-----:R-:W0:Y:S01]  /*e0a0*/  S2R R2, SR_TID.X ;  /* 0x0000000000027919 */ /* 0x001e220000002100 */
[----:B------:R-:W-:Y:S01]  /*e0b0*/  BSSY B0, `(.L_x_364) ;  /* 0x000000b000007945 */ /* 0x000fe20003800000 */
[----:B------:R-:W-:Y:S01]  /*e0c0*/  IMAD.MOV.U32 R3, RZ, RZ, RZ ;  /* 0x000000ffff037224 */ /* 0x000fe200078e00ff */
[----:B0-----:R-:W-:-:S04]  /*e0d0*/  LOP3.LUT R8, R2, 0x1f, RZ, 0xc0, !PT ;  /* 0x0000001f02087812 */ /* 0x001fc800078ec0ff */
[C---:B------:R-:W-:Y:S02]  /*e0e0*/  ISETP.NE.AND P1, PT, R8.reuse, 0x1f, PT ;  /* 0x0000001f0800780c */ /* 0x040fe40003f25270 */
[----:B------:R-:W-:-:S04]  /*e0f0*/  IADD3 R7, R8, R19, RZ ;  /* 0x0000001308077210 */ /* 0x000fc80007ffe0ff */
[----:B------:R-:W-:-:S13]  /*e100*/  ISETP.GE.OR P0, PT, R7, R0, !P1 ;  /* 0x000000000700720c */ /* 0x000fda0004f06670 */
[----:B------:R-:W-:Y:S05]  /*e110*/  @P0 BRA `(.L_x_365) ;  /* 0x0000000000100947 */ /* 0x000fea0003800000 */
[----:B------:R-:W0:Y:S01]  /*e120*/  LDC.64 R2, c[0x0][0xc58] ;  /* 0x00031600ff027b82 */ /* 0x000e220000000a00 */
[----:B------:R-:W-:Y:S01]  /*e130*/  ULDC.64 UR4, c[0x0][0x208] ;  /* 0x0000820000047ab9 */ /* 0x000fe20000000a00 */
[----:B0-----:R-:W-:-:S06]  /*e140*/  IMAD.WIDE R2, R7, 0x4, R2 ;  /* 0x0000000407027825 */ /* 0x001fcc00078e0202 */
[----:B------:R0:W5:Y:S02]  /*e150*/  LDG.E R3, desc[UR4][R2.64] ;  /* 0x0000000402037981 */ /* 0x000164000c1e1900 */
.L_x_365:
[----:B------:R-:W-:Y:S05]  /*e160*/  BSYNC B0 ;  /* 0x0000000000007941 */ /* 0x000fea0003800000 */
.L_x_364:
[----:B------:R-:W-:-:S03]  /*e170*/  UMOV UR4, 0xffffffff ;  /* 0xffffffff00047882 */ /* 0x000fc60000000000 */
[----:B------:R-:W-:Y:S05]  /*e180*/  BRA.DIV UR4, `(.L_x_366) ;  /* 0x0000001604047947 */ /* 0x000fea000b800000 */
[----:B-----5:R-:W1:Y:S01]  /*e190*/  SHFL.UP PT, R14, R3, 0x1, RZ ;  /* 0x04200000030e7989 */ /* 0x020e6200000e00ff */
[C---:B------:R-:W-:Y:S02]  /*e1a0*/  ISETP.NE.AND P0, PT, R8.reuse, RZ, PT ;  /* 0x000000ff0800720c */ /* 0x040fe40003f05270 */
[----:B------:R-:W-:Y:S02]  /*e1b0*/  ISETP.GE.U32.AND P1, PT, R8, 0x2, PT ;  /* 0x000000020800780c */ /* 0x000fe40003f26070 */
[----:B-1----:R-:W-:Y:S02]  /*e1c0*/  SEL R14, R14, RZ, P0 ;  /* 0x000000ff0e0e7207 */ /* 0x002fe40000000000 */
        /* <DEDUP_REMOVED lines=16> */
[----:B------:R0:W1:Y:S02]  /*e2d0*/  SHFL.IDX PT, R14, R2, 0x1f, 0x1f ;  /* 0x03e01f00020e7f89 */ /* 0x00006400000e0000 */
.L_x_420:
[----:B------:R-:W-:Y:S02]  /*e2e0*/  ULDC UR4, c[0x0][0xc10] ;  /* 0x0003040000047ab9 */ /* 0x000fe40000000800 */
[----:B------:R-:W-:-:S05]  /*e2f0*/  MOV R16, UR4 ;  /* 0x0000000400107c02 */ /* 0x000fca0008000f00 */
[----:B-1----:R-:W-:-:S04]  /*e300*/  IMAD R6, R14, R16, RZ ;  /* 0x000000100e067224 */ /* 0x002fc800078e02ff */
[----:B------:R-:W-:-:S05]  /*e310*/  IMAD.IADD R5, R6, 0x1, R5 ;  /* 0x0000000106057824 */ /* 0x000fca00078e0205 */
[----:B------:R-:W-:-:S13]  /*e320*/  ISETP.GT.AND P0, PT, R5, R4, PT ;  /* 0x000000040500720c */ /* 0x000fda0003f04270 */
[----:B------:R-:W-:Y:S05]  /*e330*/  @!P0 BRA `(.L_x_367) ;  /* 0xfffffffc004c8947 */ /* 0x000fea000383ffff */
.L_x_362:
[----:B------:R-:W-:Y:S01]  /*e340*/  IMAD.IADD R6, R5, 0x1, -R6 ;  /* 0x0000000105067824 */ /* 0x000fe200078e0a06 */
[----:B------:R-:W-:-:S03]  /*e350*/  UMOV UR4, 0xffffffff ;  /* 0xffffffff00047882 */ /* 0x000fc60000000000 */
[----:B------:R-:W-:-:S05]  /*e360*/  IMAD R5, R2, R16, R6 ;  /* 0x0000001002057224 */ /* 0x000fca00078e0206 */
[----:B------:R-:W-:Y:S01]  /*e370*/  ISETP.GT.AND P6, PT, R5, R4, PT ;  /* 0x000000040500720c */ /* 0x000fe20003fc4270 */
[----:B------:R-:W-:-:S12]  /*e380*/  BRA.DIV UR4, `(.L_x_368) ;  /* 0x0000001604547947 */ /* 0x000fd8000b800000 */
[----:B------:R-:W-:-:S04]  /*e390*/  VOTE.ANY R7, PT, !P6 ;  /* 0x0000000000077806 */ /* 0x000fc800070e0100 */
[----:B------:R-:W1:Y:S02]  /*e3a0*/  POPC R5, R7 ;  /* 0x0000000700057309 */ /* 0x000e640000000000 */
[----:B-1----:R1:W2:Y:S02]  /*e3b0*/  SHFL.IDX PT, R17, R3, R5, 0x1f ;  /* 0x00001f0503117589 */ /* 0x0022a400000e0000 */
.L_x_424:
[----:B------:R-:W-:Y:S01]  /*e3c0*/  ISETP.NE.AND P0, PT, R7, RZ, PT ;  /* 0x000000ff0700720c */ /* 0x000fe20003f05270 */
[----:B------:R-:W-:-:S12]  /*e3d0*/  IMAD.MOV.U32 R14, RZ, RZ, RZ ;  /* 0x000000ffff0e7224 */ /* 0x000fd800078e00ff */
[----:B------:R-:W-:Y:S05]  /*e3e0*/  @!P0 BRA `(.L_x_369) ;  /* 0x0000000000108947 */ /* 0x000fea0003800000 */
[----:B------:R-:W-:Y:S01]  /*e3f0*/  UMOV UR4, 0xffffffff ;  /* 0xffffffff00047882 */ /* 0x000fe20000000000 */
[----:B------:R-:W-:Y:S02]  /*e400*/  VIADD R12, R5, 0xffffffff ;  /* 0xffffffff050c7836 */ /* 0x000fe40000000000 */
[----:B------:R-:W-:Y:S05]  /*e410*/  BRA.DIV UR4, `(.L_x_370) ;  /* 0x0000001604787947 */ /* 0x000fea000b800000 */
[----:B------:R3:W4:Y:S02]  /*e420*/  SHFL.IDX PT, R14, R2, R12, 0x1f ;  /* 0x00001f0c020e7589 */ /* 0x00072400000e0000 */
.L_x_369:
[-C--:B--2---:R-:W-:Y:S01]  /*e430*/  IABS R7, R17.reuse ;  /* 0x0000001100077213 */ /* 0x084fe20000000000 */
[----:B----4-:R-:W-:Y:S01]  /*e440*/  IMAD R16, R14, R16, R6 ;  /* 0x000000100e107224 */ /* 0x010fe200078e0206 */
[----:B------:R-:W-:Y:S01]  /*e450*/  IABS R6, R17 ;  /* 0x0000001100067213 */ /* 0x000fe20000000000 */
[----:B------:R-:W-:Y:S01]  /*e460*/  IMAD.IADD R19, R5, 0x1, R19 ;  /* 0x0000000105137824 */ /* 0x000fe200078e0213 */
[----:B------:R-:W2:Y:S03]  /*e470*/  I2F.RP R8, R7 ;  /* 0x0000000700087306 */ /* 0x000ea60000209400 */
[----:B------:R-:W-:-:S05]  /*e480*/  IMAD.MOV R6, RZ, RZ, -R6 ;  /* 0x000000ffff067224 */ /* 0x000fca00078e0a06 */
[----:B--2---:R-:W2:Y:S02]  /*e490*/  MUFU.RCP R8, R8 ;  /* 0x0000000800087308 */ /* 0x004ea40000001000 */
[----:B--2---:R-:W-:-:S06]  /*e4a0*/  VIADD R9, R8, 0xffffffe ;  /* 0x0ffffffe08097836 */ /* 0x004fcc0000000000 */
[----:B-1----:R-:W0:Y:S02]  /*e4b0*/  F2I.FTZ.U32.TRUNC.NTZ R3, R9 ;  /* 0x0000000900037305 */ /* 0x002e24000021f000 */
[----:B0--3--:R-:W-:-:S04]  /*e4c0*/  IMAD.MOV R2, RZ, RZ, -R3 ;  /* 0x000000ffff027224 */ /* 0x009fc800078e0a03 */
[----:B------:R-:W-:Y:S01]  /*e4d0*/  IMAD R11, R2, R7, RZ ;  /* 0x00000007020b7224 */ /* 0x000fe200078e02ff */
[----:B------:R-:W-:-:S05]  /*e4e0*/  MOV R2, RZ ;  /* 0x000000ff00027202 */ /* 0x000fca0000000f00 */
[----:B------:R-:W-:-:S04]  /*e4f0*/  IMAD.HI.U32 R3, R3, R11, R2 ;  /* 0x0000000b03037227 */ /* 0x000fc800078e0002 */
[----:B------:R-:W-:-:S05]  /*e500*/  IMAD.IADD R2, R4, 0x1, -R16 ;  /* 0x0000000104027824 */ /* 0x000fca00078e0a10 */
[----:B------:R-:W-:-:S05]  /*e510*/  IABS R4, R2 ;  /* 0x0000000200047213 */ /* 0x000fca0000000000 */
[----:B------:R-:W-:-:S04]  /*e520*/  IMAD.HI.U32 R3, R3, R4, RZ ;  /* 0x0000000403037227 */ /* 0x000fc800078e00ff */
[----:B------:R-:W-:-:S05]  /*e530*/  IMAD R4, R3, R6, R4 ;  /* 0x0000000603047224 */ /* 0x000fca00078e0204 */
[----:B------:R-:W-:-:S13]  /*e540*/  ISETP.GT.U32.AND P0, PT, R7, R4, PT ;  /* 0x000000040700720c */ /* 0x000fda0003f04070 */
[----:B------:R-:W-:Y:S02]  /*e550*/  @!P0 IMAD.IADD R4, R4, 0x1, -R7 ;  /* 0x0000000104048824 */ /* 0x000fe400078e0a07 */
[----:B------:R-:W-:-:S03]  /*e560*/  @!P0 VIADD R3, R3, 0x1 ;  /* 0x0000000103038836 */ /* 0x000fc60000000000 */
[----:B------:R-:W-:Y:S02]  /*e570*/  ISETP.GE.U32.AND P0, PT, R4, R7, PT ;  /* 0x000000070400720c */ /* 0x000fe40003f06070 */
[----:B------:R-:W-:-:S11]  /*e580*/  LOP3.LUT R4, R2, R17, RZ, 0x3c, !PT ;  /* 0x0000001102047212 */ /* 0x000fd600078e3cff */
[----:B------:R-:W-:Y:S01]  /*e590*/  @P0 VIADD R3, R3, 0x1 ;  /* 0x0000000103030836 */ /* 0x000fe20000000000 */
[----:B------:R-:W-:-:S13]  /*e5a0*/  ISETP.GE.AND P0, PT, R4, RZ, PT ;  /* 0x000000ff0400720c */ /* 0x000fda0003f06270 */
[----:B------:R-:W-:Y:S01]  /*e5b0*/  @!P0 IMAD.MOV R3, RZ, RZ, -R3 ;  /* 0x000000ffff038224 */ /* 0x000fe200078e0a03 */
[----:B------:R-:W-:-:S13]  /*e5c0*/  ISETP.NE.AND P0, PT, R17, RZ, PT ;  /* 0x000000ff1100720c */ /* 0x000fda0003f05270 */
[----:B------:R-:W-:-:S04]  /*e5d0*/  @!P0 LOP3.LUT R3, RZ, R17, RZ, 0x33, !PT ;  /* 0x00000011ff038212 */ /* 0x000fc800078e33ff */
[----:B------:R-:W-:Y:S01]  /*e5e0*/  IADD3 R4, -R3, RZ, RZ ;  /* 0x000000ff03047210 */ /* 0x000fe20007ffe1ff */
[----:B------:R-:W-:-:S04]  /*e5f0*/  IMAD.MOV.U32 R18, RZ, RZ, R3 ;  /* 0x000000ffff127224 */ /* 0x000fc800078e0003 */
[----:B------:R-:W-:Y:S01]  /*e600*/  IMAD R17, R17, R4, R2 ;  /* 0x0000000411117224 */ /* 0x000fe200078e0202 */
[----:B------:R-:W-:Y:S06]  /*e610*/  BRA `(.L_x_371) ;  /* 0x00000000001c7947 */ /* 0x000fec0003800000 */
.L_x_363:
[----:B------:R-:W-:Y:S01]  /*e620*/  UMOV UR4, URZ ;  /* 0x0000003f00047c82 */ /* 0x000fe20008000000 */
[----:B------:R-:W-:Y:S01]  /*e630*/  UMOV UR5, URZ ;  /* 0x0000003f00057c82 */ /* 0x000fe20008000000 */
[----:B------:R-:W-:Y:S01]  /*e640*/  ULDC UR6, c[0x0][0xc14] ;  /* 0x0003050000067ab9 */ /* 0x000fe20000000800 */
[----:B------:R-:W-:Y:S02]  /*e650*/  IMAD.MOV.U32 R16, RZ, RZ, R4 ;  /* 0x000000ffff107224 */ /* 0x000fe400078e0004 */
[----:B------:R-:W-:Y:S02]  /*e660*/  IMAD.U32 R17, RZ, RZ, UR4 ;  /* 0x00000004ff117e24 */ /* 0x000fe4000f8e00ff */
[----:B------:R-:W-:Y:S02]  /*e670*/  IMAD.U32 R18, RZ, RZ, UR5 ;  /* 0x00000005ff127e24 */ /* 0x000fe4000f8e00ff */
[----:B------:R-:W-:-:S07]  /*e680*/  IMAD.U32 R19, RZ, RZ, UR6 ;  /* 0x00000006ff137e24 */ /* 0x000fce000f8e00ff */
.L_x_371:
[----:B0-----:R-:W0:Y:S01]  /*e690*/  S2R R2, SR_TID.X ;  /* 0x0000000000027919 */ /* 0x001e220000002100 */
[----:B------:R-:W-:Y:S05]  /*e6a0*/  WARPSYNC.ALL ;  /* 0x0000000000007948 */ /* 0x000fea0003800000 */
[----:B------:R-:W-:Y:S01]  /*e6b0*/  BAR.SYNC.DEFER_BLOCKING 0x4, 0x120 ;  /* 0x0104800000007b1d */ /* 0x000fe20000010000 */
[----:B0-----:R-:W-:-:S04]  /*e6c0*/  LOP3.LUT R2, R2, 0x1f, RZ, 0xc0, !PT ;  /* 0x0000001f02027812 */ /* 0x001fc800078ec0ff */
[----:B------:R-:W-:-:S13]  /*e6d0*/  ISETP.NE.AND P0, PT, R2, RZ, PT ;  /* 0x000000ff0200720c */ /* 0x000fda0003f05270 */
[----:B------:R-:W0:Y:S01]  /*e6e0*/  @!P0 S2R R3, SR_CgaCtaId ;  /* 0x0000000000038919 */ /* 0x000e220000008800 */
[----:B------:R-:W-:-:S04]  /*e6f0*/  @!P0 MOV R2, 0x400 ;  /* 0x0000040000028802 */ /* 0x000fc80000000f00 */
[----:B0-----:R-:W-:-:S05]  /*e700*/  @!P0 LEA R2, R3, R2, 0x18 ;  /* 0x0000000203028211 */ /* 0x001fca00078ec0ff */
[----:B------:R1:W-:Y:S01]  /*e710*/  @!P0 STS.128 [R2+0x348d0], R16 ;  /* 0x0348d01002008388 */ /* 0x0003e20000000c00 */
[----:B------:R-:W-:Y:S06]  /*e720*/  BAR.ARV 0x5, 0x120 ;  /* 0x0144800000007b1d */ /* 0x000fec0000002000 */
[----:B------:R-:W-:-:S13]  /*e730*/  ISETP.GE.AND P0, PT, R19, R0, PT ;  /* 0x000000001300720c */ /* 0x000fda0003f06270 */
[----:B------:R-:W-:Y:S05]  /*e740*/  @!P0 BRA `(.L_x_372) ;  /* 0xffffffc000488947 */ /* 0x000fea000383ffff */
.L_x_307:
[----:B0-----:R-:W2:Y:S01]  /*e750*/  LDL.LU R0, [R1+0x28] ;  /* 0x0000280001007983 */ /* 0x001ea20000300800 */
[----:B------:R-:W-:Y:S01]  /*e760*/  BSSY B0, `(.L_x_373) ;  /* 0x000000b000007945 */ /* 0x000fe20003800000 */
[----:B------:R-:W0:Y:S01]  /*e770*/  S2R R5, SR_CgaCtaId ;  /* 0x0000000000057919 */ /* 0x000e220000008800 */
[----:B--2---:R-:W-:-:S04]  /*e780*/  IADD3 R0, R0, 0x1, RZ ;  /* 0x0000000100007810 */ /* 0x004fc80007ffe0ff */
[----:B-1----:R-:W-:-:S04]  /*e790*/  LEA.HI R2, R0, R0, RZ, 0x1 ;  /* 0x0000000000027211 */ /* 0x002fc800078f08ff */
[----:B------:R-:W-:-:S05]  /*e7a0*/  LOP3.LUT R3, R2, 0xfffffffe, RZ, 0xc0, !PT ;  /* 0xfffffffe02037812 */ /* 0x000fca00078ec0ff */
[----:B------:R-:W-:Y:S01]  /*e7b0*/  IMAD.IADD R3, R0, 0x1, -R3 ;  /* 0x0000000100037824 */ /* 0x000fe200078e0a03 */
[----:B------:R-:W-:-:S04]  /*e7c0*/  MOV R0, 0x400 ;  /* 0x0000040000007802 */ /* 0x000fc80000000f00 */
[----:B0-----:R-:W-:Y:S02]  /*e7d0*/  LEA R0, R5, R0, 0x18 ;  /* 0x0000000005007211 */ /* 0x001fe400078ec0ff */
[----:B------:R-:W-:-:S04]  /*e7e0*/  SHF.L.U32 R3, R3, 0x1f, RZ ;  /* 0x0000001f03037819 */ /* 0x000fc800000006ff */
[----:B------:R-:W0:Y:S02]  /*e7f0*/  SYNCS.PHASECHK.TRANS64.TRYWAIT P0, [R0+URZ+0x34820], R3 ;  /* 0x03482003000075a7 */ /* 0x000e24000800017f */
[----:B0-----:R-:W-:Y:S05]  /*e800*/  @!P0 BRA `(.L_x_374) ;  /* 0x0000001000a08947 */ /* 0x001fea0003800000 */
.L_x_427:
[----:B------:R-:W-:Y:S05]  /*e810*/  BSYNC B0 ;  /* 0x0000000000007941 */ /* 0x000fea0003800000 */
.L_x_373:
[----:B------:R-:W-:-:S03]  /*e820*/  UMOV UR4, 0xffffffff ;  /* 0xffffffff00047882 */ /* 0x000fc60000000000 */
[----:B------:R-:W-:Y:S05]  /*e830*/  BRA.DIV UR4, `(.L_x_375) ;  /* 0x0000001204a87947 */ /* 0x000fea000b800000 */
[----:B------:R-:W1:Y:S02]  /*e840*/  S2R R2, SR_TID.X ;  /* 0x0000000000027919 */ /* 0x000e640000002100 */
[----:B-1----:R-:W-:-:S04]  /*e850*/  SHF.R.U32.HI R2, RZ, 0x5, R2 ;  /* 0x00000005ff027819 */ /* 0x002fc80000011602 */
[----:B------:R-:W-:-:S05]  /*e860*/  LOP3.LUT R2, R2, 0x3, RZ, 0xc0, !PT ;  /* 0x0000000302027812 */ /* 0x000fca00078ec0ff */
[----:B------:R1:W2:Y:S02]  /*e870*/  SHFL.IDX PT, R14, R2, RZ, 0x1f ;  /* 0x00001fff020e7589 */ /* 0x0002a400000e0000 */
.L_x_430:
[----:B--2---:R-:W-:Y:S01]  /*e880*/  ISETP.NE.AND P0, PT, R14, RZ, PT ;  /* 0x000000ff0e00720c */ /* 0x004fe20003f05270 */
[----:B------:R-:W-:-:S12]  /*e890*/  BSSY B0, `(.L_x_376) ;  /* 0x0000029000007945 */ /* 0x000fd80003800000 */
[----:B------:R-:W-:Y:S05]  /*e8a0*/  @P0 BRA `(.L_x_377) ;  /* 0x00000000009c0947 */ /* 0x000fea0003800000 */
[----:B------:R-:W-:-:S03]  /*e8b0*/  UMOV UR4, 0xffffffff ;  /* 0xffffffff00047882 */ /* 0x000fc60000000000 */
[----:B------:R-:W-:Y:S05]  /*e8c0*/  BRA.DIV UR4, `(.L_x_378) ;  /* 0x0000001204b87947 */ /* 0x000fea000b800000 */
[----:B------:R-:W-:-:S13]  /*e8d0*/  ELECT P6, URZ, PT ;  /* 0x00000000003f782f */ /* 0x000fda00038c0000 */
.L_x_433:
[----:B------:R-:W-:Y:S05]  /*e8e0*/  @!P6 BRA `(.L_x_377) ;  /* 0x00000000008ce947 */ /* 0x000fea0003800000 */
[----:B-1----:R-:W2:Y:S02]  /*e8f0*/  LDL R2, [R1+0x30] ;  /* 0x0000300001027983 */ /* 0x002ea40000100800 */
[----:B--2---:R-:W-:-:S13]  /*e900*/  R2UR UR4, R2 ;  /* 0x00000000020472ca */ /* 0x004fda00000e0000 */
[----:B------:R-:W-:-:S06]  /*e910*/  ULOP3.LUT UR4, UR4, 0x2, URZ, 0xfc, !UPT ;  /* 0x0000000204047892 */ /* 0x000fcc000f8efc3f */
[----:B------:R-:W-:-:S05]  /*e920*/  IMAD.U32 R2, RZ, RZ, UR4 ;  /* 0x00000004ff027e24 */ /* 0x000fca000f8e00ff */
[----:B------:R-:W-:-:S13]  /*e930*/  ISETP.NE.AND P2, PT, R2, 0x3, PT ;  /* 0x000000030200780c */ /* 0x000fda0003f45270 */
[----:B------:R-:W-:Y:S05]  /*e940*/  @!P2 BRA `(.L_x_379) ;  /* 0x000000000004a947 */ /* 0x000fea0003800000 */
[----:B------:R-:W-:Y:S01]  /*e950*/  BPT.TRAP 0x1 ;  /* 0x000000040000795c */ /* 0x000fe20000300000 */
.L_x_379:
[----:B0-----:R-:W2:Y:S04]  /*e960*/  LDL R3, [R1] ;  /* 0x0000000001037983 */ /* 0x001ea80000100800 */
[----:B------:R-:W3:Y:S01]  /*e970*/  LDL.LU R7, [R1+0x8] ;  /* 0x0000080001077983 */ /* 0x000ee20000300800 */
[----:B------:R-:W-:-:S04]  /*e980*/  VIADD R2, R0, 0x34840 ;  /* 0x0003484000027836 */ /* 0x000fc80000000000 */
[C---:B--2---:R-:W-:Y:S02]  /*e990*/  IMAD R6, R3.reuse, 0x8, R2 ;  /* 0x0000000803067824 */ /* 0x044fe400078e0202 */
[----:B------:R-:W-:Y:S01]  /*e9a0*/  VIADD R3, R3, 0x1 ;  /* 0x0000000103037836 */ /* 0x000fe20000000000 */
[----:B---3--:R-:W-:-:S04]  /*e9b0*/  SHF.L.U32 R5, R7, 0x1f, RZ ;  /* 0x0000001f07057819 */ /* 0x008fc800000006ff */
[C---:B------:R-:W-:Y:S01]  /*e9c0*/  ISETP.NE.AND P1, PT, R3.reuse, 0x2, PT ;  /* 0x000000020300780c */ /* 0x040fe20003f25270 */
[----:B------:R-:W0:Y:S03]  /*e9d0*/  SYNCS.PHASECHK.TRANS64.TRYWAIT P0, [R6+URZ], R5 ;  /* 0x00000005060075a7 */ /* 0x000e26000800017f */
[----:B------:R-:W-:Y:S02]  /*e9e0*/  SEL R4, RZ, 0x1, P1 ;  /* 0x00000001ff047807 */ /* 0x000fe40000800000 */
[----:B------:R-:W-:Y:S02]  /*e9f0*/  SEL R3, R3, RZ, P1 ;  /* 0x000000ff03037207 */ /* 0x000fe40000800000 */
[----:B------:R-:W-:-:S03]  /*ea00*/  LOP3.LUT R4, R7, R4, RZ, 0x3c, !PT ;  /* 0x0000000407047212 */ /* 0x000fc600078e3cff */
[----:B------:R-:W-:Y:S01]  /*ea10*/  IMAD R7, R3, 0x8, R2 ;  /* 0x0000000803077824 */ /* 0x000fe200078e0202 */
[----:B------:R-:W-:Y:S01]  /*ea20*/  SHF.L.U32 R2, R4, 0x1f, RZ ;  /* 0x0000001f04027819 */ /* 0x000fe200000006ff */
[----:B0-----:R-:W-:Y:S06]  /*ea30*/  @!P0 BRA `(.L_x_380) ;  /* 0x00000010007c8947 */ /* 0x001fec0003800000 */
.L_x_434:
[----:B------:R-:W1:Y:S02]  /*ea40*/  SYNCS.PHASECHK.TRANS64.TRYWAIT P0, [R7+URZ], R2 ;  /* 0x00000002070075a7 */ /* 0x000e64000800017f */
[----:B-1----:R-:W-:Y:S05]  /*ea50*/  @!P0 BRA `(.L_x_381) ;  /* 0x0000001000888947 */ /* 0x002fea0003800000 */
.L_x_435:
[----:B------:R-:W-:Y:S05]  /*ea60*/  @!P2 BRA `(.L_x_382) ;  /* 0x000000000004a947 */ /* 0x000fea0003800000 */
[----:B------:R-:W-:Y:S01]  /*ea70*/  BPT.TRAP 0x1 ;  /* 0x000000040000795c */ /* 0x000fe20000300000 */
.L_x_382:
[----:B------:R-:W2:Y:S01]  /*ea80*/  LDL.LU R4, [R1] ;  /* 0x0000000001047983 */ /* 0x000ea20000300800 */
[----:B------:R-:W-:-:S05]  /*ea90*/  IADD3 R0, R0, 0x34860, RZ ;  /* 0x0003486000007810 */ /* 0x000fca0007ffe0ff */
[----:B--2---:R-:W-:-:S04]  /*eaa0*/  IMAD R4, R4, 0x8, R0 ;  /* 0x0000000804047824 */ /* 0x004fc800078e0200 */
[----:B------:R-:W2:Y:S02]  /*eab0*/  SYNCS.PHASECHK.TRANS64.TRYWAIT P0, [R4+URZ], R5 ;  /* 0x00000005040075a7 */ /* 0x000ea4000800017f */
[----:B--2---:R-:W-:Y:S05]  /*eac0*/  @!P0 BRA `(.L_x_383) ;  /* 0x0000001000808947 */ /* 0x004fea0003800000 */
.L_x_436:
[----:B------:R-:W-:-:S07]  /*ead0*/  IMAD R3, R3, 0x8, R0 ;  /* 0x0000000803037824 */ /* 0x000fce00078e0200 */
.L_x_384:
[----:B---3--:R3:W4:Y:S02]  /*eae0*/  SYNCS.PHASECHK.TRANS64.TRYWAIT P0, [R3+URZ], R2 ;  /* 0x00000002030075a7 */ /* 0x008724000800017f */
[----:B----4-:R-:W-:Y:S05]  /*eaf0*/  @!P0 NANOSLEEP.SYNCS 0x989680 ;  /* 0x009896800000895d */ /* 0x010fea0003900000 */
[----:B------:R-:W4:Y:S02]  /*eb00*/  @!P0 SYNCS.PHASECHK.TRANS64 P0, [R3+URZ], R2 ;  /* 0x00000002030085a7 */ /* 0x000f24000800007f */
[----:B----4-:R-:W-:Y:S05]  /*eb10*/  @!P0 BRA `(.L_x_384) ;  /* 0xfffffffc00f08947 */ /* 0x010fea000383ffff */
.L_x_377:
[----:B------:R-:W-:Y:S05]  /*eb20*/  BSYNC B0 ;  /* 0x0000000000007941 */ /* 0x000fea0003800000 */
.L_x_376:
[----:B------:R-:W-:Y:S05]  /*eb30*/  EXIT ;  /* 0x000000000000794d */ /* 0x000fea0003800000 */
.L_x_261:
[----:B0-----:R0:W1:Y:S02]  /*eb40*/  SYNCS.PHASECHK.TRANS64.TRYWAIT P1, [R0+URZ+0x34800], R3 ;  /* 0x03480003000075a7 */ /* 0x001064000802017f */
[----:B-1----:R-:W-:Y:S05]  /*eb50*/  @!P1 NANOSLEEP.SYNCS 0x989680 ;  /* 0x009896800000995d */ /* 0x002fea0003900000 */
[----:B------:R-:W1:Y:S02]  /*eb60*/  @!P1 SYNCS.PHASECHK.TRANS64 P1, [R0+URZ+0x34800], R3 ;  /* 0x03480003000095a7 */ /* 0x000e64000802007f */
[----:B-1----:R-:W-:Y:S05]  /*eb70*/  @!P1 BRA `(.L_x_261) ;  /* 0xfffffffc00f09947 */ /* 0x002fea000383ffff */
[----:B------:R-:W-:Y:S05]  /*eb80*/  BRA `(.L_x_385) ;  /* 0xffffff2800c47947 */ /* 0x000fea000383ffff */
.L_x_265:
[----:B-1----:R1:W2:Y:S02]  /*eb90*/  SYNCS.PHASECHK.TRANS64.TRYWAIT P2, [R3+URZ+0x34830], R4 ;  /* 0x03483004030075a7 */ /* 0x0022a4000804017f */
[----:B--2---:R-:W-:Y:S05]  /*eba0*/  @!P2 NANOSLEEP.SYNCS 0x989680 ;  /* 0x009896800000a95d */ /* 0x004fea0003900000 */
[----:B------:R-:W2:Y:S02]  /*ebb0*/  @!P2 SYNCS.PHASECHK.TRANS64 P2, [R3+URZ+0x34830], R4 ;  /* 0x034830040300a5a7 */ /* 0x000ea4000804007f */
[----:B--2---:R-:W-:Y:S05]  /*ebc0*/  @!P2 BRA `(.L_x_265) ;  /* 0xfffffffc00f0a947 */ /* 0x004fea000383ffff */
[----:B------:R-:W-:Y:S05]  /*ebd0*/  BRA `(.L_x_264) ;  /* 0xffffff2800e87947 */ /* 0x000fea000383ffff */
.L_x_270:
[----:B-1----:R-:W-:-:S04]  /*ebe0*/  IMAD.U32 R9, RZ, RZ, UR7 ;  /* 0x00000007ff097e24 */ /* 0x002fc8000f8e00ff */
[----:B------:R1:W2:Y:S03]  /*ebf0*/  SYNCS.PHASECHK.TRANS64.TRYWAIT P2, [R9+URZ+0x34830], R6 ;  /* 0x03483006090075a7 */ /* 0x0002a6000804017f */
[----:B--2---:R-:W-:Y:S05]  /*ec00*/  @!P2 NANOSLEEP.SYNCS 0x989680 ;  /* 0x009896800000a95d */ /* 0x004fea0003900000 */
[----:B------:R-:W2:Y:S02]  /*ec10*/  @!P2 SYNCS.PHASECHK.TRANS64 P2, [R9+URZ+0x34830], R6 ;  /* 0x034830060900a5a7 */ /* 0x000ea4000804007f */
[----:B--2---:R-:W-:Y:S05]  /*ec20*/  @!P2 BRA `(.L_x_270) ;  /* 0xfffffffc00eca947 */ /* 0x004fea000383ffff */
[----:B------:R-:W-:Y:S05]  /*ec30*/  BRA `(.L_x_269) ;  /* 0xffffff5800907947 */ /* 0x000fea000383ffff */
.L_x_274:
[----:B---3--:R3:W4:Y:S02]  /*ec40*/  SYNCS.PHASECHK.TRANS64.TRYWAIT P2, [R10+URZ+0x34850], R5 ;  /* 0x034850050a0075a7 */ /* 0x008724000804017f */
[----:B----4-:R-:W-:Y:S05]  /*ec50*/  @!P2 NANOSLEEP.SYNCS 0x989680 ;  /* 0x009896800000a95d */ /* 0x010fea0003900000 */
[----:B------:R-:W4:Y:S02]  /*ec60*/  @!P2 SYNCS.PHASECHK.TRANS64 P2, [R10+URZ+0x34850], R5 ;  /* 0x034850050a00a5a7 */ /* 0x000f24000804007f */
[----:B----4-:R-:W-:Y:S05]  /*ec70*/  @!P2 BRA `(.L_x_274) ;  /* 0xfffffffc00f0a947 */ /* 0x010fea000383ffff */
[----:B------:R-:W-:Y:S05]  /*ec80*/  BRA `(.L_x_273) ;  /* 0xffffff6000c07947 */ /* 0x000fea000383ffff */
.L_x_279:
[----:B-1----:R1:W2:Y:S02]  /*ec90*/  SYNCS.PHASECHK.TRANS64.TRYWAIT P0, [R20+URZ+0x34850], R5 ;  /* 0x03485005140075a7 */ /* 0x0022a4000800017f */
[----:B--2---:R-:W-:Y:S05]  /*eca0*/  @!P0 NANOSLEEP.SYNCS 0x989680 ;  /* 0x009896800000895d */ /* 0x004fea0003900000 */
[----:B------:R-:W2:Y:S02]  /*ecb0*/  @!P0 SYNCS.PHASECHK.TRANS64 P0, [R20+URZ+0x34850], R5 ;  /* 0x03485005140085a7 */ /* 0x000ea4000800007f */
[----:B--2---:R-:W-:Y:S05]  /*ecc0*/  @!P0 BRA `(.L_x_279) ;  /* 0xfffffffc00f08947 */ /* 0x004fea000383ffff */
[----:B------:R-:W-:Y:S05]  /*ecd0*/  BRA `(.L_x_278) ;  /* 0xffffff8400907947 */ /* 0x000fea000383ffff */
.L_x_318:
[----:B------:R-:W0:Y:S01]  /*ece0*/  S2R R7, SR_TID.X ;  /* 0x0000000000077919 */ /* 0x000e220000002100 */
[----:B------:R-:W-:Y:S01]  /*ecf0*/  BSSY B0, `(.L_x_386) ;  /* 0x000000a000007945 */ /* 0x000fe20003800000 */
[----:B------:R-:W-:Y:S01]  /*ed00*/  IMAD.MOV.U32 R12, RZ, RZ, RZ ;  /* 0x000000ffff0c7224 */ /* 0x000fe200078e00ff */
[----:B------:R-:W-:Y:S01]  /*ed10*/  MOV R15, 0xffffffff ;  /* 0xffffffff000f7802 */ /* 0x000fe20000000f00 */
[----:B------:R-:W-:Y:S01]  /*ed20*/  IMAD.MOV.U32 R11, RZ, RZ, 0x1f ;  /* 0x0000001fff0b7424 */ /* 0x000fe200078e00ff */
[----:B0-----:R-:W-:-:S04]  /*ed30*/  SHF.R.U32.HI R7, RZ, 0x5, R7 ;  /* 0x00000005ff077819 */ /* 0x001fc80000011607 */
[----:B------:R-:W-:-:S05]  /*ed40*/  LOP3.LUT R7, R7, 0x3, RZ, 0xc0, !PT ;  /* 0x0000000307077812 */ /* 0x000fca00078ec0ff */
[----:B------:R-:W-:-:S07]  /*ed50*/  IMAD.MOV.U32 R13, RZ, RZ, R7 ;  /* 0x000000ffff0d7224 */ /* 0x000fce00078e0007 */
[----:B------:R-:W-:Y:S05]  /*ed60*/  WARPSYNC.COLLECTIVE R15, `(.L_x_387) ;  /* 0x000000000f087348 */ /* 0x000fea0003c00000 */
[----:B------:R0:W1:Y:S02]  /*ed70*/  SHFL.IDX P6, R14, R13, R12, R11 ;  /* 0x0000000c0d0e7389 */ /* 0x00006400000c000b */
[----:B01----:R-:W-:Y:S01]  /*ed80*/  ENDCOLLECTIVE ;  /* 0x000000000000791b */ /* 0x003fe20003800000 */
.L_x_387:
[----:B------:R-:W-:Y:S05]  /*ed90*/  BSYNC B0 ;  /* 0x0000000000007941 */ /* 0x000fea0003800000 */
.L_x_386:
[----:B------:R-:W-:Y:S05]  /*eda0*/  BRA `(.L_x_388) ;  /* 0xffffffc800287947 */ /* 0x000fea000383ffff */
.L_x_319:
[----:B------:R-:W-:Y:S01]  /*edb0*/  BSSY B0, `(.L_x_389) ;  /* 0x0000006000007945 */ /* 0x000fe20003800000 */
[----:B------:R-:W-:-:S07]  /*edc0*/  IMAD.MOV.U32 R15, RZ, RZ, -0x1 ;  /* 0xffffffffff0f7424 */ /* 0x000fce00078e00ff */
[----:B------:R-:W-:Y:S05]  /*edd0*/  WARPSYNC.COLLECTIVE R15, `(.L_x_390) ;  /* 0x000000000f0c7348 */ /* 0x000fea0003c00000 */
[----:B------:R-:W-:Y:S02]  /*ede0*/  ELECT P6, UR62, PT ;  /* 0x00000000003e782f */ /* 0x000fe400038c0000 */
[----:B------:R-:W-:Y:S01]  /*edf0*/  MOV R14, UR62 ;  /* 0x0000003e000e7c02 */ /* 0x000fe20008000f00 */
[----:B------:R-:W-:Y:S10]  /*ee00*/  ENDCOLLECTIVE ;  /* 0x000000000000791b */ /* 0x000ff40003800000 */
.L_x_390:
[----:B------:R-:W-:Y:S05]  /*ee10*/  BSYNC B0 ;  /* 0x0000000000007941 */ /* 0x000fea0003800000 */
.L_x_389:
[----:B------:R-:W-:Y:S05]  /*ee20*/  BRA `(.L_x_391) ;  /* 0xffffffc800207947 */ /* 0x000fea000383ffff */
.L_x_322:
[----:B0-----:R0:W1:Y:S02]  /*ee30*/  SYNCS.PHASECHK.TRANS64.TRYWAIT P0, [R8+URZ+0x34840], R9 ;  /* 0x03484009080075a7 */ /* 0x001064000800017f */
[----:B-1----:R-:W-:Y:S05]  /*ee40*/  @!P0 NANOSLEEP.SYNCS 0x989680 ;  /* 0x009896800000895d */ /* 0x002fea0003900000 */
[----:B------:R-:W1:Y:S02]  /*ee50*/  @!P0 SYNCS.PHASECHK.TRANS64 P0, [R8+URZ+0x34840], R9 ;  /* 0x03484009080085a7 */ /* 0x000e64000800007f */
[----:B-1----:R-:W-:Y:S05]  /*ee60*/  @!P0 BRA `(.L_x_322) ;  /* 0xfffffffc00f08947 */ /* 0x002fea000383ffff */
[----:B------:R-:W-:Y:S05]  /*ee70*/  BRA `(.L_x_392) ;  /* 0xffffffc800947947 */ /* 0x000fea000383ffff */
.L_x_325:
[----:B0-----:R-:W0:Y:S01]  /*ee80*/  S2R R9, SR_CgaCtaId ;  /* 0x0000000000097919 */ /* 0x001e220000008800 */
[----:B------:R-:W-:-:S04]  /*ee90*/  MOV R8, 0x400 ;  /* 0x0000040000087802 */ /* 0x000fc80000000f00 */
[----:B0-----:R-:W-:-:S04]  /*eea0*/  LEA R8, R9, R8, 0x18 ;  /* 0x0000000809087211 */ /* 0x001fc800078ec0ff */
[----:B------:R0:W1:Y:S03]  /*eeb0*/  SYNCS.PHASECHK.TRANS64.TRYWAIT P0, [R8+URZ+0x34820], R6 ;  /* 0x03482006080075a7 */ /* 0x000066000800017f */
[----:B-1----:R-:W-:Y:S05]  /*eec0*/  @!P0 NANOSLEEP.SYNCS 0x989680 ;  /* 0x009896800000895d */ /* 0x002fea0003900000 */
[----:B------:R-:W1:Y:S02]  /*eed0*/  @!P0 SYNCS.PHASECHK.TRANS64 P0, [R8+URZ+0x34820], R6 ;  /* 0x03482006080085a7 */ /* 0x000e64000800007f */
[----:B-1----:R-:W-:Y:S05]  /*eee0*/  @!P0 BRA `(.L_x_325) ;  /* 0xfffffffc00e48947 */ /* 0x002fea000383ffff */
[----:B------:R-:W-:Y:S05]  /*eef0*/  BRA `(.L_x_393) ;  /* 0xffffffcc00e47947 */ /* 0x000fea000383ffff */
.L_x_333:
[----:B0-----:R0:W1:Y:S02]  /*ef00*/  SYNCS.PHASECHK.TRANS64.TRYWAIT P0, [R2+URZ+0x34840], R3 ;  /* 0x03484003020075a7 */ /* 0x001064000800017f */
[----:B-1----:R-:W-:Y:S05]  /*ef10*/  @!P0 NANOSLEEP.SYNCS 0x989680 ;  /* 0x009896800000895d */ /* 0x002fea0003900000 */
[----:B------:R-:W1:Y:S02]  /*ef20*/  @!P0 SYNCS.PHASECHK.TRANS64 P0, [R2+URZ+0x34840], R3 ;  /* 0x03484003020085a7 */ /* 0x000e64000800007f */
[----:B-1----:R-:W-:Y:S05]  /*ef30*/  @!P0 BRA `(.L_x_333) ;  /* 0xfffffffc00f08947 */ /* 0x002fea000383ffff */
[----:B------:R-:W-:Y:S05]  /*ef40*/  BRA `(.L_x_394) ;  /* 0xffffffd000a47947 */ /* 0x000fea000383ffff */
.L_x_335:
[----:B0-----:R0:W1:Y:S02]  /*ef50*/  SYNCS.PHASECHK.TRANS64.TRYWAIT P0, [R3+URZ+0x60], R2 ;  /* 0x00006002030075a7 */ /* 0x001064000800017f */
[----:B-1----:R-:W-:Y:S05]  /*ef60*/  @!P0 NANOSLEEP.SYNCS 0x989680 ;  /* 0x009896800000895d */ /* 0x002fea0003900000 */
[----:B------:R-:W1:Y:S02]  /*ef70*/  @!P0 SYNCS.PHASECHK.TRANS64 P0, [R3+URZ+0x60], R2 ;  /* 0x00006002030085a7 */ /* 0x000e64000800007f */
[----:B-1----:R-:W-:Y:S05]  /*ef80*/  @!P0 BRA `(.L_x_335) ;  /* 0xfffffffc00f08947 */ /* 0x002fea000383ffff */
[----:B------:R-:W-:Y:S05]  /*ef90*/  BRA `(.L_x_395) ;  /* 0xffffffd400507947 */ /* 0x000fea000383ffff */
.L_x_340:
[----:B-1----:R1:W2:Y:S02]  /*efa0*/  SYNCS.PHASECHK.TRANS64.TRYWAIT P0, [R2+URZ+0x34840], R3 ;  /* 0x03484003020075a7 */ /* 0x0022a4000800017f */
[----:B--2---:R-:W-:Y:S05]  /*efb0*/  @!P0 NANOSLEEP.SYNCS 0x989680 ;  /* 0x009896800000895d */ /* 0x004fea0003900000 */
[----:B------:R-:W2:Y:S02]  /*efc0*/  @!P0 SYNCS.PHASECHK.TRANS64 P0, [R2+URZ+0x34840], R3 ;  /* 0x03484003020085a7 */ /* 0x000ea4000800007f */
[----:B--2---:R-:W-:Y:S05]  /*efd0*/  @!P0 BRA `(.L_x_340) ;  /* 0xfffffffc00f08947 */ /* 0x004fea000383ffff */
[----:B------:R-:W-:Y:S05]  /*efe0*/  BRA `(.L_x_396) ;  /* 0xffffffd800b47947 */ /* 0x000fea000383ffff */
.L_x_342:
[----:B0-----:R0:W1:Y:S02]  /*eff0*/  SYNCS.PHASECHK.TRANS64.TRYWAIT P1, [R2+URZ+0x60], R3 ;  /* 0x00006003020075a7 */ /* 0x001064000802017f */
[----:B-1----:R-:W-:Y:S05]  /*f000*/  @!P1 NANOSLEEP.SYNCS 0x989680 ;  /* 0x009896800000995d */ /* 0x002fea0003900000 */
[----:B------:R-:W1:Y:S02]  /*f010*/  @!P1 SYNCS.PHASECHK.TRANS64 P1, [R2+URZ+0x60], R3 ;  /* 0x00006003020095a7 */ /* 0x000e64000802007f */
[----:B-1----:R-:W-:Y:S05]  /*f020*/  @!P1 BRA `(.L_x_342) ;  /* 0xfffffffc00f09947 */ /* 0x002fea000383ffff */
[----:B------:R-:W-:Y:S05]  /*f030*/  BRA `(.L_x_397) ;  /* 0xffffffdc00607947 */ /* 0x000fea000383ffff */
.L_x_347:
[----:B--2---:R2:W3:Y:S02]  /*f040*/  SYNCS.PHASECHK.TRANS64.TRYWAIT P0, [R2+URZ+0x34840], R3 ;  /* 0x03484003020075a7 */ /* 0x0044e4000800017f */
[----:B---3--:R-:W-:Y:S05]  /*f050*/  @!P0 NANOSLEEP.SYNCS 0x989680 ;  /* 0x009896800000895d */ /* 0x008fea0003900000 */
[----:B------:R-:W3:Y:S02]  /*f060*/  @!P0 SYNCS.PHASECHK.TRANS64 P0, [R2+URZ+0x34840], R3 ;  /* 0x03484003020085a7 */ /* 0x000ee4000800007f */
[----:B---3--:R-:W-:Y:S05]  /*f070*/  @!P0 BRA `(.L_x_347) ;  /* 0xfffffffc00f08947 */ /* 0x008fea000383ffff */
[----:B------:R-:W-:Y:S05]  /*f080*/  BRA `(.L_x_398) ;  /* 0xffffffe000847947 */ /* 0x000fea000383ffff */
.L_x_349:
[----:B0-----:R0:W1:Y:S02]  /*f090*/  SYNCS.PHASECHK.TRANS64.TRYWAIT P1, [R2+URZ+0x60], R8 ;  /* 0x00006008020075a7 */ /* 0x001064000802017f */
[----:B-1----:R-:W-:Y:S05]  /*f0a0*/  @!P1 NANOSLEEP.SYNCS 0x989680 ;  /* 0x009896800000995d */ /* 0x002fea0003900000 */
[----:B------:R-:W1:Y:S02]  /*f0b0*/  @!P1 SYNCS.PHASECHK.TRANS64 P1, [R2+URZ+0x60], R8 ;  /* 0x00006008020095a7 */ /* 0x000e64000802007f */
[----:B-1----:R-:W-:Y:S05]  /*f0c0*/  @!P1 BRA `(.L_x_349) ;  /* 0xfffffffc00f09947 */ /* 0x002fea000383ffff */
[----:B------:R-:W-:Y:S05]  /*f0d0*/  BRA `(.L_x_399) ;  /* 0xffffffe400347947 */ /* 0x000fea000383ffff */
.L_x_356:
[----:B-1----:R1:W2:Y:S02]  /*f0e0*/  SYNCS.PHASECHK.TRANS64.TRYWAIT P0, [R3+URZ+0x34860], R0 ;  /* 0x03486000030075a7 */ /* 0x0022a4000800017f */
[----:B--2---:R-:W-:Y:S05]  /*f0f0*/  @!P0 NANOSLEEP.SYNCS 0x989680 ;  /* 0x009896800000895d */ /* 0x004fea0003900000 */
[----:B------:R-:W2:Y:S02]  /*f100*/  @!P0 SYNCS.PHASECHK.TRANS64 P0, [R3+URZ+0x34860], R0 ;  /* 0x03486000030085a7 */ /* 0x000ea4000800007f */
[----:B--2---:R-:W-:Y:S05]  /*f110*/  @!P0 BRA `(.L_x_356) ;  /* 0xfffffffc00f08947 */ /* 0x004fea000383ffff */
[----:B------:R-:W-:Y:S05]  /*f120*/  BRA `(.L_x_400) ;  /* 0xffffffe800447947 */ /* 0x000fea000383ffff */
.L_x_358:
[----:B------:R-:W-:Y:S01]  /*f130*/  BSSY B0, `(.L_x_401) ;  /* 0x0000008000007945 */ /* 0x000fe20003800000 */
[----:B0-----:R-:W-:Y:S02]  /*f140*/  IMAD.MOV.U32 R13, RZ, RZ, R16 ;  /* 0x000000ffff0d7224 */ /* 0x001fe400078e0010 */
[----:B------:R-:W-:Y:S02]  /*f150*/  IMAD.MOV.U32 R12, RZ, RZ, RZ ;  /* 0x000000ffff0c7224 */ /* 0x000fe400078e00ff */
[----:B------:R-:W-:Y:S02]  /*f160*/  IMAD.MOV.U32 R11, RZ, RZ, 0x1f ;  /* 0x0000001fff0b7424 */ /* 0x000fe400078e00ff */
[----:B------:R-:W-:-:S07]  /*f170*/  IMAD.MOV.U32 R15, RZ, RZ, -0x1 ;  /* 0xffffffffff0f7424 */ /* 0x000fce00078e00ff */
[----:B-1----:R-:W-:Y:S05]  /*f180*/  WARPSYNC.COLLECTIVE R15, `(.L_x_402) ;  /* 0x000000000f087348 */ /* 0x002fea0003c00000 */
[----:B------:R0:W2:Y:S02]  /*f190*/  SHFL.IDX P6, R14, R13, R12, R11 ;  /* 0x0000000c0d0e7389 */ /* 0x0000a400000c000b */
[----:B012---:R-:W-:Y:S01]  /*f1a0*/  ENDCOLLECTIVE ;  /* 0x000000000000791b */ /* 0x007fe20003800000 */
.L_x_402:
[----:B------:R-:W-:Y:S05]  /*f1b0*/  BSYNC B0 ;  /* 0x0000000000007941 */ /* 0x000fea0003800000 */
.L_x_401:
[----:B------:R-:W-:Y:S01]  /*f1c0*/  MOV R13, R16 ;  /* 0x00000010000d7202 */ /* 0x000fe20000000f00 */
[----:B------:R-:W-:Y:S02]  /*f1d0*/  IMAD.MOV.U32 R12, RZ, RZ, 0x1 ;  /* 0x00000001ff0c7424 */ /* 0x000fe400078e00ff */
[----:B------:R-:W-:Y:S02]  /*f1e0*/  IMAD.MOV.U32 R11, RZ, RZ, 0x1f ;  /* 0x0000001fff0b7424 */ /* 0x000fe400078e00ff */
[----:B------:R-:W-:Y:S02]  /*f1f0*/  IMAD.MOV.U32 R15, RZ, RZ, -0x1 ;  /* 0xffffffffff0f7424 */ /* 0x000fe400078e00ff */
[----:B------:R-:W-:-:S07]  /*f200*/  IMAD.MOV.U32 R4, RZ, RZ, R14 ;  /* 0x000000ffff047224 */ /* 0x000fce00078e000e */
[----:B------:R-:W-:Y:S05]  /*f210*/  WARPSYNC.COLLECTIVE R15, `(.L_x_403) ;  /* 0x000000000f087348 */ /* 0x000fea0003c00000 */
[----:B------:R0:W1:Y:S02]  /*f220*/  SHFL.IDX P6, R14, R13, R12, R11 ;  /* 0x0000000c0d0e7389 */ /* 0x00006400000c000b */
[----:B01----:R-:W-:Y:S01]  /*f230*/  ENDCOLLECTIVE ;  /* 0x000000000000791b */ /* 0x003fe20003800000 */
.L_x_403:
[----:B------:R-:W-:Y:S01]  /*f240*/  IMAD.MOV.U32 R5, RZ, RZ, R14 ;  /* 0x000000ffff057224 */ /* 0x000fe200078e000e */
[----:B------:R-:W-:Y:S06]  /*f250*/  BRA `(.L_x_404) ;  /* 0xffffffe800d07947 */ /* 0x000fec000383ffff */
.L_x_361:
[----:B------:R-:W-:Y:S01]  /*f260*/  BSSY B0, `(.L_x_405) ;  /* 0x0000008000007945 */ /* 0x000fe20003800000 */
[----:B-----5:R-:W-:Y:S01]  /*f270*/  IMAD.MOV.U32 R13, RZ, RZ, R3 ;  /* 0x000000ffff0d7224 */ /* 0x020fe200078e0003 */
[----:B------:R-:W-:Y:S01]  /*f280*/  MOV R11, RZ ;  /* 0x000000ff000b7202 */ /* 0x000fe20000000f00 */
[----:B------:R-:W-:Y:S02]  /*f290*/  IMAD.MOV.U32 R12, RZ, RZ, 0x1 ;  /* 0x00000001ff0c7424 */ /* 0x000fe400078e00ff */
[----:B------:R-:W-:-:S07]  /*f2a0*/  IMAD.MOV.U32 R15, RZ, RZ, -0x1 ;  /* 0xffffffffff0f7424 */ /* 0x000fce00078e00ff */
[----:B0-234-:R-:W-:Y:S05]  /*f2b0*/  WARPSYNC.COLLECTIVE R15, `(.L_x_406) ;  /* 0x000000000f087348 */ /* 0x01dfea0003c00000 */
[----:B------:R1:W0:Y:S02]  /*f2c0*/  SHFL.UP P6, R14, R13, R12, R11 ;  /* 0x0400000c0d0e7389 */ /* 0x00022400000c000b */
[----:B01234-:R-:W-:Y:S01]  /*f2d0*/  ENDCOLLECTIVE ;  /* 0x000000000000791b */ /* 0x01ffe20003800000 */
.L_x_406:
[----:B------:R-:W-:Y:S05]  /*f2e0*/  BSYNC B0 ;  /* 0x0000000000007941 */ /* 0x000fea0003800000 */
.L_x_405:
[C---:B------:R-:W-:Y:S01]  /*f2f0*/  ISETP.NE.AND P0, PT, R9.reuse, RZ, PT ;  /* 0x000000ff0900720c */ /* 0x040fe20003f05270 */
[----:B------:R-:W-:Y:S02]  /*f300*/  IMAD.MOV.U32 R12, RZ, RZ, 0x2 ;  /* 0x00000002ff0c7424 */ /* 0x000fe400078e00ff */
[----:B------:R-:W-:Y:S01]  /*f310*/  IMAD.MOV.U32 R11, RZ, RZ, RZ ;  /* 0x000000ffff0b7224 */ /* 0x000fe200078e00ff */
[----:B------:R-:W-:Y:S01]  /*f320*/  SEL R14, R14, RZ, P0 ;  /* 0x000000ff0e0e7207 */ /* 0x000fe20000000000 */
[----:B------:R-:W-:Y:S01]  /*f330*/  IMAD.MOV.U32 R15, RZ, RZ, -0x1 ;  /* 0xffffffffff0f7424 */ /* 0x000fe200078e00ff */
[----:B------:R-:W-:-:S03]  /*f340*/  ISETP.GE.U32.AND P0, PT, R9, 0x2, PT ;  /* 0x000000020900780c */ /* 0x000fc60003f06070 */
[----:B------:R-:W-:-:S10]  /*f350*/  IMAD.IADD R13, R3, 0x1, R14 ;  /* 0x00000001030d7824 */ /* 0x000fd400078e020e */
[----:B------:R-:W-:Y:S05]  /*f360*/  WARPSYNC.COLLECTIVE R15, `(.L_x_407) ;  /* 0x000000000f087348 */ /* 0x000fea0003c00000 */
[----:B------:R0:W1:Y:S02]  /*f370*/  SHFL.UP P6, R14, R13, R12, R11 ;  /* 0x0400000c0d0e7389 */ /* 0x00006400000c000b */
[----:B01----:R-:W-:Y:S01]  /*f380*/  ENDCOLLECTIVE ;  /* 0x000000000000791b */ /* 0x003fe20003800000 */
.L_x_407:
[----:B------:R-:W-:Y:S01]  /*f390*/  IMAD.MOV.U32 R12, RZ, RZ, 0x4 ;  /* 0x00000004ff0c7424 */ /* 0x000fe200078e00ff */
[----:B------:R-:W-:Y:S02]  /*f3a0*/  SEL R6, R14, RZ, P0 ;  /* 0x000000ff0e067207 */ /* 0x000fe40000000000 */
[----:B------:R-:W-:-:S03]  /*f3b0*/  ISETP.GE.U32.AND P0, PT, R9, 0x4, PT ;  /* 0x000000040900780c */ /* 0x000fc60003f06070 */
[----:B------:R-:W-:-:S05]  /*f3c0*/  IMAD.IADD R6, R13, 0x1, R6 ;  /* 0x000000010d067824 */ /* 0x000fca00078e0206 */
[----:B------:R-:W-:-:S07]  /*f3d0*/  MOV R13, R6 ;  /* 0x00000006000d7202 */ /* 0x000fce0000000f00 */
[----:B------:R-:W-:Y:S05]  /*f3e0*/  WARPSYNC.COLLECTIVE R15, `(.L_x_408) ;  /* 0x000000000f087348 */ /* 0x000fea0003c00000 */
[----:B------:R0:W1:Y:S02]  /*f3f0*/  SHFL.UP P6, R14, R13, R12, R11 ;  /* 0x0400000c0d0e7389 */ /* 0x00006400000c000b */
[----:B01----:R-:W-:Y:S01]  /*f400*/  ENDCOLLECTIVE ;  /* 0x000000000000791b */ /* 0x003fe20003800000 */
.L_x_408:
[----:B------:R-:W-:Y:S01]  /*f410*/  IMAD.MOV.U32 R12, RZ, RZ, 0x8 ;  /* 0x00000008ff0c7424 */ /* 0x000fe200078e00ff */
[----:B------:R-:W-:Y:S02]  /*f420*/  SEL R7, R14, RZ, P0 ;  /* 0x000000ff0e077207 */ /* 0x000fe40000000000 */
[----:B------:R-:W-:-:S03]  /*f430*/  ISETP.GE.U32.AND P0, PT, R9, 0x8, PT ;  /* 0x000000080900780c */ /* 0x000fc60003f06070 */
[----:B------:R-:W-:-:S04]  /*f440*/  IMAD.IADD R7, R6, 0x1, R7 ;  /* 0x0000000106077824 */ /* 0x000fc800078e0207 */
[----:B------:R-:W-:-:S07]  /*f450*/  IMAD.MOV.U32 R13, RZ, RZ, R7 ;  /* 0x000000ffff0d7224 */ /* 0x000fce00078e0007 */
[----:B------:R-:W-:Y:S05]  /*f460*/  WARPSYNC.COLLECTIVE R15, `(.L_x_409) ;  /* 0x000000000f087348 */ /* 0x000fea0003c00000 */
[----:B------:R0:W1:Y:S02]  /*f470*/  SHFL.UP P6, R14, R13, R12, R11 ;  /* 0x0400000c0d0e7389 */ /* 0x00006400000c000b */
[----:B01----:R-:W-:Y:S01]  /*f480*/  ENDCOLLECTIVE ;  /* 0x000000000000791b */ /* 0x003fe20003800000 */
.L_x_409:
[----:B------:R-:W-:Y:S02]  /*f490*/  MOV R12, 0x10 ;  /* 0x00000010000c7802 */ /* 0x000fe40000000f00 */
[----:B------:R-:W-:Y:S02]  /*f4a0*/  SEL R8, R14, RZ, P0 ;  /* 0x000000ff0e087207 */ /* 0x000fe40000000000 */
[----:B------:R-:W-:-:S03]  /*f4b0*/  ISETP.GE.U32.AND P0, PT, R9, 0x10, PT ;  /* 0x000000100900780c */ /* 0x000fc60003f06070 */
[----:B------:R-:W-:-:S04]  /*f4c0*/  IMAD.IADD R8, R7, 0x1, R8 ;  /* 0x0000000107087824 */ /* 0x000fc800078e0208 */
[----:B------:R-:W-:-:S07]  /*f4d0*/  IMAD.MOV.U32 R13, RZ, RZ, R8 ;  /* 0x000000ffff0d7224 */ /* 0x000fce00078e0008 */
[----:B------:R-:W-:Y:S05]  /*f4e0*/  WARPSYNC.COLLECTIVE R15, `(.L_x_410) ;  /* 0x000000000f087348 */ /* 0x000fea0003c00000 */
[----:B------:R0:W1:Y:S02]  /*f4f0*/  SHFL.UP P6, R14, R13, R12, R11 ;  /* 0x0400000c0d0e7389 */ /* 0x00006400000c000b */
[----:B01----:R-:W-:Y:S01]  /*f500*/  ENDCOLLECTIVE ;  /* 0x000000000000791b */ /* 0x003fe20003800000 */
.L_x_410:
[----:B------:R-:W-:Y:S02]  /*f510*/  IMAD.MOV.U32 R12, RZ, RZ, 0x1f ;  /* 0x0000001fff0c7424 */ /* 0x000fe400078e00ff */
[----:B------:R-:W-:Y:S01]  /*f520*/  IMAD.MOV.U32 R11, RZ, RZ, 0x1f ;  /* 0x0000001fff0b7424 */ /* 0x000fe200078e00ff */
[----:B------:R-:W-:-:S05]  /*f530*/  SEL R7, R14, RZ, P0 ;  /* 0x000000ff0e077207 */ /* 0x000fca0000000000 */
[----:B------:R-:W-:-:S04]  /*f540*/  IMAD.IADD R2, R8, 0x1, R7 ;  /* 0x0000000108027824 */ /* 0x000fc800078e0207 */
[----:B------:R-:W-:-:S07]  /*f550*/  IMAD.MOV.U32 R13, RZ, RZ, R2 ;  /* 0x000000ffff0d7224 */ /* 0x000fce00078e0002 */
[----:B------:R-:W-:Y:S05]  /*f560*/  WARPSYNC.COLLECTIVE R15, `(.L_x_411) ;  /* 0x000000000f087348 */ /* 0x000fea0003c00000 */
[----:B------:R0:W1:Y:S02]  /*f570*/  SHFL.IDX P6, R14, R13, R12, R11 ;  /* 0x0000000c0d0e7389 */ /* 0x00006400000c000b */
[----:B01----:R-:W-:Y:S01]  /*f580*/  ENDCOLLECTIVE ;  /* 0x000000000000791b */ /* 0x003fe20003800000 */
.L_x_411:
[----:B------:R-:W-:Y:S05]  /*f590*/  BRA `(.L_x_412) ;  /* 0xffffffe800987947 */ /* 0x000fea000383ffff */
.L_x_366:
[----:B------:R-:W-:Y:S01]  /*f5a0*/  BSSY B0, `(.L_x_413) ;  /* 0x0000008000007945 */ /* 0x000fe20003800000 */
[----:B-----5:R-:W-:Y:S01]  /*f5b0*/  IMAD.MOV.U32 R13, RZ, RZ, R3 ;  /* 0x000000ffff0d7224 */ /* 0x020fe200078e0003 */
[----:B------:R-:W-:Y:S01]  /*f5c0*/  MOV R11, RZ ;  /* 0x000000ff000b7202 */ /* 0x000fe20000000f00 */
[----:B------:R-:W-:Y:S02]  /*f5d0*/  IMAD.MOV.U32 R12, RZ, RZ, 0x1 ;  /* 0x00000001ff0c7424 */ /* 0x000fe400078e00ff */
[----:B------:R-:W-:-:S07]  /*f5e0*/  IMAD.MOV.U32 R15, RZ, RZ, -0x1 ;  /* 0xffffffffff0f7424 */ /* 0x000fce00078e00ff */
[----:B0-----:R-:W-:Y:S05]  /*f5f0*/  WARPSYNC.COLLECTIVE R15, `(.L_x_414) ;  /* 0x000000000f087348 */ /* 0x001fea0003c00000 */
[----:B------:R1:W2:Y:S02]  /*f600*/  SHFL.UP P6, R14, R13, R12, R11 ;  /* 0x0400000c0d0e7389 */ /* 0x0002a400000c000b */
[----:B012---:R-:W-:Y:S01]  /*f610*/  ENDCOLLECTIVE ;  /* 0x000000000000791b */ /* 0x007fe20003800000 */
.L_x_414:
[----:B------:R-:W-:Y:S05]  /*f620*/  BSYNC B0 ;  /* 0x0000000000007941 */ /* 0x000fea0003800000 */
.L_x_413:
[----:B------:R-:W-:Y:S01]  /*f630*/  ISETP.NE.AND P0, PT, R8, RZ, PT ;  /* 0x000000ff0800720c */ /* 0x000fe20003f05270 */
        /* <DEDUP_REMOVED lines=9> */
.L_x_415:
        /* <DEDUP_REMOVED lines=8> */
.L_x_416:
        /* <DEDUP_REMOVED lines=8> */
.L_x_417:
        /* <DEDUP_REMOVED lines=8> */
.L_x_418:
        /* <DEDUP_REMOVED lines=8> */
.L_x_419:
[----:B------:R-:W-:Y:S05]  /*f8d0*/  BRA `(.L_x_420) ;  /* 0xffffffe800807947 */ /* 0x000fea000383ffff */
.L_x_368:
[----:B------:R-:W-:Y:S01]  /*f8e0*/  BSSY B0, `(.L_x_421) ;  /* 0x0000006000007945 */ /* 0x000fe20003800000 */
[----:B------:R-:W-:Y:S01]  /*f8f0*/  PLOP3.LUT P6, PT, P6, PT, PT, 0x8, 0x0 ;  /* 0x000000000000781c */ /* 0x000fe200037ce170 */
[----:B------:R-:W-:-:S12]  /*f900*/  IMAD.MOV.U32 R15, RZ, RZ, -0x1 ;  /* 0xffffffffff0f7424 */ /* 0x000fd800078e00ff */
[----:B0-----:R-:W-:Y:S05]  /*f910*/  WARPSYNC.COLLECTIVE R15, `(.L_x_422) ;  /* 0x000000000f087348 */ /* 0x001fea0003c00000 */
[----:B------:R-:W-:Y:S01]  /*f920*/  VOTE.ANY R14, PT, P6 ;  /* 0x00000000000e7806 */ /* 0x000fe200030e0100 */
[----:B0-----:R-:W-:Y:S06]  /*f930*/  ENDCOLLECTIVE ;  /* 0x000000000000791b */ /* 0x001fec0003800000 */
.L_x_422:
[----:B------:R-:W-:Y:S05]  /*f940*/  BSYNC B0 ;  /* 0x0000000000007941 */ /* 0x000fea0003800000 */
.L_x_421:
[----:B------:R-:W-:Y:S01]  /*f950*/  IMAD.MOV.U32 R7, RZ, RZ, R14 ;  /* 0x000000ffff077224 */ /* 0x000fe200078e000e */
[----:B------:R-:W-:Y:S01]  /*f960*/  MOV R13, R3 ;  /* 0x00000003000d7202 */ /* 0x000fe20000000f00 */
[----:B------:R-:W-:Y:S02]  /*f970*/  IMAD.MOV.U32 R11, RZ, RZ, 0x1f ;  /* 0x0000001fff0b7424 */ /* 0x000fe400078e00ff */
[----:B------:R-:W0:Y:S01]  /*f980*/  POPC R5, R7 ;  /* 0x0000000700057309 */ /* 0x000e220000000000 */
[----:B------:R-:W-:Y:S02]  /*f990*/  IMAD.MOV.U32 R15, RZ, RZ, -0x1 ;  /* 0xffffffffff0f7424 */ /* 0x000fe400078e00ff */
[----:B0-----:R-:W-:-:S07]  /*f9a0*/  IMAD.MOV.U32 R12, RZ, RZ, R5 ;  /* 0x000000ffff0c7224 */ /* 0x001fce00078e0005 */
[----:B------:R-:W-:Y:S05]  /*f9b0*/  WARPSYNC.COLLECTIVE R15, `(.L_x_423) ;  /* 0x000000000f087348 */ /* 0x000fea0003c00000 */
[----:B------:R0:W1:Y:S02]  /*f9c0*/  SHFL.IDX P6, R14, R13, R12, R11 ;  /* 0x0000000c0d0e7389 */ /* 0x00006400000c000b */
[----:B01----:R-:W-:Y:S01]  /*f9d0*/  ENDCOLLECTIVE ;  /* 0x000000000000791b */ /* 0x003fe20003800000 */
.L_x_423:
[----:B------:R-:W-:Y:S01]  /*f9e0*/  IMAD.MOV.U32 R17, RZ, RZ, R14 ;  /* 0x000000ffff117224 */ /* 0x000fe200078e000e */
[----:B------:R-:W-:Y:S06]  /*f9f0*/  BRA `(.L_x_424) ;  /* 0xffffffe800707947 */ /* 0x000fec000383ffff */
.L_x_370:
[----:B------:R-:W-:Y:S01]  /*fa00*/  BSSY B0, `(.L_x_425) ;  /* 0x0000007000007945 */ /* 0x000fe20003800000 */
[----:B------:R-:W-:Y:S01]  /*fa10*/  IMAD.MOV.U32 R13, RZ, RZ, R2 ;  /* 0x000000ffff0d7224 */ /* 0x000fe200078e0002 */
[----:B------:R-:W-:Y:S01]  /*fa20*/  MOV R15, 0xffffffff ;  /* 0xffffffff000f7802 */ /* 0x000fe20000000f00 */
[----:B------:R-:W-:-:S07]  /*fa30*/  IMAD.MOV.U32 R11, RZ, RZ, 0x1f ;  /* 0x0000001fff0b7424 */ /* 0x000fce00078e00ff */
[----:B012---:R-:W-:Y:S05]  /*fa40*/  WARPSYNC.COLLECTIVE R15, `(.L_x_426) ;  /* 0x000000000f087348 */ /* 0x007fea0003c00000 */
[----:B------:R3:W4:Y:S02]  /*fa50*/  SHFL.IDX P6, R14, R13, R12, R11 ;  /* 0x0000000c0d0e7389 */ /* 0x00072400000c000b */
[----:B01234-:R-:W-:Y:S01]  /*fa60*/  ENDCOLLECTIVE ;  /* 0x000000000000791b */ /* 0x01ffe20003800000 */
.L_x_426:
[----:B------:R-:W-:Y:S05]  /*fa70*/  BSYNC B0 ;  /* 0x0000000000007941 */ /* 0x000fea0003800000 */
.L_x_425:
[----:B------:R-:W-:Y:S05]  /*fa80*/  BRA `(.L_x_369) ;  /* 0xffffffe800687947 */ /* 0x000fea000383ffff */
.L_x_374:
[----:B0-----:R0:W1:Y:S02]  /*fa90*/  SYNCS.PHASECHK.TRANS64.TRYWAIT P0, [R0+URZ+0x34820], R3 ;  /* 0x03482003000075a7 */ /* 0x001064000800017f */
[----:B-1----:R-:W-:Y:S05]  /*faa0*/  @!P0 NANOSLEEP.SYNCS 0x989680 ;  /* 0x009896800000895d */ /* 0x002fea0003900000 */
[----:B------:R-:W1:Y:S02]  /*fab0*/  @!P0 SYNCS.PHASECHK.TRANS64 P0, [R0+URZ+0x34820], R3 ;  /* 0x03482003000085a7 */ /* 0x000e64000800007f */
[----:B-1----:R-:W-:Y:S05]  /*fac0*/  @!P0 BRA `(.L_x_374) ;  /* 0xfffffffc00f08947 */ /* 0x002fea000383ffff */
[----:B------:R-:W-:Y:S05]  /*fad0*/  BRA `(.L_x_427) ;  /* 0xffffffec004c7947 */ /* 0x000fea000383ffff */
.L_x_375:
[----:B------:R-:W1:Y:S01]  /*fae0*/  S2R R2, SR_TID.X ;  /* 0x0000000000027919 */ /* 0x000e620000002100 */
[----:B------:R-:W-:Y:S01]  /*faf0*/  BSSY B0, `(.L_x_428) ;  /* 0x000000a000007945 */ /* 0x000fe20003800000 */
[----:B------:R-:W-:Y:S02]  /*fb00*/  IMAD.MOV.U32 R12, RZ, RZ, RZ ;  /* 0x000000ffff0c7224 */ /* 0x000fe400078e00ff */
[----:B------:R-:W-:Y:S02]  /*fb10*/  IMAD.MOV.U32 R11, RZ, RZ, 0x1f ;  /* 0x0000001fff0b7424 */ /* 0x000fe400078e00ff */
[----:B------:R-:W-:Y:S01]  /*fb20*/  IMAD.MOV.U32 R15, RZ, RZ, -0x1 ;  /* 0xffffffffff0f7424 */ /* 0x000fe200078e00ff */
[----:B-1----:R-:W-:-:S04]  /*fb30*/  SHF.R.U32.HI R2, RZ, 0x5, R2 ;  /* 0x00000005ff027819 */ /* 0x002fc80000011602 */
[----:B------:R-:W-:-:S05]  /*fb40*/  LOP3.LUT R2, R2, 0x3, RZ, 0xc0, !PT ;  /* 0x0000000302027812 */ /* 0x000fca00078ec0ff */
[----:B------:R-:W-:-:S07]  /*fb50*/  IMAD.MOV.U32 R13, RZ, RZ, R2 ;  /* 0x000000ffff0d7224 */ /* 0x000fce00078e0002 */
[----:B0-----:R-:W-:Y:S05]  /*fb60*/  WARPSYNC.COLLECTIVE R15, `(.L_x_429) ;  /* 0x000000000f087348 */ /* 0x001fea0003c00000 */
[----:B------:R1:W2:Y:S02]  /*fb70*/  SHFL.IDX P6, R14, R13, R12, R11 ;  /* 0x0000000c0d0e7389 */ /* 0x0002a400000c000b */
[----:B012---:R-:W-:Y:S01]  /*fb80*/  ENDCOLLECTIVE ;  /* 0x000000000000791b */ /* 0x007fe20003800000 */
.L_x_429:
[----:B------:R-:W-:Y:S05]  /*fb90*/  BSYNC B0 ;  /* 0x0000000000007941 */ /* 0x000fea0003800000 */
.L_x_428:
[----:B------:R-:W-:Y:S05]  /*fba0*/  BRA `(.L_x_430) ;  /* 0xffffffec00347947 */ /* 0x000fea000383ffff */
.L_x_378:
[----:B------:R-:W-:Y:S01]  /*fbb0*/  BSSY B1, `(.L_x_431) ;  /* 0x0000006000017945 */ /* 0x000fe20003800000 */
[----:B------:R-:W-:-:S07]  /*fbc0*/  IMAD.MOV.U32 R15, RZ, RZ, -0x1 ;  /* 0xffffffffff0f7424 */ /* 0x000fce00078e00ff */
[----:B01----:R-:W-:Y:S05]  /*fbd0*/  WARPSYNC.COLLECTIVE R15, `(.L_x_432) ;  /* 0x000000000f0c7348 */ /* 0x003fea0003c00000 */
[----:B------:R-:W-:Y:S02]  /*fbe0*/  ELECT P6, UR62, PT ;  /* 0x00000000003e782f */ /* 0x000fe400038c0000 */
[----:B------:R-:W-:Y:S01]  /*fbf0*/  MOV R14, UR62 ;  /* 0x0000003e000e7c02 */ /* 0x000fe20008000f00 */
[----:B01----:R-:W-:Y:S10]  /*fc00*/  ENDCOLLECTIVE ;  /* 0x000000000000791b */ /* 0x003ff40003800000 */
.L_x_432:
[----:B------:R-:W-:Y:S05]  /*fc10*/  BSYNC B1 ;  /* 0x0000000000017941 */ /* 0x000fea0003800000 */
.L_x_431:
[----:B------:R-:W-:Y:S05]  /*fc20*/  BRA `(.L_x_433) ;  /* 0xffffffec002c7947 */ /* 0x000fea000383ffff */
.L_x_380:
[----:B0-----:R0:W1:Y:S02]  /*fc30*/  SYNCS.PHASECHK.TRANS64.TRYWAIT P0, [R6+URZ], R5 ;  /* 0x00000005060075a7 */ /* 0x001064000800017f */
[----:B-1----:R-:W-:Y:S05]  /*fc40*/  @!P0 NANOSLEEP.SYNCS 0x989680 ;  /* 0x009896800000895d */ /* 0x002fea0003900000 */
[----:B------:R-:W1:Y:S02]  /*fc50*/  @!P0 SYNCS.PHASECHK.TRANS64 P0, [R6+URZ], R5 ;  /* 0x00000005060085a7 */ /* 0x000e64000800007f */
[----:B-1----:R-:W-:Y:S05]  /*fc60*/  @!P0 BRA `(.L_x_380) ;  /* 0xfffffffc00f08947 */ /* 0x002fea000383ffff */
[----:B------:R-:W-:Y:S05]  /*fc70*/  BRA `(.L_x_434) ;  /* 0xffffffec00707947 */ /* 0x000fea000383ffff */
.L_x_381:
[----:B-1----:R1:W2:Y:S02]  /*fc80*/  SYNCS.PHASECHK.TRANS64.TRYWAIT P0, [R7+URZ], R2 ;  /* 0x00000002070075a7 */ /* 0x0022a4000800017f */
[----:B--2---:R-:W-:Y:S05]  /*fc90*/  @!P0 NANOSLEEP.SYNCS 0x989680 ;  /* 0x009896800000895d */ /* 0x004fea0003900000 */
[----:B------:R-:W2:Y:S02]  /*fca0*/  @!P0 SYNCS.PHASECHK.TRANS64 P0, [R7+URZ], R2 ;  /* 0x00000002070085a7 */ /* 0x000ea4000800007f */
[----:B--2---:R-:W-:Y:S05]  /*fcb0*/  @!P0 BRA `(.L_x_381) ;  /* 0xfffffffc00f08947 */ /* 0x004fea000383ffff */
[----:B------:R-:W-:Y:S05]  /*fcc0*/  BRA `(.L_x_435) ;  /* 0xffffffec00647947 */ /* 0x000fea000383ffff */
.L_x_383:
[----:B--2---:R2:W3:Y:S02]  /*fcd0*/  SYNCS.PHASECHK.TRANS64.TRYWAIT P0, [R4+URZ], R5 ;  /* 0x00000005040075a7 */ /* 0x0044e4000800017f */
[----:B---3--:R-:W-:Y:S05]  /*fce0*/  @!P0 NANOSLEEP.SYNCS 0x989680 ;  /* 0x009896800000895d */ /* 0x008fea0003900000 */
[----:B------:R-:W3:Y:S02]  /*fcf0*/  @!P0 SYNCS.PHASECHK.TRANS64 P0, [R4+URZ], R5 ;  /* 0x00000005040085a7 */ /* 0x000ee4000800007f */
[----:B---3--:R-:W-:Y:S05]  /*fd00*/  @!P0 BRA `(.L_x_383) ;  /* 0xfffffffc00f08947 */ /* 0x008fea000383ffff */
[----:B------:R-:W-:Y:S05]  /*fd10*/  BRA `(.L_x_436) ;  /* 0xffffffec006c7947 */ /* 0x000fea000383ffff */
.L_x_437:
        /* <DEDUP_REMOVED lines=14> */
.L_x_2658:


//--------------------- .text._ZN7cutlass13device_kernelIN5flash11enable_sm90INS1_16FlashAttnFwdSm90INS1_25CollectiveMainloopFwdSm90ILi2EN4cute5tupleIJNS5_1CILi1EEES8_S8_EEENS6_IJNS7_ILi128EEESA_NS7_ILi192EEEEEELi128ENS_6half_tEfNS_4arch4Sm90ELb0ELb0ELb1ELb1ELb0ELb1ELb0ELb1ELb1ELb0ELb0ELb0EEENS1_21CollectiveEpilogueFwdINS6_IJSA_SA_SA_EEES9_SD_SF_Li256ELb1ELb0ELb0ELb0EEENS1_36VarlenDynamicPersistentTileSchedulerILi128ELi128ELi256ELi32ELb0ELb0ELb1ELb0ELb1ELb1EEEEEEEEEvNT_6ParamsE --------------------------
	.section	.text._ZN7cutlass13device_kernelIN5flash11enable_sm90INS1_16FlashAttnFwdSm90INS1_25CollectiveMainloopFwdSm90ILi2EN4cute5tupleIJNS5_1CILi1EEES8_S8_EEENS6_IJNS7_ILi128EEESA_NS7_ILi192EEEEEELi128ENS_6half_tEfNS_4arch4Sm90ELb0ELb0ELb1ELb1ELb0ELb1ELb0ELb1ELb1ELb0ELb0ELb0EEENS1_21CollectiveEpilogueFwdINS6_IJSA_SA_SA_EEES9_SD_SF_Li256ELb1ELb0ELb0ELb0EEENS1_36VarlenDynamicPersistentTileSchedulerILi128ELi128ELi256ELi32ELb0ELb0ELb1ELb0ELb1ELb1EEEEEEEEEvNT_6ParamsE,"ax",@progbits
	.align	128
.text._ZN7cutlass13device_kernelIN5flash11enable_sm90INS1_16FlashAttnFwdSm90INS1_25CollectiveMainloopFwdSm90ILi2EN4cute5tupleIJNS5_1CILi1EEES8_S8_EEENS6_IJNS7_ILi128EEESA_NS7_ILi192EEEEEELi128ENS_6half_tEfNS_4arch4Sm90ELb0ELb0ELb1ELb1ELb0ELb1ELb0ELb1ELb1ELb0ELb0ELb0EEENS1_21CollectiveEpilogueFwdINS6_IJSA_SA_SA_EEES9_SD_SF_Li256ELb1ELb0ELb0ELb0EEENS1_36VarlenDynamicPersistentTileSchedulerILi128ELi128ELi256ELi32ELb0ELb0ELb1ELb0ELb1ELb1EEEEEEEEEvNT_6ParamsE:
        .type           _ZN7cutlass13device_kernelIN5flash11enable_sm90INS1_16FlashAttnFwdSm90INS1_25CollectiveMainloopFwdSm90ILi2EN4cute5tupleIJNS5_1CILi1EEES8_S8_EEENS6_IJNS7_ILi128EEESA_NS7_ILi192EEEEEELi128ENS_6half_tEfNS_4arch4Sm90ELb0ELb0ELb1ELb1ELb0ELb1ELb0ELb1ELb1ELb0ELb0ELb0EEENS1_21CollectiveEpilogueFwdINS6_IJSA_SA_SA_EEES9_SD_SF_Li256ELb1ELb0ELb0ELb0EEENS1_36VarlenDynamicPersistentTileSchedulerILi128ELi128ELi256ELi32ELb0ELb0ELb1ELb0ELb1ELb1EEEEEEEEEvNT_6ParamsE,@function
        .size           _ZN7cutlass13device_kernelIN5flash11enable_sm90INS1_16FlashAttnFwdSm90INS1_25CollectiveMainloopFwdSm90ILi2EN4cute5tupleIJNS5_1CILi1EEES8_S8_EEENS6_IJNS7_ILi128EEESA_NS7_ILi192EEEEEELi128ENS_6half_tEfNS_4arch4Sm90ELb0ELb0ELb1ELb1ELb0ELb1ELb0ELb1ELb1ELb0ELb0ELb0EEENS1_21CollectiveEpilogueFwdINS6_IJSA_SA_SA_EEES9_SD_SF_Li256ELb1ELb0ELb0ELb0EEENS1_36VarlenDynamicPersistentTileSchedulerILi128ELi128ELi256ELi32ELb0ELb0ELb1ELb0ELb1ELb1EEEEEEEEEvNT_6ParamsE,(.L_x_2659 - _ZN7cutlass13device_kernelIN5flash11enable_sm90INS1_16FlashAttnFwdSm90INS1_25CollectiveMainloopFwdSm90ILi2EN4cute5tupleIJNS5_1CILi1EEES8_S8_EEENS6_IJNS7_ILi128EEESA_NS7_ILi192EEEEEELi128ENS_6half_tEfNS_4arch4Sm90ELb0ELb0ELb1ELb1ELb0ELb1ELb0ELb1ELb1ELb0ELb0ELb0EEENS1_21CollectiveEpilogueFwdINS6_IJSA_SA_SA_EEES9_SD_SF_Li256ELb1ELb0ELb0ELb0EEENS1_36VarlenDynamicPersistentTileSchedulerILi128ELi128ELi256ELi32ELb0ELb0ELb1ELb0ELb1ELb1EEEEEEEEEvNT_6ParamsE)
        .other          _ZN7cutlass13device_kernelIN5flash11enable_sm90INS1_16FlashAttnFwdSm90INS1_25CollectiveMainloopFwdSm90ILi2EN4cute5tupleIJNS5_1CILi1EEES8_S8_EEENS6_IJNS7_ILi128EEESA_NS7_ILi192EEEEEELi128ENS_6half_tEfNS_4arch4Sm90ELb0ELb0ELb1ELb1ELb0ELb1ELb0ELb1ELb1ELb0ELb0ELb0EEENS1_21CollectiveEpilogueFwdINS6_IJSA_SA_SA_EEES9_SD_SF_Li256ELb1ELb0ELb0ELb0EEENS1_36VarlenDynamicPersistentTileSchedulerILi128ELi128ELi256ELi32ELb0ELb0ELb1ELb0ELb1ELb1EEEEEEEEEvNT_6ParamsE,@"STO_CUDA_ENTRY STV_DEFAULT"
_ZN7cutlass13device_kernelIN5flash11enable_sm90INS1_16FlashAttnFwdSm90INS1_25CollectiveMainloopFwdSm90ILi2EN4cute5tupleIJNS5_1CILi1EEES8_S8_EEENS6_IJNS7_ILi128EEESA_NS7_ILi192EEEEEELi128ENS_6half_tEfNS_4arch4Sm90ELb0ELb0ELb1ELb1ELb0ELb1ELb0ELb1ELb1ELb0ELb0ELb0EEENS1_21CollectiveEpilogueFwdINS6_IJSA_SA_SA_EEES9_SD_SF_Li256ELb1ELb0ELb0ELb0EEENS1_36VarlenDynamicPersistentTileSchedulerILi128ELi128ELi256ELi32ELb0ELb0ELb1ELb0ELb1ELb1EEEEEEEEEvNT_6ParamsE:
[----:B------:R-:W0:Y:S02]  /*0000*/  LDC R1, c[0x0][0x28] ;  /* 0x00000a00ff017b82 */ /* 0x000e240000000800 */
[----:B0-----:R-:W-:Y:S01]  /*0010*/  VIADD R1, R1, 0xffffffc0 ;  /* 0xffffffc001017836 */ /* 0x001fe20000000000 */
[----:B------:R-:W0:Y:S01]  /*0020*/  S2R R3, SR_TID.X ;  /* 0x0000000000037919 */ /* 0x000e220000002100 */
[----:B------:R-:W-:Y:S01]  /*0030*/  ELECT P0, URZ, PT ;  /* 0x00000000003f782f */ /* 0x000fe20003800000 */
[----:B------:R-:W-:Y:S01]  /*0040*/  BSSY B0, `(.L_x_438) ;  /* 0x0000016000007945 */ /* 0x000fe20003800000 */
[----:B0-----:R-:W-:-:S05]  /*0050*/  SHF.R.U32.HI R0, RZ, 0x5, R3 ;  /* 0x00000005ff007819 */ /* 0x001fca0000011603 */
[----:B------:R-:W0:Y:S02]  /*0060*/  SHFL.IDX PT, R2, R0, RZ, 0x1f ;  /* 0x00001fff00027589 */ /* 0x000e2400000e0000 */
[----:B0-----:R-:W-:-:S13]  /*0070*/  ISETP.EQ.AND P0, PT, R2, RZ, P0 ;  /* 0x000000ff0200720c */ /* 0x001fda0000702270 */
[----:B------:R-:W-:Y:S05]  /*0080*/  @!P0 BRA `(.L_x_439) ;  /* 0x0000000000448947 */ /* 0x000fea0003800000 */
[----:B------:R-:W-:Y:S02]  /*0090*/  ULDC.64 UR4, c[0x0][0x198] ;  /* 0x0000660000047ab9 */ /* 0x000fe40000000a00 */
[----:B------:R-:W-:Y:S02]  /*00a0*/  UIADD3 UR6, UP0, UR4, 0x270, URZ ;  /* 0x0000027004067890 */ /* 0x000fe4000ff1e03f */
[----:B------:R-:W-:Y:S02]  /*00b0*/  UIADD3 UR8, UP1, UR4, 0x370, URZ ;  /* 0x0000037004087890 */ /* 0x000fe4000ff3e03f */
[----:B------:R-:W-:Y:S02]  /*00c0*/  UIADD3 UR10, UP2, UR4, 0x470, URZ ;  /* 0x00000470040a7890 */ /* 0x000fe4000ff5e03f */
[----:B------:R-:W-:Y:S02]  /*00d0*/  UIADD3 UR12, UP3, UR4, 0x570, URZ ;  /* 0x00000570040c7890 */ /* 0x000fe4000ff7e03f */
[----:B------:R-:W-:-:S02]  /*00e0*/  UIADD3 UR4, UP4, UR4, 0x670, URZ ;  /* 0x0000067004047890 */ /* 0x000fc4000ff9e03f */
[----:B------:R-:W-:Y:S02]  /*00f0*/  UIADD3.X UR7, URZ, UR5, URZ, UP0, !UPT ;  /* 0x000000053f077290 */ /* 0x000fe400087fe43f */
[----:B------:R-:W-:Y:S02]  /*0100*/  UIADD3.X UR9, URZ, UR5, URZ, UP1, !UPT ;  /* 0x000000053f097290 */ /* 0x000fe40008ffe43f */
[----:B------:R-:W-:Y:S02]  /*0110*/  UIADD3.X UR11, URZ, UR5, URZ, UP2, !UPT ;  /* 0x000000053f0b7290 */ /* 0x000fe400097fe43f */
[----:B------:R-:W-:Y:S02]  /*0120*/  UIADD3.X UR13, URZ, UR5, URZ, UP3, !UPT ;  /* 0x000000053f0d7290 */ /* 0x000fe40009ffe43f */
[----:B------:R-:W-:Y:S01]  /*0130*/  UIADD3.X UR5, URZ, UR5, URZ, UP4, !UPT ;  /* 0x000000053f057290 */ /* 0x000fe2000a7fe43f */
[----:B------:R0:W-:Y:S02]  /*0140*/  UTMACCTL.PF [UR6] ;  /* 0x00000000060079b9 */ /* 0x0001e40008040000 */
[----:B------:R0:W-:Y:S02]  /*0150*/  UTMACCTL.PF [UR8] ;  /* 0x00000000080079b9 */ /* 0x0001e40008040000 */
[----:B------:R0:W-:Y:S02]  /*0160*/  UTMACCTL.PF [UR10] ;  /* 0x000000000a0079b9 */ /* 0x0001e40008040000 */
[----:B------:R0:W-:Y:S02]  /*0170*/  UTMACCTL.PF [UR12] ;  /* 0x000000000c0079b9 */ /* 0x0001e40008040000 */
[----:B------:R0:W-:Y:S02]  /*0180*/  UTMACCTL.PF [UR4] ;  /* 0x00000000040079b9 */ /* 0x0001e40008040000 */
[----:B0-----:R-:W-:Y:S01]  /*0190*/  NOP ;  /* 0x0000000000007918 */ /* 0x001fe20000000000 */
.L_x_439:
[----:B------:R-:W-:Y:S05]  /*01a0*/  BSYNC B0 ;  /* 0x0000000000007941 */ /* 0x000fea0003800000 */
.L_x_438:
[----:B------:R-:W-:Y:S01]  /*01b0*/  VOTEU.ANY UP0, P0 ;  /* 0x00000000003f7886 */ /* 0x000fe20000000100 */
[----:B------:R-:W0:Y:S01]  /*01c0*/  SHFL.IDX PT, R2, R0, RZ, 0x1f ;  /* 0x00001fff00027589 */ /* 0x000e2200000e0000 */
[----:B------:R-:W-:Y:S01]  /*01d0*/  UMOV UR4, 0x1 ;  /* 0x0000000100047882 */ /* 0x000fe20000000000 */
[----:B------:R-:W-:Y:S01]  /*01e0*/  UMOV UR7, 0x100 ;  /* 0x0000010000077882 */ /* 0x000fe20000000000 */
[----:B------:R-:W-:Y:S01]  /*01f0*/  VOTEU.ANY UP1, P0 ;  /* 0x00000000003f7886 */ /* 0x000fe20000020100 */
[----:B------:R-:W1:Y:S01]  /*0200*/  @UP0 S2UR UR8, SR_CgaCtaId ;  /* 0x00000000000809c3 */ /* 0x000e620000008800 */
[----:B------:R-:W-:Y:S01]  /*0210*/  @UP0 UMOV UR6, 0x400 ;  /* 0x0000040000060882 */ /* 0x000fe20000000000 */
[----:B------:R-:W-:-:S04]  /*0220*/  @UP0 UIADD3 UR4, -UR4, 0x100000, URZ ;  /* 0x0010000004040890 */ /* 0x000fc8000fffe13f */
[----:B------:R-:W-:Y:S02]  /*0230*/  @UP0 USHF.L.U32 UR5, UR4, 0xb, URZ ;  /* 0x0000000b04050899 */ /* 0x000fe4000800063f */
[----:B------:R-:W-:Y:S01]  /*0240*/  @UP0 USHF.L.U32 UR4, UR4, 0x1, URZ ;  /* 0x0000000104040899 */ /* 0x000fe2000800063f */
[----:B0-----:R-:W-:Y:S02]  /*0250*/  ISETP.NE.AND P1, PT, R2, RZ, PT ;  /* 0x000000ff0200720c */ /* 0x001fe40003f25270 */
[----:B------:R-:W-:Y:S01]  /*0260*/  SHF.R.U32.HI R2, RZ, 0x7, R3 ;  /* 0x00000007ff027819 */ /* 0x000fe20000011603 */
[----:B-1----:R-:W-:Y:S02]  /*0270*/  @UP0 ULEA UR8, UR8, UR6, 0x18 ;  /* 0x0000000608080291 */ /* 0x002fe4000f8ec03f */
[----:B------:R-:W-:-:S04]  /*0280*/  @UP0 UIADD3 UR6, -UR7, 0x100000, URZ ;  /* 0x0010000007060890 */ /* 0x000fc8000fffe13f */
[----:B------:R-:W-:Y:S02]  /*0290*/  @UP0 USHF.L.U32 UR7, UR6, 0xb, URZ ;  /* 0x0000000b06070899 */ /* 0x000fe4000800063f */
[----:B------:R-:W-:Y:S01]  /*02a0*/  @UP0 USHF.L.U32 UR6, UR6, 0x1, URZ ;  /* 0x0000000106060899 */ /* 0x000fe2000800063f */
[----:B------:R-:W-:Y:S01]  /*02b0*/  VOTEU.ANY UP0, P0 ;  /* 0x00000000003f7886 */ /* 0x000fe20000000100 */
[----:B------:R-:W0:Y:S04]  /*02c0*/  SHFL.IDX PT, R2, R2, RZ, 0x1f ;  /* 0x00001fff02027589 */ /* 0x000e2800000e0000 */
[----:B------:R-:W1:Y:S02]  /*02d0*/  FENCE.VIEW.ASYNC.S ;  /* 0x00000000000073c6 */ /* 0x000e640000000000 */
[----:B-1----:R1:W2:Y:S04]  /*02e0*/  @UP0 SYNCS.EXCH.64 URZ, [UR8+0x34800], UR4 ;  /* 0x03480004083f05b2 */ /* 0x0022a80008000100 */
        /* <DEDUP_REMOVED lines=16> */
[----:B------:R4:W0:Y:S01]  /*03f0*/  SYNCS.EXCH.64 URZ, [UR8+0x34840], UR4 ;  /* 0x03484004083f75b2 */ /* 0x0008220008000100 */
[----:B------:R4:W0:Y:S01]  /*0400*/  SYNCS.EXCH.64 URZ, [UR8+0x34838], UR6 ;  /* 0x03483806083f75b2 */ /* 0x0008220008000100 */
[----:B------:R4:W0:Y:S02]  /*0410*/  SYNCS.EXCH.64 URZ, [UR8+0x34848], UR4 ;  /* 0x03484804083f75b2 */ /* 0x0008240008000100 */
[----:B----4-:R-:W-:Y:S01]  /*0420*/  NOP ;  /* 0x0000000000007918 */ /* 0x010fe20000000000 */
.L_x_440:
[----:B------:R-:W4:Y:S01]  /*0430*/  SHFL.IDX PT, R4, R0, RZ, 0x1f ;  /* 0x00001fff00047589 */ /* 0x000f2200000e0000 */
[----:B------:R-:W-:Y:S01]  /*0440*/  NOP ;  /* 0x0000000000007918 */ /* 0x000fe20000000000 */
[----:B----4-:R-:W-:-:S13]  /*0450*/  ISETP.NE.AND P0, PT, R4, RZ, PT ;  /* 0x000000ff0400720c */ /* 0x010fda0003f05270 */
        /* <DEDUP_REMOVED lines=19> */
.L_x_441:
[----:B------:R-:W4:Y:S01]  /*0590*/  SHFL.IDX PT, R4, R0, RZ, 0x1f ;  /* 0x00001fff00047589 */ /* 0x000f2200000e0000 */
[----:B------:R-:W-:Y:S01]  /*05a0*/  NOP ;  /* 0x0000000000007918 */ /* 0x000fe20000000000 */
[----:B----4-:R-:W-:-:S13]  /*05b0*/  ISETP.NE.AND P0, PT, R4, RZ, PT ;  /* 0x000000ff0400720c */ /* 0x010fda0003f05270 */
[----:B------:R-:W-:Y:S05]  /*05c0*/  @P0 BRA `(.L_x_442) ;  /* 0x0000000000380947 */ /* 0x000fea0003800000 */
[----:B-1----:R-:W1:Y:S01]  /*05d0*/  S2UR UR5, SR_CgaCtaId ;  /* 0x00000000000579c3 */ /* 0x002e620000008800 */
[----:B------:R-:W-:Y:S01]  /*05e0*/  UMOV UR4, 0x400 ;  /* 0x0000040000047882 */ /* 0x000fe20000000000 */
[----:B------:R-:W-:Y:S01]  /*05f0*/  UMOV UR7, 0x1 ;  /* 0x0000000100077882 */ /* 0x000fe20000000000 */
[----:B------:R-:W-:Y:S01]  /*0600*/  ELECT P0, URZ, PT ;  /* 0x00000000003f782f */ /* 0x000fe20003800000 */
[----:B-1----:R-:W-:Y:S02]  /*0610*/  ULEA UR6, UR5, UR4, 0x18 ;  /* 0x0000000405067291 */ /* 0x002fe4000f8ec03f */
[----:B------:R-:W-:-:S04]  /*0620*/  UIADD3 UR4, -UR7, 0x100000, URZ ;  /* 0x0010000007047890 */ /* 0x000fc8000fffe13f */
[----:B------:R-:W-:Y:S02]  /*0630*/  USHF.L.U32 UR5, UR4, 0xb, URZ ;  /* 0x0000000b04057899 */ /* 0x000fe4000800063f */
[----:B------:R-:W-:Y:S01]  /*0640*/  USHF.L.U32 UR4, UR4, 0x1, URZ ;  /* 0x0000000104047899 */ /* 0x000fe2000800063f */
[----:B------:R-:W1:Y:S11]  /*0650*/  FENCE.VIEW.ASYNC.S ;  /* 0x00000000000073c6 */ /* 0x000e760000000000 */
[----:B-1----:R4:W1:Y:S01]  /*0660*/  SYNCS.EXCH.64 URZ, [UR6+0x34870], UR4 ;  /* 0x03487004063f75b2 */ /* 0x0028620008000100 */
[----:B------:R4:W0:Y:S01]  /*0670*/  SYNCS.EXCH.64 URZ, [UR6+0x34880], UR4 ;  /* 0x03488004063f75b2 */ /* 0x0008220008000100 */
[----:B------:R4:W0:Y:S01]  /*0680*/  SYNCS.EXCH.64 URZ, [UR6+0x34878], UR4 ;  /* 0x03487804063f75b2 */ /* 0x0008220008000100 */
[----:B------:R4:W0:Y:S02]  /*0690*/  SYNCS.EXCH.64 URZ, [UR6+0x34888], UR4 ;  /* 0x03488804063f75b2 */ /* 0x0008240008000100 */
[----:B----4-:R-:W-:Y:S01]  /*06a0*/  NOP ;  /* 0x0000000000007918 */ /* 0x010fe20000000000 */
.L_x_442:
        /* <DEDUP_REMOVED lines=22> */
.L_x_443:
        /* <DEDUP_REMOVED lines=22> */
.L_x_444:
[----:B0-----:R-:W-:Y:S01]  /*0970*/  ISETP.NE.AND P0, PT, R2, RZ, PT ;  /* 0x000000ff0200720c */ /* 0x001fe20003f05270 */
[----:B------:R-:W-:Y:S01]  /*0980*/  IMAD.MOV.U32 R2, RZ, RZ, 0x1 ;  /* 0x00000001ff027424 */ /* 0x000fe200078e00ff */
[----:B------:R-:W-:Y:S01]  /*0990*/  NOP ;  /* 0x0000000000007918 */ /* 0x000fe20000000000 */
[----:B------:R-:W-:Y:S01]  /*09a0*/  ULDC.64 UR36, c[0x0][0x208] ;  /* 0x0000820000247ab9 */ /* 0x000fe20000000a00 */
[----:B------:R-:W-:Y:S02]  /*09b0*/  BSSY B7, `(.L_x_445) ;  /* 0x0001db6000077945 */ /* 0x000fe40003800000 */
[----:B------:R-:W-:-:S05]  /*09c0*/  SEL R2, R2, 0x2, !P0 ;  /* 0x0000000202027807 */ /* 0x000fca0004000000 */
[----:B------:R0:W-:Y:S01]  /*09d0*/  STL [R1+0x3c], R2 ;  /* 0x00003c0201007387 */ /* 0x0001e20000100800 */
[----:B-123--:R-:W-:Y:S06]  /*09e0*/  BAR.SYNC.DEFER_BLOCKING 0x0 ;  /* 0x0000000000007b1d */ /* 0x00efec0000010000 */
[----:B------:R-:W-:Y:S05]  /*09f0*/  @!P0 BRA `(.L_x_446) ;  /* 0x0000017c00c88947 */ /* 0x000fea0003800000 */
.L_x_447:
        /* <DEDUP_REMOVED lines=8> */
[----:B-1----:R-:W-:-:S06]  /*0a80*/  ULEA UR4, UR5, UR4, 0x18 ;  /* 0x0000000405047291 */ /* 0x002fcc000f8ec03f */
[----:B0-----:R-:W-:Y:S01]  /*0a90*/  MOV R2, UR4 ;  /* 0x0000000400027c02 */ /* 0x001fe20008000f00 */
[----:B------:R-:W-:-:S04]  /*0aa0*/  ULDC UR4, c[0x0][0xc14] ;  /* 0x0003050000047ab9 */ /* 0x000fc80000000800 */
[----:B------:R-:W0:Y:S01]  /*0ab0*/  LDS.128 R148, [R2+0x348d0] ;  /* 0x0348d00002947984 */ /* 0x000e220000000c00 */
[----:B------:R-:W-:Y:S06]  /*0ac0*/  BAR.ARV 0x4, 0x120 ;  /* 0x0104800000007b1d */ /* 0x000fec0000002000 */
[----:B0-----:R-:W-:-:S13]  /*0ad0*/  ISETP.GE.AND P0, PT, R151, UR4, PT ;  /* 0x0000000497007c0c */ /* 0x001fda000bf06270 */
[----:B------:R-:W-:Y:S05]  /*0ae0*/  @P0 BRA `(.L_x_448) ;  /* 0x000001d800880947 */ /* 0x000fea0003800000 */
[----:B------:R-:W2:Y:S01]  /*0af0*/  LDL.LU R13, [R1+0x3c] ;  /* 0x00003c00010d7983 */ /* 0x000ea20000300800 */
[----:B------:R-:W-:Y:S01]  /*0b00*/  VIADD R223, R3, 0xffffff80 ;  /* 0xffffff8003df7836 */ /* 0x000fe20000000000 */
[----:B------:R-:W-:Y:S01]  /*0b10*/  MOV R186, RZ ;  /* 0x000000ff00ba7202 */ /* 0x000fe20000000f00 */
[----:B------:R-:W-:Y:S02]  /*0b20*/  VIADD R208, R2, 0x10400 ;  /* 0x0001040002d07836 */ /* 0x000fe40000000000 */
[----:B------:R-:W-:Y:S01]  /*0b30*/  IMAD.MOV.U32 R203, RZ, RZ, RZ ;  /* 0x000000ffffcb7224 */ /* 0x000fe200078e00ff */
[----:B------:R-:W-:Y:S01]  /*0b40*/  SHF.R.S32.HI R0, RZ, 0x1f, R223 ;  /* 0x0000001fff007819 */ /* 0x000fe200000114df */
[----:B------:R-:W-:Y:S02]  /*0b50*/  IMAD.MOV.U32 R18, RZ, RZ, RZ ;  /* 0x000000ffff127224 */ /* 0x000fe400078e00ff */
[----:B------:R-:W-:Y:S01]  /*0b60*/  IMAD.MOV.U32 R194, RZ, RZ, RZ ;  /* 0x000000ffffc27224 */ /* 0x000fe200078e00ff */
[CC--:B------:R-:W-:Y:S01]  /*0b70*/  LEA.HI R4, R0.reuse, R223.reuse, RZ, 0x7 ;  /* 0x000000df00047211 */ /* 0x0c0fe200078f38ff */
[----:B------:R-:W-:Y:S01]  /*0b80*/  IMAD.MOV.U32 R192, RZ, RZ, RZ ;  /* 0x000000ffffc07224 */ /* 0x000fe200078e00ff */
[----:B------:R-:W-:-:S02]  /*0b90*/  LEA.HI R3, R0, R223, RZ, 0x4 ;  /* 0x000000df00037211 */ /* 0x000fc400078f20ff */
[----:B------:R-:W-:Y:S02]  /*0ba0*/  LOP3.LUT R6, R4, 0xffffff80, RZ, 0xc0, !PT ;  /* 0xffffff8004067812 */ /* 0x000fe400078ec0ff */
[----:B------:R-:W-:Y:S02]  /*0bb0*/  SHF.R.S32.HI R8, RZ, 0x4, R3 ;  /* 0x00000004ff087819 */ /* 0x000fe40000011403 */
[----:B------:R-:W-:Y:S01]  /*0bc0*/  LEA.HI R190, R0, R223, RZ, 0x5 ;  /* 0x000000df00be7211 */ /* 0x000fe200078f28ff */
[----:B------:R-:W-:Y:S01]  /*0bd0*/  IMAD.IADD R211, R223, 0x1, -R6 ;  /* 0x00000001dfd37824 */ /* 0x000fe200078e0a06 */
[C---:B------:R-:W-:Y:S02]  /*0be0*/  LOP3.LUT R6, R3.reuse, 0x3fffff0, RZ, 0xc0, !PT ;  /* 0x03fffff003067812 */ /* 0x040fe400078ec0ff */
[----:B------:R-:W-:Y:S02]  /*0bf0*/  LEA.HI R5, R3, R8, RZ, 0x1 ;  /* 0x0000000803057211 */ /* 0x000fe400078f08ff */
[----:B------:R-:W-:Y:S01]  /*0c00*/  SHF.R.S32.HI R10, RZ, 0x1f, R211 ;  /* 0x0000001fff0a7819 */ /* 0x000fe200000114d3 */
[----:B------:R-:W-:Y:S01]  /*0c10*/  IMAD.IADD R3, R223, 0x1, -R6 ;  /* 0x00000001df037824 */ /* 0x000fe200078e0a06 */
[----:B------:R-:W-:-:S02]  /*0c20*/  SHF.R.S32.HI R190, RZ, 0x5, R190 ;  /* 0x00000005ffbe7819 */ /* 0x000fc400000114be */
[----:B------:R-:W-:Y:S02]  /*0c30*/  LEA.HI R7, R10, R211, RZ, 0x2 ;  /* 0x000000d30a077211 */ /* 0x000fe400078f10ff */
[----:B------:R-:W-:Y:S02]  /*0c40*/  LEA R12, R190, R3, 0x4 ;  /* 0x00000003be0c7211 */ /* 0x000fe400078e20ff */
[--C-:B------:R-:W-:Y:S02]  /*0c50*/  SHF.R.S32.HI R6, RZ, 0x2, R7.reuse ;  /* 0x00000002ff067819 */ /* 0x100fe40000011407 */
[----:B------:R-:W-:Y:S02]  /*0c60*/  SHF.R.S32.HI R9, RZ, 0x1f, R7 ;  /* 0x0000001fff097819 */ /* 0x000fe40000011407 */
[----:B------:R-:W-:Y:S02]  /*0c70*/  LEA.HI R3, R0, R223, RZ, 0x2 ;  /* 0x000000df00037211 */ /* 0x000fe400078f10ff */
[----:B------:R-:W-:-:S02]  /*0c80*/  LEA.HI R9, R9, R6, RZ, 0x3 ;  /* 0x0000000609097211 */ /* 0x000fc400078f18ff */
[----:B------:R-:W-:Y:S02]  /*0c90*/  LOP3.LUT R206, R3, 0xfffffffc, RZ, 0xc0, !PT ;  /* 0xfffffffc03ce7812 */ /* 0x000fe400078ec0ff */
[----:B------:R-:W-:Y:S02]  /*0ca0*/  LOP3.LUT R9, R9, 0xfffffff8, RZ, 0xc0, !PT ;  /* 0xfffffff809097812 */ /* 0x000fe400078ec0ff */
[----:B------:R-:W-:Y:S01]  /*0cb0*/  LOP3.LUT R5, R5, 0x1ffffffe, RZ, 0xc0, !PT ;  /* 0x1ffffffe05057812 */ /* 0x000fe200078ec0ff */
[----:B------:R-:W-:Y:S01]  /*0cc0*/  IMAD.IADD R206, R223, 0x1, -R206 ;  /* 0x00000001dfce7824 */ /* 0x000fe200078e0ace */
[----:B------:R-:W-:Y:S02]  /*0cd0*/  IADD3 R9, R6, -R9, RZ ;  /* 0x8000000906097210 */ /* 0x000fe40007ffe0ff */
[--C-:B------:R-:W-:Y:S01]  /*0ce0*/  SHF.R.S32.HI R19, RZ, 0x2, R3.reuse ;  /* 0x00000002ff137819 */ /* 0x100fe20000011403 */
[----:B------:R-:W-:Y:S01]  /*0cf0*/  IMAD.SHL.U32 R22, R206, 0x8, RZ ;  /* 0x00000008ce167824 */ /* 0x000fe200078e00ff */
[----:B------:R-:W-:-:S02]  /*0d00*/  SHF.R.S32.HI R6, RZ, 0x1f, R3 ;  /* 0x0000001fff067819 */ /* 0x000fc40000011403 */
[----:B------:R-:W-:Y:S01]  /*0d10*/  IADD3 R5, R8, -R5, RZ ;  /* 0x8000000508057210 */ /* 0x000fe20007ffe0ff */
[----:B------:R-:W-:Y:S01]  /*0d20*/  VIADD R184, R22, 0x20 ;  /* 0x0000002016b87836 */ /* 0x000fe20000000000 */
[----:B------:R-:W-:Y:S01]  /*0d30*/  LOP3.LUT R8, R7, 0x7ffffffc, RZ, 0xc0, !PT ;  /* 0x7ffffffc07087812 */ /* 0x000fe200078ec0ff */
[----:B------:R-:W-:Y:S01]  /*0d40*/  IMAD.MOV.U32 R7, RZ, RZ, -0x2 ;  /* 0xfffffffeff077424 */ /* 0x000fe200078e00ff */
[----:B------:R-:W-:Y:S01]  /*0d50*/  LEA.HI R6, R6, R19, RZ, 0x3 ;  /* 0x0000001306067211 */ /* 0x000fe200078f18ff */
[----:B------:R-:W-:Y:S01]  /*0d60*/  IMAD R222, R12, 0x8, R5 ;  /* 0x000000080cde7824 */ /* 0x000fe200078e0205 */
[----:B------:R-:W-:Y:S01]  /*0d70*/  IADD3 R202, R19, 0x40, RZ ;  /* 0x0000004013ca7810 */ /* 0x000fe20007ffe0ff */
[----:B------:R-:W-:Y:S01]  /*0d80*/  IMAD.IADD R8, R211, 0x1, -R8 ;  /* 0x00000001d3087824 */ /* 0x000fe200078e0a08 */
[----:B------:R-:W-:Y:S01]  /*0d90*/  LOP3.LUT R6, R6, 0xfffffff8, RZ, 0xc0, !PT ;  /* 0xfffffff806067812 */ /* 0x000fe200078ec0ff */
[----:B------:R-:W-:Y:S01]  /*0da0*/  IMAD.SHL.U32 R222, R222, 0x8, RZ ;  /* 0x00000008dede7824 */ /* 0x000fe200078e00ff */
[----:B------:R-:W-:Y:S01]  /*0db0*/  IADD3 R185, R22, 0x40, RZ ;  /* 0x0000004016b97810 */ /* 0x000fe20007ffe0ff */
[----:B------:R-:W-:Y:S01]  /*0dc0*/  IMAD R220, R8, R7, 0x80 ;  /* 0x0000008008dc7424 */ /* 0x000fe200078e0207 */
[----:B------:R-:W-:Y:S01]  /*0dd0*/  SHF.R.S32.HI R3, RZ, 0x1f, R202 ;  /* 0x0000001fff037819 */ /* 0x000fe200000114ca */
[----:B------:R-:W-:Y:S01]  /*0de0*/  IMAD.IADD R210, R19, 0x1, -R6 ;  /* 0x0000000113d27824 */ /* 0x000fe200078e0a06 */
[----:B------:R-:W-:Y:S01]  /*0df0*/  LEA.HI R10, R10, R211, RZ, 0x5 ;  /* 0x000000d30a0a7211 */ /* 0x000fe200078f28ff */
[----:B------:R-:W-:Y:S01]  /*0e00*/  IMAD.SHL.U32 R187, R202, 0x40, RZ ;  /* 0x00000040cabb7824 */ /* 0x000fe200078e00ff */
[----:B------:R-:W-:Y:S01]  /*0e10*/  SHF.R.S32.HI R8, RZ, 0x1f, R185 ;  /* 0x0000001fff087819 */ /* 0x000fe200000114b9 */
[----:B------:R-:W-:Y:S01]  /*0e20*/  IMAD.SHL.U32 R189, R210, 0x40, RZ ;  /* 0x00000040d2bd7824 */ /* 0x000fe200078e00ff */
[----:B------:R-:W-:-:S02]  /*0e30*/  LEA.HI R3, R3, R202, RZ, 0x3 ;  /* 0x000000ca03037211 */ /* 0x000fc400078f18ff */
[----:B------:R-:W-:Y:S02]  /*0e40*/  SHF.R.S32.HI R10, RZ, 0x5, R10 ;  /* 0x00000005ff0a7819 */ /* 0x000fe4000001140a */
[----:B------:R-:W-:Y:S01]  /*0e50*/  LEA.HI R7, R8, R185, RZ, 0x6 ;  /* 0x000000b908077211 */ /* 0x000fe200078f30ff */
[----:B------:R-:W-:Y:S01]  /*0e60*/  IMAD.SHL.U32 R3, R3, 0x40, RZ ;  /* 0x0000004003037824 */ /* 0x000fe200078e00ff */
[----:B------:R-:W-:Y:S01]  /*0e70*/  SHF.R.S32.HI R219, RZ, 0x7, R4 ;  /* 0x00000007ffdb7819 */ /* 0x000fe20000011404 */
[----:B------:R-:W-:Y:S01]  /*0e80*/  IMAD R9, R10, 0x10, R9 ;  /* 0x000000100a097824 */ /* 0x000fe200078e0209 */
[----:B------:R-:W-:Y:S01]  /*0e90*/  SHF.R.S32.HI R5, RZ, 0x1f, R184 ;  /* 0x0000001fff057819 */ /* 0x000fe200000114b8 */
[----:B------:R-:W-:Y:S01]  /*0ea0*/  IMAD.SHL.U32 R7, R7, 0x80, RZ ;  /* 0x0000008007077824 */ /* 0x000fe200078e00ff */
[----:B------:R-:W-:Y:S02]  /*0eb0*/  LEA.HI R4, R4, R219, RZ, 0x1 ;  /* 0x000000db04047211 */ /* 0x000fe400078f08ff */
[----:B------:R-:W-:-:S02]  /*0ec0*/  LOP3.LUT R187, R187, 0x1c0, RZ, 0xc0, !PT ;  /* 0x000001c0bbbb7812 */ /* 0x000fc400078ec0ff */
[-C--:B------:R-:W-:Y:S02]  /*0ed0*/  LEA.HI R6, R5, R184.reuse, RZ, 0x3 ;  /* 0x000000b805067211 */ /* 0x080fe400078f18ff */
[----:B------:R-:W-:Y:S02]  /*0ee0*/  LEA.HI R10, R8, R185, RZ, 0x3 ;  /* 0x000000b9080a7211 */ /* 0x000fe400078f18ff */
[----:B------:R-:W-:Y:S02]  /*0ef0*/  LOP3.LUT R189, R189, 0x1c0, RZ, 0xc0, !PT ;  /* 0x000001c0bdbd7812 */ /* 0x000fe400078ec0ff */
[----:B------:R-:W-:Y:S02]  /*0f00*/  LEA.HI R5, R5, R184, RZ, 0x6 ;  /* 0x000000b805057211 */ /* 0x000fe400078f30ff */
[----:B------:R-:W-:Y:S02]  /*0f10*/  LOP3.LUT R193, R3, 0xfffffe00, RZ, 0xc0, !PT ;  /* 0xfffffe0003c17812 */ /* 0x000fe400078ec0ff */
[----:B------:R-:W-:-:S02]  /*0f20*/  LOP3.LUT R4, R4, 0x3fffffe, RZ, 0xc0, !PT ;  /* 0x03fffffe04047812 */ /* 0x000fc400078ec0ff */
[----:B------:R-:W-:Y:S02]  /*0f30*/  SHF.R.U32.HI R218, RZ, 0x3, R187 ;  /* 0x00000003ffda7819 */ /* 0x000fe400000116bb */
[C---:B------:R-:W-:Y:S02]  /*0f40*/  LOP3.LUT R3, R187.reuse, 0x38, R6, 0xf8, !PT ;  /* 0x00000038bb037812 */ /* 0x040fe400078ef806 */
[--C-:B------:R-:W-:Y:S02]  /*0f50*/  LOP3.LUT R11, R187, 0x38, R10.reuse, 0xf8, !PT ;  /* 0x00000038bb0b7812 */ /* 0x100fe400078ef80a */
[----:B------:R-:W-:Y:S02]  /*0f60*/  SHF.R.U32.HI R191, RZ, 0x3, R189 ;  /* 0x00000003ffbf7819 */ /* 0x000fe400000116bd */
[----:B------:R-:W-:Y:S02]  /*0f70*/  LOP3.LUT R12, R189, 0x38, R10, 0xf8, !PT ;  /* 0x00000038bd0c7812 */ /* 0x000fe400078ef80a */
[----:B------:R-:W-:-:S02]  /*0f80*/  LOP3.LUT R7, R7, 0xffffe000, RZ, 0xc0, !PT ;  /* 0xffffe00007077812 */ /* 0x000fc400078ec0ff */
[----:B------:R-:W-:Y:S02]  /*0f90*/  SHF.L.U32 R5, R5, 0x7, RZ ;  /* 0x0000000705057819 */ /* 0x000fe400000006ff */
[----:B------:R-:W-:Y:S02]  /*0fa0*/  IADD3 R4, R219, -R4, RZ ;  /* 0x80000004db047210 */ /* 0x000fe40007ffe0ff */
[-C--:B------:R-:W-:Y:S02]  /*0fb0*/  LOP3.LUT R14, R3, R218.reuse, RZ, 0x3c, !PT ;  /* 0x000000da030e7212 */ /* 0x080fe400078e3cff */
[----:B------:R-:W-:Y:S01]  /*0fc0*/  LOP3.LUT R16, R11, R218, RZ, 0x3c, !PT ;  /* 0x000000da0b107212 */ /* 0x000fe200078e3cff */
[----:B------:R-:W-:Y:S01]  /*0fd0*/  IMAD R221, R4, 0x40, R9 ;  /* 0x0000004004dd7824 */ /* 0x000fe200078e0209 */
[----:B------:R-:W-:Y:S02]  /*0fe0*/  LOP3.LUT R12, R12, R191, RZ, 0x3c, !PT ;  /* 0x000000bf0c0c7212 */ /* 0x000fe400078e3cff */
[----:B------:R-:W-:-:S02]  /*0ff0*/  LEA R3, R190, R7, 0x9 ;  /* 0x00000007be037211 */ /* 0x000fc400078e48ff */
[----:B------:R-:W-:Y:S02]  /*1000*/  LOP3.LUT R8, R189, 0x38, R6, 0xf8, !PT ;  /* 0x00000038bd087812 */ /* 0x000fe400078ef806 */
[----:B------:R-:W-:Y:S02]  /*1010*/  LOP3.LUT R5, R5, 0xffffe000, RZ, 0xc0, !PT ;  /* 0xffffe00005057812 */ /* 0x000fe400078ec0ff */
[----:B------:R-:W-:Y:S02]  /*1020*/  LEA.HI R0, R0, R223, RZ, 0x3 ;  /* 0x000000df00007211 */ /* 0x000fe400078f18ff */
[--C-:B------:R-:W-:Y:S02]  /*1030*/  IADD3 R11, R16, R7, R193.reuse ;  /* 0x00000007100b7210 */ /* 0x100fe40007ffe0c1 */
[----:B------:R-:W-:Y:S02]  /*1040*/  IADD3 R7, R3, R12, RZ ;  /* 0x0000000c03077210 */ /* 0x000fe40007ffe0ff */
[----:B------:R-:W-:Y:S01]  /*1050*/  LOP3.LUT R8, R8, R191, RZ, 0x3c, !PT ;  /* 0x000000bf08087212 */ /* 0x000fe200078e3cff */
[----:B------:R-:W-:Y:S01]  /*1060*/  IMAD R212, R11, 0x2, R208 ;  /* 0x000000020bd47824 */ /* 0x000fe200078e02d0 */
[----:B------:R-:W-:Y:S01]  /*1070*/  IADD3 R213, R14, R5, R193 ;  /* 0x000000050ed57210 */ /* 0x000fe20007ffe0c1 */
[----:B------:R-:W-:Y:S01]  /*1080*/  IMAD R5, R190, 0x200, R5 ;  /* 0x00000200be057824 */ /* 0x000fe200078e0205 */
[----:B------:R-:W-:-:S02]  /*1090*/  LOP3.LUT R4, R0, 0x1ffffff8, RZ, 0xc0, !PT ;  /* 0x1ffffff800047812 */ /* 0x000fc400078ec0ff */
[----:B------:R-:W-:Y:S01]  /*10a0*/  LOP3.LUT R3, R187, 0x38, R22, 0xf8, !PT ;  /* 0x00000038bb037812 */ /* 0x000fe200078ef816 */
[----:B------:R-:W-:Y:S01]  /*10b0*/  IMAD.IADD R5, R5, 0x1, R8 ;  /* 0x0000000105057824 */ /* 0x000fe200078e0208 */
[----:B------:R-:W-:Y:S02]  /*10c0*/  IADD3 R4, R223, -R4, RZ ;  /* 0x80000004df047210 */ /* 0x000fe40007ffe0ff */
[----:B------:R-:W-:Y:S01]  /*10d0*/  LOP3.LUT R3, R193, R3, R218, 0xf6, !PT ;  /* 0x00000003c1037212 */ /* 0x000fe200078ef6da */
[----:B------:R-:W-:Y:S01]  /*10e0*/  IMAD R217, R5, 0x2, R208 ;  /* 0x0000000205d97824 */ /* 0x000fe200078e02d0 */
[----:B------:R-:W-:Y:S01]  /*10f0*/  SHF.R.S32.HI R196, RZ, 0x3, R0 ;  /* 0x00000003ffc47819 */ /* 0x000fe20000011400 */
[----:B------:R-:W-:Y:S01]  /*1100*/  IMAD.SHL.U32 R195, R4, 0x8, RZ ;  /* 0x0000000804c37824 */ /* 0x000fe200078e00ff */
[----:B------:R-:W-:Y:S01]  /*1110*/  SHF.L.U32 R16, R206, 0x2, RZ ;  /* 0x00000002ce107819 */ /* 0x000fe200000006ff */
[----:B------:R-:W-:Y:S01]  /*1120*/  IMAD R216, R3, 0x2, R208 ;  /* 0x0000000203d87824 */ /* 0x000fe200078e02d0 */
[----:B------:R-:W-:-:S02]  /*1130*/  SHF.R.S32.HI R209, RZ, 0x3, R6 ;  /* 0x00000003ffd17819 */ /* 0x000fc40000011406 */
[----:B------:R-:W-:Y:S02]  /*1140*/  SHF.R.S32.HI R215, RZ, 0x3, R10 ;  /* 0x00000003ffd77819 */ /* 0x000fe4000001140a */
[-C--:B------:R-:W-:Y:S02]  /*1150*/  LEA R213, R213, R208.reuse, 0x1 ;  /* 0x000000d0d5d57211 */ /* 0x080fe400078e08ff */
[----:B------:R-:W-:Y:S02]  /*1160*/  LEA R214, R7, R208, 0x1 ;  /* 0x000000d007d67211 */ /* 0x000fe400078e08ff */
[----:B--2---:R-:W-:-:S07]  /*1170*/  LOP3.LUT R188, R13, 0x1, RZ, 0xfc, !PT ;  /* 0x000000010dbc7812 */ /* 0x004fce00078efcff */
.L_x_659:
[----:B0-2--5:R-:W0:Y:S01]  /*1180*/  LDC.64 R4, c[0x0][0xc60] ;  /* 0x00031800ff047b82 */ /* 0x025e220000000a00 */
[----:B------:R-:W-:Y:S01]  /*1190*/  ULDC.64 UR4, c[0x0][0xa28] ;  /* 0x00028a0000047ab9 */ /* 0x000fe20000000a00 */
[----:B------:R-:W-:Y:S01]  /*11a0*/  ULDC.64 UR8, c[0x0][0xa18] ;  /* 0x0002860000087ab9 */ /* 0x000fe20000000a00 */
[----:B------:R-:W-:Y:S01]  /*11b0*/  ULDC.64 UR6, c[0x0][0xa08] ;  /* 0x0002820000067ab9 */ /* 0x000fe20000000a00 */
[----:B0-----:R-:W-:-:S05]  /*11c0*/  IMAD.WIDE R4, R151, 0x4, R4 ;  /* 0x0000000497047825 */ /* 0x001fca00078e0204 */
[----:B------:R-:W2:Y:S01]  /*11d0*/  LDG.E R201, desc[UR36][R4.64] ;  /* 0x0000002404c97981 */ /* 0x000ea2000c1e1900 */
[----:B------:R-:W-:Y:S01]  /*11e0*/  ISETP.NE.U32.AND P2, PT, RZ, UR4, PT ;  /* 0x00000004ff007c0c */ /* 0x000fe2000bf45070 */
[----:B------:R-:W-:Y:S01]  /*11f0*/  IMAD.MOV.U32 R3, RZ, RZ, RZ ;  /* 0x000000ffff037224 */ /* 0x000fe200078e00ff */
[----:B------:R-:W-:Y:S02]  /*1200*/  ISETP.NE.U32.AND P1, PT, RZ, UR8, PT ;  /* 0x00000008ff007c0c */ /* 0x000fe4000bf25070 */
[----:B------:R-:W-:Y:S02]  /*1210*/  ISETP.NE.AND.EX P2, PT, RZ, UR5, PT, P2 ;  /* 0x00000005ff007c0c */ /* 0x000fe4000bf45320 */
[----:B------:R-:W-:Y:S02]  /*1220*/  ISETP.NE.AND.EX P1, PT, RZ, UR9, PT, P1 ;  /* 0x00000009ff007c0c */ /* 0x000fe4000bf25310 */
[----:B------:R-:W-:Y:S02]  /*1230*/  ISETP.NE.U32.AND P0, PT, RZ, UR6, PT ;  /* 0x00000006ff007c0c */ /* 0x000fe4000bf05070 */
[----:B------:R-:W-:-:S02]  /*1240*/  MOV R31, RZ ;  /* 0x000000ff001f7202 */ /* 0x000fc40000000f00 */
[----:B------:R-:W-:Y:S02]  /*1250*/  ISETP.NE.AND.EX P0, PT, RZ, UR7, PT, P0 ;  /* 0x00000007ff007c0c */ /* 0x000fe4000bf05300 */
[----:B--2---:R-:W-:Y:S01]  /*1260*/  SHF.R.S32.HI R205, RZ, 0x1f, R201 ;  /* 0x0000001fffcd7819 */ /* 0x004fe200000114c9 */
[C---:B------:R-:W-:Y:S02]  /*1270*/  IMAD.SHL.U32 R199, R201.reuse, 0x4, RZ ;  /* 0x00000004c9c77824 */ /* 0x040fe400078e00ff */
[C---:B------:R-:W-:Y:S02]  /*1280*/  @P2 LEA R4, P3, R201.reuse, UR4, 0x2 ;  /* 0x00000004c9042c11 */ /* 0x040fe4000f8610ff */
[C-C-:B------:R-:W-:Y:S02]  /*1290*/  SHF.L.U64.HI R200, R201.reuse, 0x2, R205.reuse ;  /* 0x00000002c9c87819 */ /* 0x140fe400000102cd */
[----:B------:R-:W-:Y:S01]  /*12a0*/  @P2 LEA.HI.X R5, R201, UR5, R205, 0x2, P3 ;  /* 0x00000005c9052c11 */ /* 0x000fe200098f14cd */
[----:B------:R-:W-:Y:S01]  /*12b0*/  ULDC UR4, c[0x0][0x288] ;  /* 0x0000a20000047ab9 */ /* 0x000fe20000000800 */
[----:B---3--:R-:W-:-:S03]  /*12c0*/  IADD3 R8, P4, R199, UR6, RZ ;  /* 0x00000006c7087c10 */ /* 0x008fc6000ff9e0ff */
[----:B------:R0:W5:Y:S01]  /*12d0*/  @P2 LDG.E R3, desc[UR36][R4.64] ;  /* 0x0000002404032981 */ /* 0x000162000c1e1900 */
[----:B----4-:R-:W-:Y:S01]  /*12e0*/  @P1 IADD3 R6, P2, R199, UR8, RZ ;  /* 0x00000008c7061c10 */ /* 0x010fe2000ff5e0ff */
[----:B------:R-:W-:Y:S01]  /*12f0*/  IMAD.U32 R154, RZ, RZ, UR4 ;  /* 0x00000004ff9a7e24 */ /* 0x000fe2000f8e00ff */
[C---:B------:R-:W-:Y:S01]  /*1300*/  IADD3.X R9, R200.reuse, UR7, RZ, P4, !PT ;  /* 0x00000007c8097c10 */ /* 0x040fe2000a7fe4ff */
[----:B------:R-:W-:Y:S01]  /*1310*/  ULDC.64 UR4, c[0x0][0x3f8] ;  /* 0x0000fe0000047ab9 */ /* 0x000fe20000000a00 */
[----:B------:R-:W-:-:S03]  /*1320*/  @P1 IADD3.X R7, R200, UR9, RZ, P2, !PT ;  /* 0x00000009c8071c10 */ /* 0x000fc600097fe4ff */
[----:B------:R0:W5:Y:S01]  /*1330*/  @P0 LDG.E R31, desc[UR36][R8.64] ;  /* 0x00000024081f0981 */ /* 0x000162000c1e1900 */
[----:B------:R-:W-:Y:S01]  /*1340*/  UISETP.NE.U32.AND UP0, UPT, UR4, URZ, UPT ;  /* 0x0000003f0400728c */ /* 0x000fe2000bf05070 */
[----:B------:R-:W-:Y:S02]  /*1350*/  ULDC.64 UR8, c[0x0][0xa20] ;  /* 0x0002880000087ab9 */ /* 0x000fe40000000a00 */
[----:B------:R0:W5:Y:S01]  /*1360*/  @P1 LDG.E R154, desc[UR36][R6.64] ;  /* 0x00000024069a1981 */ /* 0x000162000c1e1900 */
[----:B------:R-:W-:Y:S01]  /*1370*/  UISETP.NE.AND.EX UP0, UPT, UR5, URZ, UPT, UP0 ;  /* 0x0000003f0500728c */ /* 0x000fe2000bf05300 */
[----:B------:R-:W-:Y:S01]  /*1380*/  ULDC UR4, c[0x0][0x404] ;  /* 0x0001010000047ab9 */ /* 0x000fe20000000800 */
[----:B------:R-:W-:Y:S02]  /*1390*/  ISETP.NE.U32.AND P2, PT, RZ, UR8, PT ;  /* 0x00000008ff007c0c */ /* 0x000fe4000bf45070 */
[----:B------:R-:W-:Y:S01]  /*13a0*/  USEL UR4, UR4, 0x1, UP0 ;  /* 0x0000000104047887 */ /* 0x000fe20008000000 */
[----:B------:R-:W-:Y:S01]  /*13b0*/  ULDC UR5, c[0x0][0x2e0] ;  /* 0x0000b80000057ab9 */ /* 0x000fe20000000800 */
[----:B------:R-:W-:-:S02]  /*13c0*/  ISETP.NE.AND.EX P2, PT, RZ, UR9, PT, P2 ;  /* 0x00000009ff007c0c */ /* 0x000fc4000bf45320 */
[----:B------:R-:W-:-:S03]  /*13d0*/  UIMAD UR4, UR4, UR5, URZ ;  /* 0x00000005040472a4 */ /* 0x000fc6000f8e023f */
[----:B------:R-:W-:Y:S01]  /*13e0*/  ULDC UR5, c[0x0][0x338] ;  /* 0x0000ce0000057ab9 */ /* 0x000fe20000000800 */
[----:B------:R-:W-:Y:S01]  /*13f0*/  MOV R204, R149 ;  /* 0x0000009500cc7202 */ /* 0x000fe20000000f00 */
[----:B------:R-:W-:Y:S01]  /*1400*/  IMAD.MOV.U32 R198, RZ, RZ, R150 ;  /* 0x000000ffffc67224 */ /* 0x000fe200078e0096 */
[----:B------:R-:W-:Y:S01]  /*1410*/  MOV R29, R201 ;  /* 0x000000c9001d7202 */ /* 0x000fe20000000f00 */
[----:B0-----:R-:W-:Y:S06]  /*1420*/  @P1 BRA `(.L_x_449) ;  /* 0x0000000000241947 */ /* 0x001fec0003800000 */
[----:B------:R-:W-:Y:S02]  /*1430*/  ULDC.64 UR6, c[0x0][0xa00] ;  /* 0x0002800000067ab9 */ /* 0x000fe40000000a00 */
[----:B------:R-:W-:-:S04]  /*1440*/  ISETP.NE.U32.AND P1, PT, RZ, UR6, PT ;  /* 0x00000006ff007c0c */ /* 0x000fc8000bf25070 */
[----:B------:R-:W-:-:S13]  /*1450*/  ISETP.NE.AND.EX P1, PT, RZ, UR7, PT, P1 ;  /* 0x00000007ff007c0c */ /* 0x000fda000bf25310 */
[----:B------:R-:W-:Y:S05]  /*1460*/  @!P1 BRA `(.L_x_449) ;  /* 0x0000000000149947 */ /* 0x000fea0003800000 */
[----:B------:R-:W0:Y:S02]  /*1470*/  LDC.64 R4, c[0x0][0xa00] ;  /* 0x00028000ff047b82 */ /* 0x000e240000000a00 */
[----:B0-----:R-:W-:-:S05]  /*1480*/  IMAD.WIDE R4, R29, 0x4, R4 ;  /* 0x000000041d047825 */ /* 0x001fca00078e0204 */
[----:B-----5:R-:W2:Y:S04]  /*1490*/  LDG.E R154, desc[UR36][R4.64] ;  /* 0x00000024049a7981 */ /* 0x020ea8000c1e1900 */
[----:B------:R-:W2:Y:S02]  /*14a0*/  LDG.E R7, desc[UR36][R4.64+0x4] ;  /* 0x0000042404077981 */ /* 0x000ea4000c1e1900 */
[----:B--2---:R-:W-:-:S07]  /*14b0*/  IMAD.IADD R154, R7, 0x1, -R154 ;  /* 0x00000001079a7824 */ /* 0x004fce00078e0a9a */
.L_x_449:
[----:B------:R-:W-:Y:S01]  /*14c0*/  MOV R27, UR5 ;  /* 0x00000005001b7c02 */ /* 0x000fe20008000f00 */
[----:B------:R-:W-:Y:S01]  /*14d0*/  IMAD.U32 R28, RZ, RZ, UR4 ;  /* 0x00000004ff1c7e24 */ /* 0x000fe2000f8e00ff */
[----:B------:R-:W-:Y:S06]  /*14e0*/  @!P2 BRA `(.L_x_450) ;  /* 0x000000000010a947 */ /* 0x000fec0003800000 */
[----:B------:R-:W-:-:S04]  /*14f0*/  IADD3 R4, P0, R199, UR8, RZ ;  /* 0x00000008c7047c10 */ /* 0x000fc8000ff1e0ff */
[----:B------:R-:W-:-:S05]  /*1500*/  IADD3.X R5, R200, UR9, RZ, P0, !PT ;  /* 0x00000009c8057c10 */ /* 0x000fca00087fe4ff */
[----:B------:R0:W5:Y:S01]  /*1510*/  LDG.E R28, desc[UR36][R4.64] ;  /* 0x00000024041c7981 */ /* 0x000162000c1e1900 */
[----:B------:R-:W-:Y:S05]  /*1520*/  BRA `(.L_x_451) ;  /* 0x0000000000107947 */ /* 0x000fea0003800000 */
.L_x_450:
[----:B------:R-:W-:Y:S05]  /*1530*/  @!P0 BRA `(.L_x_451) ;  /* 0x00000000000c8947 */ /* 0x000fea0003800000 */
[----:B------:R-:W2:Y:S04]  /*1540*/  LDG.E R5, desc[UR36][R8.64] ;  /* 0x0000002408057981 */ /* 0x000ea8000c1e1900 */
[----:B------:R-:W2:Y:S02]  /*1550*/  LDG.E R28, desc[UR36][R8.64+0x4] ;  /* 0x00000424081c7981 */ /* 0x000ea4000c1e1900 */
[----:B--2---:R-:W-:-:S07]  /*1560*/  IADD3 R28, -R5, R28, RZ ;  /* 0x0000001c051c7210 */ /* 0x004fce0007ffe1ff */
.L_x_451:
[----:B------:R-:W-:Y:S02]  /*1570*/  ULDC.64 UR4, c[0x0][0xa10] ;  /* 0x0002840000047ab9 */ /* 0x000fe40000000a00 */
[----:B------:R-:W-:-:S04]  /*1580*/  ISETP.NE.U32.AND P0, PT, RZ, UR4, PT ;  /* 0x00000004ff007c0c */ /* 0x000fc8000bf05070 */
[----:B------:R-:W-:Y:S01]  /*1590*/  ISETP.NE.AND.EX P0, PT, RZ, UR5, PT, P0 ;  /* 0x00000005ff007c0c */ /* 0x000fe2000bf05300 */
[----:B------:R-:W-:-:S12]  /*15a0*/  ULDC.64 UR4, c[0x0][0xa30] ;  /* 0x00028c0000047ab9 */ /* 0x000fd80000000a00 */
[----:B0-----:R-:W0:Y:S02]  /*15b0*/  @P0 LDC.64 R4, c[0x0][0xa10] ;  /* 0x00028400ff040b82 */ /* 0x001e240000000a00 */
[----:B0-----:R-:W-:-:S05]  /*15c0*/  @P0 IMAD.WIDE R4, R29, 0x4, R4 ;  /* 0x000000041d040825 */ /* 0x001fca00078e0204 */
[----:B------:R-:W2:Y:S04]  /*15d0*/  @P0 LDG.E R0, desc[UR36][R4.64] ;  /* 0x0000002404000981 */ /* 0x000ea8000c1e1900 */
[----:B------:R-:W2:Y:S01]  /*15e0*/  @P0 LDG.E R9, desc[UR36][R4.64+0x4] ;  /* 0x0000042404090981 */ /* 0x000ea2000c1e1900 */
[----:B-----5:R-:W-:Y:S01]  /*15f0*/  IADD3 R8, -R3, R28, RZ ;  /* 0x0000001c03087210 */ /* 0x020fe20007ffe1ff */
[----:B------:R-:W-:Y:S01]  /*1600*/  IMAD.MOV.U32 R147, RZ, RZ, R28 ;  /* 0x000000ffff937224 */ /* 0x000fe200078e001c */
[----:B------:R-:W-:Y:S02]  /*1610*/  ISETP.NE.U32.AND P1, PT, RZ, UR4, PT ;  /* 0x00000004ff007c0c */ /* 0x000fe4000bf25070 */
[----:B------:R-:W-:Y:S02]  /*1620*/  IADD3 R123, -R8, RZ, RZ ;  /* 0x000000ff087b7210 */ /* 0x000fe40007ffe1ff */
[----:B------:R-:W-:-:S02]  /*1630*/  ISETP.NE.AND.EX P1, PT, RZ, UR5, PT, P1 ;  /* 0x00000005ff007c0c */ /* 0x000fc4000bf25310 */
[----:B------:R-:W-:-:S11]  /*1640*/  VIMNMX R123, RZ, R123, !PT ;  /* 0x0000007bff7b7248 */ /* 0x000fd60007fe0100 */
[----:B------:R-:W-:-:S04]  /*1650*/  @P1 IADD3 R6, P2, R199, UR4, RZ ;  /* 0x00000004c7061c10 */ /* 0x000fc8000ff5e0ff */
[----:B------:R-:W-:-:S05]  /*1660*/  @P1 IADD3.X R7, R200, UR5, RZ, P2, !PT ;  /* 0x00000005c8071c10 */ /* 0x000fca00097fe4ff */
[----:B------:R0:W5:Y:S01]  /*1670*/  @P1 LDG.E R147, desc[UR36][R6.64] ;  /* 0x0000002406931981 */ /* 0x000162000c1e1900 */
[----:B--2---:R-:W-:-:S05]  /*1680*/  @P0 IMAD.IADD R27, R9, 0x1, -R0 ;  /* 0x00000001091b0824 */ /* 0x004fca00078e0a00 */
[----:B------:R-:W-:-:S05]  /*1690*/  IADD3 R152, R8, R27, RZ ;  /* 0x0000001b08987210 */ /* 0x000fca0007ffe0ff */
[----:B------:R-:W-:-:S05]  /*16a0*/  VIADD R0, R152, 0x7f ;  /* 0x0000007f98007836 */ /* 0x000fca0000000000 */
[----:B------:R-:W-:-:S04]  /*16b0*/  SHF.R.S32.HI R3, RZ, 0x1f, R0 ;  /* 0x0000001fff037819 */ /* 0x000fc80000011400 */
[----:B------:R-:W-:-:S04]  /*16c0*/  LEA.HI R3, R3, R0, RZ, 0x7 ;  /* 0x0000000003037211 */ /* 0x000fc800078f38ff */
[----:B------:R-:W-:Y:S02]  /*16d0*/  LOP3.LUT R0, R3, 0xffffff80, RZ, 0xc0, !PT ;  /* 0xffffff8003007812 */ /* 0x000fe400078ec0ff */
[----:B------:R-:W-:Y:S02]  /*16e0*/  SHF.R.S32.HI R207, RZ, 0x7, R3 ;  /* 0x00000007ffcf7819 */ /* 0x000fe40000011403 */
[----:B------:R-:W-:-:S04]  /*16f0*/  VIADDMNMX R0, R0, -R8, R27, PT ;  /* 0x8000000800007246 */ /* 0x000fc8000380011b */
[----:B------:R-:W-:Y:S02]  /*1700*/  ISETP.GT.AND P0, PT, R0, R123, PT ;  /* 0x0000007b0000720c */ /* 0x000fe40003f04270 */
[----:B------:R-:W-:-:S04]  /*1710*/  SHF.R.U32.HI R123, RZ, 0x7, R123 ;  /* 0x00000007ff7b7819 */ /* 0x000fc8000001167b */
[----:B------:R-:W-:-:S07]  /*1720*/  MOV R26, R123 ;  /* 0x0000007b001a7202 */ /* 0x000fce0000000f00 */
[----:B------:R-:W-:-:S05]  /*1730*/  @P0 VIADD R0, R0, 0x7f ;  /* 0x0000007f00000836 */ /* 0x000fca0000000000 */
[----:B------:R-:W-:-:S04]  /*1740*/  @P0 SHF.R.S32.HI R5, RZ, 0x1f, R0 ;  /* 0x0000001fff050819 */ /* 0x000fc80000011400 */
[----:B------:R-:W-:-:S04]  /*1750*/  @P0 LEA.HI R5, R5, R0, RZ, 0x7 ;  /* 0x0000000005050211 */ /* 0x000fc800078f38ff */
[----:B------:R-:W-:Y:S02]  /*1760*/  @P0 SHF.R.S32.HI R26, RZ, 0x7, R5 ;  /* 0x00000007ff1a0819 */ /* 0x000fe40000011405 */
[----:B------:R-:W-:Y:S02]  /*1770*/  PLOP3.LUT P0, PT, PT, PT, PT, 0x80, 0x0 ;  /* 0x000000000000781c */ /* 0x000fe40003f0f070 */
[----:B------:R-:W-:-:S13]  /*1780*/  ISETP.GT.AND P1, PT, R26, R123, PT ;  /* 0x0000007b1a00720c */ /* 0x000fda0003f24270 */
[----:B0-----:R-:W-:Y:S05]  /*1790*/  @!P1 BRA `(.L_x_452) ;  /* 0x0000008800289947 */ /* 0x001fea0003800000 */
[----:B------:R-:W-:Y:S01]  /*17a0*/  VIADD R25, R2, 0x1c400 ;  /* 0x0001c40002197836 */ /* 0x000fe20000000000 */
[----:B------:R-:W-:Y:S04]  /*17b0*/  BSSY B6, `(.L_x_453) ;  /* 0x0000013000067945 */ /* 0x000fe80003800000 */
[----:B------:R-:W-:-:S13]  /*17c0*/  LOP3.LUT P0, RZ, R25, 0x3ff, RZ, 0xc0, !PT ;  /* 0x000003ff19ff7812 */ /* 0x000fda000780c0ff */
[----:B------:R-:W-:Y:S05]  /*17d0*/  @!P0 BRA `(.L_x_454) ;  /* 0x0000000000408947 */ /* 0x000fea0003800000 */
[----:B------:R-:W-:Y:S01]  /*17e0*/  MOV R0, 0x0 ;  /* 0x0000000000007802 */ /* 0x000fe20000000f00 */
[----:B------:R-:W-:Y:S01]  /*17f0*/  ULDC.64 UR4, c[0x4][0xb8] ;  /* 0x01002e0000047ab9 */ /* 0x000fe20000000a00 */
[----:B------:R-:W-:Y:S01]  /*1800*/  ULDC.64 UR6, c[0x4][0x20] ;  /* 0x0100080000067ab9 */ /* 0x000fe20000000a00 */
[----:B------:R-:W-:Y:S01]  /*1810*/  MOV R4, UR4 ;  /* 0x0000000400047c02 */ /* 0x000fe20008000f00 */
[----:B------:R0:W1:Y:S01]  /*1820*/  LDC.64 R14, c[0x4][R0] ;  /* 0x01000000000e7b82 */ /* 0x0000620000000a00 */
[----:B------:R-:W-:Y:S01]  /*1830*/  IMAD.U32 R5, RZ, RZ, UR5 ;  /* 0x00000005ff057e24 */ /* 0x000fe2000f8e00ff */
[----:B------:R-:W-:Y:S01]  /*1840*/  ULDC.64 UR4, c[0x4][0xc0] ;  /* 0x0100300000047ab9 */ /* 0x000fe20000000a00 */
[----:B------:R-:W-:Y:S01]  /*1850*/  MOV R10, UR6 ;  /* 0x00000006000a7c02 */ /* 0x000fe20008000f00 */
[----:B------:R-:W-:Y:S01]  /*1860*/  IMAD.U32 R7, RZ, RZ, UR5 ;  /* 0x00000005ff077e24 */ /* 0x000fe2000f8e00ff */
[----:B------:R-:W-:Y:S01]  /*1870*/  MOV R6, UR4 ;  /* 0x0000000400067c02 */ /* 0x000fe20008000f00 */
[----:B------:R-:W-:Y:S01]  /*1880*/  IMAD.U32 R11, RZ, RZ, UR7 ;  /* 0x00000007ff0b7e24 */ /* 0x000fe2000f8e00ff */
[----:B------:R-:W-:Y:S01]  /*1890*/  MOV R8, 0x70 ;  /* 0x0000007000087802 */ /* 0x000fe20000000f00 */
[----:B------:R-:W-:Y:S01]  /*18a0*/  IMAD.MOV.U32 R12, RZ, RZ, 0x1 ;  /* 0x00000001ff0c7424 */ /* 0x000fe200078e00ff */
[----:B0-----:R-:W-:-:S07]  /*18b0*/  MOV R13, RZ ;  /* 0x000000ff000d7202 */ /* 0x001fce0000000f00 */
[----:B------:R-:W-:-:S07]  /*18c0*/  LEPC R20, `(.L_x_454) ;  /* 0x000000001014794e */ /* 0x000fce0000000000 */
[----:B-1---5:R-:W-:Y:S05]  /*18d0*/  CALL.ABS.NOINC R14 ;  /* 0x000000000e007343 */ /* 0x022fea0003c00000 */
.L_x_454:
[----:B------:R-:W-:Y:S05]  /*18e0*/  BSYNC B6 ;  /* 0x0000000000067941 */ /* 0x000fea0003800000 */
.L_x_453:
        /* <DEDUP_REMOVED lines=20> */
.L_x_456:
[----:B------:R-:W-:Y:S05]  /*1a30*/  BSYNC B6 ;  /* 0x0000000000067941 */ /* 0x000fea0003800000 */
.L_x_455:
[----:B------:R-:W-:Y:S01]  /*1a40*/  ULDC.64 UR4, c[0x0][0x9f8] ;  /* 0x00027e0000047ab9 */ /* 0x000fe20000000a00 */
[----:B------:R-:W0:Y:S01]  /*1a50*/  LDC R0, c[0x0][0x428] ;  /* 0x00010a00ff007b82 */ /* 0x000e220000000800 */
[----:B------:R-:W-:Y:S01]  /*1a60*/  ISETP.NE.U32.AND P0, PT, RZ, UR4, PT ;  /* 0x00000004ff007c0c */ /* 0x000fe2000bf05070 */
[----:B------:R-:W-:-:S06]  /*1a70*/  VIADD R3, R22, 0xa0 ;  /* 0x000000a016037836 */ /* 0x000fcc0000000000 */
[----:B------:R-:W1:Y:S01]  /*1a80*/  LDC.64 R4, c[0x0][0x2f0] ;  /* 0x0000bc00ff047b82 */ /* 0x000e620000000a00 */
[----:B------:R-:W-:Y:S01]  /*1a90*/  ISETP.NE.AND.EX P0, PT, RZ, UR5, PT, P0 ;  /* 0x00000005ff007c0c */ /* 0x000fe2000bf05300 */
[----:B------:R-:W-:Y:S01]  /*1aa0*/  IMAD.IADD R116, R31, 0x1, R28 ;  /* 0x000000011f747824 */ /* 0x000fe200078e021c */
[----:B------:R-:W-:Y:S01]  /*1ab0*/  IADD3 R102, R22, 0x60, RZ ;  /* 0x0000006016667810 */ /* 0x000fe20007ffe0ff */
[----:B------:R-:W-:Y:S01]  /*1ac0*/  ULDC.64 UR6, c[0x0][0xa08] ;  /* 0x0002820000067ab9 */ /* 0x000fe20000000a00 */
[----:B------:R-:W-:-:S03]  /*1ad0*/  SHF.R.S32.HI R23, RZ, 0x1f, R22 ;  /* 0x0000001fff177819 */ /* 0x000fc60000011416 */
[----:B------:R-:W2:Y:S06]  /*1ae0*/  LDC R119, c[0x0][0x3d4] ;  /* 0x0000f500ff777b82 */ /* 0x000eac0000000800 */
[----:B------:R-:W-:Y:S01]  /*1af0*/  @P0 IADD3 R6, P1, R199, UR4, RZ ;  /* 0x00000004c7060c10 */ /* 0x000fe2000ff3e0ff */
[----:B------:R-:W-:Y:S01]  /*1b00*/  ULDC UR4, c[0x0][0x2e4] ;  /* 0x0000b90000047ab9 */ /* 0x000fe20000000800 */
[----:B------:R-:W3:Y:S02]  /*1b10*/  LDC.64 R36, c[0x0][0x3d8] ;  /* 0x0000f600ff247b82 */ /* 0x000ee40000000a00 */
[----:B------:R-:W-:-:S05]  /*1b20*/  @P0 IADD3.X R7, R200, UR5, RZ, P1, !PT ;  /* 0x00000005c8070c10 */ /* 0x000fca0008ffe4ff */
[----:B------:R4:W2:Y:S01]  /*1b30*/  @P0 LDG.E R29, desc[UR36][R6.64] ;  /* 0x00000024061d0981 */ /* 0x0008a2000c1e1900 */
[----:B0-----:R-:W-:Y:S01]  /*1b40*/  ISETP.NE.AND P0, PT, R0, 0x1, PT ;  /* 0x000000010000780c */ /* 0x001fe20003f05270 */
[----:B-1----:R-:W-:Y:S01]  /*1b50*/  IMAD.SHL.U32 R129, R4, 0x40, RZ ;  /* 0x0000004004817824 */ /* 0x002fe200078e00ff */
[----:B------:R-:W-:Y:S01]  /*1b60*/  ISETP.GE.AND P3, PT, R184, UR4, PT ;  /* 0x00000004b8007c0c */ /* 0x000fe2000bf66270 */
[----:B------:R-:W0:Y:S01]  /*1b70*/  S2R R155, SR_TID.X ;  /* 0x00000000009b7919 */ /* 0x000e220000002100 */
[C---:B------:R-:W-:Y:S02]  /*1b80*/  IADD3 R0, R22.reuse, 0x80, RZ ;  /* 0x0000008016007810 */ /* 0x040fe40007ffe0ff */
[----:B------:R-:W-:Y:S02]  /*1b90*/  ISETP.GE.AND P2, PT, R22, UR4, PT ;  /* 0x0000000416007c0c */ /* 0x000fe4000bf46270 */
[----:B------:R-:W-:Y:S02]  /*1ba0*/  ISETP.GE.AND P4, PT, R0, UR4, PT ;  /* 0x0000000400007c0c */ /* 0x000fe4000bf86270 */
[----:B----4-:R-:W-:-:S02]  /*1bb0*/  SEL R6, RZ, 0xffffffff, P3 ;  /* 0xffffffffff067807 */ /* 0x010fc40001800000 */
[----:B------:R-:W-:Y:S01]  /*1bc0*/  ISETP.GE.AND P1, PT, R3, UR4, PT ;  /* 0x0000000403007c0c */ /* 0x000fe2000bf26270 */
[----:B------:R-:W1:Y:S01]  /*1bd0*/  @P0 LDC R9, c[0x0][0x42c] ;  /* 0x00010b00ff090b82 */ /* 0x000e620000000800 */
[----:B------:R-:W-:Y:S01]  /*1be0*/  SEL R3, RZ, 0x1, P2 ;  /* 0x00000001ff037807 */ /* 0x000fe20001000000 */
[----:B------:R-:W-:Y:S01]  /*1bf0*/  IMAD.SHL.U32 R6, R6, 0x2, RZ ;  /* 0x0000000206067824 */ /* 0x000fe200078e00ff */
[----:B------:R-:W-:Y:S01]  /*1c00*/  ISETP.GE.AND P2, PT, R185, UR4, PT ;  /* 0x00000004b9007c0c */ /* 0x000fe2000bf46270 */
[----:B---3--:R-:W-:Y:S01]  /*1c10*/  IMAD.WIDE.U32 R114, R19, R36, R22 ;  /* 0x0000002413727225 */ /* 0x008fe200078e0016 */
[----:B------:R-:W-:Y:S01]  /*1c20*/  ISETP.GE.AND P3, PT, R102, UR4, PT ;  /* 0x0000000466007c0c */ /* 0x000fe2000bf66270 */
[----:B------:R-:W-:Y:S01]  /*1c30*/  ULDC.64 UR4, c[0x0][0x320] ;  /* 0x0000c80000047ab9 */ /* 0x000fe20000000a00 */
[----:B------:R-:W-:Y:S01]  /*1c40*/  LOP3.LUT R3, R6, 0x2, R3, 0xe2, !PT ;  /* 0x0000000206037812 */ /* 0x000fe200078ee203 */
[----:B------:R-:W3:Y:S01]  /*1c50*/  @P0 LDC R11, c[0x0][0x430] ;  /* 0x00010c00ff0b0b82 */ /* 0x000ee20000000800 */
[----:B------:R-:W-:-:S02]  /*1c60*/  SEL R6, RZ, 0x8, P3 ;  /* 0x00000008ff067807 */ /* 0x000fc40001800000 */
[----:B------:R-:W-:Y:S02]  /*1c70*/  SHF.R.S32.HI R31, RZ, 0x1f, R116 ;  /* 0x0000001fff1f7819 */ /* 0x000fe40000011474 */
[----:B------:R-:W-:Y:S02]  /*1c80*/  SHF.R.S32.HI R148, RZ, 0x1f, R19 ;  /* 0x0000001fff947819 */ /* 0x000fe40000011413 */
[--C-:B------:R-:W-:Y:S02]  /*1c90*/  SHF.R.S32.HI R17, RZ, 0x1f, R16.reuse ;  /* 0x0000001fff117819 */ /* 0x100fe40000011410 */
[-C--:B--2---:R-:W-:Y:S02]  /*1ca0*/  ISETP.GE.AND P3, PT, R22, R119.reuse, PT ;  /* 0x000000771600720c */ /* 0x084fe40003f66270 */
[----:B------:R-:W-:Y:S01]  /*1cb0*/  ISETP.GE.AND P5, PT, R185, R119, PT ;  /* 0x00000077b900720c */ /* 0x000fe20003fa6270 */
[----:B------:R-:W-:Y:S01]  /*1cc0*/  IMAD.WIDE.U32 R112, R19, R36, R16 ;  /* 0x0000002413707225 */ /* 0x000fe200078e0010 */
[----:B------:R-:W-:-:S02]  /*1cd0*/  SHF.L.U64.HI R125, R4, 0x7, R5 ;  /* 0x00000007047d7819 */ /* 0x000fc40000010205 */
[----:B------:R-:W-:Y:S01]  /*1ce0*/  SHF.L.U64.HI R128, R4, 0x6, R5 ;  /* 0x0000000604807819 */ /* 0x000fe20000010205 */
[----:B-1----:R-:W-:Y:S01]  /*1cf0*/  @P0 IMAD.HI.U32 R0, R150, R9, RZ ;  /* 0x0000000996000227 */ /* 0x002fe200078e00ff */
[----:B------:R-:W-:Y:S02]  /*1d00*/  MOV R124, 0x20 ;  /* 0x00000020007c7802 */ /* 0x000fe40000000f00 */
[--C-:B------:R-:W-:Y:S01]  /*1d10*/  SHF.L.U64.HI R126, R36, 0x7, R37.reuse ;  /* 0x00000007247e7819 */ /* 0x100fe20000010225 */
[----:B------:R-:W-:Y:S01]  /*1d20*/  IMAD.WIDE.U32 R8, R116, R4, RZ ;  /* 0x0000000474087225 */ /* 0x000fe200078e00ff */
[----:B------:R-:W-:Y:S02]  /*1d30*/  SHF.L.U64.HI R38, R36, 0x6, R37 ;  /* 0x0000000624267819 */ /* 0x000fe40000010225 */
[----:B------:R-:W-:Y:S02]  /*1d40*/  P2R R103, PR, RZ, 0x20 ;  /* 0x00000020ff677803 */ /* 0x000fe40000000000 */
[----:B---3--:R-:W-:-:S02]  /*1d50*/  @P0 SHF.R.U32.HI R150, RZ, R11, R0 ;  /* 0x0000000bff960219 */ /* 0x008fc40000011600 */
[----:B------:R-:W-:Y:S02]  /*1d60*/  SEL R0, RZ, 0x4, P2 ;  /* 0x00000004ff007807 */ /* 0x000fe40001000000 */
[----:B------:R-:W-:Y:S01]  /*1d70*/  SHF.R.S32.HI R12, RZ, 0x1f, R150 ;  /* 0x0000001fff0c7819 */ /* 0x000fe20000011496 */
[----:B------:R-:W-:Y:S01]  /*1d80*/  IMAD.WIDE.U32 R10, R150, UR4, R22 ;  /* 0x00000004960a7c25 */ /* 0x000fe2000f8e0016 */
[----:B------:R-:W-:Y:S02]  /*1d90*/  LOP3.LUT R0, R6, R3, R0, 0xfe, !PT ;  /* 0x0000000306007212 */ /* 0x000fe400078efe00 */
[----:B------:R-:W-:Y:S01]  /*1da0*/  ISETP.NE.U32.AND P0, PT, RZ, UR6, PT ;  /* 0x00000006ff007c0c */ /* 0x000fe2000bf05070 */
[----:B------:R-:W-:Y:S01]  /*1db0*/  IMAD R6, R31, R4, RZ ;  /* 0x000000041f067224 */ /* 0x000fe200078e02ff */
[----:B------:R-:W-:Y:S01]  /*1dc0*/  ISETP.GE.AND P2, PT, R184, R119, PT ;  /* 0x00000077b800720c */ /* 0x000fe20003f46270 */
[----:B------:R-:W-:Y:S01]  /*1dd0*/  IMAD R3, R12, UR4, RZ ;  /* 0x000000040c037c24 */ /* 0x000fe2000f8e02ff */
[----:B------:R-:W-:Y:S01]  /*1de0*/  ISETP.NE.AND.EX P0, PT, RZ, UR7, PT, P0 ;  /* 0x00000007ff007c0c */ /* 0x000fe2000bf05300 */
[----:B------:R-:W-:Y:S01]  /*1df0*/  IMAD R13, R116, R5, R6 ;  /* 0x00000005740d7224 */ /* 0x000fe200078e0206 */
[----:B------:R-:W-:Y:S01]  /*1e00*/  SHF.L.U32 R42, R4, 0x7, RZ ;  /* 0x00000007042a7819 */ /* 0x000fe200000006ff */
[----:B------:R-:W-:Y:S01]  /*1e10*/  IMAD R15, R150, UR5, R3 ;  /* 0x00000005960f7c24 */ /* 0x000fe2000f8e0203 */
[----:B------:R-:W-:Y:S01]  /*1e20*/  ULDC.64 UR4, c[0x0][0x2f8] ;  /* 0x0000be0000047ab9 */ /* 0x000fe20000000a00 */
[----:B------:R-:W-:Y:S01]  /*1e30*/  IMAD.IADD R9, R9, 0x1, R13 ;  /* 0x0000000109097824 */ /* 0x000fe200078e020d */
[----:B------:R-:W-:Y:S01]  /*1e40*/  SEL R3, RZ, 0x10, P4 ;  /* 0x00000010ff037807 */ /* 0x000fe20002000000 */
[----:B------:R-:W-:Y:S01]  /*1e50*/  IMAD R13, R12, UR4, RZ ;  /* 0x000000040c0d7c24 */ /* 0x000fe2000f8e02ff */
[----:B------:R-:W1:Y:S01]  /*1e60*/  LDC.64 R6, c[0x0][0x3e8] ;  /* 0x0000fa00ff067b82 */ /* 0x000e620000000a00 */
[----:B------:R-:W-:Y:S01]  /*1e70*/  IMAD.WIDE.U32 R8, R150, UR4, R8 ;  /* 0x0000000496087c25 */ /* 0x000fe2000f8e0008 */
[----:B------:R-:W-:-:S02]  /*1e80*/  LOP3.LUT R3, R0, R3, RZ, 0xfc, !PT ;  /* 0x0000000300037212 */ /* 0x000fc400078efcff */
[----:B------:R-:W-:Y:S01]  /*1e90*/  IADD3 R11, R11, R15, RZ ;  /* 0x0000000f0b0b7210 */ /* 0x000fe20007ffe0ff */
[----:B------:R-:W-:Y:S01]  /*1ea0*/  IMAD R13, R150, UR5, R13 ;  /* 0x00000005960d7c24 */ /* 0x000fe2000f8e020d */
[----:B------:R-:W-:Y:S01]  /*1eb0*/  ULDC.64 UR4, c[0x0][0x300] ;  /* 0x0000c00000047ab9 */ /* 0x000fe20000000a00 */
[----:B------:R-:W-:Y:S02]  /*1ec0*/  IADD3 R116, P4, R19, R116, RZ ;  /* 0x0000007413747210 */ /* 0x000fe40007f9e0ff */
[----:B------:R-:W-:Y:S02]  /*1ed0*/  SHF.R.S32.HI R150, RZ, 0x1f, R202 ;  /* 0x0000001fff967819 */ /* 0x000fe400000114ca */
[----:B------:R-:W-:Y:S01]  /*1ee0*/  IADD3 R9, R9, R13, RZ ;  /* 0x0000000d09097210 */ /* 0x000fe20007ffe0ff */
[----:B------:R-:W-:Y:S01]  /*1ef0*/  IMAD.X R117, R31, 0x1, R148, P4 ;  /* 0x000000011f757824 */ /* 0x000fe200020e0694 */
[----:B0-----:R-:W-:Y:S01]  /*1f00*/  LEA.HI R155, R155, 0x8, RZ, 0x19 ;  /* 0x000000089b9b7811 */ /* 0x001fe200078fc8ff */
[-C--:B-1----:R-:W-:Y:S01]  /*1f10*/  IMAD R12, R148, R6.reuse, RZ ;  /* 0x00000006940c7224 */ /* 0x082fe200078e02ff */
[C---:B------:R-:W-:Y:S01]  /*1f20*/  SHF.L.U64.HI R127, R6.reuse, 0x7, R7 ;  /* 0x00000007067f7819 */ /* 0x040fe20000010207 */
[----:B------:R-:W-:Y:S01]  /*1f30*/  IMAD.WIDE.U32 R108, R19, R6, R16 ;  /* 0x00000006136c7225 */ /* 0x000fe200078e0010 */
[----:B------:R-:W-:-:S02]  /*1f40*/  SHF.L.U64.HI R41, R6, 0x6, R7 ;  /* 0x0000000606297819 */ /* 0x000fc40000010207 */
[----:B------:R-:W-:Y:S01]  /*1f50*/  SHF.L.U32 R40, R6, 0x7, RZ ;  /* 0x0000000706287819 */ /* 0x000fe200000006ff */
[C---:B------:R-:W-:Y:S02]  /*1f60*/  IMAD R15, R19.reuse, R7, R12 ;  /* 0x00000007130f7224 */ /* 0x040fe400078e020c */
[----:B------:R-:W-:-:S04]  /*1f70*/  IMAD.WIDE.U32 R110, R19, R6, R22 ;  /* 0x00000006136e7225 */ /* 0x000fc800078e0016 */
[----:B------:R-:W-:Y:S02]  /*1f80*/  IMAD.IADD R109, R109, 0x1, R15 ;  /* 0x000000016d6d7824 */ /* 0x000fe400078e020f */
[----:B------:R-:W-:Y:S02]  /*1f90*/  IMAD.IADD R111, R15, 0x1, R111 ;  /* 0x000000010f6f7824 */ /* 0x000fe400078e026f */
[----:B-----5:R-:W-:-:S04]  /*1fa0*/  IMAD.WIDE.U32 R108, R147, R6, R108 ;  /* 0x00000006936c7225 */ /* 0x020fc800078e006c */
[----:B------:R-:W-:-:S04]  /*1fb0*/  IMAD.WIDE.U32 R110, R147, R6, R110 ;  /* 0x00000006936e7225 */ /* 0x000fc800078e006e */
[----:B------:R-:W-:Y:S01]  /*1fc0*/  IMAD.SHL.U32 R39, R6, 0x40, RZ ;  /* 0x0000004006277824 */ /* 0x000fe200078e00ff */
[----:B------:R-:W-:Y:S02]  /*1fd0*/  SHF.R.S32.HI R0, RZ, 0x1f, R29 ;  /* 0x0000001fff007819 */ /* 0x000fe4000001141d */
[----:B------:R-:W-:Y:S02]  /*1fe0*/  SEL R13, R29, RZ, !P0 ;  /* 0x000000ff1d0d7207 */ /* 0x000fe40004000000 */
[----:B------:R-:W-:-:S03]  /*1ff0*/  SEL R0, R0, RZ, !P0 ;  /* 0x000000ff00007207 */ /* 0x000fc60004000000 */
[----:B------:R-:W-:-:S04]  /*2000*/  IMAD.WIDE.U32 R104, R13, UR4, R8 ;  /* 0x000000040d687c25 */ /* 0x000fc8000f8e0008 */
[----:B------:R-:W-:Y:S02]  /*2010*/  IMAD R14, R0, UR4, RZ ;  /* 0x00000004000e7c24 */ /* 0x000fe4000f8e02ff */
[-C--:B------:R-:W-:Y:S02]  /*2020*/  IMAD R8, R148, R4.reuse, RZ ;  /* 0x0000000494087224 */ /* 0x080fe400078e02ff */
[----:B------:R-:W-:Y:S01]  /*2030*/  IMAD R101, R13, UR5, R14 ;  /* 0x000000050d657c24 */ /* 0x000fe2000f8e020e */
[----:B------:R-:W-:Y:S01]  /*2040*/  ULDC.64 UR4, c[0x0][0x328] ;  /* 0x0000ca0000047ab9 */ /* 0x000fe20000000a00 */
[C---:B------:R-:W-:Y:S02]  /*2050*/  IMAD R43, R19.reuse, R5, R8 ;  /* 0x00000005132b7224 */ /* 0x040fe400078e0208 */
[----:B------:R-:W-:Y:S01]  /*2060*/  IMAD.WIDE.U32 R8, R19, R4, R22 ;  /* 0x0000000413087225 */ /* 0x000fe200078e0016 */
[----:B------:R-:W-:-:S03]  /*2070*/  IADD3 R101, R105, R101, RZ ;  /* 0x0000006569657210 */ /* 0x000fc60007ffe0ff */
[----:B------:R-:W-:Y:S01]  /*2080*/  IMAD R0, R0, UR4, RZ ;  /* 0x0000000400007c24 */ /* 0x000fe2000f8e02ff */
[----:B------:R-:W-:Y:S01]  /*2090*/  IADD3 R100, P0, R104, R8, RZ ;  /* 0x0000000868647210 */ /* 0x000fe20007f1e0ff */
[----:B------:R-:W-:Y:S01]  /*20a0*/  IMAD.WIDE.U32 R106, R13, UR4, R10 ;  /* 0x000000040d6a7c25 */ /* 0x000fe2000f8e000a */
[----:B------:R-:W-:Y:S02]  /*20b0*/  SEL R11, R119, RZ, P2 ;  /* 0x000000ff770b7207 */ /* 0x000fe40001000000 */
[----:B------:R-:W-:Y:S01]  /*20c0*/  IADD3.X R43, R101, R9, R43, P0, !PT ;  /* 0x00000009652b7210 */ /* 0x000fe200007fe42b */
[----:B------:R-:W-:Y:S01]  /*20d0*/  IMAD R45, R13, UR5, R0 ;  /* 0x000000050d2d7c24 */ /* 0x000fe2000f8e0200 */
[----:B------:R-:W-:Y:S01]  /*20e0*/  SEL R9, R119, RZ, P3 ;  /* 0x000000ff77097207 */ /* 0x000fe20001800000 */
[----:B------:R-:W-:Y:S01]  /*20f0*/  IMAD R0, R148, R36, RZ ;  /* 0x0000002494007224 */ /* 0x000fe200078e02ff */
[----:B------:R-:W-:Y:S01]  /*2100*/  LOP3.LUT P0, RZ, R210, 0x4, RZ, 0xc0, !PT ;  /* 0x00000004d2ff7812 */ /* 0x000fe2000780c0ff */
[----:B------:R-:W-:Y:S01]  /*2110*/  IMAD.IADD R11, R184, 0x1, R11 ;  /* 0x00000001b80b7824 */ /* 0x000fe200078e020b */
[----:B------:R-:W-:Y:S01]  /*2120*/  IADD3 R9, R22, R9, RZ ;  /* 0x0000000916097210 */ /* 0x000fe20007ffe0ff */
[----:B------:R-:W-:Y:S01]  /*2130*/  IMAD R13, R19, R37, R0 ;  /* 0x00000025130d7224 */ /* 0x000fe200078e0200 */
[----:B------:R-:W-:-:S02]  /*2140*/  SEL R0, R119, RZ, P5 ;  /* 0x000000ff77007207 */ /* 0x000fc40002800000 */
[----:B------:R-:W-:Y:S01]  /*2150*/  SHF.R.S32.HI R10, RZ, 0x1f, R11 ;  /* 0x0000001fff0a7819 */ /* 0x000fe2000001140b */
[----:B------:R-:W-:Y:S01]  /*2160*/  IMAD.IADD R115, R13, 0x1, R115 ;  /* 0x000000010d737824 */ /* 0x000fe200078e0273 */
[----:B------:R-:W-:Y:S02]  /*2170*/  IADD3 R113, R113, R13, RZ ;  /* 0x0000000d71717210 */ /* 0x000fe40007ffe0ff */
[----:B------:R-:W-:Y:S01]  /*2180*/  IADD3 R13, R185, R0, RZ ;  /* 0x00000000b90d7210 */ /* 0x000fe20007ffe0ff */
[CC--:B------:R-:W-:Y:S01]  /*2190*/  IMAD.WIDE.U32 R114, R147.reuse, R36.reuse, R114 ;  /* 0x0000002493727225 */ /* 0x0c0fe200078e0072 */
[----:B------:R-:W-:Y:S02]  /*21a0*/  SHF.R.S32.HI R0, RZ, 0x1f, R9 ;  /* 0x0000001fff007819 */ /* 0x000fe40000011409 */
[----:B------:R-:W-:Y:S01]  /*21b0*/  LEA.HI R12, R10, R11, RZ, 0x3 ;  /* 0x0000000b0a0c7211 */ /* 0x000fe200078f18ff */
[----:B------:R-:W-:Y:S01]  /*21c0*/  IMAD.WIDE.U32 R112, R147, R36, R112 ;  /* 0x0000002493707225 */ /* 0x000fe200078e0070 */
[----:B------:R-:W-:-:S02]  /*21d0*/  LEA.HI R8, R0, R9, RZ, 0x3 ;  /* 0x0000000900087211 */ /* 0x000fc400078f18ff */
[----:B------:R-:W-:Y:S02]  /*21e0*/  LEA.HI R0, R0, R9, RZ, 0x6 ;  /* 0x0000000900007211 */ /* 0x000fe400078f30ff */
[--C-:B------:R-:W-:Y:S02]  /*21f0*/  LOP3.LUT R15, R187, 0x38, R8.reuse, 0xf8, !PT ;  /* 0x00000038bb0f7812 */ /* 0x100fe400078ef808 */
[----:B------:R-:W-:Y:S01]  /*2200*/  LEA.HI R10, R10, R11, RZ, 0x6 ;  /* 0x0000000b0a0a7211 */ /* 0x000fe200078f30ff */
[----:B------:R-:W-:Y:S01]  /*2210*/  IMAD.SHL.U32 R9, R0, 0x80, RZ ;  /* 0x0000008000097824 */ /* 0x000fe200078e00ff */
[----:B------:R-:W-:Y:S02]  /*2220*/  LOP3.LUT R144, R15, R218, RZ, 0x3c, !PT ;  /* 0x000000da0f907212 */ /* 0x000fe400078e3cff */
[----:B------:R-:W-:Y:S02]  /*2230*/  LOP3.LUT R0, R189, 0x38, R8, 0xf8, !PT ;  /* 0x00000038bd007812 */ /* 0x000fe400078ef808 */
[----:B------:R-:W-:-:S02]  /*2240*/  LOP3.LUT R9, R9, 0xffffe000, RZ, 0xc0, !PT ;  /* 0xffffe00009097812 */ /* 0x000fc400078ec0ff */
[----:B------:R-:W-:Y:S02]  /*2250*/  SHF.R.S32.HI R14, RZ, 0x1f, R13 ;  /* 0x0000001fff0e7819 */ /* 0x000fe4000001140d */
[-C--:B------:R-:W-:Y:S02]  /*2260*/  IADD3 R144, R144, R9.reuse, R193 ;  /* 0x0000000990907210 */ /* 0x080fe40007ffe0c1 */
[----:B------:R-:W-:Y:S02]  /*2270*/  LEA R146, R190, R9, 0x9 ;  /* 0x00000009be927211 */ /* 0x000fe400078e48ff */
[----:B------:R-:W-:Y:S02]  /*2280*/  SHF.R.S32.HI R9, RZ, 0x1f, R147 ;  /* 0x0000001fff097819 */ /* 0x000fe40000011493 */
[----:B------:R-:W-:Y:S02]  /*2290*/  LOP3.LUT R11, R0, R191, RZ, 0x3c, !PT ;  /* 0x000000bf000b7212 */ /* 0x000fe400078e3cff */
[CC--:B------:R-:W-:Y:S01]  /*22a0*/  LEA.HI R44, R14.reuse, R13.reuse, RZ, 0x3 ;  /* 0x0000000d0e2c7211 */ /* 0x0c0fe200078f18ff */
[----:B------:R-:W-:Y:S01]  /*22b0*/  IMAD R0, R9, R6, RZ ;  /* 0x0000000609007224 */ /* 0x000fe200078e02ff */
[----:B------:R-:W-:Y:S01]  /*22c0*/  LEA.HI R14, R14, R13, RZ, 0x6 ;  /* 0x0000000d0e0e7211 */ /* 0x000fe200078f30ff */
[----:B------:R-:W-:Y:S01]  /*22d0*/  IMAD.IADD R146, R146, 0x1, R11 ;  /* 0x0000000192927824 */ /* 0x000fe200078e020b */
[----:B------:R-:W-:Y:S01]  /*22e0*/  SHF.L.U32 R13, R10, 0x7, RZ ;  /* 0x000000070a0d7819 */ /* 0x000fe200000006ff */
[----:B------:R-:W-:Y:S01]  /*22f0*/  IMAD R33, R147, R7, R0 ;  /* 0x0000000793217224 */ /* 0x000fe200078e0200 */
[--C-:B------:R-:W-:Y:S01]  /*2300*/  LOP3.LUT R29, R187, 0x38, R44.reuse, 0xf8, !PT ;  /* 0x00000038bb1d7812 */ /* 0x100fe200078ef82c */
[----:B------:R-:W-:Y:S01]  /*2310*/  IMAD R0, R9, R36, RZ ;  /* 0x0000002409007224 */ /* 0x000fe200078e02ff */
[----:B------:R-:W-:Y:S01]  /*2320*/  LOP3.LUT R13, R13, 0xffffe000, RZ, 0xc0, !PT ;  /* 0xffffe0000d0d7812 */ /* 0x000fe200078ec0ff */
[----:B------:R-:W-:Y:S01]  /*2330*/  IMAD.SHL.U32 R20, R14, 0x80, RZ ;  /* 0x000000800e147824 */ /* 0x000fe200078e00ff */
[----:B------:R-:W-:Y:S01]  /*2340*/  LOP3.LUT R14, R189, 0x38, R44, 0xf8, !PT ;  /* 0x00000038bd0e7812 */ /* 0x000fe200078ef82c */
[----:B------:R-:W-:Y:S01]  /*2350*/  IMAD R5, R147, R37, R0 ;  /* 0x0000002593057224 */ /* 0x000fe200078e0200 */
[----:B------:R-:W-:Y:S01]  /*2360*/  LOP3.LUT R0, R189, 0x18, R22, 0xf8, !PT ;  /* 0x00000018bd007812 */ /* 0x000fe200078ef816 */
[----:B------:R-:W-:Y:S01]  /*2370*/  IMAD R145, R190, 0x200, R13 ;  /* 0x00000200be917824 */ /* 0x000fe200078e020d */
[----:B------:R-:W-:Y:S01]  /*2380*/  LOP3.LUT R20, R20, 0xffffe000, RZ, 0xc0, !PT ;  /* 0xffffe00014147812 */ /* 0x000fe200078ec0ff */
[----:B------:R-:W-:Y:S01]  /*2390*/  IMAD.IADD R34, R109, 0x1, R33 ;  /* 0x000000016d227824 */ /* 0x000fe200078e0221 */
[----:B------:R-:W-:Y:S01]  /*23a0*/  LOP3.LUT R35, R0, R191, RZ, 0x3c, !PT ;  /* 0x000000bf00237212 */ /* 0x000fe200078e3cff */
[----:B------:R-:W-:Y:S01]  /*23b0*/  IMAD.IADD R32, R113, 0x1, R5 ;  /* 0x0000000171207824 */ /* 0x000fe200078e0205 */
[----:B------:R-:W-:-:S02]  /*23c0*/  LOP3.LUT R10, R189, 0x38, R12, 0xf8, !PT ;  /* 0x00000038bd0a7812 */ /* 0x000fc400078ef80c */
[----:B------:R-:W-:Y:S01]  /*23d0*/  LOP3.LUT R21, R187, 0x38, R12, 0xf8, !PT ;  /* 0x00000038bb157812 */ /* 0x000fe200078ef80c */
[----:B------:R-:W-:Y:S01]  /*23e0*/  IMAD R35, R190, 0x200, R35 ;  /* 0x00000200be237824 */ /* 0x000fe200078e0223 */
[----:B------:R-:W-:Y:S02]  /*23f0*/  LOP3.LUT R29, R29, R218, RZ, 0x3c, !PT ;  /* 0x000000da1d1d7212 */ /* 0x000fe400078e3cff */
[----:B------:R-:W-:Y:S02]  /*2400*/  SEL R0, RZ, 0x20, P1 ;  /* 0x00000020ff007807 */ /* 0x000fe40000800000 */
[-C--:B------:R-:W-:Y:S02]  /*2410*/  LOP3.LUT R14, R14, R191.reuse, RZ, 0x3c, !PT ;  /* 0x000000bf0e0e7212 */ /* 0x080fe400078e3cff */
[----:B------:R-:W-:Y:S02]  /*2420*/  LEA R139, R190, R20, 0x9 ;  /* 0x00000014be8b7211 */ /* 0x000fe400078e48ff */
[----:B------:R-:W-:-:S02]  /*2430*/  LOP3.LUT R10, R10, R191, RZ, 0x3c, !PT ;  /* 0x000000bf0a0a7212 */ /* 0x000fc400078e3cff */
[----:B------:R-:W-:Y:S01]  /*2440*/  LOP3.LUT R138, R21, R218, RZ, 0x3c, !PT ;  /* 0x000000da158a7212 */ /* 0x000fe200078e3cff */
[----:B------:R-:W-:Y:S01]  /*2450*/  IMAD.IADD R139, R139, 0x1, R14 ;  /* 0x000000018b8b7824 */ /* 0x000fe200078e020e */
[----:B------:R-:W-:Y:S02]  /*2460*/  IADD3 R135, R29, R20, R193 ;  /* 0x000000141d877210 */ /* 0x000fe40007ffe0c1 */
[----:B------:R-:W-:Y:S02]  /*2470*/  SEL R124, R124, 0xffffffe0, !P0 ;  /* 0xffffffe07c7c7807 */ /* 0x000fe40004000000 */
[----:B------:R-:W-:Y:S02]  /*2480*/  LOP3.LUT R29, R8, 0xfffffff8, RZ, 0xc0, !PT ;  /* 0xfffffff8081d7812 */ /* 0x000fe400078ec0ff */
[----:B------:R-:W-:Y:S02]  /*2490*/  LOP3.LUT R21, R12, 0xfffffff8, RZ, 0xc0, !PT ;  /* 0xfffffff80c157812 */ /* 0x000fe400078ec0ff */
[----:B------:R-:W-:-:S02]  /*24a0*/  LOP3.LUT R15, R44, 0xfffffff8, RZ, 0xc0, !PT ;  /* 0xfffffff82c0f7812 */ /* 0x000fc400078ec0ff */
[----:B------:R-:W-:Y:S02]  /*24b0*/  LOP3.LUT R0, R3, R0, RZ, 0xfc, !PT ;  /* 0x0000000003007212 */ /* 0x000fe400078efcff */
[----:B------:R-:W-:Y:S02]  /*24c0*/  IADD3 R138, R138, R13, R193 ;  /* 0x0000000d8a8a7210 */ /* 0x000fe40007ffe0c1 */
[----:B------:R-:W-:Y:S02]  /*24d0*/  IADD3 R145, R145, R10, RZ ;  /* 0x0000000a91917210 */ /* 0x000fe40007ffe0ff */
[C---:B------:R-:W-:Y:S01]  /*24e0*/  SHF.L.U32 R37, R36.reuse, 0x7, RZ ;  /* 0x0000000724257819 */ /* 0x040fe200000006ff */
[----:B------:R-:W-:Y:S01]  /*24f0*/  IMAD.SHL.U32 R36, R36, 0x40, RZ ;  /* 0x0000004024247824 */ /* 0x000fe200078e00ff */
[----:B------:R-:W-:Y:S01]  /*2500*/  IADD3 R31, R5, R115, RZ ;  /* 0x00000073051f7210 */ /* 0x000fe20007ffe0ff */
[----:B------:R-:W-:Y:S01]  /*2510*/  IMAD.IADD R5, R107, 0x1, R45 ;  /* 0x000000016b057824 */ /* 0x000fe200078e022d */
[----:B------:R-:W-:-:S02]  /*2520*/  SHF.R.S32.HI R30, RZ, 0x3, R8 ;  /* 0x00000003ff1e7819 */ /* 0x000fc40000011408 */
[----:B------:R-:W-:Y:S02]  /*2530*/  SHF.R.S32.HI R28, RZ, 0x3, R12 ;  /* 0x00000003ff1c7819 */ /* 0x000fe4000001140c */
[----:B------:R-:W-:Y:S02]  /*2540*/  SHF.L.U32 R119, R119, 0x1, RZ ;  /* 0x0000000177777819 */ /* 0x000fe400000006ff */
[----:B------:R-:W-:Y:S02]  /*2550*/  IADD3 R134, R124, R35, RZ ;  /* 0x000000237c867210 */ /* 0x000fe40007ffe0ff */
[----:B------:R-:W-:Y:S02]  /*2560*/  IADD3 R33, R33, R111, RZ ;  /* 0x0000006f21217210 */ /* 0x000fe40007ffe0ff */
[----:B------:R-:W-:Y:S02]  /*2570*/  SHF.R.S32.HI R20, RZ, 0x3, R44 ;  /* 0x00000003ff147819 */ /* 0x000fe4000001142c */
[----:B------:R-:W-:-:S02]  /*2580*/  LOP3.LUT R14, R3, 0x1, RZ, 0xc0, !PT ;  /* 0x00000001030e7812 */ /* 0x000fc400078ec0ff */
[----:B------:R-:W-:Y:S02]  /*2590*/  SHF.R.S32.HI R13, RZ, 0x1f, R29 ;  /* 0x0000001fff0d7819 */ /* 0x000fe4000001141d */
[----:B------:R-:W-:Y:S02]  /*25a0*/  SHF.R.S32.HI R12, RZ, 0x1f, R21 ;  /* 0x0000001fff0c7819 */ /* 0x000fe40000011415 */
[----:B------:R-:W-:Y:S02]  /*25b0*/  SHF.R.S32.HI R11, RZ, 0x1f, R15 ;  /* 0x0000001fff0b7819 */ /* 0x000fe4000001140f */
[C---:B------:R-:W-:Y:S02]  /*25c0*/  LOP3.LUT R10, R0.reuse, 0x2, RZ, 0xc0, !PT ;  /* 0x00000002000a7812 */ /* 0x040fe400078ec0ff */
[C---:B------:R-:W-:Y:S02]  /*25d0*/  LOP3.LUT R9, R0.reuse, 0x4, RZ, 0xc0, !PT ;  /* 0x0000000400097812 */ /* 0x040fe400078ec0ff */
[----:B------:R-:W-:-:S02]  /*25e0*/  LOP3.LUT R8, R0, 0x8, RZ, 0xc0, !PT ;  /* 0x0000000800087812 */ /* 0x000fc400078ec0ff */
[C---:B------:R-:W-:Y:S02]  /*25f0*/  LOP3.LUT R7, R0.reuse, 0x10, RZ, 0xc0, !PT ;  /* 0x0000001000077812 */ /* 0x040fe400078ec0ff */
[----:B------:R-:W-:-:S07]  /*2600*/  LOP3.LUT R6, R0, 0x20, RZ, 0xc0, !PT ;  /* 0x0000002000067812 */ /* 0x000fce00078ec0ff */
.L_x_556:
[----:B0-----:R-:W0:Y:S01]  /*2610*/  LDC.64 R120, c[0x0][0x2d8] ;  /* 0x0000b600ff787b82 */ /* 0x001e220000000a00 */
[----:B-12---:R-:W-:Y:S01]  /*2620*/  IADD3 R44, R26, -0x1, RZ ;  /* 0xffffffff1a2c7810 */ /* 0x006fe20007ffe0ff */
[----:B------:R-:W-:Y:S01]  /*2630*/  IMAD R54, R18, 0x6000, R134 ;  /* 0x0000600012367824 */ /* 0x000fe200078e0286 */
[----:B------:R-:W-:Y:S05]  /*2640*/  YIELD ;  /* 0x0000000000007946 */ /* 0x000fea0003800000 */
[----:B------:R-:W1:Y:S01]  /*2650*/  LDC R122, c[0x0][0x3d4] ;  /* 0x0000f500ff7a7b82 */ /* 0x000e620000000800 */
[----:B------:R-:W-:Y:S01]  /*2660*/  SHF.R.S32.HI R46, RZ, 0x1f, R44 ;  /* 0x0000001fff2e7819 */ /* 0x000fe2000001142c */
[-C--:B------:R-:W-:Y:S01]  /*2670*/  IMAD R3, R125, R44.reuse, RZ ;  /* 0x0000002c7d037224 */ /* 0x080fe200078e02ff */
[----:B------:R-:W-:Y:S01]  /*2680*/  BSSY B0, `(.L_x_457) ;  /* 0x0000739000007945 */ /* 0x000fe20003800000 */
[----:B------:R-:W-:Y:S01]  /*2690*/  IMAD.WIDE.U32 R132, R42, R44, RZ ;  /* 0x0000002c2a847225 */ /* 0x000fe200078e00ff */
[----:B------:R-:W-:-:S03]  /*26a0*/  LEA R54, R54, R25, 0x1 ;  /* 0x0000001936367211 */ /* 0x000fc600078e08ff */
[----:B------:R-:W-:Y:S01]  /*26b0*/  IMAD R3, R46, R42, R3 ;  /* 0x0000002a2e037224 */ /* 0x000fe200078e0203 */
[CC--:B------:R-:W-:Y:S02]  /*26c0*/  IADD3 R4, P5, R100.reuse, R132.reuse, RZ ;  /* 0x0000008464047210 */ /* 0x0c0fe40007fbe0ff */
[----:B------:R-:W-:Y:S01]  /*26d0*/  IADD3 R0, P1, P4, R100, R132, R129 ;  /* 0x0000008464007210 */ /* 0x000fe20007c3e081 */
[----:B------:R-:W-:Y:S01]  /*26e0*/  IMAD.IADD R96, R133, 0x1, R3 ;  /* 0x0000000185607824 */ /* 0x000fe200078e0203 */
[----:B0-----:R-:W-:-:S04]  /*26f0*/  LEA R56, P0, R4, R120, 0x1 ;  /* 0x0000007804387211 */ /* 0x001fc800078008ff */
[----:B------:R-:W-:Y:S02]  /*2700*/  IADD3.X R26, R96, R43, RZ, P5, !PT ;  /* 0x0000002b601a7210 */ /* 0x000fe40002ffe4ff */
[----:B------:R-:W-:Y:S02]  /*2710*/  LEA R52, P5, R0, R120, 0x1 ;  /* 0x0000007800347211 */ /* 0x000fe400078a08ff */
[----:B------:R-:W-:Y:S01]  /*2720*/  LEA.HI.X R57, R4, R121, R26, 0x1, P0 ;  /* 0x0000007904397211 */ /* 0x000fe200000f0c1a */
[----:B------:R-:W-:Y:S01]  /*2730*/  IMAD.MOV.U32 R26, RZ, RZ, R44 ;  /* 0x000000ffff1a7224 */ /* 0x000fe200078e002c */
[----:B-1----:R-:W-:Y:S02]  /*2740*/  ISETP.GE.AND P0, PT, R122, 0x1, PT ;  /* 0x000000017a00780c */ /* 0x002fe40003f06270 */
[----:B------:R-:W-:Y:S02]  /*2750*/  IADD3.X R3, R43, R96, R128, P1, P4 ;  /* 0x000000602b037210 */ /* 0x000fe40000fe8480 */
[----:B------:R-:W-:-:S02]  /*2760*/  ISETP.GT.AND P1, PT, R44, R123, PT ;  /* 0x0000007b2c00720c */ /* 0x000fc40003f24270 */
[----:B------:R-:W-:Y:S01]  /*2770*/  LEA.HI.X R53, R0, R121, R3, 0x1, P5 ;  /* 0x0000007900357211 */ /* 0x000fe200028f0c03 */
[----:B------:R-:W-:Y:S01]  /*2780*/  IMAD R0, R18, 0x6000, R35 ;  /* 0x0000600012007824 */ /* 0x000fe200078e0223 */
[----:B------:R-:W-:-:S03]  /*2790*/  P2R R118, PR, RZ, 0x2 ;  /* 0x00000002ff767803 */ /* 0x000fc60000000000 */
[----:B------:R-:W-:Y:S02]  /*27a0*/  IMAD R55, R0, 0x2, R25 ;  /* 0x0000000200377824 */ /* 0x000fe400078e0219 */
[----:B------:R-:W-:Y:S05]  /*27b0*/  @!P0 BRA `(.L_x_458) ;  /* 0x0000006c00c08947 */ /* 0x000fea0003800000 */
[----:B------:R-:W-:Y:S01]  /*27c0*/  ULDC.U8 UR4, c[0x0][0x3f0] ;  /* 0x0000fc0000047ab9 */ /* 0x000fe20000000000 */
[-C--:B------:R-:W-:Y:S01]  /*27d0*/  IMAD R0, R126, R44.reuse, RZ ;  /* 0x0000002c7e007224 */ /* 0x080fe200078e02ff */
[----:B------:R-:W-:Y:S01]  /*27e0*/  ISETP.NE.AND P0, PT, RZ, UR4, PT ;  /* 0x00000004ff007c0c */ /* 0x000fe2000bf05270 */
[-C--:B------:R-:W-:Y:S02]  /*27f0*/  IMAD R45, R127, R44.reuse, RZ ;  /* 0x0000002c7f2d7224 */ /* 0x080fe400078e02ff */
[----:B------:R-:W-:Y:S02]  /*2800*/  IMAD R3, R46, R37, R0 ;  /* 0x000000252e037224 */ /* 0x000fe400078e0200 */
[----:B------:R-:W-:-:S04]  /*2810*/  IMAD.WIDE.U32 R94, R37, R44, RZ ;  /* 0x0000002c255e7225 */ /* 0x000fc800078e00ff */
[----:B------:R-:W-:Y:S01]  /*2820*/  IMAD R4, R26, -0x80, R27 ;  /* 0xffffff801a047824 */ /* 0x000fe200078e021b */
[----:B------:R-:W-:Y:S01]  /*2830*/  IADD3 R0, R95, R3, RZ ;  /* 0x000000035f007210 */ /* 0x000fe20007ffe0ff */
[----:B------:R-:W-:Y:S02]  /*2840*/  IMAD R45, R46, R40, R45 ;  /* 0x000000282e2d7224 */ /* 0x000fe400078e022d */
[----:B------:R-:W-:Y:S01]  /*2850*/  IMAD.WIDE.U32 R92, R40, R44, RZ ;  /* 0x0000002c285c7225 */ /* 0x000fe200078e00ff */
[----:B------:R-:W-:-:S03]  /*2860*/  VIMNMX R4, R4, 0x80, PT ;  /* 0x0000008004047848 */ /* 0x000fc60003fe0100 */
[----:B------:R-:W-:Y:S01]  /*2870*/  IMAD.IADD R3, R93, 0x1, R45 ;  /* 0x000000015d037824 */ /* 0x000fe200078e022d */
[----:B------:R-:W-:Y:S06]  /*2880*/  @!P0 BRA `(.L_x_459) ;  /* 0x0000003000f08947 */ /* 0x000fec0003800000 */
[----:B------:R-:W-:Y:S01]  /*2890*/  ISETP.GE.AND P0, PT, R19, R4, PT ;  /* 0x000000041300720c */ /* 0x000fe20003f06270 */
[----:B------:R-:W-:Y:S01]  /*28a0*/  BSSY B1, `(.L_x_460) ;  /* 0x000003c000017945 */ /* 0x000fe20003800000 */
        /* <DEDUP_REMOVED lines=12> */
[----:B------:R-:W-:Y:S01]  /*2970*/  CS2R R132, SRZ ;  /* 0x0000000000847805 */ /* 0x000fe2000001ff00 */
[----:B------:R-:W-:Y:S06]  /*2980*/  @P0 BRA `(.L_x_461) ;  /* 0x0000000000b40947 */ /* 0x000fec0003800000 */
[----:B------:R-:W-:Y:S01]  /*2990*/  IADD3 R45, P4, R112, R94, RZ ;  /* 0x0000005e702d7210 */ /* 0x000fe20007f9e0ff */
[----:B------:R-:W-:Y:S01]  /*29a0*/  ULDC.64 UR4, c[0x0][0x3c8] ;  /* 0x0000f20000047ab9 */ /* 0x000fe20000000a00 */
[----:B------:R-:W-:Y:S01]  /*29b0*/  IADD3 R47, P1, R108, R92, RZ ;  /* 0x0000005c6c2f7210 */ /* 0x000fe20007f3e0ff */
[----:B------:R-:W-:Y:S01]  /*29c0*/  ULDC.64 UR6, c[0x0][0x3e0] ;  /* 0x0000f80000067ab9 */ /* 0x000fe20000000a00 */
[----:B------:R-:W-:Y:S02]  /*29d0*/  IADD3.X R46, R0, R32, RZ, P4, !PT ;  /* 0x00000020002e7210 */ /* 0x000fe400027fe4ff */
[----:B------:R-:W-:Y:S02]  /*29e0*/  CS2R R130, SRZ ;  /* 0x0000000000827805 */ /* 0x000fe4000001ff00 */
[----:B------:R-:W-:Y:S01]  /*29f0*/  LEA R44, P4, R45, UR4, 0x1 ;  /* 0x000000042d2c7c11 */ /* 0x000fe2000f8808ff */
[----:B------:R-:W-:Y:S01]  /*2a00*/  IMAD.X R50, R3, 0x1, R34, P1 ;  /* 0x0000000103327824 */ /* 0x000fe200008e0622 */
[----:B------:R-:W-:-:S02]  /*2a10*/  IADD3 R51, R16, 0x10, RZ ;  /* 0x0000001010337810 */ /* 0x000fc40007ffe0ff */
[----:B------:R-:W-:Y:S02]  /*2a20*/  CS2R R98, SRZ ;  /* 0x0000000000627805 */ /* 0x000fe4000001ff00 */
[----:B------:R-:W-:Y:S02]  /*2a30*/  LEA.HI.X R45, R45, UR5, R46, 0x1, P4 ;  /* 0x000000052d2d7c11 */ /* 0x000fe4000a0f0c2e */
[----:B------:R-:W-:Y:S02]  /*2a40*/  CS2R R132, SRZ ;  /* 0x0000000000847805 */ /* 0x000fe4000001ff00 */
[----:B------:R-:W-:Y:S02]  /*2a50*/  LEA R46, P4, R47, UR6, 0x1 ;  /* 0x000000062f2e7c11 */ /* 0x000fe4000f8808ff */
[----:B------:R-:W-:Y:S02]  /*2a60*/  CS2R R120, SRZ ;  /* 0x0000000000787805 */ /* 0x000fe4000001ff00 */
[----:B------:R-:W-:-:S02]  /*2a70*/  ISETP.GE.AND P1, PT, R16, R122, PT ;  /* 0x0000007a1000720c */ /* 0x000fc40003f26270 */
[----:B------:R-:W-:Y:S02]  /*2a80*/  LEA.HI.X R47, R47, UR7, R50, 0x1, P4 ;  /* 0x000000072f2f7c11 */ /* 0x000fe4000a0f0c32 */
[----:B------:R-:W-:Y:S01]  /*2a90*/  ISETP.GE.AND P4, PT, R51, R122, PT ;  /* 0x0000007a3300720c */ /* 0x000fe20003f86270 */
[C---:B------:R-:W-:Y:S01]  /*2aa0*/  VIADD R51, R16.reuse, 0x20 ;  /* 0x0000002010337836 */ /* 0x040fe20000000000 */
[----:B------:R-:W-:-:S07]  /*2ab0*/  IADD3 R59, R16, 0x30, RZ ;  /* 0x00000030103b7810 */ /* 0x000fce0007ffe0ff */
[----:B------:R0:W5:Y:S04]  /*2ac0*/  @!P1 LDG.E.64 R130, desc[UR36][R44.64] ;  /* 0x000000242c829981 */ /* 0x000168000c1e1b00 */
[----:B------:R0:W5:Y:S01]  /*2ad0*/  @!P1 LDG.E.64 R132, desc[UR36][R46.64] ;  /* 0x000000242e849981 */ /* 0x000162000c1e1b00 */
[----:B------:R-:W-:-:S03]  /*2ae0*/  ISETP.GE.AND P1, PT, R51, R122, PT ;  /* 0x0000007a3300720c */ /* 0x000fc60003f26270 */
[----:B------:R0:W5:Y:S04]  /*2af0*/  @!P4 LDG.E.64 R98, desc[UR36][R44.64+0x20] ;  /* 0x000020242c62c981 */ /* 0x000168000c1e1b00 */
[----:B------:R0:W5:Y:S01]  /*2b00*/  @!P4 LDG.E.64 R120, desc[UR36][R46.64+0x20] ;  /* 0x000020242e78c981 */ /* 0x000162000c1e1b00 */
[----:B------:R-:W-:Y:S02]  /*2b10*/  ISETP.GE.AND P4, PT, R59, R122, PT ;  /* 0x0000007a3b00720c */ /* 0x000fe40003f86270 */
[----:B------:R-:W-:Y:S02]  /*2b20*/  CS2R R90, SRZ ;  /* 0x00000000005a7805 */ /* 0x000fe4000001ff00 */
[----:B------:R-:W-:Y:S02]  /*2b30*/  CS2R R96, SRZ ;  /* 0x0000000000607805 */ /* 0x000fe4000001ff00 */
[----:B------:R-:W-:-:S02]  /*2b40*/  CS2R R86, SRZ ;  /* 0x0000000000567805 */ /* 0x000fc4000001ff00 */
[----:B------:R-:W-:Y:S01]  /*2b50*/  CS2R R88, SRZ ;  /* 0x0000000000587805 */ /* 0x000fe2000001ff00 */
[C---:B------:R-:W-:Y:S01]  /*2b60*/  VIADD R51, R16.reuse, 0x40 ;  /* 0x0000004010337836 */ /* 0x040fe20000000000 */
[----:B------:R-:W-:Y:S01]  /*2b70*/  IADD3 R59, R16, 0x50, RZ ;  /* 0x00000050103b7810 */ /* 0x000fe20007ffe0ff */
        /* <DEDUP_REMOVED lines=10> */
[----:B------:R0:W5:Y:S04]  /*2c20*/  @!P1 LDG.E.64 R82, desc[UR36][R44.64+0x80] ;  /* 0x000080242c529981 */ /* 0x000168000c1e1b00 */
[----:B------:R0:W5:Y:S04]  /*2c30*/  @!P1 LDG.E.64 R84, desc[UR36][R46.64+0x80] ;  /* 0x000080242e549981 */ /* 0x000168000c1e1b00 */
[----:B------:R0:W5:Y:S04]  /*2c40*/  @!P4 LDG.E.64 R78, desc[UR36][R44.64+0xa0] ;  /* 0x0000a0242c4ec981 */ /* 0x000168000c1e1b00 */
[----:B------:R0:W5:Y:S02]  /*2c50*/  @!P4 LDG.E.64 R80, desc[UR36][R46.64+0xa0] ;  /* 0x0000a0242e50c981 */ /* 0x000164000c1e1b00 */
.L_x_461:
[----:B------:R-:W-:Y:S05]  /*2c60*/  BSYNC B1 ;  /* 0x0000000000017941 */ /* 0x000fea0003800000 */
.L_x_460:
        /* <DEDUP_REMOVED lines=11> */
[----:B------:R-:W-:Y:S01]  /*2d20*/  CS2R R72, SRZ ;  /* 0x0000000000487805 */ /* 0x000fe2000001ff00 */
[----:B-----5:R-:W-:Y:S01]  /*2d30*/  IMAD.MOV.U32 R136, RZ, RZ, R78 ;  /* 0x000000ffff887224 */ /* 0x020fe200078e004e */
[----:B------:R-:W-:-:S02]  /*2d40*/  MOV R137, R79 ;  /* 0x0000004f00897202 */ /* 0x000fc40000000f00 */
[----:B------:R-:W-:Y:S01]  /*2d50*/  CS2R R76, SRZ ;  /* 0x00000000004c7805 */ /* 0x000fe2000001ff00 */
[----:B------:R-:W-:Y:S06]  /*2d60*/  @P4 BRA `(.L_x_463) ;  /* 0x0000000000b44947 */ /* 0x000fec0003800000 */
[----:B------:R-:W-:Y:S01]  /*2d70*/  IADD3 R94, P1, P5, R112, R94, R36 ;  /* 0x0000005e705e7210 */ /* 0x000fe20007d3e024 */
[----:B------:R-:W-:Y:S01]  /*2d80*/  ULDC.64 UR4, c[0x0][0x3c8] ;  /* 0x0000f20000047ab9 */ /* 0x000fe20000000a00 */
[----:B------:R-:W-:Y:S01]  /*2d90*/  ULDC.64 UR6, c[0x0][0x3e0] ;  /* 0x0000f80000067ab9 */ /* 0x000fe20000000a00 */
[----:B------:R-:W-:Y:S02]  /*2da0*/  CS2R R74, SRZ ;  /* 0x00000000004a7805 */ /* 0x000fe4000001ff00 */
[----:B0-----:R-:W-:Y:S02]  /*2db0*/  IADD3.X R45, R32, R0, R38, P1, P5 ;  /* 0x00000000202d7210 */ /* 0x001fe40000fea426 */
[----:B------:R-:W-:Y:S02]  /*2dc0*/  CS2R R76, SRZ ;  /* 0x00000000004c7805 */ /* 0x000fe4000001ff00 */
[----:B------:R-:W-:-:S04]  /*2dd0*/  IADD3 R92, P1, P5, R108, R92, R39 ;  /* 0x0000005c6c5c7210 */ /* 0x000fc80007d3e027 */
[----:B------:R-:W-:Y:S02]  /*2de0*/  IADD3.X R3, R34, R3, R41, P1, P5 ;  /* 0x0000000322037210 */ /* 0x000fe40000fea429 */
[----:B------:R-:W-:-:S04]  /*2df0*/  LEA R44, P1, R94, UR4, 0x1 ;  /* 0x000000045e2c7c11 */ /* 0x000fc8000f8208ff */
[----:B------:R-:W-:Y:S02]  /*2e00*/  LEA.HI.X R45, R94, UR5, R45, 0x1, P1 ;  /* 0x000000055e2d7c11 */ /* 0x000fe400088f0c2d */
[----:B------:R-:W-:-:S04]  /*2e10*/  LEA R46, P1, R92, UR6, 0x1 ;  /* 0x000000065c2e7c11 */ /* 0x000fc8000f8208ff */
[----:B------:R-:W-:Y:S01]  /*2e20*/  LEA.HI.X R47, R92, UR7, R3, 0x1, P1 ;  /* 0x000000075c2f7c11 */ /* 0x000fe200088f0c03 */
[C---:B------:R-:W-:Y:S01]  /*2e30*/  VIADD R3, R16.reuse, 0x10 ;  /* 0x0000001010037836 */ /* 0x040fe20000000000 */
[----:B------:R-:W-:Y:S02]  /*2e40*/  ISETP.GE.AND P1, PT, R16, R122, PT ;  /* 0x0000007a1000720c */ /* 0x000fe40003f26270 */
[----:B------:R-:W-:Y:S02]  /*2e50*/  CS2R R70, SRZ ;  /* 0x0000000000467805 */ /* 0x000fe4000001ff00 */
[----:B------:R-:W-:-:S09]  /*2e60*/  CS2R R72, SRZ ;  /* 0x0000000000487805 */ /* 0x000fd2000001ff00 */
[----:B------:R1:W5:Y:S04]  /*2e70*/  @!P1 LDG.E.64 R74, desc[UR36][R44.64] ;  /* 0x000000242c4a9981 */ /* 0x000368000c1e1b00 */
[----:B------:R1:W5:Y:S01]  /*2e80*/  @!P1 LDG.E.64 R76, desc[UR36][R46.64] ;  /* 0x000000242e4c9981 */ /* 0x000362000c1e1b00 */
[----:B------:R-:W-:Y:S02]  /*2e90*/  ISETP.GE.AND P1, PT, R3, R122, PT ;  /* 0x0000007a0300720c */ /* 0x000fe40003f26270 */
[----:B------:R-:W-:Y:S02]  /*2ea0*/  IADD3 R3, R16, 0x20, RZ ;  /* 0x0000002010037810 */ /* 0x000fe40007ffe0ff */
[----:B------:R-:W-:Y:S02]  /*2eb0*/  CS2R R66, SRZ ;  /* 0x0000000000427805 */ /* 0x000fe4000001ff00 */
[----:B------:R-:W-:-:S07]  /*2ec0*/  CS2R R68, SRZ ;  /* 0x0000000000447805 */ /* 0x000fce000001ff00 */
[----:B------:R1:W5:Y:S04]  /*2ed0*/  @!P1 LDG.E.64 R70, desc[UR36][R44.64+0x20] ;  /* 0x000020242c469981 */ /* 0x000368000c1e1b00 */
[----:B------:R1:W5:Y:S01]  /*2ee0*/  @!P1 LDG.E.64 R72, desc[UR36][R46.64+0x20] ;  /* 0x000020242e489981 */ /* 0x000362000c1e1b00 */
[----:B------:R-:W-:Y:S01]  /*2ef0*/  ISETP.GE.AND P1, PT, R3, R122, PT ;  /* 0x0000007a0300720c */ /* 0x000fe20003f26270 */
[----:B------:R-:W-:Y:S01]  /*2f00*/  VIADD R3, R16, 0x30 ;  /* 0x0000003010037836 */ /* 0x000fe20000000000 */
        /* <DEDUP_REMOVED lines=16> */
[----:B------:R-:W-:-:S13]  /*3010*/  ISETP.GE.AND P1, PT, R3, R122, PT ;  /* 0x0000007a0300720c */ /* 0x000fda0003f26270 */
[----:B------:R1:W5:Y:S04]  /*3020*/  @!P1 LDG.E.64 R48, desc[UR36][R44.64+0xa0] ;  /* 0x0000a0242c309981 */ /* 0x000368000c1e1b00 */
[----:B------:R1:W5:Y:S02]  /*3030*/  @!P1 LDG.E.64 R50, desc[UR36][R46.64+0xa0] ;  /* 0x0000a0242e329981 */ /* 0x000364000c1e1b00 */
.L_x_463:
[----:B------:R-:W-:Y:S05]  /*3040*/  BSYNC B1 ;  /* 0x0000000000017941 */ /* 0x000fea0003800000 */
.L_x_462:
[----:B------:R-:W-:Y:S01]  /*3050*/  IMAD.MOV.U32 R3, RZ, RZ, R83 ;  /* 0x000000ffff037224 */ /* 0x000fe200078e0053 */
[----:B------:R-:W-:Y:S01]  /*3060*/  MOV R0, R82 ;  /* 0x0000005200007202 */ /* 0x000fe20000000f00 */
[----:B01----:R-:W-:Y:S01]  /*3070*/  IMAD.MOV.U32 R45, RZ, RZ, R91 ;  /* 0x000000ffff2d7224 */ /* 0x003fe200078e005b */
[----:B------:R-:W-:Y:S02]  /*3080*/  MOV R44, R90 ;  /* 0x0000005a002c7202 */ /* 0x000fe40000000f00 */
[----:B------:R-:W-:Y:S01]  /*3090*/  PRMT R158, R0, 0x5410, R3 ;  /* 0x00005410009e7816 */ /* 0x000fe20000000003 */
[----:B------:R-:W-:Y:S01]  /*30a0*/  IMAD.MOV.U32 R3, RZ, RZ, R87 ;  /* 0x000000ffff037224 */ /* 0x000fe200078e0057 */
[----:B------:R-:W-:Y:S02]  /*30b0*/  MOV R0, R86 ;  /* 0x0000005600007202 */ /* 0x000fe40000000f00 */
[----:B------:R-:W-:Y:S01]  /*30c0*/  PRMT R168, R44, 0x5410, R45 ;  /* 0x000054102ca87816 */ /* 0x000fe2000000002d */
[----:B------:R-:W-:Y:S01]  /*30d0*/  IMAD.MOV.U32 R45, RZ, RZ, R131 ;  /* 0x000000ffff2d7224 */ /* 0x000fe200078e0083 */
[----:B------:R-:W-:Y:S01]  /*30e0*/  PRMT R160, R0, 0x5410, R3 ;  /* 0x0000541000a07816 */ /* 0x000fe20000000003 */
[----:B------:R-:W-:Y:S01]  /*30f0*/  IMAD.MOV.U32 R3, RZ, RZ, R99 ;  /* 0x000000ffff037224 */ /* 0x000fe200078e0063 */
[----:B------:R-:W-:-:S02]  /*3100*/  MOV R0, R98 ;  /* 0x0000006200007202 */ /* 0x000fc40000000f00 */
[----:B------:R-:W-:Y:S02]  /*3110*/  MOV R44, R130 ;  /* 0x00000082002c7202 */ /* 0x000fe40000000f00 */
[----:B------:R-:W-:Y:S01]  /*3120*/  PRMT R169, R0, 0x5410, R3 ;  /* 0x0000541000a97816 */ /* 0x000fe20000000003 */
[----:B------:R-:W-:Y:S01]  /*3130*/  IMAD.MOV.U32 R3, RZ, RZ, R81 ;  /* 0x000000ffff037224 */ /* 0x000fe200078e0051 */
[----:B------:R-:W-:Y:S01]  /*3140*/  PRMT R165, R44, 0x5410, R45 ;  /* 0x000054102ca57816 */ /* 0x000fe2000000002d */
[----:B------:R-:W-:Y:S01]  /*3150*/  IMAD.MOV.U32 R45, RZ, RZ, R85 ;  /* 0x000000ffff2d7224 */ /* 0x000fe200078e0055 */
[----:B------:R-:W-:Y:S02]  /*3160*/  MOV R0, R80 ;  /* 0x0000005000007202 */ /* 0x000fe40000000f00 */
        /* <DEDUP_REMOVED lines=14> */
[----:B-----5:R-:W-:Y:S01]  /*3250*/  IMAD.MOV.U32 R3, RZ, RZ, R49 ;  /* 0x000000ffff037224 */ /* 0x020fe200078e0031 */
        /* <DEDUP_REMOVED lines=10> */
[----:B------:R-:W-:-:S02]  /*3300*/  PRMT R156, R136, 0x5410, R137 ;  /* 0x00005410889c7816 */ /* 0x000fc40000000089 */
        /* <DEDUP_REMOVED lines=12> */
[----:B------:R-:W-:Y:S02]  /*33d0*/  ISETP.NE.AND P1, PT, R188, 0x3, PT ;  /* 0x00000003bc00780c */ /* 0x000fe40003f25270 */
[----:B------:R-:W-:Y:S01]  /*33e0*/  PRMT R93, R0, 0x5410, R3 ;  /* 0x00005410005d7816 */ /* 0x000fe20000000003 */
[----:B------:R-:W-:Y:S01]  /*33f0*/  IMAD.MOV.U32 R0, RZ, RZ, R69 ;  /* 0x000000ffff007224 */ /* 0x000fe200078e0045 */
[----:B------:R-:W-:Y:S01]  /*3400*/  PRMT R95, R44, 0x5410, R45 ;  /* 0x000054102c5f7816 */ /* 0x000fe2000000002d */
[----:B------:R-:W-:Y:S01]  /*3410*/  IMAD.MOV.U32 R45, RZ, RZ, R65 ;  /* 0x000000ffff2d7224 */ /* 0x000fe200078e0041 */
[----:B------:R-:W-:Y:S02]  /*3420*/  MOV R44, R64 ;  /* 0x00000040002c7202 */ /* 0x000fe40000000f00 */
[----:B------:R-:W-:-:S02]  /*3430*/  MOV R3, R68 ;  /* 0x0000004400037202 */ /* 0x000fc40000000f00 */
[----:B------:R-:W-:Y:S01]  /*3440*/  PRMT R136, R45, 0x5410, R44 ;  /* 0x000054102d887816 */ /* 0x000fe2000000002c */
[----:B------:R-:W-:Y:S01]  /*3450*/  IMAD.MOV.U32 R44, RZ, RZ, R73 ;  /* 0x000000ffff2c7224 */ /* 0x000fe200078e0049 */
[----:B------:R-:W-:Y:S01]  /*3460*/  PRMT R140, R0, 0x5410, R3 ;  /* 0x00005410008c7816 */ /* 0x000fe20000000003 */
[----:B------:R-:W-:Y:S01]  /*3470*/  IMAD.MOV.U32 R0, RZ, RZ, R77 ;  /* 0x000000ffff007224 */ /* 0x000fe200078e004d */
[----:B------:R-:W-:Y:S02]  /*3480*/  MOV R45, R72 ;  /* 0x00000048002d7202 */ /* 0x000fe40000000f00 */
[----:B------:R-:W-:Y:S02]  /*3490*/  MOV R3, R76 ;  /* 0x0000004c00037202 */ /* 0x000fe40000000f00 */
[----:B------:R-:W-:Y:S02]  /*34a0*/  PRMT R143, R45, 0x5410, R44 ;  /* 0x000054102d8f7816 */ /* 0x000fe4000000002c */
[----:B------:R-:W-:Y:S01]  /*34b0*/  PRMT R153, R3, 0x5410, R0 ;  /* 0x0000541003997816 */ /* 0x000fe20000000000 */
[----:B------:R-:W-:Y:S06]  /*34c0*/  @!P1 BRA `(.L_x_464) ;  /* 0x0000000000049947 */ /* 0x000fec0003800000 */
[----:B------:R-:W-:Y:S01]  /*34d0*/  BPT.TRAP 0x1 ;  /* 0x000000040000795c */ /* 0x000fe20000300000 */
.L_x_464:
[----:B------:R-:W-:Y:S01]  /*34e0*/  LEA R3, R18, R2, 0x3 ;  /* 0x0000000212037211 */ /* 0x000fe200078e18ff */
[----:B------:R-:W-:Y:S01]  /*34f0*/  BSSY B1, `(.L_x_465) ;  /* 0x0000004000017945 */ /* 0x000fe20003800000 */
[----:B------:R-:W-:-:S04]  /*3500*/  SHF.L.U32 R0, R186, 0x1f, RZ ;  /* 0x0000001fba007819 */ /* 0x000fc800000006ff */
[----:B------:R-:W0:Y:S02]  /*3510*/  SYNCS.PHASECHK.TRANS64.TRYWAIT P5, [R3+URZ+0x34890], R0 ;  /* 0x03489000030075a7 */ /* 0x000e2400080a017f */
[----:B0-----:R-:W-:Y:S05]  /*3520*/  @!P5 BRA `(.L_x_466) ;  /* 0x000001b00000d947 */ /* 0x001fea0003800000 */
.L_x_762:
[----:B------:R-:W-:Y:S05]  /*3530*/  BSYNC B1 ;  /* 0x0000000000017941 */ /* 0x000fea0003800000 */
.L_x_465:
[----:B------:R-:W-:Y:S04]  /*3540*/  BSSY B1, `(.L_x_467) ;  /* 0x0000139000017945 */ /* 0x000fe80003800000 */
[----:B------:R-:W-:Y:S05]  /*3550*/  @P0 BRA `(.L_x_468) ;  /* 0x0000001000dc0947 */ /* 0x000fea0003800000 */
[----:B------:R-:W-:Y:S01]  /*3560*/  ISETP.NE.AND P0, PT, R14, RZ, PT ;  /* 0x000000ff0e00720c */ /* 0x000fe20003f05270 */
[----:B------:R-:W-:-:S12]  /*3570*/  BSSY B2, `(.L_x_469) ;  /* 0x0000031000027945 */ /* 0x000fd80003800000 */
[----:B------:R-:W-:Y:S05]  /*3580*/  @!P0 BRA `(.L_x_470) ;  /* 0x0000000000bc8947 */ /* 0x000fea0003800000 */
[----:B------:R1:W2:Y:S01]  /*3590*/  LDS.128 R44, [R55] ;  /* 0x00000000372c7984 */ /* 0x0002a20000000c00 */
[----:B------:R-:W-:Y:S01]  /*35a0*/  ISETP.GE.AND P0, PT, R16, R122, PT ;  /* 0x0000007a1000720c */ /* 0x000fe20003f06270 */
[----:B------:R-:W-:-:S12]  /*35b0*/  BSSY B3, `(.L_x_471) ;  /* 0x000002b000037945 */ /* 0x000fd80003800000 */
[----:B-1----:R-:W-:Y:S05]  /*35c0*/  @P0 BRA `(.L_x_472) ;  /* 0x0000000000a40947 */ /* 0x002fea0003800000 */
[--C-:B------:R-:W-:Y:S01]  /*35d0*/  SHF.R.U64 R161, R130, 0x10, R131.reuse ;  /* 0x0000001082a17819 */ /* 0x100fe20000001283 */
[--C-:B--2---:R-:W-:Y:S01]  /*35e0*/  HADD2.F32 R162, -RZ, R45.reuse.H1_H1 ;  /* 0x3000002dffa27230 */ /* 0x104fe20000004100 */
[----:B------:R-:W-:Y:S01]  /*35f0*/  SHF.R.U32.HI R130, RZ, 0x10, R131 ;  /* 0x00000010ff827819 */ /* 0x000fe20000011683 */
[----:B------:R-:W-:Y:S01]  /*3600*/  HADD2.F32 R166, -RZ, R45.H0_H0 ;  /* 0x2000002dffa67230 */ /* 0x000fe20000004100 */
[--C-:B------:R-:W-:Y:S01]  /*3610*/  SHF.R.U64 R131, R132, 0x10, R133.reuse ;  /* 0x0000001084837819 */ /* 0x100fe20000001285 */
[--C-:B------:R-:W-:Y:S01]  /*3620*/  HADD2.F32 R132, -RZ, R47.reuse.H1_H1 ;  /* 0x3000002fff847230 */ /* 0x100fe20000004100 */
[----:B------:R-:W-:Y:S01]  /*3630*/  SHF.R.U32.HI R133, RZ, 0x10, R133 ;  /* 0x00000010ff857819 */ /* 0x000fe20000011685 */
[----:B------:R-:W-:Y:S02]  /*3640*/  HADD2.F32 R164, -RZ, R47.H0_H0 ;  /* 0x2000002fffa47230 */ /* 0x000fe40000004100 */
[----:B------:R-:W-:Y:S02]  /*3650*/  HADD2.F32 R163, -RZ, R131.H0_H0 ;  /* 0x20000083ffa37230 */ /* 0x000fe40000004100 */
[----:B------:R-:W-:-:S02]  /*3660*/  HADD2.F32 R133, -RZ, R133.H0_H0 ;  /* 0x20000085ff857230 */ /* 0x000fc40000004100 */
[----:B------:R-:W-:Y:S02]  /*3670*/  HADD2.F32 R161, -RZ, R161.H0_H0 ;  /* 0x200000a1ffa17230 */ /* 0x000fe40000004100 */
[----:B------:R-:W-:Y:S01]  /*3680*/  FMUL.FTZ R45, R162, R163 ;  /* 0x000000a3a22d7220 */ /* 0x000fe20000410000 */
[----:B------:R-:W-:Y:S02]  /*3690*/  HADD2.F32 R131, -RZ, R130.H0_H0 ;  /* 0x20000082ff837230 */ /* 0x000fe40000004100 */
[----:B------:R-:W-:Y:S01]  /*36a0*/  FMUL.FTZ R47, R132, R133 ;  /* 0x00000085842f7220 */ /* 0x000fe20000410000 */
[----:B------:R-:W-:Y:S01]  /*36b0*/  FMUL.FTZ R163, R166, R163 ;  /* 0x000000a3a6a37220 */ /* 0x000fe20000410000 */
[----:B------:R-:W-:Y:S01]  /*36c0*/  FMUL.FTZ R133, R164, R133 ;  /* 0x00000085a4857220 */ /* 0x000fe20000410000 */
[----:B------:R-:W-:Y:S01]  /*36d0*/  FFMA.FTZ R45, R166, R161, -R45 ;  /* 0x000000a1a62d7223 */ /* 0x000fe2000001082d */
[----:B------:R-:W-:Y:S01]  /*36e0*/  FFMA.FTZ R47, R164, R131, -R47 ;  /* 0x00000083a42f7223 */ /* 0x000fe2000001082f */
[----:B------:R-:W-:Y:S01]  /*36f0*/  FFMA.FTZ R130, R162, R161, R163 ;  /* 0x000000a1a2827223 */ /* 0x000fe200000100a3 */
[----:B------:R-:W-:Y:S01]  /*3700*/  FFMA.FTZ R132, R132, R131, R133 ;  /* 0x0000008384847223 */ /* 0x000fe20000010085 */
[----:B------:R-:W-:-:S02]  /*3710*/  HADD2.F32 R133, -RZ, R167.H0_H0 ;  /* 0x200000a7ff857230 */ /* 0x000fc40000004100 */
[--C-:B------:R-:W-:Y:S01]  /*3720*/  HADD2.F32 R162, -RZ, R44.reuse.H1_H1 ;  /* 0x3000002cffa27230 */ /* 0x100fe20000004100 */
[----:B------:R-:W-:Y:S01]  /*3730*/  F2FP.F16.F32.PACK_AB R45, R130, R45 ;  /* 0x0000002d822d723e */ /* 0x000fe200000000ff */
[----:B------:R-:W-:Y:S01]  /*3740*/  HADD2.F32 R164, -RZ, R44.H0_H0 ;  /* 0x2000002cffa47230 */ /* 0x000fe20000004100 */
[----:B------:R-:W-:Y:S01]  /*3750*/  F2FP.F16.F32.PACK_AB R47, R132, R47 ;  /* 0x0000002f842f723e */ /* 0x000fe200000000ff */
[----:B------:R-:W-:Y:S02]  /*3760*/  HADD2.F32 R131, -RZ, R167.H1_H1 ;  /* 0x300000a7ff837230 */ /* 0x000fe40000004100 */
[-C--:B------:R-:W-:Y:S01]  /*3770*/  FMUL.FTZ R163, R162, R133.reuse ;  /* 0x00000085a2a37220 */ /* 0x080fe20000410000 */
[----:B------:R-:W-:Y:S02]  /*3780*/  HADD2.F32 R44, -RZ, R46.H1_H1 ;  /* 0x3000002eff2c7230 */ /* 0x000fe40000004100 */
[----:B------:R-:W-:Y:S01]  /*3790*/  FMUL.FTZ R167, R164, R133 ;  /* 0x00000085a4a77220 */ /* 0x000fe20000410000 */
[----:B------:R-:W-:-:S02]  /*37a0*/  HADD2.F32 R161, -RZ, R165.H0_H0 ;  /* 0x200000a5ffa17230 */ /* 0x000fc40000004100 */
[----:B------:R-:W-:Y:S02]  /*37b0*/  HADD2.F32 R46, -RZ, R46.H0_H0 ;  /* 0x2000002eff2e7230 */ /* 0x000fe40000004100 */
[----:B------:R-:W-:Y:S01]  /*37c0*/  FMUL.FTZ R133, R44, R131 ;  /* 0x000000832c857220 */ /* 0x000fe20000410000 */
[----:B------:R-:W-:Y:S02]  /*37d0*/  HADD2.F32 R165, -RZ, R165.H1_H1 ;  /* 0x300000a5ffa57230 */ /* 0x000fe40000004100 */
[-C--:B------:R-:W-:Y:S01]  /*37e0*/  FFMA.FTZ R163, R164, R161.reuse, -R163 ;  /* 0x000000a1a4a37223 */ /* 0x080fe200000108a3 */
[----:B------:R-:W-:Y:S01]  /*37f0*/  FFMA.FTZ R162, R162, R161, R167 ;  /* 0x000000a1a2a27223 */ /* 0x000fe200000100a7 */
[C---:B------:R-:W-:Y:S01]  /*3800*/  FMUL.FTZ R131, R46.reuse, R131 ;  /* 0x000000832e837220 */ /* 0x040fe20000410000 */
[----:B------:R-:W-:-:S03]  /*3810*/  FFMA.FTZ R133, R46, R165, -R133 ;  /* 0x000000a52e857223 */ /* 0x000fc60000010885 */
[----:B------:R-:W-:Y:S01]  /*3820*/  FFMA.FTZ R44, R44, R165, R131 ;  /* 0x000000a52c2c7223 */ /* 0x000fe20000010083 */
[----:B------:R-:W-:-:S04]  /*3830*/  F2FP.F16.F32.PACK_AB R162, R162, R163 ;  /* 0x000000a3a2a2723e */ /* 0x000fc800000000ff */
[----:B------:R-:W-:Y:S01]  /*3840*/  F2FP.F16.F32.PACK_AB R46, R44, R133 ;  /* 0x000000852c2e723e */ /* 0x000fe200000000ff */
[----:B------:R-:W-:-:S07]  /*3850*/  IMAD.MOV.U32 R44, RZ, RZ, R162 ;  /* 0x000000ffff2c7224 */ /* 0x000fce00078e00a2 */
.L_x_472:
[----:B------:R-:W-:Y:S05]  /*3860*/  BSYNC B3 ;  /* 0x0000000000037941 */ /* 0x000fea0003800000 */
.L_x_471:
[----:B--2---:R1:W-:Y:S02]  /*3870*/  STG.E.128 desc[UR36][R56.64], R44 ;  /* 0x0000002c38007986 */ /* 0x0043e4000c101d24 */
.L_x_470:
[----:B------:R-:W-:Y:S05]  /*3880*/  BSYNC B2 ;  /* 0x0000000000027941 */ /* 0x000fea0003800000 */
.L_x_469:
[----:B------:R-:W-:Y:S01]  /*3890*/  ISETP.NE.AND P0, PT, R10, RZ, PT ;  /* 0x000000ff0a00720c */ /* 0x000fe20003f05270 */
[----:B------:R-:W-:-:S12]  /*38a0*/  BSSY B2, `(.L_x_473) ;  /* 0x0000031000027945 */ /* 0x000fd80003800000 */
[----:B------:R-:W-:Y:S05]  /*38b0*/  @!P0 BRA `(.L_x_474) ;  /* 0x0000000000bc8947 */ /* 0x000fea0003800000 */
[----:B-1----:R1:W2:Y:S01]  /*38c0*/  LDS.128 R44, [R54] ;  /* 0x00000000362c7984 */ /* 0x0022a20000000c00 */
[----:B------:R-:W-:Y:S01]  /*38d0*/  IADD3 R131, R16, 0x10, RZ ;  /* 0x0000001010837810 */ /* 0x000fe20007ffe0ff */
[----:B------:R-:W-:Y:S03]  /*38e0*/  BSSY B3, `(.L_x_475) ;  /* 0x000002b000037945 */ /* 0x000fe60003800000 */
[----:B------:R-:W-:-:S13]  /*38f0*/  ISETP.GE.AND P0, PT, R131, R122, PT ;  /* 0x0000007a8300720c */ /* 0x000fda0003f06270 */
[----:B-1----:R-:W-:Y:S05]  /*3900*/  @P0 BRA `(.L_x_476) ;  /* 0x0000000000a00947 */ /* 0x002fea0003800000 */
[--C-:B------:R-:W-:Y:S01]  /*3910*/  SHF.R.U64 R120, R120, 0x10, R121.reuse ;  /* 0x0000001078787819 */ /* 0x100fe20000001279 */
[--C-:B--2---:R-:W-:Y:S01]  /*3920*/  HADD2.F32 R131, -RZ, R45.reuse.H1_H1 ;  /* 0x3000002dff837230 */ /* 0x104fe20000004100 */
[----:B------:R-:W-:Y:S01]  /*3930*/  SHF.R.U32.HI R121, RZ, 0x10, R121 ;  /* 0x00000010ff797819 */ /* 0x000fe20000011679 */
[----:B------:R-:W-:Y:S01]  /*3940*/  HADD2.F32 R45, -RZ, R45.H0_H0 ;  /* 0x2000002dff2d7230 */ /* 0x000fe20000004100 */
[--C-:B------:R-:W-:Y:S01]  /*3950*/  SHF.R.U64 R98, R98, 0x10, R99.reuse ;  /* 0x0000001062627819 */ /* 0x100fe20000001263 */
[----:B------:R-:W-:Y:S01]  /*3960*/  HADD2.F32 R120, -RZ, R120.H0_H0 ;  /* 0x20000078ff787230 */ /* 0x000fe20000004100 */
[----:B------:R-:W-:Y:S01]  /*3970*/  SHF.R.U32.HI R99, RZ, 0x10, R99 ;  /* 0x00000010ff637819 */ /* 0x000fe20000011663 */
[----:B------:R-:W-:Y:S02]  /*3980*/  HADD2.F32 R121, -RZ, R121.H0_H0 ;  /* 0x20000079ff797230 */ /* 0x000fe40000004100 */
[--C-:B------:R-:W-:Y:S02]  /*3990*/  HADD2.F32 R130, -RZ, R47.reuse.H1_H1 ;  /* 0x3000002fff827230 */ /* 0x100fe40000004100 */
[----:B------:R-:W-:Y:S01]  /*39a0*/  FMUL.FTZ R162, R131, R120 ;  /* 0x0000007883a27220 */ /* 0x000fe20000410000 */
[----:B------:R-:W-:-:S02]  /*39b0*/  HADD2.F32 R132, -RZ, R47.H0_H0 ;  /* 0x2000002fff847230 */ /* 0x000fc40000004100 */
[C---:B------:R-:W-:Y:S01]  /*39c0*/  FMUL.FTZ R120, R45.reuse, R120 ;  /* 0x000000782d787220 */ /* 0x040fe20000410000 */
[----:B------:R-:W-:Y:S02]  /*39d0*/  HADD2.F32 R98, -RZ, R98.H0_H0 ;  /* 0x20000062ff627230 */ /* 0x000fe40000004100 */
[-C--:B------:R-:W-:Y:S01]  /*39e0*/  FMUL.FTZ R47, R130, R121.reuse ;  /* 0x00000079822f7220 */ /* 0x080fe20000410000 */
[----:B------:R-:W-:Y:S02]  /*39f0*/  HADD2.F32 R99, -RZ, R99.H0_H0 ;  /* 0x20000063ff637230 */ /* 0x000fe40000004100 */
[----:B------:R-:W-:Y:S01]  /*3a00*/  FMUL.FTZ R121, R132, R121 ;  /* 0x0000007984797220 */ /* 0x000fe20000410000 */
[-C--:B------:R-:W-:Y:S01]  /*3a10*/  FFMA.FTZ R162, R45, R98.reuse, -R162 ;  /* 0x000000622da27223 */ /* 0x080fe200000108a2 */
[----:B------:R-:W-:Y:S02]  /*3a20*/  FFMA.FTZ R131, R131, R98, R120 ;  /* 0x0000006283837223 */ /* 0x000fe40000010078 */
[----:B------:R-:W-:Y:S01]  /*3a30*/  FFMA.FTZ R130, R130, R99, R121 ;  /* 0x0000006382827223 */ /* 0x000fe20000010079 */
[----:B------:R-:W-:-:S02]  /*3a40*/  HADD2.F32 R98, -RZ, R44.H1_H1 ;  /* 0x3000002cff627230 */ /* 0x000fc40000004100 */
[----:B------:R-:W-:Y:S01]  /*3a50*/  FFMA.FTZ R47, R132, R99, -R47 ;  /* 0x00000063842f7223 */ /* 0x000fe2000001082f */
[----:B------:R-:W-:Y:S02]  /*3a60*/  HADD2.F32 R121, -RZ, R172.H0_H0 ;  /* 0x200000acff797230 */ /* 0x000fe40000004100 */
[----:B------:R-:W-:Y:S02]  /*3a70*/  HADD2.F32 R44, -RZ, R44.H0_H0 ;  /* 0x2000002cff2c7230 */ /* 0x000fe40000004100 */
[----:B------:R-:W-:Y:S02]  /*3a80*/  HADD2.F32 R45, -RZ, R172.H1_H1 ;  /* 0x300000acff2d7230 */ /* 0x000fe40000004100 */
[-C--:B------:R-:W-:Y:S01]  /*3a90*/  FMUL.FTZ R133, R98, R121.reuse ;  /* 0x0000007962857220 */ /* 0x080fe20000410000 */
[--C-:B------:R-:W-:Y:S02]  /*3aa0*/  HADD2.F32 R120, -RZ, R46.reuse.H1_H1 ;  /* 0x3000002eff787230 */ /* 0x100fe40000004100 */
[----:B------:R-:W-:Y:S01]  /*3ab0*/  FMUL.FTZ R161, R44, R121 ;  /* 0x000000792ca17220 */ /* 0x000fe20000410000 */
[----:B------:R-:W-:Y:S01]  /*3ac0*/  HADD2.F32 R46, -RZ, R46.H0_H0 ;  /* 0x2000002eff2e7230 */ /* 0x000fe20000004100 */
[----:B------:R-:W-:Y:S01]  /*3ad0*/  F2FP.F16.F32.PACK_AB R47, R130, R47 ;  /* 0x0000002f822f723e */ /* 0x000fe200000000ff */
[----:B------:R-:W-:-:S02]  /*3ae0*/  HADD2.F32 R99, -RZ, R169.H0_H0 ;  /* 0x200000a9ff637230 */ /* 0x000fc40000004100 */
[-C--:B------:R-:W-:Y:S01]  /*3af0*/  FMUL.FTZ R121, R120, R45.reuse ;  /* 0x0000002d78797220 */ /* 0x080fe20000410000 */
[----:B------:R-:W-:Y:S02]  /*3b00*/  HADD2.F32 R169, -RZ, R169.H1_H1 ;  /* 0x300000a9ffa97230 */ /* 0x000fe40000004100 */
[----:B------:R-:W-:Y:S01]  /*3b10*/  FMUL.FTZ R45, R46, R45 ;  /* 0x0000002d2e2d7220 */ /* 0x000fe20000410000 */
[-C--:B------:R-:W-:Y:S01]  /*3b20*/  FFMA.FTZ R133, R44, R99.reuse, -R133 ;  /* 0x000000632c857223 */ /* 0x080fe20000010885 */
[----:B------:R-:W-:Y:S01]  /*3b30*/  FFMA.FTZ R98, R98, R99, R161 ;  /* 0x0000006362627223 */ /* 0x000fe200000100a1 */
[-C--:B------:R-:W-:Y:S01]  /*3b40*/  FFMA.FTZ R121, R46, R169.reuse, -R121 ;  /* 0x000000a92e797223 */ /* 0x080fe20000010879 */
[----:B------:R-:W-:Y:S01]  /*3b50*/  FFMA.FTZ R120, R120, R169, R45 ;  /* 0x000000a978787223 */ /* 0x000fe2000001002d */
[----:B------:R-:W-:Y:S02]  /*3b60*/  F2FP.F16.F32.PACK_AB R45, R131, R162 ;  /* 0x000000a2832d723e */ /* 0x000fe400000000ff */
[----:B------:R-:W-:-:S02]  /*3b70*/  F2FP.F16.F32.PACK_AB R44, R98, R133 ;  /* 0x00000085622c723e */ /* 0x000fc400000000ff */
[----:B------:R-:W-:-:S07]  /*3b80*/  F2FP.F16.F32.PACK_AB R46, R120, R121 ;  /* 0x00000079782e723e */ /* 0x000fce00000000ff */
.L_x_476:
[----:B------:R-:W-:Y:S05]  /*3b90*/  BSYNC B3 ;  /* 0x0000000000037941 */ /* 0x000fea0003800000 */
.L_x_475:
[----:B--2---:R2:W-:Y:S02]  /*3ba0*/  STG.E.128 desc[UR36][R56.64+0x40], R44 ;  /* 0x0000402c38007986 */ /* 0x0045e4000c101d24 */
.L_x_474:
[----:B------:R-:W-:Y:S05]  /*3bb0*/  BSYNC B2 ;  /* 0x0000000000027941 */ /* 0x000fea0003800000 */
.L_x_473:
[----:B------:R-:W-:Y:S01]  /*3bc0*/  ISETP.NE.AND P0, PT, R9, RZ, PT ;  /* 0x000000ff0900720c */ /* 0x000fe20003f05270 */
[----:B------:R-:W-:-:S12]  /*3bd0*/  BSSY B2, `(.L_x_477) ;  /* 0x0000034000027945 */ /* 0x000fd80003800000 */
[----:B------:R-:W-:Y:S05]  /*3be0*/  @!P0 BRA `(.L_x_478) ;  /* 0x0000000000c88947 */ /* 0x000fea0003800000 */
[----:B-12---:R1:W2:Y:S01]  /*3bf0*/  LDS.128 R44, [R55+0x4000] ;  /* 0x00400000372c7984 */ /* 0x0062a20000000c00 */
[----:B------:R-:W-:Y:S01]  /*3c00*/  VIADD R99, R16, 0x20 ;  /* 0x0000002010637836 */ /* 0x000fe20000000000 */
[----:B------:R-:W-:Y:S04]  /*3c10*/  BSSY B3, `(.L_x_479) ;  /* 0x000002e000037945 */ /* 0x000fe80003800000 */
[----:B------:R-:W-:-:S13]  /*3c20*/  ISETP.GE.AND P0, PT, R99, R122, PT ;  /* 0x0000007a6300720c */ /* 0x000fda0003f06270 */
[----:B-1----:R-:W-:Y:S05]  /*3c30*/  @P0 BRA `(.L_x_480) ;  /* 0x0000000000ac0947 */ /* 0x002fea0003800000 */
[----:B------:R-:W-:Y:S01]  /*3c40*/  SHF.R.U64 R130, R96, 0x10, R97 ;  /* 0x0000001060827819 */ /* 0x000fe20000001261 */
[----:B--2---:R-:W-:Y:S01]  /*3c50*/  IMAD.MOV.U32 R120, RZ, RZ, R47 ;  /* 0x000000ffff787224 */ /* 0x004fe200078e002f */
[----:B------:R-:W-:Y:S02]  /*3c60*/  SHF.R.U32.HI R96, RZ, 0x10, R97 ;  /* 0x00000010ff607819 */ /* 0x000fe40000011661 */
[----:B------:R-:W-:Y:S01]  /*3c70*/  MOV R97, R45 ;  /* 0x0000002d00617202 */ /* 0x000fe20000000f00 */
[----:B------:R-:W-:Y:S01]  /*3c80*/  HADD2.F32 R130, -RZ, R130.H0_H0 ;  /* 0x20000082ff827230 */ /* 0x000fe20000004100 */
[--C-:B------:R-:W-:Y:S01]  /*3c90*/  SHF.R.U64 R98, R90, 0x10, R91.reuse ;  /* 0x000000105a627819 */ /* 0x100fe2000000125b */
[----:B------:R-:W-:Y:S01]  /*3ca0*/  HADD2.F32 R45, -RZ, R96.H0_H0 ;  /* 0x20000060ff2d7230 */ /* 0x000fe20000004100 */
[----:B------:R-:W-:Y:S01]  /*3cb0*/  SHF.R.U32.HI R90, RZ, 0x10, R91 ;  /* 0x00000010ff5a7819 */ /* 0x000fe2000001165b */
[--C-:B------:R-:W-:Y:S02]  /*3cc0*/  HADD2.F32 R47, -RZ, R97.reuse.H1_H1 ;  /* 0x30000061ff2f7230 */ /* 0x100fe40000004100 */
[----:B------:R-:W-:-:S02]  /*3cd0*/  HADD2.F32 R97, -RZ, R97.H0_H0 ;  /* 0x20000061ff617230 */ /* 0x000fc40000004100 */
[--C-:B------:R-:W-:Y:S02]  /*3ce0*/  HADD2.F32 R96, -RZ, R120.reuse.H1_H1 ;  /* 0x30000078ff607230 */ /* 0x100fe40000004100 */
[----:B------:R-:W-:Y:S02]  /*3cf0*/  HADD2.F32 R120, -RZ, R120.H0_H0 ;  /* 0x20000078ff787230 */ /* 0x000fe40000004100 */
[----:B------:R-:W-:Y:S02]  /*3d00*/  HADD2.F32 R98, -RZ, R98.H0_H0 ;  /* 0x20000062ff627230 */ /* 0x000fe40000004100 */
[-C--:B------:R-:W-:Y:S01]  /*3d10*/  FMUL.FTZ R99, R96, R45.reuse ;  /* 0x0000002d60637220 */ /* 0x080fe20000410000 */
[----:B------:R-:W-:Y:S02]  /*3d20*/  HADD2.F32 R91, -RZ, R90.H0_H0 ;  /* 0x2000005aff5b7230 */ /* 0x000fe40000004100 */
[-C--:B------:R-:W-:Y:S01]  /*3d30*/  FMUL.FTZ R90, R47, R130.reuse ;  /* 0x000000822f5a7220 */ /* 0x080fe20000410000 */
[----:B------:R-:W-:Y:S01]  /*3d40*/  FMUL.FTZ R130, R97, R130 ;  /* 0x0000008261827220 */ /* 0x000fe20000410000 */
[----:B------:R-:W-:-:S02]  /*3d50*/  FMUL.FTZ R121, R120, R45 ;  /* 0x0000002d78797220 */ /* 0x000fc40000410000 */
[-C--:B------:R-:W-:Y:S01]  /*3d60*/  FFMA.FTZ R45, R97, R98.reuse, -R90 ;  /* 0x00000062612d7223 */ /* 0x080fe2000001085a */
[----:B------:R-:W-:Y:S01]  /*3d70*/  FFMA.FTZ R90, R47, R98, R130 ;  /* 0x000000622f5a7223 */ /* 0x000fe20000010082 */
[-C--:B------:R-:W-:Y:S01]  /*3d80*/  FFMA.FTZ R47, R120, R91.reuse, -R99 ;  /* 0x0000005b782f7223 */ /* 0x080fe20000010863 */
[--C-:B------:R-:W-:Y:S02]  /*3d90*/  HADD2.F32 R99, -RZ, R171.reuse.H0_H0 ;  /* 0x200000abff637230 */ /* 0x100fe40000004100 */
[----:B------:R-:W-:Y:S01]  /*3da0*/  FFMA.FTZ R96, R96, R91, R121 ;  /* 0x0000005b60607223 */ /* 0x000fe20000010079 */
[--C-:B------:R-:W-:Y:S01]  /*3db0*/  HADD2.F32 R98, -RZ, R44.reuse.H1_H1 ;  /* 0x3000002cff627230 */ /* 0x100fe20000004100 */
[----:B------:R-:W-:Y:S01]  /*3dc0*/  F2FP.F16.F32.PACK_AB R45, R90, R45 ;  /* 0x0000002d5a2d723e */ /* 0x000fe200000000ff */
[----:B------:R-:W-:Y:S02]  /*3dd0*/  HADD2.F32 R120, -RZ, R44.H0_H0 ;  /* 0x2000002cff787230 */ /* 0x000fe40000004100 */
[----:B------:R-:W-:-:S02]  /*3de0*/  HADD2.F32 R171, -RZ, R171.H1_H1 ;  /* 0x300000abffab7230 */ /* 0x000fc40000004100 */
[-C--:B------:R-:W-:Y:S01]  /*3df0*/  FMUL.FTZ R121, R98, R99.reuse ;  /* 0x0000006362797220 */ /* 0x080fe20000410000 */
[--C-:B------:R-:W-:Y:S02]  /*3e00*/  HADD2.F32 R44, -RZ, R46.reuse.H1_H1 ;  /* 0x3000002eff2c7230 */ /* 0x100fe40000004100 */
[----:B------:R-:W-:Y:S01]  /*3e10*/  FMUL.FTZ R99, R120, R99 ;  /* 0x0000006378637220 */ /* 0x000fe20000410000 */
[----:B------:R-:W-:Y:S01]  /*3e20*/  HADD2.F32 R46, -RZ, R46.H0_H0 ;  /* 0x2000002eff2e7230 */ /* 0x000fe20000004100 */
[----:B------:R-:W-:Y:S01]  /*3e30*/  F2FP.F16.F32.PACK_AB R47, R96, R47 ;  /* 0x0000002f602f723e */ /* 0x000fe200000000ff */
[--C-:B------:R-:W-:Y:S02]  /*3e40*/  HADD2.F32 R91, -RZ, R168.reuse.H0_H0 ;  /* 0x200000a8ff5b7230 */ /* 0x100fe40000004100 */
[-C--:B------:R-:W-:Y:S01]  /*3e50*/  FMUL.FTZ R131, R44, R171.reuse ;  /* 0x000000ab2c837220 */ /* 0x080fe20000410000 */
[----:B------:R-:W-:Y:S02]  /*3e60*/  HADD2.F32 R97, -RZ, R168.H1_H1 ;  /* 0x300000a8ff617230 */ /* 0x000fe40000004100 */
[----:B------:R-:W-:Y:S01]  /*3e70*/  FMUL.FTZ R171, R46, R171 ;  /* 0x000000ab2eab7220 */ /* 0x000fe20000410000 */
[-C--:B------:R-:W-:Y:S01]  /*3e80*/  FFMA.FTZ R121, R120, R91.reuse, -R121 ;  /* 0x0000005b78797223 */ /* 0x080fe20000010879 */
[----:B------:R-:W-:Y:S01]  /*3e90*/  FFMA.FTZ R98, R98, R91, R99 ;  /* 0x0000005b62627223 */ /* 0x000fe20000010063 */
[-C--:B------:R-:W-:Y:S01]  /*3ea0*/  FFMA.FTZ R131, R46, R97.reuse, -R131 ;  /* 0x000000612e837223 */ /* 0x080fe20000010883 */
[----:B------:R-:W-:-:S03]  /*3eb0*/  FFMA.FTZ R44, R44, R97, R171 ;  /* 0x000000612c2c7223 */ /* 0x000fc600000100ab */
[----:B------:R-:W-:Y:S02]  /*3ec0*/  F2FP.F16.F32.PACK_AB R98, R98, R121 ;  /* 0x000000796262723e */ /* 0x000fe400000000ff */
[----:B------:R-:W-:Y:S02]  /*3ed0*/  F2FP.F16.F32.PACK_AB R46, R44, R131 ;  /* 0x000000832c2e723e */ /* 0x000fe400000000ff */
[----:B------:R-:W-:-:S07]  /*3ee0*/  MOV R44, R98 ;  /* 0x00000062002c7202 */ /* 0x000fce0000000f00 */
.L_x_480:
[----:B------:R-:W-:Y:S05]  /*3ef0*/  BSYNC B3 ;  /* 0x0000000000037941 */ /* 0x000fea0003800000 */
.L_x_479:
[----:B--2---:R3:W-:Y:S02]  /*3f00*/  STG.E.128 desc[UR36][R56.64+0x80], R44 ;  /* 0x0000802c38007986 */ /* 0x0047e4000c101d24 */
.L_x_478:
[----:B------:R-:W-:Y:S05]  /*3f10*/  BSYNC B2 ;  /* 0x0000000000027941 */ /* 0x000fea0003800000 */
.L_x_477:
[----:B------:R-:W-:Y:S01]  /*3f20*/  ISETP.NE.AND P0, PT, R8, RZ, PT ;  /* 0x000000ff0800720c */ /* 0x000fe20003f05270 */
[----:B------:R-:W-:-:S12]  /*3f30*/  BSSY B2, `(.L_x_481) ;  /* 0x0000033000027945 */ /* 0x000fd80003800000 */
[----:B------:R-:W-:Y:S05]  /*3f40*/  @!P0 BRA `(.L_x_482) ;  /* 0x0000000000c48947 */ /* 0x000fea0003800000 */
[----:B-123--:R1:W2:Y:S01]  /*3f50*/  LDS.128 R44, [R54+0x4000] ;  /* 0x00400000362c7984 */ /* 0x00e2a20000000c00 */
[----:B------:R-:W-:Y:S01]  /*3f60*/  VIADD R91, R16, 0x30 ;  /* 0x00000030105b7836 */ /* 0x000fe20000000000 */
[----:B------:R-:W-:Y:S04]  /*3f70*/  BSSY B3, `(.L_x_483) ;  /* 0x000002d000037945 */ /* 0x000fe80003800000 */
[----:B------:R-:W-:-:S13]  /*3f80*/  ISETP.GE.AND P0, PT, R91, R122, PT ;  /* 0x0000007a5b00720c */ /* 0x000fda0003f06270 */
[----:B-1----:R-:W-:Y:S05]  /*3f90*/  @P0 BRA `(.L_x_484) ;  /* 0x0000000000a80947 */ /* 0x002fea0003800000 */
[--C-:B------:R-:W-:Y:S02]  /*3fa0*/  SHF.R.U64 R97, R86, 0x10, R87.reuse ;  /* 0x0000001056617819 */ /* 0x100fe40000001257 */
[----:B------:R-:W-:Y:S01]  /*3fb0*/  SHF.R.U32.HI R90, RZ, 0x10, R87 ;  /* 0x00000010ff5a7819 */ /* 0x000fe20000011657 */
[----:B--2---:R-:W-:Y:S01]  /*3fc0*/  IMAD.MOV.U32 R87, RZ, RZ, R47 ;  /* 0x000000ffff577224 */ /* 0x004fe200078e002f */
[--C-:B------:R-:W-:Y:S01]  /*3fd0*/  SHF.R.U64 R91, R88, 0x10, R89.reuse ;  /* 0x00000010585b7819 */ /* 0x100fe20000001259 */
[----:B------:R-:W-:Y:S01]  /*3fe0*/  HADD2.F32 R47, -RZ, R45.H1_H1 ;  /* 0x3000002dff2f7230 */ /* 0x000fe20000004100 */
[----:B------:R-:W-:Y:S01]  /*3ff0*/  SHF.R.U32.HI R96, RZ, 0x10, R89 ;  /* 0x00000010ff607819 */ /* 0x000fe20000011659 */
[----:B------:R-:W-:Y:S01]  /*4000*/  HADD2.F32 R89, -RZ, R97.H0_H0 ;  /* 0x20000061ff597230 */ /* 0x000fe20000004100 */
[----:B------:R-:W-:Y:S01]  /*4010*/  MOV R86, R44 ;  /* 0x0000002c00567202 */ /* 0x000fe20000000f00 */
[----:B------:R-:W-:Y:S02]  /*4020*/  HADD2.F32 R91, -RZ, R91.H0_H0 ;  /* 0x2000005bff5b7230 */ /* 0x000fe40000004100 */
[----:B------:R-:W-:-:S02]  /*4030*/  HADD2.F32 R44, -RZ, R45.H0_H0 ;  /* 0x2000002dff2c7230 */ /* 0x000fc40000004100 */
[--C-:B------:R-:W-:Y:S02]  /*4040*/  HADD2.F32 R88, -RZ, R87.reuse.H1_H1 ;  /* 0x30000057ff587230 */ /* 0x100fe40000004100 */
[CC--:B------:R-:W-:Y:S01]  /*4050*/  FMUL.FTZ R45, R47.reuse, R91.reuse ;  /* 0x0000005b2f2d7220 */ /* 0x0c0fe20000410000 */
[----:B------:R-:W-:Y:S02]  /*4060*/  HADD2.F32 R96, -RZ, R96.H0_H0 ;  /* 0x20000060ff607230 */ /* 0x000fe40000004100 */
[C---:B------:R-:W-:Y:S01]  /*4070*/  FMUL.FTZ R98, R44.reuse, R91 ;  /* 0x0000005b2c627220 */ /* 0x040fe20000410000 */
[----:B------:R-:W-:Y:S02]  /*4080*/  HADD2.F32 R87, -RZ, R87.H0_H0 ;  /* 0x20000057ff577230 */ /* 0x000fe40000004100 */
[-C--:B------:R-:W-:Y:S01]  /*4090*/  FFMA.FTZ R44, R44, R89.reuse, -R45 ;  /* 0x000000592c2c7223 */ /* 0x080fe2000001082d */
[----:B------:R-:W-:Y:S02]  /*40a0*/  HADD2.F32 R90, -RZ, R90.H0_H0 ;  /* 0x2000005aff5a7230 */ /* 0x000fe40000004100 */
[-C--:B------:R-:W-:Y:S01]  /*40b0*/  FMUL.FTZ R120, R88, R96.reuse ;  /* 0x0000006058787220 */ /* 0x080fe20000410000 */
[----:B------:R-:W-:Y:S01]  /*40c0*/  FFMA.FTZ R45, R47, R89, R98 ;  /* 0x000000592f2d7223 */ /* 0x000fe20000010062 */
[----:B------:R-:W-:Y:S01]  /*40d0*/  FMUL.FTZ R91, R87, R96 ;  /* 0x00000060575b7220 */ /* 0x000fe20000410000 */
[----:B------:R-:W-:-:S02]  /*40e0*/  HADD2.F32 R97, -RZ, R170.H1_H1 ;  /* 0x300000aaff617230 */ /* 0x000fc40000004100 */
[-C--:B------:R-:W-:Y:S01]  /*40f0*/  FFMA.FTZ R47, R87, R90.reuse, -R120 ;  /* 0x0000005a572f7223 */ /* 0x080fe20000010878 */
[----:B------:R-:W-:Y:S02]  /*4100*/  HADD2.F32 R87, -RZ, R86.H1_H1 ;  /* 0x30000056ff577230 */ /* 0x000fe40000004100 */
[----:B------:R-:W-:Y:S01]  /*4110*/  FFMA.FTZ R96, R88, R90, R91 ;  /* 0x0000005a58607223 */ /* 0x000fe2000001005b */
[----:B------:R-:W-:Y:S01]  /*4120*/  HADD2.F32 R90, -RZ, R170.H0_H0 ;  /* 0x200000aaff5a7230 */ /* 0x000fe20000004100 */
[----:B------:R-:W-:Y:S01]  /*4130*/  F2FP.F16.F32.PACK_AB R45, R45, R44 ;  /* 0x0000002c2d2d723e */ /* 0x000fe200000000ff */
[----:B------:R-:W-:Y:S02]  /*4140*/  HADD2.F32 R88, -RZ, R46.H1_H1 ;  /* 0x3000002eff587230 */ /* 0x000fe40000004100 */
[----:B------:R-:W-:Y:S02]  /*4150*/  HADD2.F32 R86, -RZ, R86.H0_H0 ;  /* 0x20000056ff567230 */ /* 0x000fe40000004100 */
[----:B------:R-:W-:Y:S01]  /*4160*/  FMUL.FTZ R99, R87, R90 ;  /* 0x0000005a57637220 */ /* 0x000fe20000410000 */
[----:B------:R-:W-:-:S02]  /*4170*/  HADD2.F32 R46, -RZ, R46.H0_H0 ;  /* 0x2000002eff2e7230 */ /* 0x000fc40000004100 */
[-C--:B------:R-:W-:Y:S01]  /*4180*/  FMUL.FTZ R121, R88, R97.reuse ;  /* 0x0000006158797220 */ /* 0x080fe20000410000 */
[--C-:B------:R-:W-:Y:S02]  /*4190*/  HADD2.F32 R89, -RZ, R160.reuse.H0_H0 ;  /* 0x200000a0ff597230 */ /* 0x100fe40000004100 */
[----:B------:R-:W-:Y:S01]  /*41a0*/  FMUL.FTZ R90, R86, R90 ;  /* 0x0000005a565a7220 */ /* 0x000fe20000410000 */
[----:B------:R-:W-:Y:S02]  /*41b0*/  HADD2.F32 R91, -RZ, R160.H1_H1 ;  /* 0x300000a0ff5b7230 */ /* 0x000fe40000004100 */
[----:B------:R-:W-:Y:S01]  /*41c0*/  FMUL.FTZ R97, R46, R97 ;  /* 0x000000612e617220 */ /* 0x000fe20000410000 */
[----:B------:R-:W-:Y:S01]  /*41d0*/  F2FP.F16.F32.PACK_AB R47, R96, R47 ;  /* 0x0000002f602f723e */ /* 0x000fe200000000ff */
[-C--:B------:R-:W-:Y:S01]  /*41e0*/  FFMA.FTZ R99, R86, R89.reuse, -R99 ;  /* 0x0000005956637223 */ /* 0x080fe20000010863 */
[----:B------:R-:W-:Y:S01]  /*41f0*/  FFMA.FTZ R90, R87, R89, R90 ;  /* 0x00000059575a7223 */ /* 0x000fe2000001005a */
[-C--:B------:R-:W-:Y:S01]  /*4200*/  FFMA.FTZ R121, R46, R91.reuse, -R121 ;  /* 0x0000005b2e797223 */ /* 0x080fe20000010879 */
[----:B------:R-:W-:-:S03]  /*4210*/  FFMA.FTZ R88, R88, R91, R97 ;  /* 0x0000005b58587223 */ /* 0x000fc60000010061 */
[----:B------:R-:W-:Y:S02]  /*4220*/  F2FP.F16.F32.PACK_AB R44, R90, R99 ;  /* 0x000000635a2c723e */ /* 0x000fe400000000ff */
[----:B------:R-:W-:-:S07]  /*4230*/  F2FP.F16.F32.PACK_AB R46, R88, R121 ;  /* 0x00000079582e723e */ /* 0x000fce00000000ff */
.L_x_484:
[----:B------:R-:W-:Y:S05]  /*4240*/  BSYNC B3 ;  /* 0x0000000000037941 */ /* 0x000fea0003800000 */
.L_x_483:
[----:B--2---:R4:W-:Y:S02]  /*4250*/  STG.E.128 desc[UR36][R56.64+0xc0], R44 ;  /* 0x0000c02c38007986 */ /* 0x0049e4000c101d24 */
.L_x_482:
[----:B------:R-:W-:Y:S05]  /*4260*/  BSYNC B2 ;  /* 0x0000000000027941 */ /* 0x000fea0003800000 */
.L_x_481:
[----:B------:R-:W-:Y:S01]  /*4270*/  ISETP.NE.AND P0, PT, R7, RZ, PT ;  /* 0x000000ff0700720c */ /* 0x000fe20003f05270 */
[----:B------:R-:W-:-:S12]  /*4280*/  BSSY B2, `(.L_x_485) ;  /* 0x0000032000027945 */ /* 0x000fd80003800000 */
[----:B------:R-:W-:Y:S05]  /*4290*/  @!P0 BRA `(.L_x_486) ;  /* 0x0000000000c08947 */ /* 0x000fea0003800000 */
[----:B-1234-:R1:W2:Y:S01]  /*42a0*/  LDS.128 R44, [R55+0x8000] ;  /* 0x00800000372c7984 */ /* 0x01e2a20000000c00 */
[----:B------:R-:W-:Y:S01]  /*42b0*/  IADD3 R87, R16, 0x40, RZ ;  /* 0x0000004010577810 */ /* 0x000fe20007ffe0ff */
[----:B------:R-:W-:Y:S03]  /*42c0*/  BSSY B3, `(.L_x_487) ;  /* 0x000002c000037945 */ /* 0x000fe60003800000 */
[----:B------:R-:W-:-:S13]  /*42d0*/  ISETP.GE.AND P0, PT, R87, R122, PT ;  /* 0x0000007a5700720c */ /* 0x000fda0003f06270 */
[----:B-1----:R-:W-:Y:S05]  /*42e0*/  @P0 BRA `(.L_x_488) ;  /* 0x0000000000a40947 */ /* 0x002fea0003800000 */
[--C-:B------:R-:W-:Y:S01]  /*42f0*/  SHF.R.U64 R87, R82, 0x10, R83.reuse ;  /* 0x0000001052577819 */ /* 0x100fe20000001253 */
[----:B--2---:R-:W-:Y:S01]  /*4300*/  IMAD.MOV.U32 R82, RZ, RZ, R46 ;  /* 0x000000ffff527224 */ /* 0x004fe200078e002e */
[----:B------:R-:W-:Y:S01]  /*4310*/  SHF.R.U32.HI R86, RZ, 0x10, R83 ;  /* 0x00000010ff567819 */ /* 0x000fe20000011653 */
[--C-:B------:R-:W-:Y:S01]  /*4320*/  HADD2.F32 R46, -RZ, R45.reuse.H1_H1 ;  /* 0x3000002dff2e7230 */ /* 0x100fe20000004100 */
[--C-:B------:R-:W-:Y:S01]  /*4330*/  SHF.R.U64 R83, R84, 0x10, R85.reuse ;  /* 0x0000001054537819 */ /* 0x100fe20000001255 */
[----:B------:R-:W-:Y:S01]  /*4340*/  HADD2.F32 R45, -RZ, R45.H0_H0 ;  /* 0x2000002dff2d7230 */ /* 0x000fe20000004100 */
[----:B------:R-:W-:Y:S01]  /*4350*/  SHF.R.U32.HI R88, RZ, 0x10, R85 ;  /* 0x00000010ff587819 */ /* 0x000fe20000011655 */
[----:B------:R-:W-:Y:S02]  /*4360*/  HADD2.F32 R84, -RZ, R87.H0_H0 ;  /* 0x20000057ff547230 */ /* 0x000fe40000004100 */
[----:B------:R-:W-:Y:S02]  /*4370*/  HADD2.F32 R85, -RZ, R83.H0_H0 ;  /* 0x20000053ff557230 */ /* 0x000fe40000004100 */
[----:B------:R-:W-:-:S02]  /*4380*/  HADD2.F32 R88, -RZ, R88.H0_H0 ;  /* 0x20000058ff587230 */ /* 0x000fc40000004100 */
[--C-:B------:R-:W-:Y:S02]  /*4390*/  HADD2.F32 R83, -RZ, R47.reuse.H1_H1 ;  /* 0x3000002fff537230 */ /* 0x100fe40000004100 */
[CC--:B------:R-:W-:Y:S01]  /*43a0*/  FMUL.FTZ R90, R46.reuse, R85.reuse ;  /* 0x000000552e5a7220 */ /* 0x0c0fe20000410000 */
[C---:B------:R-:W-:Y:S01]  /*43b0*/  FMUL.FTZ R85, R45.reuse, R85 ;  /* 0x000000552d557220 */ /* 0x040fe20000410000 */
[----:B------:R-:W-:Y:S02]  /*43c0*/  HADD2.F32 R47, -RZ, R47.H0_H0 ;  /* 0x2000002fff2f7230 */ /* 0x000fe40000004100 */
[-C--:B------:R-:W-:Y:S01]  /*43d0*/  FFMA.FTZ R90, R45, R84.reuse, -R90 ;  /* 0x000000542d5a7223 */ /* 0x080fe2000001085a */
[----:B------:R-:W-:Y:S01]  /*43e0*/  FFMA.FTZ R87, R46, R84, R85 ;  /* 0x000000542e577223 */ /* 0x000fe20000010055 */
[----:B------:R-:W-:Y:S02]  /*43f0*/  HADD2.F32 R86, -RZ, R86.H0_H0 ;  /* 0x20000056ff567230 */ /* 0x000fe40000004100 */
[----:B------:R-:W-:Y:S01]  /*4400*/  FMUL.FTZ R96, R83, R88 ;  /* 0x0000005853607220 */ /* 0x000fe20000410000 */
[----:B------:R-:W-:-:S02]  /*4410*/  HADD2.F32 R84, -RZ, R159.H0_H0 ;  /* 0x2000009fff547230 */ /* 0x000fc40000004100 */
[C---:B------:R-:W-:Y:S01]  /*4420*/  FMUL.FTZ R88, R47.reuse, R88 ;  /* 0x000000582f587220 */ /* 0x040fe20000410000 */
[----:B------:R-:W-:Y:S02]  /*4430*/  HADD2.F32 R159, -RZ, R159.H1_H1 ;  /* 0x3000009fff9f7230 */ /* 0x000fe40000004100 */
[-C--:B------:R-:W-:Y:S01]  /*4440*/  FFMA.FTZ R96, R47, R86.reuse, -R96 ;  /* 0x000000562f607223 */ /* 0x080fe20000010860 */
[----:B------:R-:W-:Y:S02]  /*4450*/  HADD2.F32 R45, -RZ, R44.H1_H1 ;  /* 0x3000002cff2d7230 */ /* 0x000fe40000004100 */
[----:B------:R-:W-:Y:S01]  /*4460*/  FFMA.FTZ R91, R83, R86, R88 ;  /* 0x00000056535b7223 */ /* 0x000fe20000010058 */
        /* <DEDUP_REMOVED lines=9> */
[-C--:B------:R-:W-:Y:S01]  /*4500*/  FFMA.FTZ R85, R44, R47.reuse, -R85 ;  /* 0x0000002f2c557223 */ /* 0x080fe20000010855 */
[----:B------:R-:W-:Y:S01]  /*4510*/  FFMA.FTZ R84, R45, R47, R84 ;  /* 0x0000002f2d547223 */ /* 0x000fe20000010054 */
[-C--:B------:R-:W-:Y:S01]  /*4520*/  FFMA.FTZ R89, R82, R83.reuse, -R89 ;  /* 0x0000005352597223 */ /* 0x080fe20000010859 */
[----:B------:R-:W-:Y:S01]  /*4530*/  FFMA.FTZ R46, R46, R83, R159 ;  /* 0x000000532e2e7223 */ /* 0x000fe2000001009f */
[----:B------:R-:W-:-:S02]  /*4540*/  F2FP.F16.F32.PACK_AB R45, R87, R90 ;  /* 0x0000005a572d723e */ /* 0x000fc400000000ff */
[----:B------:R-:W-:Y:S02]  /*4550*/  F2FP.F16.F32.PACK_AB R47, R91, R96 ;  /* 0x000000605b2f723e */ /* 0x000fe400000000ff */
[----:B------:R-:W-:Y:S02]  /*4560*/  F2FP.F16.F32.PACK_AB R44, R84, R85 ;  /* 0x00000055542c723e */ /* 0x000fe400000000ff */
[----:B------:R-:W-:-:S07]  /*4570*/  F2FP.F16.F32.PACK_AB R46, R46, R89 ;  /* 0x000000592e2e723e */ /* 0x000fce00000000ff */
.L_x_488:
[----:B------:R-:W-:Y:S05]  /*4580*/  BSYNC B3 ;  /* 0x0000000000037941 */ /* 0x000fea0003800000 */
.L_x_487:
[----:B--2---:R1:W-:Y:S02]  /*4590*/  STG.E.128 desc[UR36][R56.64+0x100], R44 ;  /* 0x0001002c38007986 */ /* 0x0043e4000c101d24 */
.L_x_486:
[----:B------:R-:W-:Y:S05]  /*45a0*/  BSYNC B2 ;  /* 0x0000000000027941 */ /* 0x000fea0003800000 */
.L_x_485:
[----:B------:R-:W-:-:S13]  /*45b0*/  ISETP.NE.AND P0, PT, R6, RZ, PT ;  /* 0x000000ff0600720c */ /* 0x000fda0003f05270 */
        /* <DEDUP_REMOVED lines=47> */
.L_x_490:
[----:B------:R-:W-:Y:S05]  /*48b0*/  BSYNC B2 ;  /* 0x0000000000027941 */ /* 0x000fea0003800000 */
.L_x_489:
[----:B--2---:R1:W-:Y:S02]  /*48c0*/  STG.E.128 desc[UR36][R56.64+0x140], R44 ;  /* 0x0001402c38007986 */ /* 0x0043e4000c101d24 */
.L_x_468:
[----:B------:R-:W-:Y:S05]  /*48d0*/  BSYNC B1 ;  /* 0x0000000000017941 */ /* 0x000fea0003800000 */
.L_x_467:
[----:B------:R-:W-:Y:S05]  /*48e0*/  @P4 BRA `(.L_x_491) ;  /* 0x0000005000484947 */ /* 0x000fea0003800000 */
[----:B------:R-:W-:Y:S01]  /*48f0*/  ISETP.NE.AND P0, PT, R14, RZ, PT ;  /* 0x000000ff0e00720c */ /* 0x000fe20003f05270 */
[----:B------:R-:W-:-:S12]  /*4900*/  BSSY B1, `(.L_x_492) ;  /* 0x0000031000017945 */ /* 0x000fd80003800000 */
[----:B------:R-:W-:Y:S05]  /*4910*/  @!P0 BRA `(.L_x_493) ;  /* 0x0000000000bc8947 */ /* 0x000fea0003800000 */
[----:B-1234-:R1:W2:Y:S01]  /*4920*/  LDS.128 R44, [R55+0x2000] ;  /* 0x00200000372c7984 */ /* 0x01e2a20000000c00 */
        /* <DEDUP_REMOVED lines=10> */
[----:B------:R-:W-:Y:S01]  /*49d0*/  HADD2.F32 R76, -RZ, R79.H0_H0 ;  /* 0x2000004fff4c7230 */ /* 0x000fe20000004100 */
[----:B------:R-:W-:Y:S01]  /*49e0*/  MOV R56, R46 ;  /* 0x0000002e00387202 */ /* 0x000fe20000000f00 */
[----:B------:R-:W-:Y:S02]  /*49f0*/  HADD2.F32 R75, -RZ, R75.H0_H0 ;  /* 0x2000004bff4b7230 */ /* 0x000fe40000004100 */
[----:B------:R-:W-:-:S02]  /*4a00*/  HADD2.F32 R78, -RZ, R78.H0_H0 ;  /* 0x2000004eff4e7230 */ /* 0x000fc40000004100 */
[--C-:B------:R-:W-:Y:S02]  /*4a10*/  HADD2.F32 R46, -RZ, R45.reuse.H1_H1 ;  /* 0x3000002dff2e7230 */ /* 0x100fe40000004100 */
[----:B------:R-:W-:Y:S02]  /*4a20*/  HADD2.F32 R45, -RZ, R45.H0_H0 ;  /* 0x2000002dff2d7230 */ /* 0x000fe40000004100 */
[-C--:B------:R-:W-:Y:S01]  /*4a30*/  FMUL.FTZ R82, R57, R78.reuse ;  /* 0x0000004e39527220 */ /* 0x080fe20000410000 */
[----:B------:R-:W-:Y:S01]  /*4a40*/  FMUL.FTZ R78, R47, R78 ;  /* 0x0000004e2f4e7220 */ /* 0x000fe20000410000 */
[-C--:B------:R-:W-:Y:S01]  /*4a50*/  FMUL.FTZ R80, R46, R75.reuse ;  /* 0x0000004b2e507220 */ /* 0x080fe20000410000 */
[----:B------:R-:W-:Y:S02]  /*4a60*/  FMUL.FTZ R75, R45, R75 ;  /* 0x0000004b2d4b7220 */ /* 0x000fe40000410000 */
[----:B------:R-:W-:Y:S01]  /*4a70*/  FFMA.FTZ R79, R57, R76, R78 ;  /* 0x0000004c394f7223 */ /* 0x000fe2000001004e */
[----:B------:R-:W-:Y:S01]  /*4a80*/  FFMA.FTZ R80, R45, R74, -R80 ;  /* 0x0000004a2d507223 */ /* 0x000fe20000010850 */
[----:B------:R-:W-:-:S02]  /*4a90*/  HADD2.F32 R45, -RZ, R44.H1_H1 ;  /* 0x3000002cff2d7230 */ /* 0x000fc40000004100 */
[----:B------:R-:W-:Y:S01]  /*4aa0*/  FFMA.FTZ R77, R46, R74, R75 ;  /* 0x0000004a2e4d7223 */ /* 0x000fe2000001004b */
[--C-:B------:R-:W-:Y:S02]  /*4ab0*/  HADD2.F32 R57, -RZ, R153.reuse.H0_H0 ;  /* 0x20000099ff397230 */ /* 0x100fe40000004100 */
[----:B------:R-:W-:Y:S01]  /*4ac0*/  FFMA.FTZ R82, R47, R76, -R82 ;  /* 0x0000004c2f527223 */ /* 0x000fe20000010852 */
[----:B------:R-:W-:Y:S02]  /*4ad0*/  HADD2.F32 R44, -RZ, R44.H0_H0 ;  /* 0x2000002cff2c7230 */ /* 0x000fe40000004100 */
[----:B------:R-:W-:Y:S02]  /*4ae0*/  HADD2.F32 R153, -RZ, R153.H1_H1 ;  /* 0x30000099ff997230 */ /* 0x000fe40000004100 */
[-C--:B------:R-:W-:Y:S01]  /*4af0*/  FMUL.FTZ R75, R45, R57.reuse ;  /* 0x000000392d4b7220 */ /* 0x080fe20000410000 */
[--C-:B------:R-:W-:Y:S02]  /*4b00*/  HADD2.F32 R46, -RZ, R56.reuse.H1_H1 ;  /* 0x30000038ff2e7230 */ /* 0x100fe40000004100 */
[----:B------:R-:W-:Y:S01]  /*4b10*/  FMUL.FTZ R74, R44, R57 ;  /* 0x000000392c4a7220 */ /* 0x000fe20000410000 */
[----:B------:R-:W-:-:S02]  /*4b20*/  HADD2.F32 R56, -RZ, R56.H0_H0 ;  /* 0x20000038ff387230 */ /* 0x000fc40000004100 */
[--C-:B------:R-:W-:Y:S02]  /*4b30*/  HADD2.F32 R47, -RZ, R151.reuse.H0_H0 ;  /* 0x20000097ff2f7230 */ /* 0x100fe40000004100 */
[-C--:B------:R-:W-:Y:S01]  /*4b40*/  FMUL.FTZ R57, R46, R153.reuse ;  /* 0x000000992e397220 */ /* 0x080fe20000410000 */
        /* <DEDUP_REMOVED lines=10> */
.L_x_495:
[----:B------:R-:W-:Y:S05]  /*4bf0*/  BSYNC B2 ;  /* 0x0000000000027941 */ /* 0x000fea0003800000 */
.L_x_494:
[----:B--2---:R1:W-:Y:S02]  /*4c00*/  STG.E.128 desc[UR36][R52.64], R44 ;  /* 0x0000002c34007986 */ /* 0x0043e4000c101d24 */
.L_x_493:
[----:B------:R-:W-:Y:S05]  /*4c10*/  BSYNC B1 ;  /* 0x0000000000017941 */ /* 0x000fea0003800000 */
.L_x_492:
[----:B------:R-:W-:Y:S01]  /*4c20*/  ISETP.NE.AND P0, PT, R10, RZ, PT ;  /* 0x000000ff0a00720c */ /* 0x000fe20003f05270 */
[----:B------:R-:W-:-:S12]  /*4c30*/  BSSY B1, `(.L_x_496) ;  /* 0x0000032000017945 */ /* 0x000fd80003800000 */
[----:B------:R-:W-:Y:S05]  /*4c40*/  @!P0 BRA `(.L_x_497) ;  /* 0x0000000000c08947 */ /* 0x000fea0003800000 */
[----:B-1234-:R1:W2:Y:S01]  /*4c50*/  LDS.128 R44, [R54+0x2000] ;  /* 0x00200000362c7984 */ /* 0x01e2a20000000c00 */
[----:B------:R-:W-:Y:S01]  /*4c60*/  VIADD R57, R16, 0x10 ;  /* 0x0000001010397836 */ /* 0x000fe20000000000 */
[----:B------:R-:W-:Y:S04]  /*4c70*/  BSSY B2, `(.L_x_498) ;  /* 0x000002c000027945 */ /* 0x000fe80003800000 */
        /* <DEDUP_REMOVED lines=8> */
[----:B------:R-:W-:Y:S01]  /*4d00*/  MOV R56, R46 ;  /* 0x0000002e00387202 */ /* 0x000fe20000000f00 */
[----:B------:R-:W-:Y:S01]  /*4d10*/  HADD2.F32 R46, -RZ, R45.H1_H1 ;  /* 0x3000002dff2e7230 */ /* 0x000fe20000004100 */
[----:B------:R-:W-:Y:S01]  /*4d20*/  SHF.R.U32.HI R74, RZ, 0x10, R73 ;  /* 0x00000010ff4a7819 */ /* 0x000fe20000011649 */
[----:B------:R-:W-:Y:S02]  /*4d30*/  HADD2.F32 R71, -RZ, R71.H0_H0 ;  /* 0x20000047ff477230 */ /* 0x000fe40000004100 */
[----:B------:R-:W-:-:S02]  /*4d40*/  HADD2.F32 R45, -RZ, R45.H0_H0 ;  /* 0x2000002dff2d7230 */ /* 0x000fc40000004100 */
[----:B------:R-:W-:Y:S02]  /*4d50*/  HADD2.F32 R74, -RZ, R74.H0_H0 ;  /* 0x2000004aff4a7230 */ /* 0x000fe40000004100 */
[CC--:B------:R-:W-:Y:S01]  /*4d60*/  FMUL.FTZ R76, R46.reuse, R71.reuse ;  /* 0x000000472e4c7220 */ /* 0x0c0fe20000410000 */
[----:B------:R-:W-:Y:S02]  /*4d70*/  HADD2.F32 R72, -RZ, R75.H0_H0 ;  /* 0x2000004bff487230 */ /* 0x000fe40000004100 */
[C---:B------:R-:W-:Y:S01]  /*4d80*/  FMUL.FTZ R71, R45.reuse, R71 ;  /* 0x000000472d477220 */ /* 0x040fe20000410000 */
[----:B------:R-:W-:Y:S01]  /*4d90*/  FFMA.FTZ R76, R45, R70, -R76 ;  /* 0x000000462d4c7223 */ /* 0x000fe2000001084c */
[----:B------:R-:W-:Y:S02]  /*4da0*/  FMUL.FTZ R78, R57, R74 ;  /* 0x0000004a394e7220 */ /* 0x000fe40000410000 */
[----:B------:R-:W-:Y:S01]  /*4db0*/  FFMA.FTZ R73, R46, R70, R71 ;  /* 0x000000462e497223 */ /* 0x000fe20000010047 */
        /* <DEDUP_REMOVED lines=23> */
.L_x_499:
[----:B------:R-:W-:Y:S05]  /*4f30*/  BSYNC B2 ;  /* 0x0000000000027941 */ /* 0x000fea0003800000 */
.L_x_498:
[----:B--2---:R1:W-:Y:S02]  /*4f40*/  STG.E.128 desc[UR36][R52.64+0x40], R44 ;  /* 0x0000402c34007986 */ /* 0x0043e4000c101d24 */
.L_x_497:
[----:B------:R-:W-:Y:S05]  /*4f50*/  BSYNC B1 ;  /* 0x0000000000017941 */ /* 0x000fea0003800000 */
.L_x_496:
        /* <DEDUP_REMOVED lines=29> */
[----:B------:R-:W-:Y:S02]  /*5130*/  HADD2.F32 R57, -RZ, R140.H1_H1 ;  /* 0x3000008cff397230 */ /* 0x000fe40000004100 */
[----:B------:R-:W-:Y:S01]  /*5140*/  FFMA.FTZ R74, R47, R68, -R74 ;  /* 0x000000442f4a7223 */ /* 0x000fe2000001084a */
[----:B------:R-:W-:Y:S02]  /*5150*/  HADD2.F32 R44, -RZ, R44.H0_H0 ;  /* 0x2000002cff2c7230 */ /* 0x000fe40000004100 */
[----:B------:R-:W-:Y:S02]  /*5160*/  HADD2.F32 R67, -RZ, R140.H0_H0 ;  /* 0x2000008cff437230 */ /* 0x000fe40000004100 */
[-C--:B------:R-:W-:Y:S01]  /*5170*/  FMUL.FTZ R69, R45, R57.reuse ;  /* 0x000000392d457220 */ /* 0x080fe20000410000 */
[--C-:B------:R-:W-:Y:S02]  /*5180*/  HADD2.F32 R46, -RZ, R56.reuse.H1_H1 ;  /* 0x30000038ff2e7230 */ /* 0x100fe40000004100 */
[----:B------:R-:W-:Y:S01]  /*5190*/  FMUL.FTZ R66, R44, R57 ;  /* 0x000000392c427220 */ /* 0x000fe20000410000 */
[----:B------:R-:W-:-:S02]  /*51a0*/  HADD2.F32 R56, -RZ, R56.H0_H0 ;  /* 0x20000038ff387230 */ /* 0x000fc40000004100 */
[--C-:B------:R-:W-:Y:S02]  /*51b0*/  HADD2.F32 R47, -RZ, R141.reuse.H1_H1 ;  /* 0x3000008dff2f7230 */ /* 0x100fe40000004100 */
[-C--:B------:R-:W-:Y:S01]  /*51c0*/  FMUL.FTZ R57, R46, R67.reuse ;  /* 0x000000432e397220 */ /* 0x080fe20000410000 */
[----:B------:R-:W-:Y:S02]  /*51d0*/  HADD2.F32 R141, -RZ, R141.H0_H0 ;  /* 0x2000008dff8d7230 */ /* 0x000fe40000004100 */
        /* <DEDUP_REMOVED lines=9> */
.L_x_503:
[----:B------:R-:W-:Y:S05]  /*5270*/  BSYNC B2 ;  /* 0x0000000000027941 */ /* 0x000fea0003800000 */
.L_x_502:
[----:B--2---:R1:W-:Y:S02]  /*5280*/  STG.E.128 desc[UR36][R52.64+0x80], R44 ;  /* 0x0000802c34007986 */ /* 0x0043e4000c101d24 */
.L_x_501:
[----:B------:R-:W-:Y:S05]  /*5290*/  BSYNC B1 ;  /* 0x0000000000017941 */ /* 0x000fea0003800000 */
.L_x_500:
        /* <DEDUP_REMOVED lines=49> */
.L_x_507:
[----:B------:R-:W-:Y:S05]  /*55b0*/  BSYNC B2 ;  /* 0x0000000000027941 */ /* 0x000fea0003800000 */
.L_x_506:
[----:B--2---:R1:W-:Y:S02]  /*55c0*/  STG.E.128 desc[UR36][R52.64+0xc0], R44 ;  /* 0x0000c02c34007986 */ /* 0x0043e4000c101d24 */
.L_x_505:
[----:B------:R-:W-:Y:S05]  /*55d0*/  BSYNC B1 ;  /* 0x0000000000017941 */ /* 0x000fea0003800000 */
.L_x_504:
        /* <DEDUP_REMOVED lines=24> */
[C---:B------:R-:W-:Y:S01]  /*5760*/  FMUL.FTZ R59, R45.reuse, R59 ;  /* 0x0000003b2d3b7220 */ /* 0x040fe20000410000 */
[----:B------:R-:W-:Y:S02]  /*5770*/  FFMA.FTZ R61, R56, R58, R61 ;  /* 0x0000003a383d7223 */ /* 0x000fe4000001003d */
[----:B------:R-:W-:Y:S01]  /*5780*/  FFMA.FTZ R62, R45, R57, -R62 ;  /* 0x000000392d3e7223 */ /* 0x000fe2000001083e */
[----:B------:R-:W-:-:S02]  /*5790*/  HADD2.F32 R56, -RZ, R95.H0_H0 ;  /* 0x2000005fff387230 */ /* 0x000fc40000004100 */
[----:B------:R-:W-:Y:S01]  /*57a0*/  FFMA.FTZ R59, R46, R57, R59 ;  /* 0x000000392e3b7223 */ /* 0x000fe2000001003b */
[----:B------:R-:W-:Y:S02]  /*57b0*/  HADD2.F32 R95, -RZ, R95.H1_H1 ;  /* 0x3000005fff5f7230 */ /* 0x000fe40000004100 */
[----:B------:R-:W-:Y:S01]  /*57c0*/  FFMA.FTZ R64, R47, R58, -R64 ;  /* 0x0000003a2f407223 */ /* 0x000fe20000010840 */
[--C-:B------:R-:W-:Y:S02]  /*57d0*/  HADD2.F32 R45, -RZ, R44.reuse.H1_H1 ;  /* 0x3000002cff2d7230 */ /* 0x100fe40000004100 */
[--C-:B------:R-:W-:Y:S02]  /*57e0*/  HADD2.F32 R46, -RZ, R55.reuse.H1_H1 ;  /* 0x30000037ff2e7230 */ /* 0x100fe40000004100 */
[----:B------:R-:W-:Y:S02]  /*57f0*/  HADD2.F32 R44, -RZ, R44.H0_H0 ;  /* 0x2000002cff2c7230 */ /* 0x000fe40000004100 */
[----:B------:R-:W-:Y:S01]  /*5800*/  FMUL.FTZ R57, R45, R56 ;  /* 0x000000382d397220 */ /* 0x000fe20000410000 */
[----:B------:R-:W-:-:S02]  /*5810*/  HADD2.F32 R55, -RZ, R55.H0_H0 ;  /* 0x20000037ff377230 */ /* 0x000fc40000004100 */
[-C--:B------:R-:W-:Y:S01]  /*5820*/  FMUL.FTZ R58, R46, R95.reuse ;  /* 0x0000005f2e3a7220 */ /* 0x080fe20000410000 */
[--C-:B------:R-:W-:Y:S02]  /*5830*/  HADD2.F32 R47, -RZ, R94.reuse.H1_H1 ;  /* 0x3000005eff2f7230 */ /* 0x100fe40000004100 */
[C---:B------:R-:W-:Y:S01]  /*5840*/  FMUL.FTZ R56, R44.reuse, R56 ;  /* 0x000000382c387220 */ /* 0x040fe20000410000 */
        /* <DEDUP_REMOVED lines=10> */
.L_x_511:
[----:B------:R-:W-:Y:S05]  /*58f0*/  BSYNC B2 ;  /* 0x0000000000027941 */ /* 0x000fea0003800000 */
.L_x_510:
[----:B--2---:R1:W-:Y:S02]  /*5900*/  STG.E.128 desc[UR36][R52.64+0x100], R44 ;  /* 0x0001002c34007986 */ /* 0x0043e4000c101d24 */
.L_x_509:
[----:B------:R-:W-:Y:S05]  /*5910*/  BSYNC B1 ;  /* 0x0000000000017941 */ /* 0x000fea0003800000 */
.L_x_508:
[----:B------:R-:W-:-:S13]  /*5920*/  ISETP.NE.AND P0, PT, R6, RZ, PT ;  /* 0x000000ff0600720c */ /* 0x000fda0003f05270 */
[----:B------:R-:W-:Y:S05]  /*5930*/  @!P0 BRA `(.L_x_491) ;  /* 0x0000004000348947 */ /* 0x000fea0003800000 */
[----:B-1234-:R1:W2:Y:S01]  /*5940*/  LDS.128 R44, [R54+0xa000] ;  /* 0x00a00000362c7984 */ /* 0x01e2a20000000c00 */
[----:B------:R-:W-:Y:S01]  /*5950*/  VIADD R55, R16, 0x50 ;  /* 0x0000005010377836 */ /* 0x000fe20000000000 */
[----:B------:R-:W-:Y:S04]  /*5960*/  BSSY B1, `(.L_x_512) ;  /* 0x000002c000017945 */ /* 0x000fe80003800000 */
[----:B------:R-:W-:-:S13]  /*5970*/  ISETP.GE.AND P0, PT, R55, R122, PT ;  /* 0x0000007a3700720c */ /* 0x000fda0003f06270 */
[----:B-1----:R-:W-:Y:S05]  /*5980*/  @P0 BRA `(.L_x_513) ;  /* 0x0000000000a40947 */ /* 0x002fea0003800000 */
[--C-:B------:R-:W-:Y:S02]  /*5990*/  SHF.R.U64 R55, R48, 0x10, R49.reuse ;  /* 0x0000001030377819 */ /* 0x100fe40000001231 */
[----:B------:R-:W-:Y:S02]  /*59a0*/  SHF.R.U32.HI R54, RZ, 0x10, R49 ;  /* 0x00000010ff367819 */ /* 0x000fe40000011631 */
[--C-:B------:R-:W-:Y:S01]  /*59b0*/  SHF.R.U64 R49, R50, 0x10, R51.reuse ;  /* 0x0000001032317819 */ /* 0x100fe20000001233 */
[----:B------:R-:W-:Y:S01]  /*59c0*/  HADD2.F32 R50, -RZ, R55.H0_H0 ;  /* 0x20000037ff327230 */ /* 0x000fe20000004100 */
[----:B------:R-:W-:Y:S01]  /*59d0*/  SHF.R.U32.HI R56, RZ, 0x10, R51 ;  /* 0x00000010ff387819 */ /* 0x000fe20000011633 */
[----:B------:R-:W-:Y:S01]  /*59e0*/  HADD2.F32 R54, -RZ, R54.H0_H0 ;  /* 0x20000036ff367230 */ /* 0x000fe20000004100 */
[----:B--2---:R-:W-:Y:S01]  /*59f0*/  MOV R48, R46 ;  /* 0x0000002e00307202 */ /* 0x004fe20000000f00 */
[----:B------:R-:W-:Y:S02]  /*5a00*/  HADD2.F32 R51, -RZ, R49.H0_H0 ;  /* 0x20000031ff337230 */ /* 0x000fe40000004100 */
[----:B------:R-:W-:-:S02]  /*5a10*/  HADD2.F32 R46, -RZ, R45.H1_H1 ;  /* 0x3000002dff2e7230 */ /* 0x000fc40000004100 */
[----:B------:R-:W-:Y:S02]  /*5a20*/  HADD2.F32 R45, -RZ, R45.H0_H0 ;  /* 0x2000002dff2d7230 */ /* 0x000fe40000004100 */
[----:B------:R-:W-:Y:S02]  /*5a30*/  HADD2.F32 R56, -RZ, R56.H0_H0 ;  /* 0x20000038ff387230 */ /* 0x000fe40000004100 */
[-C--:B------:R-:W-:Y:S01]  /*5a40*/  FMUL.FTZ R58, R46, R51.reuse ;  /* 0x000000332e3a7220 */ /* 0x080fe20000410000 */
[--C-:B------:R-:W-:Y:S02]  /*5a50*/  HADD2.F32 R49, -RZ, R47.reuse.H1_H1 ;  /* 0x3000002fff317230 */ /* 0x100fe40000004100 */
[C---:B------:R-:W-:Y:S01]  /*5a60*/  FMUL.FTZ R51, R45.reuse, R51 ;  /* 0x000000332d337220 */ /* 0x040fe20000410000 */
[----:B------:R-:W-:Y:S02]  /*5a70*/  HADD2.F32 R47, -RZ, R47.H0_H0 ;  /* 0x2000002fff2f7230 */ /* 0x000fe40000004100 */
[----:B------:R-:W-:Y:S01]  /*5a80*/  FFMA.FTZ R58, R45, R50, -R58 ;  /* 0x000000322d3a7223 */ /* 0x000fe2000001083a */
[----:B------:R-:W-:-:S02]  /*5a90*/  HADD2.F32 R45, -RZ, R44.H1_H1 ;  /* 0x3000002cff2d7230 */ /* 0x000fc40000004100 */
[----:B------:R-:W-:Y:S01]  /*5aa0*/  FFMA.FTZ R55, R46, R50, R51 ;  /* 0x000000322e377223 */ /* 0x000fe20000010033 */
[-C--:B------:R-:W-:Y:S01]  /*5ab0*/  FMUL.FTZ R60, R49, R56.reuse ;  /* 0x00000038313c7220 */ /* 0x080fe20000410000 */
[--C-:B------:R-:W-:Y:S02]  /*5ac0*/  HADD2.F32 R50, -RZ, R93.reuse.H0_H0 ;  /* 0x2000005dff327230 */ /* 0x100fe40000004100 */
[C---:B------:R-:W-:Y:S01]  /*5ad0*/  FMUL.FTZ R56, R47.reuse, R56 ;  /* 0x000000382f387220 */ /* 0x040fe20000410000 */
[----:B------:R-:W-:Y:S02]  /*5ae0*/  HADD2.F32 R93, -RZ, R93.H1_H1 ;  /* 0x3000005dff5d7230 */ /* 0x000fe40000004100 */
[-C--:B------:R-:W-:Y:S01]  /*5af0*/  FFMA.FTZ R60, R47, R54.reuse, -R60 ;  /* 0x000000362f3c7223 */ /* 0x080fe2000001083c */
[----:B------:R-:W-:Y:S02]  /*5b00*/  HADD2.F32 R46, -RZ, R48.H1_H1 ;  /* 0x30000030ff2e7230 */ /* 0x000fe40000004100 */
[----:B------:R-:W-:Y:S01]  /*5b10*/  FFMA.FTZ R59, R49, R54, R56 ;  /* 0x00000036313b7223 */ /* 0x000fe20000010038 */
[----:B------:R-:W-:-:S02]  /*5b20*/  HADD2.F32 R44, -RZ, R44.H0_H0 ;  /* 0x2000002cff2c7230 */ /* 0x000fc40000004100 */
[CC--:B------:R-:W-:Y:S01]  /*5b30*/  FMUL.FTZ R51, R45.reuse, R50.reuse ;  /* 0x000000322d337220 */ /* 0x0c0fe20000410000 */
[----:B------:R-:W-:Y:S02]  /*5b40*/  HADD2.F32 R48, -RZ, R48.H0_H0 ;  /* 0x20000030ff307230 */ /* 0x000fe40000004100 */
[-C--:B------:R-:W-:Y:S01]  /*5b50*/  FMUL.FTZ R57, R46, R93.reuse ;  /* 0x0000005d2e397220 */ /* 0x080fe20000410000 */
[--C-:B------:R-:W-:Y:S02]  /*5b60*/  HADD2.F32 R47, -RZ, R92.reuse.H1_H1 ;  /* 0x3000005cff2f7230 */ /* 0x100fe40000004100 */
[----:B------:R-:W-:Y:S01]  /*5b70*/  FMUL.FTZ R50, R44, R50 ;  /* 0x000000322c327220 */ /* 0x000fe20000410000 */
        /* <DEDUP_REMOVED lines=10> */
.L_x_513:
[----:B------:R-:W-:Y:S05]  /*5c20*/  BSYNC B1 ;  /* 0x0000000000017941 */ /* 0x000fea0003800000 */
.L_x_512:
[----:B--2---:R1:W-:Y:S01]  /*5c30*/  STG.E.128 desc[UR36][R52.64+0x140], R44 ;  /* 0x0001402c34007986 */ /* 0x0043e2000c101d24 */
[----:B------:R-:W-:Y:S05]  /*5c40*/  BRA `(.L_x_491) ;  /* 0x0000003c00707947 */ /* 0x000fea0003800000 */
.L_x_459:
        /* <DEDUP_REMOVED lines=18> */
[----:B------:R-:W-:Y:S02]  /*5d70*/  IADD3 R44, P1, R110, R92, RZ ;  /* 0x0000005c6e2c7210 */ /* 0x000fe40007f3e0ff */
[----:B------:R-:W-:Y:S02]  /*5d80*/  CS2R R54, SRZ ;  /* 0x0000000000367805 */ /* 0x000fe4000001ff00 */
[----:B------:R-:W-:Y:S01]  /*5d90*/  CS2R R52, SRZ ;  /* 0x0000000000347805 */ /* 0x000fe2000001ff00 */
[----:B------:R-:W-:Y:S01]  /*5da0*/  IMAD.X R46, R0, 0x1, R31, P0 ;  /* 0x00000001002e7824 */ /* 0x000fe200000e061f */
[----:B------:R-:W-:Y:S02]  /*5db0*/  LEA R68, P0, R45, UR4, 0x1 ;  /* 0x000000042d447c11 */ /* 0x000fe4000f8008ff */
[----:B------:R-:W-:-:S02]  /*5dc0*/  CS2R R66, SRZ ;  /* 0x0000000000427805 */ /* 0x000fc4000001ff00 */
[----:B------:R-:W-:Y:S02]  /*5dd0*/  CS2R R64, SRZ ;  /* 0x0000000000407805 */ /* 0x000fe4000001ff00 */
[----:B------:R-:W-:Y:S01]  /*5de0*/  LEA.HI.X R69, R45, UR5, R46, 0x1, P0 ;  /* 0x000000052d457c11 */ /* 0x000fe200080f0c2e */
[----:B------:R-:W-:Y:S01]  /*5df0*/  ULDC.64 UR4, c[0x0][0x3e0] ;  /* 0x0000f80000047ab9 */ /* 0x000fe20000000a00 */
[----:B------:R-:W-:Y:S02]  /*5e00*/  ISETP.GE.AND P0, PT, R22, R122, PT ;  /* 0x0000007a1600720c */ /* 0x000fe40003f06270 */
[----:B------:R-:W-:Y:S02]  /*5e10*/  IADD3.X R45, R3, R33, RZ, P1, !PT ;  /* 0x00000021032d7210 */ /* 0x000fe40000ffe4ff */
[----:B------:R-:W-:-:S04]  /*5e20*/  LEA R72, P1, R44, UR4, 0x1 ;  /* 0x000000042c487c11 */ /* 0x000fc8000f8208ff */
[----:B------:R-:W-:Y:S02]  /*5e30*/  LEA.HI.X R73, R44, UR5, R45, 0x1, P1 ;  /* 0x000000052c497c11 */ /* 0x000fe400088f0c2d */
[----:B------:R-:W-:-:S03]  /*5e40*/  ISETP.GE.AND P1, PT, R184, R122, PT ;  /* 0x0000007ab800720c */ /* 0x000fc60003f26270 */
[----:B------:R0:W5:Y:S04]  /*5e50*/  @!P0 LDG.E.128 R52, desc[UR36][R68.64] ;  /* 0x0000002444348981 */ /* 0x000168000c1e1d00 */
[----:B------:R0:W5:Y:S01]  /*5e60*/  @!P0 LDG.E.128 R64, desc[UR36][R72.64] ;  /* 0x0000002448408981 */ /* 0x000162000c1e1d00 */
[----:B------:R-:W-:Y:S02]  /*5e70*/  ISETP.GE.AND P0, PT, R185, R122, PT ;  /* 0x0000007ab900720c */ /* 0x000fe40003f06270 */
        /* <DEDUP_REMOVED lines=8> */
[----:B------:R0:W5:Y:S04]  /*5f00*/  @!P1 LDG.E.128 R48, desc[UR36][R68.64+0x40] ;  /* 0x0000402444309981 */ /* 0x000168000c1e1d00 */
[----:B------:R0:W5:Y:S04]  /*5f10*/  @!P0 LDG.E.128 R44, desc[UR36][R68.64+0x80] ;  /* 0x00008024442c8981 */ /* 0x000168000c1e1d00 */
[----:B------:R0:W5:Y:S04]  /*5f20*/  @!P1 LDG.E.128 R60, desc[UR36][R72.64+0x40] ;  /* 0x00004024483c9981 */ /* 0x000168000c1e1d00 */
[----:B------:R0:W5:Y:S02]  /*5f30*/  @!P0 LDG.E.128 R56, desc[UR36][R72.64+0x80] ;  /* 0x0000802448388981 */ /* 0x000164000c1e1d00 */
.L_x_515:
[----:B------:R-:W-:Y:S05]  /*5f40*/  BSYNC B1 ;  /* 0x0000000000017941 */ /* 0x000fea0003800000 */
.L_x_514:
[----:B------:R-:W-:Y:S01]  /*5f50*/  ISETP.GE.AND P0, PT, R202, R4, PT ;  /* 0x00000004ca00720c */ /* 0x000fe20003f06270 */
[----:B------:R-:W-:Y:S01]  /*5f60*/  BSSY B1, `(.L_x_516) ;  /* 0x000002e000017945 */ /* 0x000fe20003800000 */
[----:B0-----:R-:W-:Y:S02]  /*5f70*/  CS2R R68, SRZ ;  /* 0x0000000000447805 */ /* 0x001fe4000001ff00 */
        /* <DEDUP_REMOVED lines=17> */
[----:B------:R-:W-:Y:S02]  /*6090*/  IADD3.X R69, R31, R0, R38, P1, P5 ;  /* 0x000000001f457210 */ /* 0x000fe40000fea426 */
[----:B------:R-:W-:Y:S02]  /*60a0*/  CS2R R76, SRZ ;  /* 0x00000000004c7805 */ /* 0x000fe4000001ff00 */
[----:B------:R-:W-:Y:S02]  /*60b0*/  IADD3 R0, P1, P5, R110, R92, R39 ;  /* 0x0000005c6e007210 */ /* 0x000fe40007d3e027 */
[----:B------:R-:W-:-:S02]  /*60c0*/  CS2R R90, SRZ ;  /* 0x00000000005a7805 */ /* 0x000fc4000001ff00 */
[----:B------:R-:W-:Y:S02]  /*60d0*/  CS2R R88, SRZ ;  /* 0x0000000000587805 */ /* 0x000fe4000001ff00 */
[----:B------:R-:W-:Y:S02]  /*60e0*/  IADD3.X R3, R33, R3, R41, P1, P5 ;  /* 0x0000000321037210 */ /* 0x000fe40000fea429 */
[----:B------:R-:W-:-:S04]  /*60f0*/  LEA R92, P1, R94, UR4, 0x1 ;  /* 0x000000045e5c7c11 */ /* 0x000fc8000f8208ff */
[----:B------:R-:W-:Y:S02]  /*6100*/  LEA.HI.X R93, R94, UR5, R69, 0x1, P1 ;  /* 0x000000055e5d7c11 */ /* 0x000fe400088f0c45 */
[----:B------:R-:W-:-:S04]  /*6110*/  LEA R94, P1, R0, UR6, 0x1 ;  /* 0x00000006005e7c11 */ /* 0x000fc8000f8208ff */
[----:B------:R-:W-:Y:S02]  /*6120*/  LEA.HI.X R95, R0, UR7, R3, 0x1, P1 ;  /* 0x00000007005f7c11 */ /* 0x000fe400088f0c03 */
[----:B------:R-:W-:Y:S02]  /*6130*/  ISETP.GE.AND P1, PT, R22, R122, PT ;  /* 0x0000007a1600720c */ /* 0x000fe40003f26270 */
[----:B------:R-:W-:Y:S02]  /*6140*/  CS2R R74, SRZ ;  /* 0x00000000004a7805 */ /* 0x000fe4000001ff00 */
[----:B------:R-:W-:Y:S02]  /*6150*/  CS2R R72, SRZ ;  /* 0x0000000000487805 */ /* 0x000fe4000001ff00 */
[----:B------:R-:W-:Y:S02]  /*6160*/  CS2R R86, SRZ ;  /* 0x0000000000567805 */ /* 0x000fe4000001ff00 */
[----:B------:R-:W-:-:S05]  /*6170*/  CS2R R84, SRZ ;  /* 0x0000000000547805 */ /* 0x000fca000001ff00 */
[----:B------:R0:W5:Y:S04]  /*6180*/  @!P1 LDG.E.128 R76, desc[UR36][R92.64] ;  /* 0x000000245c4c9981 */ /* 0x000168000c1e1d00 */
[----:B------:R0:W5:Y:S01]  /*6190*/  @!P1 LDG.E.128 R88, desc[UR36][R94.64] ;  /* 0x000000245e589981 */ /* 0x000162000c1e1d00 */
[----:B------:R-:W-:Y:S02]  /*61a0*/  ISETP.GE.AND P1, PT, R184, R122, PT ;  /* 0x0000007ab800720c */ /* 0x000fe40003f26270 */
[----:B------:R-:W-:Y:S02]  /*61b0*/  CS2R R70, SRZ ;  /* 0x0000000000467805 */ /* 0x000fe4000001ff00 */
[----:B------:R-:W-:Y:S02]  /*61c0*/  CS2R R68, SRZ ;  /* 0x0000000000447805 */ /* 0x000fe4000001ff00 */
[----:B------:R-:W-:-:S02]  /*61d0*/  CS2R R82, SRZ ;  /* 0x0000000000527805 */ /* 0x000fc4000001ff00 */
[----:B------:R-:W-:-:S05]  /*61e0*/  CS2R R80, SRZ ;  /* 0x0000000000507805 */ /* 0x000fca000001ff00 */
[----:B------:R0:W5:Y:S04]  /*61f0*/  @!P1 LDG.E.128 R72, desc[UR36][R92.64+0x40] ;  /* 0x000040245c489981 */ /* 0x000168000c1e1d00 */
[----:B------:R0:W5:Y:S01]  /*6200*/  @!P1 LDG.E.128 R84, desc[UR36][R94.64+0x40] ;  /* 0x000040245e549981 */ /* 0x000162000c1e1d00 */
[----:B------:R-:W-:-:S13]  /*6210*/  ISETP.GE.AND P1, PT, R185, R122, PT ;  /* 0x0000007ab900720c */ /* 0x000fda0003f26270 */
[----:B------:R0:W5:Y:S04]  /*6220*/  @!P1 LDG.E.128 R68, desc[UR36][R92.64+0x80] ;  /* 0x000080245c449981 */ /* 0x000168000c1e1d00 */
[----:B------:R0:W5:Y:S02]  /*6230*/  @!P1 LDG.E.128 R80, desc[UR36][R94.64+0x80] ;  /* 0x000080245e509981 */ /* 0x000164000c1e1d00 */
.L_x_517:
[----:B------:R-:W-:Y:S05]  /*6240*/  BSYNC B1 ;  /* 0x0000000000017941 */ /* 0x000fea0003800000 */
.L_x_516:
[----:B------:R-:W-:Y:S01]  /*6250*/  IMAD.MOV.U32 R0, RZ, RZ, R44 ;  /* 0x000000ffff007224 */ /* 0x000fe200078e002c */
[----:B------:R-:W-:Y:S01]  /*6260*/  MOV R3, R45 ;  /* 0x0000002d00037202 */ /* 0x000fe20000000f00 */
[----:B0-----:R-:W-:Y:S01]  /*6270*/  IMAD.MOV.U32 R92, RZ, RZ, R48 ;  /* 0x000000ffff5c7224 */ /* 0x001fe200078e0030 */
        /* <DEDUP_REMOVED lines=8> */
[----:B------:R-:W-:-:S02]  /*6300*/  PRMT R182, R3, 0x5410, R93 ;  /* 0x0000541003b67816 */ /* 0x000fc4000000005d */
[----:B------:R-:W-:Y:S02]  /*6310*/  MOV R3, R55 ;  /* 0x0000003700037202 */ /* 0x000fe40000000f00 */
[----:B------:R-:W-:Y:S02]  /*6320*/  MOV R93, R53 ;  /* 0x00000035005d7202 */ /* 0x000fe40000000f00 */
[----:B------:R-:W-:Y:S01]  /*6330*/  PRMT R183, R0, 0x7610, R183 ;  /* 0x0000761000b77816 */ /* 0x000fe200000000b7 */
[----:B------:R-:W-:Y:S01]  /*6340*/  IMAD.MOV.U32 R0, RZ, RZ, R58 ;  /* 0x000000ffff007224 */ /* 0x000fe200078e003a */
[----:B------:R-:W-:Y:S01]  /*6350*/  PRMT R173, R3, 0x5410, R92 ;  /* 0x0000541003ad7816 */ /* 0x000fe2000000005c */
[----:B------:R-:W-:Y:S01]  /*6360*/  IMAD.MOV.U32 R92, RZ, RZ, R56 ;  /* 0x000000ffff5c7224 */ /* 0x000fe200078e0038 */
[----:B------:R-:W-:Y:S02]  /*6370*/  PRMT R169, R93, 0x7610, R169 ;  /* 0x000076105da97816 */ /* 0x000fe400000000a9 */
        /* <DEDUP_REMOVED lines=12> */
[----:B------:R-:W-:-:S02]  /*6440*/  PRMT R183, R183, 0x5410, R3 ;  /* 0x00005410b7b77816 */ /* 0x000fc40000000003 */
[----:B------:R-:W-:Y:S02]  /*6450*/  PRMT R224, R93, 0x7610, R224 ;  /* 0x000076105de07816 */ /* 0x000fe400000000e0 */
[----:B------:R-:W-:Y:S02]  /*6460*/  MOV R3, R67 ;  /* 0x0000004300037202 */ /* 0x000fe40000000f00 */
[----:B------:R-:W-:Y:S02]  /*6470*/  MOV R93, R65 ;  /* 0x00000041005d7202 */ /* 0x000fe40000000f00 */
[----:B------:R-:W-:Y:S01]  /*6480*/  PRMT R224, R224, 0x5410, R0 ;  /* 0x00005410e0e07816 */ /* 0x000fe20000000000 */
[----:B-----5:R-:W-:Y:S01]  /*6490*/  IMAD.MOV.U32 R0, RZ, RZ, R70 ;  /* 0x000000ffff007224 */ /* 0x020fe200078e0046 */
        /* <DEDUP_REMOVED lines=37> */
[----:B------:R-:W-:-:S02]  /*66f0*/  PRMT R174, R93, 0x5410, R92 ;  /* 0x000054105dae7816 */ /* 0x000fc4000000005c */
[----:B------:R-:W-:Y:S01]  /*6700*/  PRMT R175, R3, 0x5410, R0 ;  /* 0x0000541003af7816 */ /* 0x000fe20000000000 */
[----:B------:R-:W-:Y:S06]  /*6710*/  @!P1 BRA `(.L_x_518) ;  /* 0x0000000000049947 */ /* 0x000fec0003800000 */
[----:B------:R-:W-:Y:S01]  /*6720*/  BPT.TRAP 0x1 ;  /* 0x000000040000795c */ /* 0x000fe20000300000 */
.L_x_518:
[----:B------:R-:W-:Y:S01]  /*6730*/  IMAD R3, R18, 0x8, R2 ;  /* 0x0000000812037824 */ /* 0x000fe200078e0202 */
[----:B------:R-:W-:Y:S01]  /*6740*/  SHF.L.U32 R0, R186, 0x1f, RZ ;  /* 0x0000001fba007819 */ /* 0x000fe200000006ff */
[----:B------:R-:W0:Y:S01]  /*6750*/  LDC R151, c[0x0][0x2e4] ;  /* 0x0000b900ff977b82 */ /* 0x000e220000000800 */
[----:B------:R-:W-:Y:S02]  /*6760*/  BSSY B1, `(.L_x_519) ;  /* 0x0000004000017945 */ /* 0x000fe40003800000 */
[----:B------:R-:W1:Y:S05]  /*6770*/  SYNCS.PHASECHK.TRANS64.TRYWAIT P5, [R3+URZ+0x34890], R0 ;  /* 0x03489000030075a7 */ /* 0x000e6a00080a017f */
[----:B------:R-:W2:Y:S01]  /*6780*/  LDC.64 R130, c[0x0][0x2f0] ;  /* 0x0000bc00ff827b82 */ /* 0x000ea20000000a00 */
[----:B-1----:R-:W-:Y:S05]  /*6790*/  @!P5 BRA `(.L_x_520) ;  /* 0x0000017c0078d947 */ /* 0x002fea0003800000 */
.L_x_763:
[----:B------:R-:W-:Y:S05]  /*67a0*/  BSYNC B1 ;  /* 0x0000000000017941 */ /* 0x000fea0003800000 */
.L_x_519:
[----:B------:R-:W-:Y:S01]  /*67b0*/  BSSY B1, `(.L_x_521) ;  /* 0x0000175000017945 */ /* 0x000fe20003800000 */
[----:B0-----:R-:W-:Y:S01]  /*67c0*/  IADD3 R153, -R119, R151, RZ ;  /* 0x0000009777997210 */ /* 0x001fe20007ffe1ff */
[----:B------:R-:W-:Y:S02]  /*67d0*/  IMAD.MOV.U32 R133, RZ, RZ, R96 ;  /* 0x000000ffff857224 */ /* 0x000fe400078e0060 */
[----:B------:R-:W-:Y:S05]  /*67e0*/  @P4 BRA `(.L_x_522) ;  /* 0x0000001400c44947 */ /* 0x000fea0003800000 */
[----:B------:R-:W-:Y:S01]  /*67f0*/  ISETP.NE.AND P4, PT, R14, RZ, PT ;  /* 0x000000ff0e00720c */ /* 0x000fe20003f85270 */
[-C--:B--2---:R-:W-:Y:S01]  /*6800*/  IMAD R92, R148, R130.reuse, RZ ;  /* 0x00000082945c7224 */ /* 0x084fe200078e02ff */
[----:B------:R-:W-:Y:S01]  /*6810*/  BSSY B2, `(.L_x_523) ;  /* 0x0000079000027945 */ /* 0x000fe20003800000 */
[----:B------:R-:W-:-:S04]  /*6820*/  IMAD.WIDE.U32 R136, R19, R130, R132 ;  /* 0x0000008213887225 */ /* 0x000fc800078e0084 */
[----:B------:R-:W-:-:S05]  /*6830*/  IMAD R93, R19, R131, R92 ;  /* 0x00000083135d7224 */ /* 0x000fca00078e025c */
[----:B------:R-:W-:Y:S01]  /*6840*/  IADD3 R164, R93, R137, RZ ;  /* 0x000000895da47210 */ /* 0x000fe20007ffe0ff */
[----:B------:R-:W-:Y:S06]  /*6850*/  @!P4 BRA `(.L_x_524) ;  /* 0x0000000400d0c947 */ /* 0x000fec0003800000 */
[----:B------:R-:W-:Y:S01]  /*6860*/  SEL R92, R119, R153, !P3 ;  /* 0x00000099775c7207 */ /* 0x000fe20005800000 */
[----:B------:R-:W-:Y:S01]  /*6870*/  BSSY B3, `(.L_x_525) ;  /* 0x0000070000037945 */ /* 0x000fe20003800000 */
[----:B------:R-:W-:Y:S02]  /*6880*/  IADD3 R96, P4, P5, R104, R136, R29 ;  /* 0x0000008868607210 */ /* 0x000fe40007d9e01d */
[----:B------:R-:W-:Y:S02]  /*6890*/  SHF.R.S32.HI R93, RZ, 0x1f, R92 ;  /* 0x0000001fff5d7819 */ /* 0x000fe4000001145c */
[----:B------:R-:W-:Y:S02]  /*68a0*/  IADD3.X R97, R101, R164, R13, P4, P5 ;  /* 0x000000a465617210 */ /* 0x000fe400027ea40d */
[----:B------:R-:W-:-:S04]  /*68b0*/  LEA.HI R93, R93, R92, RZ, 0x4 ;  /* 0x0000005c5d5d7211 */ /* 0x000fc800078f20ff */
[----:B------:R-:W-:-:S05]  /*68c0*/  LEA.HI.SX32 R92, R93, R30, 0x1c ;  /* 0x0000001e5d5c7211 */ /* 0x000fca00078fe2ff */
[----:B------:R-:W-:-:S05]  /*68d0*/  IMAD.SHL.U32 R93, R92, 0x8, RZ ;  /* 0x000000085c5d7824 */ /* 0x000fca00078e00ff */
[----:B------:R-:W-:-:S13]  /*68e0*/  ISETP.GE.AND P4, PT, R93, R151, PT ;  /* 0x000000975d00720c */ /* 0x000fda0003f86270 */
[--C-:B------:R-:W-:Y:S02]  /*68f0*/  @!P4 SHF.R.S32.HI R95, RZ, 0x1f, R93.reuse ;  /* 0x0000001fff5fc819 */ /* 0x100fe4000001145d */
[----:B------:R-:W-:-:S04]  /*6900*/  @!P4 IADD3 R94, P5, P6, R104, R136, R93 ;  /* 0x00000088685ec210 */ /* 0x000fc80007ebe05d */
[----:B------:R-:W-:Y:S02]  /*6910*/  @!P4 IADD3.X R95, R101, R164, R95, P5, P6 ;  /* 0x000000a4655fc210 */ /* 0x000fe40002fec45f */
[----:B------:R-:W-:-:S04]  /*6920*/  LEA R140, P5, R96, R120, 0x1 ;  /* 0x00000078608c7211 */ /* 0x000fc800078a08ff */
[----:B------:R-:W-:Y:S02]  /*6930*/  LEA.HI.X R141, R96, R121, R97, 0x1, P5 ;  /* 0x00000079608d7211 */ /* 0x000fe400028f0c61 */
[----:B------:R-:W-:-:S04]  /*6940*/  @!P4 LEA R142, P5, R94, R120, 0x1 ;  /* 0x000000785e8ec211 */ /* 0x000fc800078a08ff */
[----:B------:R-:W-:Y:S02]  /*6950*/  @!P4 LEA.HI.X R143, R94, R121, R95, 0x1, P5 ;  /* 0x000000795e8fc211 */ /* 0x000fe400028f0c5f */
[----:B------:R-:W-:Y:S02]  /*6960*/  SHF.R.S32.HI R95, RZ, 0x1f, R92 ;  /* 0x0000001fff5f7819 */ /* 0x000fe4000001145c */
[----:B------:R-:W-:Y:S02]  /*6970*/  LOP3.LUT R94, R189, 0x38, R93, 0xf8, !PT ;  /* 0x00000038bd5e7812 */ /* 0x000fe400078ef85d */
[----:B------:R-:W-:Y:S01]  /*6980*/  LEA.HI R92, R95, R92, RZ, 0x3 ;  /* 0x0000005c5f5c7211 */ /* 0x000fe200078f18ff */
[----:B------:R-:W-:Y:S01]  /*6990*/  IMAD R95, R18, 0x6000, R146 ;  /* 0x00006000125f7824 */ /* 0x000fe200078e0292 */
[----:B------:R-:W-:Y:S02]  /*69a0*/  LOP3.LUT R94, R94, R191, RZ, 0x3c, !PT ;  /* 0x000000bf5e5e7212 */ /* 0x000fe400078e3cff */
[----:B------:R-:W-:-:S02]  /*69b0*/  SHF.L.U32 R92, R92, 0xa, RZ ;  /* 0x0000000a5c5c7819 */ /* 0x000fc400000006ff */
[----:B------:R-:W-:Y:S02]  /*69c0*/  ISETP.GE.AND P5, PT, R22, R122, PT ;  /* 0x0000007a1600720c */ /* 0x000fe40003fa6270 */
[----:B------:R-:W-:Y:S01]  /*69d0*/  LOP3.LUT R93, R92, 0x7fffe000, RZ, 0xc0, !PT ;  /* 0x7fffe0005c5d7812 */ /* 0x000fe200078ec0ff */
[----:B------:R-:W-:-:S04]  /*69e0*/  IMAD R92, R95, 0x2, R2 ;  /* 0x000000025f5c7824 */ /* 0x000fc800078e0202 */
[----:B------:R-:W-:-:S05]  /*69f0*/  IMAD R93, R190, 0x200, R93 ;  /* 0x00000200be5d7824 */ /* 0x000fca00078e025d */
[----:B------:R-:W-:-:S05]  /*6a00*/  IADD3 R93, R93, R94, RZ ;  /* 0x0000005e5d5d7210 */ /* 0x000fca0007ffe0ff */
[----:B------:R-:W-:-:S05]  /*6a10*/  IMAD R93, R18, 0x6000, R93 ;  /* 0x00006000125d7824 */ /* 0x000fca00078e025d */
[----:B------:R-:W-:Y:S02]  /*6a20*/  LEA R96, R93, R2, 0x1 ;  /* 0x000000025d607211 */ /* 0x000fe400078e08ff */
[----:B------:R-:W0:Y:S04]  /*6a30*/  LDS.128 R92, [R92+0x1c400] ;  /* 0x01c400005c5c7984 */ /* 0x000e280000000c00 */
[----:B------:R-:W2:Y:S01]  /*6a40*/  LDS.128 R96, [R96+0x1c400] ;  /* 0x01c4000060607984 */ /* 0x000ea20000000c00 */
[----:B------:R-:W-:Y:S05]  /*6a50*/  @P5 BRA `(.L_x_526) ;  /* 0x0000000400445947 */ /* 0x000fea0003800000 */
[--C-:B------:R-:W-:Y:S01]  /*6a60*/  SHF.R.U64 R52, R52, 0x10, R53.reuse ;  /* 0x0000001034347819 */ /* 0x100fe20000001235 */
[----:B------:R-:W-:Y:S01]  /*6a70*/  HADD2.F32 R171, -RZ, R171.H0_H0 ;  /* 0x200000abffab7230 */ /* 0x000fe20000004100 */
[----:B------:R-:W-:Y:S01]  /*6a80*/  SHF.R.U32.HI R167, RZ, 0x10, R53 ;  /* 0x00000010ffa77819 */ /* 0x000fe20000011635 */
[----:B--2---:R-:W-:Y:S01]  /*6a90*/  HADD2.F32 R168, -RZ, R97.H0_H0 ;  /* 0x20000061ffa87230 */ /* 0x004fe20000004100 */
[--C-:B------:R-:W-:Y:S01]  /*6aa0*/  SHF.R.U64 R53, R64, 0x10, R65.reuse ;  /* 0x0000001040357819 */ /* 0x100fe20000001241 */
[----:B0-----:R-:W-:Y:S01]  /*6ab0*/  HADD2.F32 R170, -RZ, R93.H0_H0 ;  /* 0x2000005dffaa7230 */ /* 0x001fe20000004100 */
[----:B------:R-:W-:Y:S01]  /*6ac0*/  SHF.R.U32.HI R64, RZ, 0x10, R65 ;  /* 0x00000010ff407819 */ /* 0x000fe20000011641 */
[----:B------:R-:W-:Y:S01]  /*6ad0*/  HADD2.F32 R169, -RZ, R169.H0_H0 ;  /* 0x200000a9ffa97230 */ /* 0x000fe20000004100 */
[--C-:B------:R-:W-:Y:S01]  /*6ae0*/  SHF.R.U64 R54, R54, 0x10, R55.reuse ;  /* 0x0000001036367819 */ /* 0x100fe20000001237 */
[----:B------:R-:W-:Y:S01]  /*6af0*/  HADD2.F32 R97, -RZ, R97.H1_H1 ;  /* 0x30000061ff617230 */ /* 0x000fe20000004100 */
[----:B------:R-:W-:Y:S01]  /*6b00*/  SHF.R.U32.HI R65, RZ, 0x10, R55 ;  /* 0x00000010ff417819 */ /* 0x000fe20000011637 */
[----:B------:R-:W-:Y:S01]  /*6b10*/  HADD2.F32 R172, -RZ, R167.H0_H0 ;  /* 0x200000a7ffac7230 */ /* 0x000fe20000004100 */
[--C-:B------:R-:W-:Y:S01]  /*6b20*/  SHF.R.U64 R55, R66, 0x10, R67.reuse ;  /* 0x0000001042377819 */ /* 0x100fe20000001243 */
[----:B------:R-:W-:Y:S01]  /*6b30*/  HADD2.F32 R167, -RZ, R225.H0_H0 ;  /* 0x200000e1ffa77230 */ /* 0x000fe20000004100 */
[----:B------:R-:W-:Y:S01]  /*6b40*/  SHF.R.U32.HI R66, RZ, 0x10, R67 ;  /* 0x00000010ff427819 */ /* 0x000fe20000011643 */
[-C--:B------:R-:W-:Y:S01]  /*6b50*/  FMUL.FTZ R67, R168, R171.reuse ;  /* 0x000000aba8437220 */ /* 0x080fe20000410000 */
[----:B------:R-:W-:Y:S01]  /*6b60*/  FMUL.FTZ R171, R170, R171 ;  /* 0x000000abaaab7220 */ /* 0x000fe20000410000 */
[----:B------:R-:W-:-:S02]  /*6b70*/  HADD2.F32 R53, -RZ, R53.H0_H0 ;  /* 0x20000035ff357230 */ /* 0x000fc40000004100 */
[-C--:B------:R-:W-:Y:S01]  /*6b80*/  FFMA.FTZ R67, R170, R169.reuse, -R67 ;  /* 0x000000a9aa437223 */ /* 0x080fe20000010843 */
[----:B------:R-:W-:Y:S02]  /*6b90*/  HADD2.F32 R170, -RZ, R64.H0_H0 ;  /* 0x20000040ffaa7230 */ /* 0x000fe40000004100 */
[----:B------:R-:W-:Y:S01]  /*6ba0*/  FFMA.FTZ R64, R168, R169, R171 ;  /* 0x000000a9a8407223 */ /* 0x000fe200000100ab */
[----:B------:R-:W-:Y:S02]  /*6bb0*/  HADD2.F32 R169, -RZ, R93.H1_H1 ;  /* 0x3000005dffa97230 */ /* 0x000fe40000004100 */
[----:B------:R-:W-:Y:S02]  /*6bc0*/  IMAD.MOV.U32 R93, RZ, RZ, R98 ;  /* 0x000000ffff5d7224 */ /* 0x000fe400078e0062 */
[-C--:B------:R-:W-:Y:S01]  /*6bd0*/  FMUL.FTZ R168, R97, R170.reuse ;  /* 0x000000aa61a87220 */ /* 0x080fe20000410000 */
[----:B------:R-:W-:Y:S02]  /*6be0*/  HADD2.F32 R171, -RZ, R99.H1_H1 ;  /* 0x30000063ffab7230 */ /* 0x000fe40000004100 */
[----:B------:R-:W-:Y:S01]  /*6bf0*/  FMUL.FTZ R170, R169, R170 ;  /* 0x000000aaa9aa7220 */ /* 0x000fe20000410000 */
[----:B------:R-:W-:-:S02]  /*6c00*/  HADD2.F32 R66, -RZ, R66.H0_H0 ;  /* 0x20000042ff427230 */ /* 0x000fc40000004100 */
[-C--:B------:R-:W-:Y:S01]  /*6c10*/  FFMA.FTZ R98, R169, R172.reuse, -R168 ;  /* 0x000000aca9627223 */ /* 0x080fe200000108a8 */
[----:B------:R-:W-:Y:S02]  /*6c20*/  HADD2.F32 R168, -RZ, R99.H0_H0 ;  /* 0x20000063ffa87230 */ /* 0x000fe40000004100 */
[----:B------:R-:W-:Y:S01]  /*6c30*/  FFMA.FTZ R97, R97, R172, R170 ;  /* 0x000000ac61617223 */ /* 0x000fe200000100aa */
[----:B------:R-:W-:Y:S02]  /*6c40*/  HADD2.F32 R169, -RZ, R173.H0_H0 ;  /* 0x200000adffa97230 */ /* 0x000fe40000004100 */
[----:B------:R-:W-:Y:S01]  /*6c50*/  FMUL.FTZ R172, R171, R66 ;  /* 0x00000042abac7220 */ /* 0x000fe20000410000 */
[--C-:B------:R-:W-:Y:S02]  /*6c60*/  HADD2.F32 R170, -RZ, R95.reuse.H0_H0 ;  /* 0x2000005fffaa7230 */ /* 0x100fe40000004100 */
[----:B------:R-:W-:Y:S01]  /*6c70*/  FMUL.FTZ R99, R168, R167 ;  /* 0x000000a7a8637220 */ /* 0x000fe20000410000 */
[----:B------:R-:W-:Y:S01]  /*6c80*/  HADD2.F32 R95, -RZ, R95.H1_H1 ;  /* 0x3000005fff5f7230 */ /* 0x000fe20000004100 */
[----:B------:R-:W-:Y:S01]  /*6c90*/  F2FP.F16.F32.PACK_AB R97, R97, R64 ;  /* 0x000000406161723e */ /* 0x000fe200000000ff */
[----:B------:R-:W-:-:S02]  /*6ca0*/  HADD2.F32 R55, -RZ, R55.H0_H0 ;  /* 0x20000037ff377230 */ /* 0x000fc40000004100 */
[C---:B------:R-:W-:Y:S01]  /*6cb0*/  FMUL.FTZ R167, R170.reuse, R167 ;  /* 0x000000a7aaa77220 */ /* 0x040fe20000410000 */
[-C--:B------:R-:W-:Y:S01]  /*6cc0*/  FFMA.FTZ R99, R170, R169.reuse, -R99 ;  /* 0x000000a9aa637223 */ /* 0x080fe20000010863 */
[----:B------:R-:W-:Y:S02]  /*6cd0*/  HADD2.F32 R170, -RZ, R65.H0_H0 ;  /* 0x20000041ffaa7230 */ /* 0x000fe40000004100 */
[C---:B------:R-:W-:Y:S01]  /*6ce0*/  FMUL.FTZ R66, R95.reuse, R66 ;  /* 0x000000425f427220 */ /* 0x040fe20000410000 */
[----:B------:R-:W-:Y:S01]  /*6cf0*/  FFMA.FTZ R167, R168, R169, R167 ;  /* 0x000000a9a8a77223 */ /* 0x000fe200000100a7 */
[----:B------:R-:W-:Y:S02]  /*6d00*/  HADD2.F32 R65, -RZ, R225.H1_H1 ;  /* 0x300000e1ff417230 */ /* 0x000fe40000004100 */
[-C--:B------:R-:W-:Y:S01]  /*6d10*/  FFMA.FTZ R172, R95, R170.reuse, -R172 ;  /* 0x000000aa5fac7223 */ /* 0x080fe200000108ac */
[----:B------:R-:W-:Y:S01]  /*6d20*/  FFMA.FTZ R66, R171, R170, R66 ;  /* 0x000000aaab427223 */ /* 0x000fe20000010042 */
[----:B------:R-:W-:-:S02]  /*6d30*/  HADD2.F32 R170, -RZ, R96.H0_H0 ;  /* 0x20000060ffaa7230 */ /* 0x000fc40000004100 */
[----:B------:R-:W-:Y:S02]  /*6d40*/  HADD2.F32 R168, -RZ, R92.H0_H0 ;  /* 0x2000005cffa87230 */ /* 0x000fe40000004100 */
[----:B------:R-:W-:Y:S02]  /*6d50*/  HADD2.F32 R96, -RZ, R96.H1_H1 ;  /* 0x30000060ff607230 */ /* 0x000fe40000004100 */
[-C--:B------:R-:W-:Y:S01]  /*6d60*/  FMUL.FTZ R169, R170, R65.reuse ;  /* 0x00000041aaa97220 */ /* 0x080fe20000410000 */
[----:B------:R-:W-:Y:S02]  /*6d70*/  HADD2.F32 R95, -RZ, R173.H1_H1 ;  /* 0x300000adff5f7230 */ /* 0x000fe40000004100 */
[----:B------:R-:W-:Y:S01]  /*6d80*/  FMUL.FTZ R173, R168, R65 ;  /* 0x00000041a8ad7220 */ /* 0x000fe20000410000 */
[----:B------:R-:W-:Y:S02]  /*6d90*/  HADD2.F32 R92, -RZ, R92.H1_H1 ;  /* 0x3000005cff5c7230 */ /* 0x000fe40000004100 */
[----:B------:R-:W-:Y:S01]  /*6da0*/  FMUL.FTZ R65, R96, R53 ;  /* 0x0000003560417220 */ /* 0x000fe20000410000 */
[----:B------:R-:W-:-:S02]  /*6db0*/  HADD2.F32 R171, -RZ, R52.H0_H0 ;  /* 0x20000034ffab7230 */ /* 0x000fc40000004100 */
[-C--:B------:R-:W-:Y:S01]  /*6dc0*/  FFMA.FTZ R169, R168, R95.reuse, -R169 ;  /* 0x0000005fa8a97223 */ /* 0x080fe200000108a9 */
[----:B------:R-:W-:Y:S01]  /*6dd0*/  FFMA.FTZ R173, R170, R95, R173 ;  /* 0x0000005faaad7223 */ /* 0x000fe200000100ad */
[C---:B------:R-:W-:Y:S01]  /*6de0*/  FMUL.FTZ R53, R92.reuse, R53 ;  /* 0x000000355c357220 */ /* 0x040fe20000410000 */
[----:B------:R-:W-:Y:S02]  /*6df0*/  HADD2.F32 R52, -RZ, R224.H1_H1 ;  /* 0x300000e0ff347230 */ /* 0x000fe40000004100 */
[-C--:B------:R-:W-:Y:S01]  /*6e00*/  FFMA.FTZ R92, R92, R171.reuse, -R65 ;  /* 0x000000ab5c5c7223 */ /* 0x080fe20000010841 */
[--C-:B------:R-:W-:Y:S02]  /*6e10*/  HADD2.F32 R95, -RZ, R93.reuse.H0_H0 ;  /* 0x2000005dff5f7230 */ /* 0x100fe40000004100 */
[----:B------:R-:W-:Y:S01]  /*6e20*/  FFMA.FTZ R96, R96, R171, R53 ;  /* 0x000000ab60607223 */ /* 0x000fe20000010035 */
[--C-:B------:R-:W-:Y:S02]  /*6e30*/  HADD2.F32 R65, -RZ, R94.reuse.H0_H0 ;  /* 0x2000005eff417230 */ /* 0x100fe40000004100 */
[----:B------:R-:W-:Y:S01]  /*6e40*/  HADD2.F32 R168, -RZ, R93.H1_H1 ;  /* 0x3000005dffa87230 */ /* 0x000fe20000004100 */
[----:B------:R-:W-:Y:S01]  /*6e50*/  F2FP.F16.F32.PACK_AB R92, R92, R169 ;  /* 0x000000a95c5c723e */ /* 0x000fe200000000ff */
[----:B------:R-:W-:Y:S01]  /*6e60*/  HADD2.F32 R94, -RZ, R94.H1_H1 ;  /* 0x3000005eff5e7230 */ /* 0x000fe20000004100 */
[----:B------:R-:W-:Y:S01]  /*6e70*/  F2FP.F16.F32.PACK_AB R96, R96, R173 ;  /* 0x000000ad6060723e */ /* 0x000fe200000000ff */
[----:B------:R-:W-:-:S02]  /*6e80*/  HADD2.F32 R93, -RZ, R54.H0_H0 ;  /* 0x20000036ff5d7230 */ /* 0x000fc40000004100 */
[-C--:B------:R-:W-:Y:S01]  /*6e90*/  FMUL.FTZ R54, R95, R52.reuse ;  /* 0x000000345f367220 */ /* 0x080fe20000410000 */
[----:B------:R-:W-:Y:S02]  /*6ea0*/  HADD2.F32 R53, -RZ, R183.H0_H0 ;  /* 0x200000b7ff357230 */ /* 0x000fe40000004100 */
[-C--:B------:R-:W-:Y:S01]  /*6eb0*/  FMUL.FTZ R171, R168, R55.reuse ;  /* 0x00000037a8ab7220 */ /* 0x080fe20000410000 */
[C---:B------:R-:W-:Y:S01]  /*6ec0*/  FMUL.FTZ R52, R65.reuse, R52 ;  /* 0x0000003441347220 */ /* 0x040fe20000410000 */
[C---:B------:R-:W-:Y:S01]  /*6ed0*/  FMUL.FTZ R55, R94.reuse, R55 ;  /* 0x000000375e377220 */ /* 0x040fe20000410000 */
[-C--:B------:R-:W-:Y:S02]  /*6ee0*/  FFMA.FTZ R54, R65, R53.reuse, -R54 ;  /* 0x0000003541367223 */ /* 0x080fe40000010836 */
[----:B------:R-:W-:Y:S01]  /*6ef0*/  FFMA.FTZ R52, R95, R53, R52 ;  /* 0x000000355f347223 */ /* 0x000fe20000010034 */
[-C--:B------:R-:W-:Y:S01]  /*6f00*/  FFMA.FTZ R171, R94, R93.reuse, -R171 ;  /* 0x0000005d5eab7223 */ /* 0x080fe200000108ab */
[----:B------:R-:W-:Y:S01]  /*6f10*/  FFMA.FTZ R55, R168, R93, R55 ;  /* 0x0000005da8377223 */ /* 0x000fe20000010037 */
[----:B------:R-:W-:-:S02]  /*6f20*/  F2FP.F16.F32.PACK_AB R93, R98, R67 ;  /* 0x00000043625d723e */ /* 0x000fc400000000ff */
[----:B------:R-:W-:Y:S02]  /*6f30*/  F2FP.F16.F32.PACK_AB R95, R172, R99 ;  /* 0x00000063ac5f723e */ /* 0x000fe400000000ff */
[----:B------:R-:W-:Y:S02]  /*6f40*/  F2FP.F16.F32.PACK_AB R99, R66, R167 ;  /* 0x000000a74263723e */ /* 0x000fe400000000ff */
[----:B------:R-:W-:Y:S02]  /*6f50*/  F2FP.F16.F32.PACK_AB R94, R171, R54 ;  /* 0x00000036ab5e723e */ /* 0x000fe400000000ff */
[----:B------:R-:W-:-:S07]  /*6f60*/  F2FP.F16.F32.PACK_AB R98, R55, R52 ;  /* 0x000000343762723e */ /* 0x000fce00000000ff */
.L_x_526:
[----:B------:R-:W-:Y:S05]  /*6f70*/  BSYNC B3 ;  /* 0x0000000000037941 */ /* 0x000fea0003800000 */
.L_x_525:
[----:B0-----:R0:W-:Y:S04]  /*6f80*/  STG.E.128 desc[UR36][R140.64], R92 ;  /* 0x0000005c8c007986 */ /* 0x0011e8000c101d24 */
[----:B--2---:R0:W-:Y:S02]  /*6f90*/  @!P4 STG.E.128 desc[UR36][R142.64], R96 ;  /* 0x000000608e00c986 */ /* 0x0041e4000c101d24 */
.L_x_524:
[----:B------:R-:W-:Y:S05]  /*6fa0*/  BSYNC B2 ;  /* 0x0000000000027941 */ /* 0x000fea0003800000 */
.L_x_523:
[----:B------:R-:W-:Y:S01]  /*6fb0*/  ISETP.NE.AND P4, PT, R10, RZ, PT ;  /* 0x000000ff0a00720c */ /* 0x000fe20003f85270 */
[----:B------:R-:W-:-:S12]  /*6fc0*/  BSSY B2, `(.L_x_527) ;  /* 0x0000077000027945 */ /* 0x000fd80003800000 */
[----:B------:R-:W-:Y:S05]  /*6fd0*/  @!P4 BRA `(.L_x_528) ;  /* 0x0000000400d4c947 */ /* 0x000fea0003800000 */
[----:B------:R-:W-:Y:S01]  /*6fe0*/  SEL R52, R119, R153, !P2 ;  /* 0x0000009977347207 */ /* 0x000fe20005000000 */
[----:B------:R-:W-:Y:S01]  /*6ff0*/  BSSY B3, `(.L_x_529) ;  /* 0x0000071000037945 */ /* 0x000fe20003800000 */
[----:B------:R-:W-:Y:S02]  /*7000*/  IADD3 R64, P4, P5, R104, R136, R21 ;  /* 0x0000008868407210 */ /* 0x000fe40007d9e015 */
[----:B------:R-:W-:Y:S02]  /*7010*/  SHF.R.S32.HI R53, RZ, 0x1f, R52 ;  /* 0x0000001fff357819 */ /* 0x000fe40000011434 */
[----:B------:R-:W-:Y:S02]  /*7020*/  IADD3.X R65, R101, R164, R12, P4, P5 ;  /* 0x000000a465417210 */ /* 0x000fe400027ea40c */
[----:B------:R-:W-:-:S04]  /*7030*/  LEA.HI R53, R53, R52, RZ, 0x4 ;  /* 0x0000003435357211 */ /* 0x000fc800078f20ff */
[----:B------:R-:W-:-:S04]  /*7040*/  LEA.HI.SX32 R52, R53, R28, 0x1c ;  /* 0x0000001c35347211 */ /* 0x000fc800078fe2ff */
[----:B------:R-:W-:-:S04]  /*7050*/  SHF.L.U32 R53, R52, 0x3, RZ ;  /* 0x0000000334357819 */ /* 0x000fc800000006ff */
[----:B------:R-:W-:-:S13]  /*7060*/  ISETP.GE.AND P4, PT, R53, R151, PT ;  /* 0x000000973500720c */ /* 0x000fda0003f86270 */
[--C-:B------:R-:W-:Y:S02]  /*7070*/  @!P4 SHF.R.S32.HI R55, RZ, 0x1f, R53.reuse ;  /* 0x0000001fff37c819 */ /* 0x100fe40000011435 */
[----:B------:R-:W-:-:S04]  /*7080*/  @!P4 IADD3 R54, P5, P6, R104, R136, R53 ;  /* 0x000000886836c210 */ /* 0x000fc80007ebe035 */
[----:B------:R-:W-:Y:S02]  /*7090*/  @!P4 IADD3.X R55, R101, R164, R55, P5, P6 ;  /* 0x000000a46537c210 */ /* 0x000fe40002fec437 */
[----:B0-----:R-:W-:-:S04]  /*70a0*/  LEA R92, P5, R64, R120, 0x1 ;  /* 0x00000078405c7211 */ /* 0x001fc800078a08ff */
        /* <DEDUP_REMOVED lines=8> */
[----:B------:R-:W-:Y:S01]  /*7130*/  ISETP.GE.AND P5, PT, R184, R122, PT ;  /* 0x0000007ab800720c */ /* 0x000fe20003fa6270 */
[----:B------:R-:W-:-:S05]  /*7140*/  IMAD.SHL.U32 R52, R52, 0x400, RZ ;  /* 0x0000040034347824 */ /* 0x000fca00078e00ff */
[----:B------:R-:W-:Y:S02]  /*7150*/  LOP3.LUT R53, R52, 0x7fffe000, RZ, 0xc0, !PT ;  /* 0x7fffe00034357812 */ /* 0x000fe400078ec0ff */
[----:B------:R-:W-:Y:S02]  /*7160*/  LEA R52, R55, R2, 0x1 ;  /* 0x0000000237347211 */ /* 0x000fe400078e08ff */
[----:B------:R-:W-:-:S05]  /*7170*/  LEA R53, R190, R53, 0x9 ;  /* 0x00000035be357211 */ /* 0x000fca00078e48ff */
[----:B------:R-:W-:-:S04]  /*7180*/  IMAD.IADD R53, R53, 0x1, R54 ;  /* 0x0000000135357824 */ /* 0x000fc800078e0236 */
[----:B------:R-:W-:-:S04]  /*7190*/  IMAD R53, R18, 0x6000, R53 ;  /* 0x0000600012357824 */ /* 0x000fc800078e0235 */
[----:B------:R-:W-:Y:S02]  /*71a0*/  IMAD R64, R53, 0x2, R2 ;  /* 0x0000000235407824 */ /* 0x000fe400078e0202 */
[----:B------:R-:W0:Y:S04]  /*71b0*/  LDS.128 R52, [R52+0x1c400] ;  /* 0x01c4000034347984 */ /* 0x000e280000000c00 */
[----:B------:R-:W2:Y:S01]  /*71c0*/  LDS.128 R64, [R64+0x1c400] ;  /* 0x01c4000040407984 */ /* 0x000ea20000000c00 */
[----:B------:R-:W-:Y:S05]  /*71d0*/  @P5 BRA `(.L_x_530) ;  /* 0x0000000400485947 */ /* 0x000fea0003800000 */
[--C-:B------:R-:W-:Y:S01]  /*71e0*/  SHF.R.U64 R48, R48, 0x10, R49.reuse ;  /* 0x0000001030307819 */ /* 0x100fe20000001231 */
[--C-:B--2---:R-:W-:Y:S01]  /*71f0*/  HADD2.F32 R98, -RZ, R65.reuse.H0_H0 ;  /* 0x20000041ff627230 */ /* 0x104fe20000004100 */
[----:B------:R-:W-:Y:S01]  /*7200*/  SHF.R.U32.HI R96, RZ, 0x10, R49 ;  /* 0x00000010ff607819 */ /* 0x000fe20000011631 */
[----:B------:R-:W-:Y:S01]  /*7210*/  HADD2.F32 R65, -RZ, R65.H1_H1 ;  /* 0x30000041ff417230 */ /* 0x000fe20000004100 */
[--C-:B------:R-:W-:Y:S01]  /*7220*/  SHF.R.U64 R49, R60, 0x10, R61.reuse ;  /* 0x000000103c317819 */ /* 0x100fe2000000123d */
[--C-:B0-----:R-:W-:Y:S01]  /*7230*/  HADD2.F32 R140, -RZ, R53.reuse.H0_H0 ;  /* 0x20000035ff8c7230 */ /* 0x101fe20000004100 */
[----:B------:R-:W-:Y:S01]  /*7240*/  SHF.R.U32.HI R60, RZ, 0x10, R61 ;  /* 0x00000010ff3c7819 */ /* 0x000fe2000001163d */
[----:B------:R-:W-:Y:S01]  /*7250*/  HADD2.F32 R53, -RZ, R53.H1_H1 ;  /* 0x30000035ff357230 */ /* 0x000fe20000004100 */
[--C-:B------:R-:W-:Y:S01]  /*7260*/  SHF.R.U64 R61, R62, 0x10, R63.reuse ;  /* 0x000000103e3d7819 */ /* 0x100fe2000000123f */
[----:B------:R-:W-:Y:S01]  /*7270*/  HADD2.F32 R96, -RZ, R96.H0_H0 ;  /* 0x20000060ff607230 */ /* 0x000fe20000004100 */
[----:B------:R-:W-:Y:S01]  /*7280*/  SHF.R.U32.HI R62, RZ, 0x10, R63 ;  /* 0x00000010ff3e7819 */ /* 0x000fe2000001163f */
[----:B------:R-:W-:Y:S01]  /*7290*/  HADD2.F32 R60, -RZ, R60.H0_H0 ;  /* 0x2000003cff3c7230 */ /* 0x000fe20000004100 */
[--C-:B------:R-:W-:Y:S01]  /*72a0*/  SHF.R.U64 R50, R50, 0x10, R51.reuse ;  /* 0x0000001032327819 */ /* 0x100fe20000001233 */
[----:B------:R-:W-:Y:S01]  /*72b0*/  HADD2.F32 R63, -RZ, R224.H0_H0 ;  /* 0x200000e0ff3f7230 */ /* 0x000fe20000004100 */
[----:B------:R-:W-:Y:S01]  /*72c0*/  SHF.R.U32.HI R51, RZ, 0x10, R51 ;  /* 0x00000010ff337819 */ /* 0x000fe20000011633 */
[----:B------:R-:W-:-:S02]  /*72d0*/  HADD2.F32 R97, -RZ, R182.H1_H1 ;  /* 0x300000b6ff617230 */ /* 0x000fc40000004100 */
[-C--:B------:R-:W-:Y:S01]  /*72e0*/  FMUL.FTZ R142, R65, R60.reuse ;  /* 0x0000003c418e7220 */ /* 0x080fe20000410000 */
[C---:B------:R-:W-:Y:S01]  /*72f0*/  FMUL.FTZ R60, R53.reuse, R60 ;  /* 0x0000003c353c7220 */ /* 0x040fe20000410000 */
[-C--:B------:R-:W-:Y:S01]  /*7300*/  FMUL.FTZ R99, R98, R63.reuse ;  /* 0x0000003f62637220 */ /* 0x080fe20000410000 */
[----:B------:R-:W-:Y:S01]  /*7310*/  FMUL.FTZ R63, R140, R63 ;  /* 0x0000003f8c3f7220 */ /* 0x000fe20000410000 */
[-C--:B------:R-:W-:Y:S01]  /*7320*/  FFMA.FTZ R142, R53, R96.reuse, -R142 ;  /* 0x00000060358e7223 */ /* 0x080fe2000001088e */
[----:B------:R-:W-:Y:S01]  /*7330*/  FFMA.FTZ R60, R65, R96, R60 ;  /* 0x00000060413c7223 */ /* 0x000fe2000001003c */
[----:B------:R-:W-:Y:S02]  /*7340*/  HADD2.F32 R53, -RZ, R183.H1_H1 ;  /* 0x300000b7ff357230 */ /* 0x000fe40000004100 */
[-C--:B------:R-:W-:Y:S01]  /*7350*/  FFMA.FTZ R63, R98, R97.reuse, R63 ;  /* 0x00000061623f7223 */ /* 0x080fe2000001003f */
[--C-:B------:R-:W-:Y:S02]  /*7360*/  HADD2.F32 R96, -RZ, R67.reuse.H0_H0 ;  /* 0x20000043ff607230 */ /* 0x100fe40000004100 */
[----:B------:R-:W-:Y:S01]  /*7370*/  FFMA.FTZ R99, R140, R97, -R99 ;  /* 0x000000618c637223 */ /* 0x000fe20000010863 */
[----:B------:R-:W-:-:S02]  /*7380*/  HADD2.F32 R67, -RZ, R67.H1_H1 ;  /* 0x30000043ff437230 */ /* 0x000fc40000004100 */
[----:B------:R-:W-:Y:S02]  /*7390*/  HADD2.F32 R98, -RZ, R55.H0_H0 ;  /* 0x20000037ff627230 */ /* 0x000fe40000004100 */
[----:B------:R-:W-:Y:S01]  /*73a0*/  HADD2.F32 R62, -RZ, R62.H0_H0 ;  /* 0x2000003eff3e7230 */ /* 0x000fe20000004100 */
[----:B------:R-:W-:Y:S01]  /*73b0*/  F2FP.F16.F32.PACK_AB R99, R142, R99 ;  /* 0x000000638e63723e */ /* 0x000fe200000000ff */
[----:B------:R-:W-:Y:S02]  /*73c0*/  HADD2.F32 R140, -RZ, R51.H0_H0 ;  /* 0x20000033ff8c7230 */ /* 0x000fe40000004100 */
[-C--:B------:R-:W-:Y:S01]  /*73d0*/  FMUL.FTZ R51, R96, R53.reuse ;  /* 0x0000003560337220 */ /* 0x080fe20000410000 */
[----:B------:R-:W-:Y:S02]  /*73e0*/  HADD2.F32 R65, -RZ, R182.H0_H0 ;  /* 0x200000b6ff417230 */ /* 0x000fe40000004100 */
[----:B------:R-:W-:Y:S01]  /*73f0*/  FMUL.FTZ R53, R98, R53 ;  /* 0x0000003562357220 */ /* 0x000fe20000410000 */
[----:B------:R-:W-:-:S02]  /*7400*/  HADD2.F32 R55, -RZ, R55.H1_H1 ;  /* 0x30000037ff377230 */ /* 0x000fc40000004100 */
[-C--:B------:R-:W-:Y:S01]  /*7410*/  FMUL.FTZ R168, R67, R62.reuse ;  /* 0x0000003e43a87220 */ /* 0x080fe20000410000 */
[----:B------:R-:W-:Y:S02]  /*7420*/  HADD2.F32 R49, -RZ, R49.H0_H0 ;  /* 0x20000031ff317230 */ /* 0x000fe40000004100 */
[-C--:B------:R-:W-:Y:S01]  /*7430*/  FFMA.FTZ R51, R98, R65.reuse, -R51 ;  /* 0x0000004162337223 */ /* 0x080fe20000010833 */
[----:B------:R-:W-:Y:S01]  /*7440*/  FFMA.FTZ R53, R96, R65, R53 ;  /* 0x0000004160357223 */ /* 0x000fe20000010035 */
[C---:B------:R-:W-:Y:S01]  /*7450*/  FMUL.FTZ R62, R55.reuse, R62 ;  /* 0x0000003e373e7220 */ /* 0x040fe20000410000 */
[-C--:B------:R-:W-:Y:S01]  /*7460*/  FFMA.FTZ R168, R55, R140.reuse, -R168 ;  /* 0x0000008c37a87223 */ /* 0x080fe200000108a8 */
[----:B------:R-:W-:Y:S02]  /*7470*/  HADD2.F32 R55, -RZ, R181.H1_H1 ;  /* 0x300000b5ff377230 */ /* 0x000fe40000004100 */
[----:B------:R-:W-:Y:S02]  /*7480*/  HADD2.F32 R98, -RZ, R64.H0_H0 ;  /* 0x20000040ff627230 */ /* 0x000fe40000004100 */
[----:B------:R-:W-:Y:S01]  /*7490*/  FFMA.FTZ R62, R67, R140, R62 ;  /* 0x0000008c433e7223 */ /* 0x000fe2000001003e */
[----:B------:R-:W-:-:S02]  /*74a0*/  HADD2.F32 R96, -RZ, R52.H0_H0 ;  /* 0x20000034ff607230 */ /* 0x000fc40000004100 */
[----:B------:R-:W-:Y:S02]  /*74b0*/  HADD2.F32 R64, -RZ, R64.H1_H1 ;  /* 0x30000040ff407230 */ /* 0x000fe40000004100 */
[-C--:B------:R-:W-:Y:S01]  /*74c0*/  FMUL.FTZ R67, R98, R55.reuse ;  /* 0x0000003762437220 */ /* 0x080fe20000410000 */
[----:B------:R-:W-:Y:S02]  /*74d0*/  HADD2.F32 R65, -RZ, R181.H0_H0 ;  /* 0x200000b5ff417230 */ /* 0x000fe40000004100 */
[----:B------:R-:W-:Y:S01]  /*74e0*/  FMUL.FTZ R141, R96, R55 ;  /* 0x00000037608d7220 */ /* 0x000fe20000410000 */
[----:B------:R-:W-:Y:S02]  /*74f0*/  HADD2.F32 R52, -RZ, R52.H1_H1 ;  /* 0x30000034ff347230 */ /* 0x000fe40000004100 */
[----:B------:R-:W-:Y:S01]  /*7500*/  FMUL.FTZ R55, R64, R49 ;  /* 0x0000003140377220 */ /* 0x000fe20000410000 */
[----:B------:R-:W-:Y:S02]  /*7510*/  HADD2.F32 R97, -RZ, R48.H0_H0 ;  /* 0x20000030ff617230 */ /* 0x000fe40000004100 */
[-C--:B------:R-:W-:Y:S01]  /*7520*/  FFMA.FTZ R67, R96, R65.reuse, -R67 ;  /* 0x0000004160437223 */ /* 0x080fe20000010843 */
[----:B------:R-:W-:Y:S01]  /*7530*/  FFMA.FTZ R141, R98, R65, R141 ;  /* 0x00000041628d7223 */ /* 0x000fe2000001008d */
[----:B------:R-:W-:Y:S01]  /*7540*/  FMUL.FTZ R49, R52, R49 ;  /* 0x0000003134317220 */ /* 0x000fe20000410000 */
[----:B------:R-:W-:-:S02]  /*7550*/  HADD2.F32 R65, -RZ, R66.H0_H0 ;  /* 0x20000042ff417230 */ /* 0x000fc40000004100 */
[-C--:B------:R-:W-:Y:S01]  /*7560*/  FFMA.FTZ R52, R52, R97.reuse, -R55 ;  /* 0x0000006134347223 */ /* 0x080fe20000010837 */
[----:B------:R-:W-:Y:S02]  /*7570*/  HADD2.F32 R48, -RZ, R180.H0_H0 ;  /* 0x200000b4ff307230 */ /* 0x000fe40000004100 */
[----:B------:R-:W-:Y:S01]  /*7580*/  FFMA.FTZ R64, R64, R97, R49 ;  /* 0x0000006140407223 */ /* 0x000fe20000010031 */
[----:B------:R-:W-:Y:S01]  /*7590*/  HADD2.F32 R61, -RZ, R61.H0_H0 ;  /* 0x2000003dff3d7230 */ /* 0x000fe20000004100 */
[----:B------:R-:W-:Y:S01]  /*75a0*/  F2FP.F16.F32.PACK_AB R62, R62, R53 ;  /* 0x000000353e3e723e */ /* 0x000fe200000000ff */
[----:B------:R-:W-:Y:S01]  /*75b0*/  HADD2.F32 R55, -RZ, R54.H0_H0 ;  /* 0x20000036ff377230 */ /* 0x000fe20000004100 */
[----:B------:R-:W-:Y:S01]  /*75c0*/  F2FP.F16.F32.PACK_AB R52, R52, R67 ;  /* 0x000000433434723e */ /* 0x000fe200000000ff */
[----:B------:R-:W-:Y:S01]  /*75d0*/  HADD2.F32 R66, -RZ, R66.H1_H1 ;  /* 0x30000042ff427230 */ /* 0x000fe20000004100 */
[----:B------:R-:W-:Y:S01]  /*75e0*/  F2FP.F16.F32.PACK_AB R64, R64, R141 ;  /* 0x0000008d4040723e */ /* 0x000fe200000000ff */
[----:B------:R-:W-:Y:S01]  /*75f0*/  HADD2.F32 R54, -RZ, R54.H1_H1 ;  /* 0x30000036ff367230 */ /* 0x000fe20000004100 */
[----:B------:R-:W-:Y:S01]  /*7600*/  MOV R53, R99 ;  /* 0x0000006300357202 */ /* 0x000fe20000000f00 */
[----:B------:R-:W-:-:S02]  /*7610*/  HADD2.F32 R97, -RZ, R50.H0_H0 ;  /* 0x20000032ff617230 */ /* 0x000fc40000004100 */
[-C--:B------:R-:W-:Y:S01]  /*7620*/  FMUL.FTZ R50, R65, R48.reuse ;  /* 0x0000003041327220 */ /* 0x080fe20000410000 */
[----:B------:R-:W-:Y:S02]  /*7630*/  HADD2.F32 R49, -RZ, R180.H1_H1 ;  /* 0x300000b4ff317230 */ /* 0x000fe40000004100 */
[-C--:B------:R-:W-:Y:S01]  /*7640*/  FMUL.FTZ R143, R66, R61.reuse ;  /* 0x0000003d428f7220 */ /* 0x080fe20000410000 */
[C---:B------:R-:W-:Y:S01]  /*7650*/  FMUL.FTZ R48, R55.reuse, R48 ;  /* 0x0000003037307220 */ /* 0x040fe20000410000 */
[C---:B------:R-:W-:Y:S01]  /*7660*/  FMUL.FTZ R61, R54.reuse, R61 ;  /* 0x0000003d363d7220 */ /* 0x040fe20000410000 */
[----:B------:R-:W-:Y:S02]  /*7670*/  IMAD.MOV.U32 R67, RZ, RZ, R62 ;  /* 0x000000ffff437224 */ /* 0x000fe400078e003e */
        /* <DEDUP_REMOVED lines=8> */
.L_x_530:
[----:B------:R-:W-:Y:S05]  /*7700*/  BSYNC B3 ;  /* 0x0000000000037941 */ /* 0x000fea0003800000 */
.L_x_529:
[----:B0-----:R3:W-:Y:S04]  /*7710*/  STG.E.128 desc[UR36][R92.64], R52 ;  /* 0x000000345c007986 */ /* 0x0017e8000c101d24 */
[----:B--2---:R3:W-:Y:S02]  /*7720*/  @!P4 STG.E.128 desc[UR36][R94.64], R64 ;  /* 0x000000405e00c986 */ /* 0x0047e4000c101d24 */
.L_x_528:
[----:B------:R-:W-:Y:S05]  /*7730*/  BSYNC B2 ;  /* 0x0000000000027941 */ /* 0x000fea0003800000 */
.L_x_527:
[----:B------:R-:W-:-:S13]  /*7740*/  ISETP.NE.AND P4, PT, R9, RZ, PT ;  /* 0x000000ff0900720c */ /* 0x000fda0003f85270 */
[----:B------:R-:W-:Y:S05]  /*7750*/  @!P4 BRA `(.L_x_522) ;  /* 0x0000000400e8c947 */ /* 0x000fea0003800000 */
[----:B------:R-:W-:Y:S01]  /*7760*/  ISETP.NE.AND P6, PT, R103, RZ, PT ;  /* 0x000000ff6700720c */ /* 0x000fe20003fc5270 */
[----:B------:R-:W-:Y:S01]  /*7770*/  BSSY B2, `(.L_x_531) ;  /* 0x0000076000027945 */ /* 0x000fe20003800000 */
[----:B------:R-:W-:Y:S02]  /*7780*/  IADD3 R51, P4, P5, R104, R136, R15 ;  /* 0x0000008868337210 */ /* 0x000fe40007d9e00f */
[----:B------:R-:W-:Y:S02]  /*7790*/  SEL R48, R119, R153, !P6 ;  /* 0x0000009977307207 */ /* 0x000fe40007000000 */
[----:B---3--:R-:W-:Y:S02]  /*77a0*/  IADD3.X R52, R101, R164, R11, P4, P5 ;  /* 0x000000a465347210 */ /* 0x008fe400027ea40b */
[----:B------:R-:W-:-:S04]  /*77b0*/  SHF.R.S32.HI R49, RZ, 0x1f, R48 ;  /* 0x0000001fff317819 */ /* 0x000fc80000011430 */
[----:B------:R-:W-:-:S04]  /*77c0*/  LEA.HI R49, R49, R48, RZ, 0x4 ;  /* 0x0000003031317211 */ /* 0x000fc800078f20ff */
[----:B------:R-:W-:-:S04]  /*77d0*/  LEA.HI.SX32 R49, R49, R20, 0x1c ;  /* 0x0000001431317211 */ /* 0x000fc800078fe2ff */
[----:B------:R-:W-:-:S04]  /*77e0*/  SHF.L.U32 R48, R49, 0x3, RZ ;  /* 0x0000000331307819 */ /* 0x000fc800000006ff */
[----:B------:R-:W-:-:S13]  /*77f0*/  ISETP.GE.AND P4, PT, R48, R151, PT ;  /* 0x000000973000720c */ /* 0x000fda0003f86270 */
[--C-:B------:R-:W-:Y:S02]  /*7800*/  @!P4 SHF.R.S32.HI R50, RZ, 0x1f, R48.reuse ;  /* 0x0000001fff32c819 */ /* 0x100fe40000011430 */
[--C-:B------:R-:W-:Y:S02]  /*7810*/  @!P4 IADD3 R136, P5, P6, R104, R136, R48.reuse ;  /* 0x000000886888c210 */ /* 0x100fe40007ebe030 */
[----:B------:R-:W-:Y:S02]  /*7820*/  LOP3.LUT R48, R189, 0x38, R48, 0xf8, !PT ;  /* 0x00000038bd307812 */ /* 0x000fe400078ef830 */
[----:B------:R-:W-:Y:S02]  /*7830*/  @!P4 IADD3.X R50, R101, R164, R50, P5, P6 ;  /* 0x000000a46532c210 */ /* 0x000fe40002fec432 */
[----:B------:R-:W-:Y:S02]  /*7840*/  LEA R60, P5, R51, R120, 0x1 ;  /* 0x00000078333c7211 */ /* 0x000fe400078a08ff */
[----:B------:R-:W-:-:S02]  /*7850*/  LOP3.LUT R48, R48, R191, RZ, 0x3c, !PT ;  /* 0x000000bf30307212 */ /* 0x000fc400078e3cff */
[----:B------:R-:W-:Y:S02]  /*7860*/  LEA.HI.X R61, R51, R121, R52, 0x1, P5 ;  /* 0x00000079333d7211 */ /* 0x000fe400028f0c34 */
[----:B------:R-:W-:-:S04]  /*7870*/  @!P4 LEA R62, P5, R136, R120, 0x1 ;  /* 0x00000078883ec211 */ /* 0x000fc800078a08ff */
[----:B------:R-:W-:Y:S02]  /*7880*/  @!P4 LEA.HI.X R63, R136, R121, R50, 0x1, P5 ;  /* 0x00000079883fc211 */ /* 0x000fe400028f0c32 */
[----:B------:R-:W-:Y:S02]  /*7890*/  SHF.R.S32.HI R50, RZ, 0x1f, R49 ;  /* 0x0000001fff327819 */ /* 0x000fe40000011431 */
[----:B------:R-:W-:Y:S02]  /*78a0*/  ISETP.GE.AND P5, PT, R185, R122, PT ;  /* 0x0000007ab900720c */ /* 0x000fe40003fa6270 */
[----:B------:R-:W-:-:S05]  /*78b0*/  LEA.HI R50, R50, R49, RZ, 0x3 ;  /* 0x0000003132327211 */ /* 0x000fca00078f18ff */
[----:B------:R-:W-:-:S05]  /*78c0*/  IMAD.SHL.U32 R50, R50, 0x400, RZ ;  /* 0x0000040032327824 */ /* 0x000fca00078e00ff */
[----:B------:R-:W-:-:S04]  /*78d0*/  LOP3.LUT R49, R50, 0x7fffe000, RZ, 0xc0, !PT ;  /* 0x7fffe00032317812 */ /* 0x000fc800078ec0ff */
[----:B------:R-:W-:-:S05]  /*78e0*/  LEA R49, R190, R49, 0x9 ;  /* 0x00000031be317211 */ /* 0x000fca00078e48ff */
[----:B------:R-:W-:Y:S02]  /*78f0*/  IMAD.IADD R51, R49, 0x1, R48 ;  /* 0x0000000131337824 */ /* 0x000fe400078e0230 */
[C---:B------:R-:W-:Y:S02]  /*7900*/  IMAD R49, R18.reuse, 0x6000, R139 ;  /* 0x0000600012317824 */ /* 0x040fe400078e028b */
[----:B------:R-:W-:-:S03]  /*7910*/  IMAD R51, R18, 0x6000, R51 ;  /* 0x0000600012337824 */ /* 0x000fc600078e0233 */
[----:B------:R-:W-:Y:S01]  /*7920*/  LEA R49, R49, R2, 0x1 ;  /* 0x0000000231317211 */ /* 0x000fe200078e08ff */
[----:B------:R-:W-:-:S05]  /*7930*/  IMAD R52, R51, 0x2, R2 ;  /* 0x0000000233347824 */ /* 0x000fca00078e0202 */
[----:B------:R-:W2:Y:S04]  /*7940*/  LDS.128 R48, [R49+0x1c400] ;  /* 0x01c4000031307984 */ /* 0x000ea80000000c00 */
[----:B------:R-:W3:Y:S01]  /*7950*/  LDS.128 R52, [R52+0x1c400] ;  /* 0x01c4000034347984 */ /* 0x000ee20000000c00 */
[----:B------:R-:W-:Y:S05]  /*7960*/  @P5 BRA `(.L_x_532) ;  /* 0x0000000400585947 */ /* 0x000fea0003800000 */
[--C-:B------:R-:W-:Y:S01]  /*7970*/  SHF.R.U64 R44, R44, 0x10, R45.reuse ;  /* 0x000000102c2c7819 */ /* 0x100fe2000000122d */
[----:B0-----:R-:W-:Y:S01]  /*7980*/  HADD2.F32 R94, -RZ, R179.H1_H1 ;  /* 0x300000b3ff5e7230 */ /* 0x001fe20000004100 */
[----:B------:R-:W-:Y:S01]  /*7990*/  SHF.R.U32.HI R64, RZ, 0x10, R45 ;  /* 0x00000010ff407819 */ /* 0x000fe2000001162d */
[----:B--2---:R-:W-:Y:S01]  /*79a0*/  HADD2.F32 R66, -RZ, R49.H1_H1 ;  /* 0x30000031ff427230 */ /* 0x004fe20000004100 */
[----:B------:R-:W-:Y:S01]  /*79b0*/  SHF.R.U64 R45, R56, 0x10, R57 ;  /* 0x00000010382d7819 */ /* 0x000fe20000001239 */
[----:B------:R-:W-:Y:S01]  /*79c0*/  HADD2.F32 R92, -RZ, R177.H1_H1 ;  /* 0x300000b1ff5c7230 */ /* 0x000fe20000004100 */
[--C-:B------:R-:W-:Y:S01]  /*79d0*/  SHF.R.U64 R46, R46, 0x10, R47.reuse ;  /* 0x000000102e2e7819 */ /* 0x100fe2000000122f */
[----:B------:R-:W-:Y:S01]  /*79e0*/  HADD2.F32 R64, -RZ, R64.H0_H0 ;  /* 0x20000040ff407230 */ /* 0x000fe20000004100 */
[----:B------:R-:W-:Y:S02]  /*79f0*/  SHF.R.U32.HI R56, RZ, 0x10, R47 ;  /* 0x00000010ff387819 */ /* 0x000fe4000001162f */
[----:B------:R-:W-:-:S02]  /*7a00*/  SHF.R.U64 R47, R58, 0x10, R59 ;  /* 0x000000103a2f7819 */ /* 0x000fc4000000123b */
[----:B------:R-:W-:Y:S02]  /*7a10*/  SHF.R.U32.HI R58, RZ, 0x10, R59 ;  /* 0x00000010ff3a7819 */ /* 0x000fe4000001163b */
[----:B---3--:R-:W-:Y:S01]  /*7a20*/  MOV R59, R53 ;  /* 0x00000035003b7202 */ /* 0x008fe20000000f00 */
[----:B------:R-:W-:Y:S01]  /*7a30*/  IMAD.MOV.U32 R53, RZ, RZ, R51 ;  /* 0x000000ffff357224 */ /* 0x000fe200078e0033 */
[----:B------:R-:W-:Y:S01]  /*7a40*/  SHF.R.U32.HI R57, RZ, 0x10, R57 ;  /* 0x00000010ff397819 */ /* 0x000fe20000011639 */
[----:B------:R-:W-:Y:S02]  /*7a50*/  HADD2.F32 R51, -RZ, R49.H0_H0 ;  /* 0x20000031ff337230 */ /* 0x000fe40000004100 */
[--C-:B------:R-:W-:Y:S02]  /*7a60*/  HADD2.F32 R65, -RZ, R59.reuse.H0_H0 ;  /* 0x2000003bff417230 */ /* 0x100fe40000004100 */
[----:B------:R-:W-:Y:S02]  /*7a70*/  HADD2.F32 R59, -RZ, R59.H1_H1 ;  /* 0x3000003bff3b7230 */ /* 0x000fe40000004100 */
[----:B------:R-:W-:-:S02]  /*7a80*/  HADD2.F32 R57, -RZ, R57.H0_H0 ;  /* 0x20000039ff397230 */ /* 0x000fc40000004100 */
[-C--:B------:R-:W-:Y:S01]  /*7a90*/  FMUL.FTZ R96, R65, R94.reuse ;  /* 0x0000005e41607220 */ /* 0x080fe20000410000 */
[----:B------:R-:W-:Y:S02]  /*7aa0*/  FMUL.FTZ R94, R51, R94 ;  /* 0x0000005e335e7220 */ /* 0x000fe40000410000 */
[-C--:B------:R-:W-:Y:S01]  /*7ab0*/  FMUL.FTZ R67, R59, R57.reuse ;  /* 0x000000393b437220 */ /* 0x080fe20000410000 */
[C---:B------:R-:W-:Y:S01]  /*7ac0*/  FMUL.FTZ R98, R66.reuse, R57 ;  /* 0x0000003942627220 */ /* 0x040fe20000410000 */
[-C--:B------:R-:W-:Y:S01]  /*7ad0*/  FFMA.FTZ R49, R65, R92.reuse, R94 ;  /* 0x0000005c41317223 */ /* 0x080fe2000001005e */
[----:B------:R-:W-:Y:S01]  /*7ae0*/  FFMA.FTZ R51, R51, R92, -R96 ;  /* 0x0000005c33337223 */ /* 0x000fe20000010860 */
[-C--:B------:R-:W-:Y:S01]  /*7af0*/  FFMA.FTZ R66, R66, R64.reuse, -R67 ;  /* 0x0000004042427223 */ /* 0x080fe20000010843 */
[----:B------:R-:W-:Y:S01]  /*7b00*/  FFMA.FTZ R64, R59, R64, R98 ;  /* 0x000000403b407223 */ /* 0x000fe20000010062 */
[----:B------:R-:W-:Y:S02]  /*7b10*/  HADD2.F32 R94, -RZ, R178.H1_H1 ;  /* 0x300000b2ff5e7230 */ /* 0x000fe40000004100 */
[--C-:B------:R-:W-:Y:S01]  /*7b20*/  HADD2.F32 R59, -RZ, R55.reuse.H0_H0 ;  /* 0x20000037ff3b7230 */ /* 0x100fe20000004100 */
[----:B------:R-:W-:Y:S01]  /*7b30*/  F2FP.F16.F32.PACK_AB R51, R66, R51 ;  /* 0x000000334233723e */ /* 0x000fe200000000ff */
[----:B------:R-:W-:-:S02]  /*7b40*/  HADD2.F32 R65, -RZ, R55.H1_H1 ;  /* 0x30000037ff417230 */ /* 0x000fc40000004100 */
[----:B------:R-:W-:Y:S02]  /*7b50*/  HADD2.F32 R96, -RZ, R58.H0_H0 ;  /* 0x2000003aff607230 */ /* 0x000fe40000004100 */
[--C-:B------:R-:W-:Y:S02]  /*7b60*/  HADD2.F32 R55, -RZ, R53.reuse.H0_H0 ;  /* 0x20000035ff377230 */ /* 0x100fe40000004100 */
[----:B------:R-:W-:Y:S02]  /*7b70*/  HADD2.F32 R57, -RZ, R53.H1_H1 ;  /* 0x30000035ff397230 */ /* 0x000fe40000004100 */
[----:B------:R-:W-:Y:S01]  /*7b80*/  FMUL.FTZ R98, R65, R96 ;  /* 0x0000006041627220 */ /* 0x000fe20000410000 */
[----:B------:R-:W-:Y:S02]  /*7b90*/  HADD2.F32 R92, -RZ, R176.H1_H1 ;  /* 0x300000b0ff5c7230 */ /* 0x000fe40000004100 */
[----:B------:R-:W-:Y:S02]  /*7ba0*/  HADD2.F32 R58, -RZ, R56.H0_H0 ;  /* 0x20000038ff3a7230 */ /* 0x000fe40000004100 */
[-C--:B------:R-:W-:Y:S01]  /*7bb0*/  FMUL.FTZ R56, R59, R94.reuse ;  /* 0x0000005e3b387220 */ /* 0x080fe20000410000 */
[----:B------:R-:W-:Y:S01]  /*7bc0*/  FMUL.FTZ R94, R55, R94 ;  /* 0x0000005e375e7220 */ /* 0x000fe20000410000 */
[----:B------:R-:W-:Y:S01]  /*7bd0*/  FMUL.FTZ R96, R57, R96 ;  /* 0x0000006039607220 */ /* 0x000fe20000410000 */
[----:B------:R-:W-:-:S02]  /*7be0*/  HADD2.F32 R178, -RZ, R178.H0_H0 ;  /* 0x200000b2ffb27230 */ /* 0x000fc40000004100 */
[----:B------:R-:W-:Y:S01]  /*7bf0*/  FFMA.FTZ R53, R55, R92, -R56 ;  /* 0x0000005c37357223 */ /* 0x000fe20000010838 */
[----:B------:R-:W-:Y:S01]  /*7c00*/  FFMA.FTZ R56, R57, R58, -R98 ;  /* 0x0000003a39387223 */ /* 0x000fe20000010862 */
[----:B------:R-:W-:Y:S01]  /*7c10*/  FFMA.FTZ R55, R59, R92, R94 ;  /* 0x0000005c3b377223 */ /* 0x000fe2000001005e */
[----:B------:R-:W-:Y:S01]  /*7c20*/  FFMA.FTZ R58, R65, R58, R96 ;  /* 0x0000003a413a7223 */ /* 0x000fe20000010060 */
[----:B------:R-:W-:Y:S02]  /*7c30*/  HADD2.F32 R94, -RZ, R179.H0_H0 ;  /* 0x200000b3ff5e7230 */ /* 0x000fe40000004100 */
[----:B------:R-:W-:Y:S01]  /*7c40*/  HADD2.F32 R65, -RZ, R45.H0_H0 ;  /* 0x2000002dff417230 */ /* 0x000fe20000004100 */
[----:B------:R-:W-:Y:S01]  /*7c50*/  F2FP.F16.F32.PACK_AB R56, R56, R53 ;  /* 0x000000353838723e */ /* 0x000fe200000000ff */
[----:B------:R-:W-:Y:S01]  /*7c60*/  HADD2.F32 R57, -RZ, R52.H0_H0 ;  /* 0x20000034ff397230 */ /* 0x000fe20000004100 */
[----:B------:R-:W-:Y:S01]  /*7c70*/  F2FP.F16.F32.PACK_AB R53, R64, R49 ;  /* 0x000000314035723e */ /* 0x000fe200000000ff */
[----:B------:R-:W-:Y:S01]  /*7c80*/  HADD2.F32 R45, -RZ, R48.H0_H0 ;  /* 0x20000030ff2d7230 */ /* 0x000fe20000004100 */
[----:B------:R-:W-:Y:S01]  /*7c90*/  F2FP.F16.F32.PACK_AB R55, R58, R55 ;  /* 0x000000373a37723e */ /* 0x000fe200000000ff */
[----:B------:R-:W-:-:S02]  /*7ca0*/  HADD2.F32 R52, -RZ, R52.H1_H1 ;  /* 0x30000034ff347230 */ /* 0x000fc40000004100 */
[----:B------:R-:W-:Y:S02]  /*7cb0*/  HADD2.F32 R48, -RZ, R48.H1_H1 ;  /* 0x30000030ff307230 */ /* 0x000fe40000004100 */
[----:B------:R-:W-:Y:S02]  /*7cc0*/  HADD2.F32 R92, -RZ, R177.H0_H0 ;  /* 0x200000b1ff5c7230 */ /* 0x000fe40000004100 */
[-C--:B------:R-:W-:Y:S01]  /*7cd0*/  FMUL.FTZ R67, R52, R65.reuse ;  /* 0x0000004134437220 */ /* 0x080fe20000410000 */
[----:B------:R-:W-:Y:S02]  /*7ce0*/  HADD2.F32 R59, -RZ, R44.H0_H0 ;  /* 0x2000002cff3b7230 */ /* 0x000fe40000004100 */
[-C--:B------:R-:W-:Y:S01]  /*7cf0*/  FMUL.FTZ R44, R57, R94.reuse ;  /* 0x0000005e392c7220 */ /* 0x080fe20000410000 */
[----:B------:R-:W-:Y:S01]  /*7d00*/  FMUL.FTZ R94, R45, R94 ;  /* 0x0000005e2d5e7220 */ /* 0x000fe20000410000 */
[----:B------:R-:W-:Y:S01]  /*7d10*/  FMUL.FTZ R65, R48, R65 ;  /* 0x0000004130417220 */ /* 0x000fe20000410000 */
[----:B------:R-:W-:-:S02]  /*7d20*/  HADD2.F32 R176, -RZ, R176.H0_H0 ;  /* 0x200000b0ffb07230 */ /* 0x000fc40000004100 */
[-C--:B------:R-:W-:Y:S01]  /*7d30*/  FFMA.FTZ R44, R45, R92.reuse, -R44 ;  /* 0x0000005c2d2c7223 */ /* 0x080fe2000001082c */
[----:B------:R-:W-:Y:S01]  /*7d40*/  FFMA.FTZ R45, R57, R92, R94 ;  /* 0x0000005c392d7223 */ /* 0x000fe2000001005e */
[-C--:B------:R-:W-:Y:S01]  /*7d50*/  FFMA.FTZ R57, R48, R59.reuse, -R67 ;  /* 0x0000003b30397223 */ /* 0x080fe20000010843 */
[----:B------:R-:W-:Y:S01]  /*7d60*/  FFMA.FTZ R48, R52, R59, R65 ;  /* 0x0000003b34307223 */ /* 0x000fe20000010041 */
[--C-:B------:R-:W-:Y:S02]  /*7d70*/  HADD2.F32 R52, -RZ, R54.reuse.H0_H0 ;  /* 0x20000036ff347230 */ /* 0x100fe40000004100 */
[----:B------:R-:W-:Y:S02]  /*7d80*/  HADD2.F32 R65, -RZ, R47.H0_H0 ;  /* 0x2000002fff417230 */ /* 0x000fe40000004100 */
[----:B------:R-:W-:Y:S02]  /*7d90*/  HADD2.F32 R54, -RZ, R54.H1_H1 ;  /* 0x30000036ff367230 */ /* 0x000fe40000004100 */
[----:B------:R-:W-:-:S02]  /*7da0*/  HADD2.F32 R47, -RZ, R50.H0_H0 ;  /* 0x20000032ff2f7230 */ /* 0x000fc40000004100 */
[----:B------:R-:W-:Y:S02]  /*7db0*/  HADD2.F32 R50, -RZ, R50.H1_H1 ;  /* 0x30000032ff327230 */ /* 0x000fe40000004100 */
[-C--:B------:R-:W-:Y:S01]  /*7dc0*/  FMUL.FTZ R93, R54, R65.reuse ;  /* 0x00000041365d7220 */ /* 0x080fe20000410000 */
[----:B------:R-:W-:Y:S02]  /*7dd0*/  HADD2.F32 R59, -RZ, R46.H0_H0 ;  /* 0x2000002eff3b7230 */ /* 0x000fe40000004100 */
[-C--:B------:R-:W-:Y:S01]  /*7de0*/  FMUL.FTZ R46, R52, R178.reuse ;  /* 0x000000b2342e7220 */ /* 0x080fe20000410000 */
[C---:B------:R-:W-:Y:S01]  /*7df0*/  FMUL.FTZ R67, R47.reuse, R178 ;  /* 0x000000b22f437220 */ /* 0x040fe20000410000 */
[C---:B------:R-:W-:Y:S01]  /*7e00*/  FMUL.FTZ R65, R50.reuse, R65 ;  /* 0x0000004132417220 */ /* 0x040fe20000410000 */
[----:B------:R-:W-:Y:S02]  /*7e10*/  IMAD.MOV.U32 R49, RZ, RZ, R51 ;  /* 0x000000ffff317224 */ /* 0x000fe400078e0033 */
[-C--:B------:R-:W-:Y:S01]  /*7e20*/  FFMA.FTZ R46, R47, R176.reuse, -R46 ;  /* 0x000000b02f2e7223 */ /* 0x080fe2000001082e */
[-C--:B------:R-:W-:Y:S01]  /*7e30*/  FFMA.FTZ R93, R50, R59.reuse, -R93 ;  /* 0x0000003b325d7223 */ /* 0x080fe2000001085d */
[----:B------:R-:W-:Y:S01]  /*7e40*/  FFMA.FTZ R67, R52, R176, R67 ;  /* 0x000000b034437223 */ /* 0x000fe20000010043 */
[----:B------:R-:W-:Y:S01]  /*7e50*/  FFMA.FTZ R54, R54, R59, R65 ;  /* 0x0000003b36367223 */ /* 0x000fe20000010041 */
[----:B------:R-:W-:Y:S01]  /*7e60*/  F2FP.F16.F32.PACK_AB R50, R57, R44 ;  /* 0x0000002c3932723e */ /* 0x000fe200000000ff */
[----:B------:R-:W-:Y:S01]  /*7e70*/  IMAD.MOV.U32 R51, RZ, RZ, R56 ;  /* 0x000000ffff337224 */ /* 0x000fe200078e0038 */
[----:B------:R-:W-:-:S02]  /*7e80*/  F2FP.F16.F32.PACK_AB R93, R93, R46 ;  /* 0x0000002e5d5d723e */ /* 0x000fc400000000ff */
[----:B------:R-:W-:Y:S02]  /*7e90*/  F2FP.F16.F32.PACK_AB R52, R48, R45 ;  /* 0x0000002d3034723e */ /* 0x000fe400000000ff */
[----:B------:R-:W-:Y:S02]  /*7ea0*/  MOV R48, R50 ;  /* 0x0000003200307202 */ /* 0x000fe40000000f00 */
[----:B------:R-:W-:Y:S02]  /*7eb0*/  F2FP.F16.F32.PACK_AB R54, R54, R67 ;  /* 0x000000433636723e */ /* 0x000fe400000000ff */
[----:B------:R-:W-:-:S07]  /*7ec0*/  MOV R50, R93 ;  /* 0x0000005d00327202 */ /* 0x000fce0000000f00 */
.L_x_532:
[----:B------:R-:W-:Y:S05]  /*7ed0*/  BSYNC B2 ;  /* 0x0000000000027941 */ /* 0x000fea0003800000 */
.L_x_531:
[----:B--2---:R4:W-:Y:S04]  /*7ee0*/  STG.E.128 desc[UR36][R60.64], R48 ;  /* 0x000000303c007986 */ /* 0x0049e8000c101d24 */
[----:B---3--:R4:W-:Y:S02]  /*7ef0*/  @!P4 STG.E.128 desc[UR36][R62.64], R52 ;  /* 0x000000343e00c986 */ /* 0x0089e4000c101d24 */
.L_x_522:
[----:B------:R-:W-:Y:S05]  /*7f00*/  BSYNC B1 ;  /* 0x0000000000017941 */ /* 0x000fea0003800000 */
.L_x_521:
[-C--:B--2---:R-:W-:Y:S02]  /*7f10*/  IMAD R44, R150, R130.reuse, RZ ;  /* 0x00000082962c7224 */ /* 0x084fe400078e02ff */
[----:B------:R-:W-:-:S04]  /*7f20*/  IMAD.WIDE.U32 R132, R202, R130, R132 ;  /* 0x00000082ca847225 */ /* 0x000fc800078e0084 */
[----:B------:R-:W-:Y:S01]  /*7f30*/  IMAD R131, R202, R131, R44 ;  /* 0x00000083ca837224 */ /* 0x000fe200078e022c */
[----:B------:R-:W-:Y:S06]  /*7f40*/  @P0 BRA `(.L_x_491) ;  /* 0x0000001800b00947 */ /* 0x000fec0003800000 */
[----:B------:R-:W-:Y:S01]  /*7f50*/  ISETP.NE.AND P0, PT, R14, RZ, PT ;  /* 0x000000ff0e00720c */ /* 0x000fe20003f05270 */
[----:B------:R-:W-:Y:S01]  /*7f60*/  BSSY B1, `(.L_x_533) ;  /* 0x000007a000017945 */ /* 0x000fe20003800000 */
[----:B------:R-:W-:-:S11]  /*7f70*/  IADD3 R56, R133, R131, RZ ;  /* 0x0000008385387210 */ /* 0x000fd60007ffe0ff */
[----:B------:R-:W-:Y:S05]  /*7f80*/  @!P0 BRA `(.L_x_534) ;  /* 0x0000000400dc8947 */ /* 0x000fea0003800000 */
[----:B------:R-:W-:Y:S01]  /*7f90*/  SEL R44, R119, R153, !P3 ;  /* 0x00000099772c7207 */ /* 0x000fe20005800000 */
[----:B------:R-:W-:Y:S01]  /*7fa0*/  BSSY B2, `(.L_x_535) ;  /* 0x0000073000027945 */ /* 0x000fe20003800000 */
[----:B----4-:R-:W-:Y:S02]  /*7fb0*/  IADD3 R48, P0, P4, R104, R132, R29 ;  /* 0x0000008468307210 */ /* 0x010fe40007c1e01d */
[----:B------:R-:W-:Y:S02]  /*7fc0*/  SHF.R.S32.HI R45, RZ, 0x1f, R44 ;  /* 0x0000001fff2d7819 */ /* 0x000fe4000001142c */
[----:B------:R-:W-:Y:S02]  /*7fd0*/  IADD3.X R50, R101, R56, R13, P0, P4 ;  /* 0x0000003865327210 */ /* 0x000fe400007e840d */
[----:B------:R-:W-:-:S04]  /*7fe0*/  LEA.HI R45, R45, R44, RZ, 0x4 ;  /* 0x0000002c2d2d7211 */ /* 0x000fc800078f20ff */
[----:B------:R-:W-:-:S04]  /*7ff0*/  LEA.HI.SX32 R45, R45, R30, 0x1c ;  /* 0x0000001e2d2d7211 */ /* 0x000fc800078fe2ff */
[----:B---3--:R-:W-:Y:S01]  /*8000*/  SHF.R.S32.HI R52, RZ, 0x1f, R45 ;  /* 0x0000001fff347819 */ /* 0x008fe2000001142d */
[----:B------:R-:W-:-:S03]  /*8010*/  IMAD.SHL.U32 R44, R45, 0x8, RZ ;  /* 0x000000082d2c7824 */ /* 0x000fc600078e00ff */
[----:B------:R-:W-:Y:S02]  /*8020*/  LEA.HI R52, R52, R45, RZ, 0x3 ;  /* 0x0000002d34347211 */ /* 0x000fe400078f18ff */
[----:B------:R-:W-:Y:S02]  /*8030*/  ISETP.GE.AND P0, PT, R44, R151, PT ;  /* 0x000000972c00720c */ /* 0x000fe40003f06270 */
[----:B------:R-:W-:Y:S02]  /*8040*/  LOP3.LUT R45, R187, 0x38, R44, 0xf8, !PT ;  /* 0x00000038bb2d7812 */ /* 0x000fe400078ef82c */
[----:B------:R-:W-:-:S04]  /*8050*/  SHF.L.U32 R52, R52, 0xa, RZ ;  /* 0x0000000a34347819 */ /* 0x000fc800000006ff */
[----:B------:R-:W-:-:S05]  /*8060*/  LOP3.LUT R47, R52, 0x7fffe000, RZ, 0xc0, !PT ;  /* 0x7fffe000342f7812 */ /* 0x000fca00078ec0ff */
[--C-:B------:R-:W-:Y:S02]  /*8070*/  @!P0 SHF.R.S32.HI R49, RZ, 0x1f, R44.reuse ;  /* 0x0000001fff318819 */ /* 0x100fe4000001142c */
[----:B------:R-:W-:Y:S02]  /*8080*/  @!P0 IADD3 R46, P4, P5, R104, R132, R44 ;  /* 0x00000084682e8210 */ /* 0x000fe40007d9e02c */
[----:B------:R-:W-:Y:S01]  /*8090*/  LOP3.LUT R44, R45, R218, RZ, 0x3c, !PT ;  /* 0x000000da2d2c7212 */ /* 0x000fe200078e3cff */
[----:B------:R-:W-:Y:S01]  /*80a0*/  IMAD R45, R18, 0x6000, R144 ;  /* 0x00006000122d7824 */ /* 0x000fe200078e0290 */
[----:B------:R-:W-:Y:S02]  /*80b0*/  @!P0 IADD3.X R49, R101, R56, R49, P4, P5 ;  /* 0x0000003865318210 */ /* 0x000fe400027ea431 */
[----:B------:R-:W-:Y:S01]  /*80c0*/  IADD3 R47, R44, R47, R193 ;  /* 0x0000002f2c2f7210 */ /* 0x000fe20007ffe0c1 */
[----:B------:R-:W-:Y:S01]  /*80d0*/  IMAD R45, R45, 0x2, R2 ;  /* 0x000000022d2d7824 */ /* 0x000fe200078e0202 */
[----:B------:R-:W-:-:S03]  /*80e0*/  LEA R52, P4, R48, R120, 0x1 ;  /* 0x0000007830347211 */ /* 0x000fc600078808ff */
[----:B------:R-:W-:Y:S01]  /*80f0*/  IMAD R47, R18, 0x6000, R47 ;  /* 0x00006000122f7824 */ /* 0x000fe200078e022f */
[-C--:B------:R-:W-:Y:S02]  /*8100*/  LEA.HI.X R53, R48, R121.reuse, R50, 0x1, P4 ;  /* 0x0000007930357211 */ /* 0x080fe400020f0c32 */
[C---:B------:R-:W-:Y:S02]  /*8110*/  @!P0 LEA R54, P4, R46.reuse, R120, 0x1 ;  /* 0x000000782e368211 */ /* 0x040fe400078808ff */
[----:B------:R-:W-:Y:S02]  /*8120*/  LEA R48, R47, R2, 0x1 ;  /* 0x000000022f307211 */ /* 0x000fe400078e08ff */
[----:B------:R-:W-:Y:S02]  /*8130*/  @!P0 LEA.HI.X R55, R46, R121, R49, 0x1, P4 ;  /* 0x000000792e378211 */ /* 0x000fe400020f0c31 */
[----:B------:R-:W2:Y:S01]  /*8140*/  LDS.128 R44, [R45+0x1c400] ;  /* 0x01c400002d2c7984 */ /* 0x000ea20000000c00 */
[----:B------:R-:W-:-:S03]  /*8150*/  ISETP.GE.AND P4, PT, R22, R122, PT ;  /* 0x0000007a1600720c */ /* 0x000fc60003f86270 */
[----:B------:R-:W3:Y:S10]  /*8160*/  LDS.128 R48, [R48+0x1c400] ;  /* 0x01c4000030307984 */ /* 0x000ef40000000c00 */
[----:B------:R-:W-:Y:S05]  /*8170*/  @P4 BRA `(.L_x_536) ;  /* 0x0000000400544947 */ /* 0x000fea0003800000 */
[----:B---3--:R-:W-:Y:S01]  /*8180*/  IMAD.MOV.U32 R62, RZ, RZ, R49 ;  /* 0x000000ffff3e7224 */ /* 0x008fe200078e0031 */
[----:B------:R-:W-:Y:S01]  /*8190*/  SHF.R.U32.HI R67, RZ, 0x10, R89 ;  /* 0x00000010ff437819 */ /* 0x000fe20000011659 */
[----:B--2---:R-:W-:Y:S01]  /*81a0*/  IMAD.MOV.U32 R49, RZ, RZ, R47 ;  /* 0x000000ffff317224 */ /* 0x004fe200078e002f */
[----:B------:R-:W-:Y:S01]  /*81b0*/  MOV R63, R51 ;  /* 0x00000033003f7202 */ /* 0x000fe20000000f00 */
[----:B------:R-:W-:Y:S01]  /*81c0*/  HADD2.F32 R66, -RZ, R175.H1_H1 ;  /* 0x300000afff427230 */ /* 0x000fe20000004100 */
[--C-:B------:R-:W-:Y:S01]  /*81d0*/  SHF.R.U32.HI R65, RZ, 0x10, R77.reuse ;  /* 0x00000010ff417819 */ /* 0x100fe2000001164d */
[--C-:B------:R-:W-:Y:S01]  /*81e0*/  HADD2.F32 R51, -RZ, R62.reuse.H0_H0 ;  /* 0x2000003eff337230 */ /* 0x100fe20000004100 */
[----:B------:R-:W-:Y:S01]  /*81f0*/  MOV R61, R48 ;  /* 0x00000030003d7202 */ /* 0x000fe20000000f00 */
[----:B------:R-:W-:Y:S01]  /*8200*/  HADD2.F32 R62, -RZ, R62.H1_H1 ;  /* 0x3000003eff3e7230 */ /* 0x000fe20000004100 */
[----:B------:R-:W-:Y:S01]  /*8210*/  SHF.R.U64 R57, R76, 0x10, R77 ;  /* 0x000000104c397819 */ /* 0x000fe2000000124d */
[----:B------:R-:W-:-:S02]  /*8220*/  HADD2.F32 R67, -RZ, R67.H0_H0 ;  /* 0x20000043ff437230 */ /* 0x000fc40000004100 */
[-C--:B------:R-:W-:Y:S01]  /*8230*/  FMUL.FTZ R76, R51, R66.reuse ;  /* 0x00000042334c7220 */ /* 0x080fe20000410000 */
[--C-:B------:R-:W-:Y:S01]  /*8240*/  HADD2.F32 R48, -RZ, R45.reuse.H1_H1 ;  /* 0x3000002dff307230 */ /* 0x100fe20000004100 */
[--C-:B------:R-:W-:Y:S01]  /*8250*/  SHF.R.U64 R59, R90, 0x10, R91.reuse ;  /* 0x000000105a3b7819 */ /* 0x100fe2000000125b */
[----:B------:R-:W-:Y:S02]  /*8260*/  HADD2.F32 R47, -RZ, R45.H0_H0 ;  /* 0x2000002dff2f7230 */ /* 0x000fe40000004100 */
[-C--:B------:R-:W-:Y:S01]  /*8270*/  FMUL.FTZ R77, R62, R67.reuse ;  /* 0x000000433e4d7220 */ /* 0x080fe20000410000 */
[----:B------:R-:W-:Y:S02]  /*8280*/  HADD2.F32 R64, -RZ, R166.H1_H1 ;  /* 0x300000a6ff407230 */ /* 0x000fe40000004100 */
[----:B------:R-:W-:Y:S01]  /*8290*/  FMUL.FTZ R67, R48, R67 ;  /* 0x0000004330437220 */ /* 0x000fe20000410000 */
[----:B------:R-:W-:Y:S02]  /*82a0*/  HADD2.F32 R65, -RZ, R65.H0_H0 ;  /* 0x20000041ff417230 */ /* 0x000fe40000004100 */
[C---:B------:R-:W-:Y:S01]  /*82b0*/  FMUL.FTZ R66, R47.reuse, R66 ;  /* 0x000000422f427220 */ /* 0x040fe20000410000 */
[----:B------:R-:W-:Y:S01]  /*82c0*/  SHF.R.U32.HI R90, RZ, 0x10, R91 ;  /* 0x00000010ff5a7819 */ /* 0x000fe2000001165b */
[-C--:B------:R-:W-:Y:S01]  /*82d0*/  FFMA.FTZ R45, R47, R64.reuse, -R76 ;  /* 0x000000402f2d7223 */ /* 0x080fe2000001084c */
[----:B------:R-:W-:Y:S01]  /*82e0*/  SHF.R.U64 R58, R78, 0x10, R79 ;  /* 0x000000104e3a7819 */ /* 0x000fe2000000124f */
[-C--:B------:R-:W-:Y:S01]  /*82f0*/  FFMA.FTZ R48, R48, R65.reuse, -R77 ;  /* 0x0000004130307223 */ /* 0x080fe2000001084d */
[----:B------:R-:W-:Y:S01]  /*8300*/  FFMA.FTZ R62, R62, R65, R67 ;  /* 0x000000413e3e7223 */ /* 0x000fe20000010043 */
[----:B------:R-:W-:Y:S01]  /*8310*/  FFMA.FTZ R47, R51, R64, R66 ;  /* 0x00000040332f7223 */ /* 0x000fe20000010042 */
[----:B------:R-:W-:Y:S01]  /*8320*/  HADD2.F32 R76, -RZ, R174.H1_H1 ;  /* 0x300000aeff4c7230 */ /* 0x000fe20000004100 */
[----:B------:R-:W-:Y:S01]  /*8330*/  SHF.R.U32.HI R78, RZ, 0x10, R79 ;  /* 0x00000010ff4e7819 */ /* 0x000fe2000001164f */
[----:B------:R-:W-:Y:S01]  /*8340*/  HADD2.F32 R65, -RZ, R63.H0_H0 ;  /* 0x2000003fff417230 */ /* 0x000fe20000004100 */
[----:B------:R-:W-:Y:S01]  /*8350*/  SHF.R.U64 R60, R88, 0x10, R89 ;  /* 0x00000010583c7819 */ /* 0x000fe20000001259 */
[----:B------:R-:W-:Y:S01]  /*8360*/  HADD2.F32 R51, -RZ, R49.H0_H0 ;  /* 0x20000031ff337230 */ /* 0x000fe20000004100 */
[----:B------:R-:W-:Y:S01]  /*8370*/  F2FP.F16.F32.PACK_AB R45, R48, R45 ;  /* 0x0000002d302d723e */ /* 0x000fe200000000ff */
[----:B------:R-:W-:-:S02]  /*8380*/  HADD2.F32 R67, -RZ, R90.H0_H0 ;  /* 0x2000005aff437230 */ /* 0x000fc40000004100 */
[-C--:B------:R-:W-:Y:S01]  /*8390*/  FMUL.FTZ R88, R65, R76.reuse ;  /* 0x0000004c41587220 */ /* 0x080fe20000410000 */
[----:B------:R-:W-:Y:S02]  /*83a0*/  HADD2.F32 R64, -RZ, R49.H1_H1 ;  /* 0x30000031ff407230 */ /* 0x000fe40000004100 */
[C---:B------:R-:W-:Y:S01]  /*83b0*/  FMUL.FTZ R76, R51.reuse, R76 ;  /* 0x0000004c334c7220 */ /* 0x040fe20000410000 */
[----:B------:R-:W-:Y:S02]  /*83c0*/  HADD2.F32 R66, -RZ, R165.H1_H1 ;  /* 0x300000a5ff427230 */ /* 0x000fe40000004100 */
[----:B------:R-:W-:Y:S02]  /*83d0*/  HADD2.F32 R63, -RZ, R63.H1_H1 ;  /* 0x3000003fff3f7230 */ /* 0x000fe40000004100 */
[-C--:B------:R-:W-:Y:S01]  /*83e0*/  FMUL.FTZ R90, R64, R67.reuse ;  /* 0x00000043405a7220 */ /* 0x080fe20000410000 */
[----:B------:R-:W-:Y:S02]  /*83f0*/  HADD2.F32 R78, -RZ, R78.H0_H0 ;  /* 0x2000004eff4e7230 */ /* 0x000fe40000004100 */
[-C--:B------:R-:W-:Y:S01]  /*8400*/  FFMA.FTZ R49, R51, R66.reuse, -R88 ;  /* 0x0000004233317223 */ /* 0x080fe20000010858 */
[----:B------:R-:W-:Y:S01]  /*8410*/  FFMA.FTZ R51, R65, R66, R76 ;  /* 0x0000004241337223 */ /* 0x000fe2000001004c */
[----:B------:R-:W-:Y:S01]  /*8420*/  FMUL.FTZ R77, R63, R67 ;  /* 0x000000433f4d7220 */ /* 0x000fe20000410000 */
[----:B------:R-:W-:-:S02]  /*8430*/  HADD2.F32 R65, -RZ, R60.H0_H0 ;  /* 0x2000003cff417230 */ /* 0x000fc40000004100 */
[-C--:B------:R-:W-:Y:S01]  /*8440*/  FFMA.FTZ R66, R63, R78.reuse, R90 ;  /* 0x0000004e3f427223 */ /* 0x080fe2000001005a */
[----:B------:R-:W-:Y:S02]  /*8450*/  HADD2.F32 R175, -RZ, R175.H0_H0 ;  /* 0x200000afffaf7230 */ /* 0x000fe40000004100 */
[----:B------:R-:W-:Y:S01]  /*8460*/  FFMA.FTZ R64, R64, R78, -R77 ;  /* 0x0000004e40407223 */ /* 0x000fe2000001084d */
[--C-:B------:R-:W-:Y:S02]  /*8470*/  HADD2.F32 R63, -RZ, R61.reuse.H0_H0 ;  /* 0x2000003dff3f7230 */ /* 0x100fe40000004100 */
[--C-:B------:R-:W-:Y:S01]  /*8480*/  HADD2.F32 R60, -RZ, R44.reuse.H0_H0 ;  /* 0x2000002cff3c7230 */ /* 0x100fe20000004100 */
[----:B------:R-:W-:Y:S01]  /*8490*/  F2FP.F16.F32.PACK_AB R51, R66, R51 ;  /* 0x000000334233723e */ /* 0x000fe200000000ff */
[----:B------:R-:W-:Y:S02]  /*84a0*/  HADD2.F32 R61, -RZ, R61.H1_H1 ;  /* 0x3000003dff3d7230 */ /* 0x000fe40000004100 */
[----:B------:R-:W-:Y:S01]  /*84b0*/  FMUL.FTZ R67, R63, R175 ;  /* 0x000000af3f437220 */ /* 0x000fe20000410000 */
[----:B------:R-:W-:-:S02]  /*84c0*/  HADD2.F32 R44, -RZ, R44.H1_H1 ;  /* 0x3000002cff2c7230 */ /* 0x000fc40000004100 */
[----:B------:R-:W-:Y:S01]  /*84d0*/  FMUL.FTZ R76, R60, R175 ;  /* 0x000000af3c4c7220 */ /* 0x000fe20000410000 */
[----:B------:R-:W-:Y:S02]  /*84e0*/  HADD2.F32 R166, -RZ, R166.H0_H0 ;  /* 0x200000a6ffa67230 */ /* 0x000fe40000004100 */
[-C--:B------:R-:W-:Y:S01]  /*84f0*/  FMUL.FTZ R77, R61, R65.reuse ;  /* 0x000000413d4d7220 */ /* 0x080fe20000410000 */
[----:B------:R-:W-:Y:S02]  /*8500*/  HADD2.F32 R57, -RZ, R57.H0_H0 ;  /* 0x20000039ff397230 */ /* 0x000fe40000004100 */
[----:B------:R-:W-:Y:S01]  /*8510*/  FMUL.FTZ R78, R44, R65 ;  /* 0x000000412c4e7220 */ /* 0x000fe20000410000 */
[----:B------:R-:W-:Y:S02]  /*8520*/  HADD2.F32 R174, -RZ, R174.H0_H0 ;  /* 0x200000aeffae7230 */ /* 0x000fe40000004100 */
[-C--:B------:R-:W-:Y:S01]  /*8530*/  FFMA.FTZ R67, R60, R166.reuse, -R67 ;  /* 0x000000a63c437223 */ /* 0x080fe20000010843 */
[----:B------:R-:W-:Y:S01]  /*8540*/  FFMA.FTZ R76, R63, R166, R76 ;  /* 0x000000a63f4c7223 */ /* 0x000fe2000001004c */
[-C--:B------:R-:W-:Y:S01]  /*8550*/  FFMA.FTZ R60, R44, R57.reuse, -R77 ;  /* 0x000000392c3c7223 */ /* 0x080fe2000001084d */
[----:B------:R-:W-:Y:S01]  /*8560*/  FFMA.FTZ R63, R61, R57, R78 ;  /* 0x000000393d3f7223 */ /* 0x000fe2000001004e */
[----:B------:R-:W-:Y:S01]  /*8570*/  HADD2.F32 R57, -RZ, R50.H0_H0 ;  /* 0x20000032ff397230 */ /* 0x000fe20000004100 */
[----:B------:R-:W-:Y:S01]  /*8580*/  F2FP.F16.F32.PACK_AB R64, R64, R49 ;  /* 0x000000314040723e */ /* 0x000fe200000000ff */
[----:B------:R-:W-:Y:S01]  /*8590*/  HADD2.F32 R61, -RZ, R59.H0_H0 ;  /* 0x2000003bff3d7230 */ /* 0x000fe20000004100 */
[----:B------:R-:W-:Y:S01]  /*85a0*/  F2FP.F16.F32.PACK_AB R49, R62, R47 ;  /* 0x0000002f3e31723e */ /* 0x000fe200000000ff */
[----:B------:R-:W-:-:S02]  /*85b0*/  HADD2.F32 R44, -RZ, R46.H0_H0 ;  /* 0x2000002eff2c7230 */ /* 0x000fc40000004100 */
[----:B------:R-:W-:Y:S01]  /*85c0*/  FMUL.FTZ R65, R57, R174 ;  /* 0x000000ae39417220 */ /* 0x000fe20000410000 */
[----:B------:R-:W-:Y:S01]  /*85d0*/  HADD2.F32 R50, -RZ, R50.H1_H1 ;  /* 0x30000032ff327230 */ /* 0x000fe20000004100 */
[----:B------:R-:W-:Y:S01]  /*85e0*/  F2FP.F16.F32.PACK_AB R48, R63, R76 ;  /* 0x0000004c3f30723e */ /* 0x000fe200000000ff */
[----:B------:R-:W-:Y:S02]  /*85f0*/  HADD2.F32 R46, -RZ, R46.H1_H1 ;  /* 0x3000002eff2e7230 */ /* 0x000fe40000004100 */
[----:B------:R-:W-:Y:S01]  /*8600*/  FMUL.FTZ R174, R44, R174 ;  /* 0x000000ae2cae7220 */ /* 0x000fe20000410000 */
[----:B------:R-:W-:Y:S02]  /*8610*/  HADD2.F32 R165, -RZ, R165.H0_H0 ;  /* 0x200000a5ffa57230 */ /* 0x000fe40000004100 */
[-C--:B------:R-:W-:Y:S01]  /*8620*/  FMUL.FTZ R77, R50, R61.reuse ;  /* 0x0000003d324d7220 */ /* 0x080fe20000410000 */
[----:B------:R-:W-:Y:S02]  /*8630*/  HADD2.F32 R59, -RZ, R58.H0_H0 ;  /* 0x2000003aff3b7230 */ /* 0x000fe40000004100 */
[----:B------:R-:W-:Y:S01]  /*8640*/  FMUL.FTZ R61, R46, R61 ;  /* 0x0000003d2e3d7220 */ /* 0x000fe20000410000 */
[----:B------:R-:W-:-:S02]  /*8650*/  IMAD.MOV.U32 R47, RZ, RZ, R64 ;  /* 0x000000ffff2f7224 */ /* 0x000fc400078e0040 */
[-C--:B------:R-:W-:Y:S01]  /*8660*/  FFMA.FTZ R65, R44, R165.reuse, -R65 ;  /* 0x000000a52c417223 */ /* 0x080fe20000010841 */
[----:B------:R-:W-:Y:S01]  /*8670*/  FFMA.FTZ R174, R57, R165, R174 ;  /* 0x000000a539ae7223 */ /* 0x000fe200000100ae */
[-C--:B------:R-:W-:Y:S01]  /*8680*/  FFMA.FTZ R46, R46, R59.reuse, -R77 ;  /* 0x0000003b2e2e7223 */ /* 0x080fe2000001084d */
[----:B------:R-:W-:Y:S01]  /*8690*/  FFMA.FTZ R61, R50, R59, R61 ;  /* 0x0000003b323d7223 */ /* 0x000fe2000001003d */
[----:B------:R-:W-:-:S03]  /*86a0*/  F2FP.F16.F32.PACK_AB R44, R60, R67 ;  /* 0x000000433c2c723e */ /* 0x000fc600000000ff */
[----:B------:R-:W-:Y:S02]  /*86b0*/  F2FP.F16.F32.PACK_AB R46, R46, R65 ;  /* 0x000000412e2e723e */ /* 0x000fe400000000ff */
[----:B------:R-:W-:-:S07]  /*86c0*/  F2FP.F16.F32.PACK_AB R50, R61, R174 ;  /* 0x000000ae3d32723e */ /* 0x000fce00000000ff */
.L_x_536:
[----:B------:R-:W-:Y:S05]  /*86d0*/  BSYNC B2 ;  /* 0x0000000000027941 */ /* 0x000fea0003800000 */
.L_x_535:
[----:B--2---:R2:W-:Y:S04]  /*86e0*/  STG.E.128 desc[UR36][R52.64], R44 ;  /* 0x0000002c34007986 */ /* 0x0045e8000c101d24 */
[----:B---3--:R2:W-:Y:S02]  /*86f0*/  @!P0 STG.E.128 desc[UR36][R54.64], R48 ;  /* 0x0000003036008986 */ /* 0x0085e4000c101d24 */
.L_x_534:
[----:B------:R-:W-:Y:S05]  /*8700*/  BSYNC B1 ;  /* 0x0000000000017941 */ /* 0x000fea0003800000 */
.L_x_533:
[----:B------:R-:W-:Y:S01]  /*8710*/  ISETP.NE.AND P0, PT, R10, RZ, PT ;  /* 0x000000ff0a00720c */ /* 0x000fe20003f05270 */
[----:B------:R-:W-:-:S12]  /*8720*/  BSSY B1, `(.L_x_537) ;  /* 0x000007b000017945 */ /* 0x000fd80003800000 */
[----:B------:R-:W-:Y:S05]  /*8730*/  @!P0 BRA `(.L_x_538) ;  /* 0x0000000400e48947 */ /* 0x000fea0003800000 */
[----:B--2---:R-:W-:Y:S01]  /*8740*/  SEL R44, R119, R153, !P2 ;  /* 0x00000099772c7207 */ /* 0x004fe20005000000 */
[----:B------:R-:W-:Y:S01]  /*8750*/  BSSY B2, `(.L_x_539) ;  /* 0x0000075000027945 */ /* 0x000fe20003800000 */
[----:B----4-:R-:W-:Y:S02]  /*8760*/  IADD3 R48, P0, P4, R104, R132, R21 ;  /* 0x0000008468307210 */ /* 0x010fe40007c1e015 */
[----:B------:R-:W-:Y:S02]  /*8770*/  SHF.R.S32.HI R45, RZ, 0x1f, R44 ;  /* 0x0000001fff2d7819 */ /* 0x000fe4000001142c */
[----:B------:R-:W-:Y:S02]  /*8780*/  IADD3.X R50, R101, R56, R12, P0, P4 ;  /* 0x0000003865327210 */ /* 0x000fe400007e840c */
[----:B------:R-:W-:-:S04]  /*8790*/  LEA.HI R45, R45, R44, RZ, 0x4 ;  /* 0x0000002c2d2d7211 */ /* 0x000fc800078f20ff */
[----:B------:R-:W-:-:S04]  /*87a0*/  LEA.HI.SX32 R45, R45, R28, 0x1c ;  /* 0x0000001c2d2d7211 */ /* 0x000fc800078fe2ff */
[----:B------:R-:W-:Y:S02]  /*87b0*/  SHF.L.U32 R44, R45, 0x3, RZ ;  /* 0x000000032d2c7819 */ /* 0x000fe400000006ff */
[----:B---3--:R-:W-:Y:S02]  /*87c0*/  SHF.R.S32.HI R52, RZ, 0x1f, R45 ;  /* 0x0000001fff347819 */ /* 0x008fe4000001142d */
[----:B------:R-:W-:Y:S02]  /*87d0*/  ISETP.GE.AND P0, PT, R44, R151, PT ;  /* 0x000000972c00720c */ /* 0x000fe40003f06270 */
[----:B------:R-:W-:Y:S02]  /*87e0*/  LEA.HI R52, R52, R45, RZ, 0x3 ;  /* 0x0000002d34347211 */ /* 0x000fe400078f18ff */
[----:B------:R-:W-:-:S03]  /*87f0*/  LOP3.LUT R45, R187, 0x38, R44, 0xf8, !PT ;  /* 0x00000038bb2d7812 */ /* 0x000fc600078ef82c */
[----:B------:R-:W-:-:S05]  /*8800*/  IMAD.SHL.U32 R52, R52, 0x400, RZ ;  /* 0x0000040034347824 */ /* 0x000fca00078e00ff */
[----:B------:R-:W-:Y:S02]  /*8810*/  LOP3.LUT R47, R52, 0x7fffe000, RZ, 0xc0, !PT ;  /* 0x7fffe000342f7812 */ /* 0x000fe400078ec0ff */
[--C-:B------:R-:W-:Y:S02]  /*8820*/  @!P0 SHF.R.S32.HI R49, RZ, 0x1f, R44.reuse ;  /* 0x0000001fff318819 */ /* 0x100fe4000001142c */
[----:B------:R-:W-:Y:S02]  /*8830*/  @!P0 IADD3 R46, P4, P5, R104, R132, R44 ;  /* 0x00000084682e8210 */ /* 0x000fe40007d9e02c */
[----:B------:R-:W-:Y:S01]  /*8840*/  LOP3.LUT R44, R45, R218, RZ, 0x3c, !PT ;  /* 0x000000da2d2c7212 */ /* 0x000fe200078e3cff */
[----:B------:R-:W-:Y:S01]  /*8850*/  IMAD R45, R18, 0x6000, R138 ;  /* 0x00006000122d7824 */ /* 0x000fe200078e028a */
[----:B------:R-:W-:Y:S02]  /*8860*/  @!P0 IADD3.X R49, R101, R56, R49, P4, P5 ;  /* 0x0000003865318210 */ /* 0x000fe400027ea431 */
[----:B------:R-:W-:-:S02]  /*8870*/  IADD3 R47, R44, R47, R193 ;  /* 0x0000002f2c2f7210 */ /* 0x000fc40007ffe0c1 */
[----:B------:R-:W-:Y:S02]  /*8880*/  LEA R52, P4, R48, R120, 0x1 ;  /* 0x0000007830347211 */ /* 0x000fe400078808ff */
[----:B------:R-:W-:Y:S01]  /*8890*/  LEA R45, R45, R2, 0x1 ;  /* 0x000000022d2d7211 */ /* 0x000fe200078e08ff */
[----:B------:R-:W-:Y:S01]  /*88a0*/  IMAD R47, R18, 0x6000, R47 ;  /* 0x00006000122f7824 */ /* 0x000fe200078e022f */
[----:B------:R-:W-:Y:S02]  /*88b0*/  LEA.HI.X R53, R48, R121, R50, 0x1, P4 ;  /* 0x0000007930357211 */ /* 0x000fe400020f0c32 */
[----:B------:R-:W-:Y:S01]  /*88c0*/  @!P0 LEA R54, P4, R46, R120, 0x1 ;  /* 0x000000782e368211 */ /* 0x000fe200078808ff */
[----:B------:R-:W-:-:S03]  /*88d0*/  IMAD R48, R47, 0x2, R2 ;  /* 0x000000022f307824 */ /* 0x000fc600078e0202 */
[----:B------:R-:W-:Y:S02]  /*88e0*/  @!P0 LEA.HI.X R55, R46, R121, R49, 0x1, P4 ;  /* 0x000000792e378211 */ /* 0x000fe400020f0c31 */
[----:B------:R-:W2:Y:S01]  /*88f0*/  LDS.128 R44, [R45+0x1c400] ;  /* 0x01c400002d2c7984 */ /* 0x000ea20000000c00 */
[----:B------:R-:W-:-:S03]  /*8900*/  ISETP.GE.AND P4, PT, R184, R122, PT ;  /* 0x0000007ab800720c */ /* 0x000fc60003f86270 */
[----:B------:R-:W3:Y:S10]  /*8910*/  LDS.128 R48, [R48+0x1c400] ;  /* 0x01c4000030307984 */ /* 0x000ef40000000c00 */
[----:B------:R-:W-:Y:S05]  /*8920*/  @P4 BRA `(.L_x_540) ;  /* 0x00000004005c4947 */ /* 0x000fea0003800000 */
[----:B--2---:R-:W-:Y:S01]  /*8930*/  MOV R61, R44 ;  /* 0x0000002c003d7202 */ /* 0x004fe20000000f00 */
[----:B---3--:R-:W-:Y:S01]  /*8940*/  IMAD.MOV.U32 R44, RZ, RZ, R49 ;  /* 0x000000ffff2c7224 */ /* 0x008fe200078e0031 */
[----:B------:R-:W-:Y:S01]  /*8950*/  SHF.R.U32.HI R66, RZ, 0x10, R85 ;  /* 0x00000010ff427819 */ /* 0x000fe20000011655 */
[----:B------:R-:W-:Y:S01]  /*8960*/  HADD2.F32 R67, -RZ, R163.H1_H1 ;  /* 0x300000a3ff437230 */ /* 0x000fe20000004100 */
[----:B------:R-:W-:Y:S01]  /*8970*/  MOV R62, R48 ;  /* 0x00000030003e7202 */ /* 0x000fe20000000f00 */
[----:B------:R-:W-:Y:S01]  /*8980*/  IMAD.MOV.U32 R49, RZ, RZ, R47 ;  /* 0x000000ffff317224 */ /* 0x000fe200078e002f */
[----:B------:R-:W-:Y:S01]  /*8990*/  MOV R63, R51 ;  /* 0x00000033003f7202 */ /* 0x000fe20000000f00 */
[--C-:B------:R-:W-:Y:S01]  /*89a0*/  HADD2.F32 R48, -RZ, R44.reuse.H0_H0 ;  /* 0x2000002cff307230 */ /* 0x100fe20000004100 */
[--C-:B------:R-:W-:Y:S01]  /*89b0*/  SHF.R.U32.HI R64, RZ, 0x10, R73.reuse ;  /* 0x00000010ff407819 */ /* 0x100fe20000011649 */
[----:B------:R-:W-:Y:S01]  /*89c0*/  HADD2.F32 R51, -RZ, R44.H1_H1 ;  /* 0x3000002cff337230 */ /* 0x000fe20000004100 */
[----:B------:R-:W-:Y:S01]  /*89d0*/  SHF.R.U64 R59, R72, 0x10, R73 ;  /* 0x00000010483b7819 */ /* 0x000fe20000001249 */
[--C-:B------:R-:W-:Y:S01]  /*89e0*/  HADD2.F32 R44, -RZ, R45.reuse.H0_H0 ;  /* 0x2000002dff2c7230 */ /* 0x100fe20000004100 */
[--C-:B------:R-:W-:Y:S01]  /*89f0*/  SHF.R.U64 R58, R86, 0x10, R87.reuse ;  /* 0x00000010563a7819 */ /* 0x100fe20000001257 */
[----:B------:R-:W-:Y:S01]  /*8a00*/  HADD2.F32 R66, -RZ, R66.H0_H0 ;  /* 0x20000042ff427230 */ /* 0x000fe20000004100 */
[----:B------:R-:W-:Y:S01]  /*8a10*/  SHF.R.U32.HI R86, RZ, 0x10, R87 ;  /* 0x00000010ff567819 */ /* 0x000fe20000011657 */
[----:B------:R-:W-:-:S02]  /*8a20*/  HADD2.F32 R47, -RZ, R45.H1_H1 ;  /* 0x3000002dff2f7230 */ /* 0x000fc40000004100 */
[-C--:B------:R-:W-:Y:S01]  /*8a30*/  FMUL.FTZ R45, R48, R67.reuse ;  /* 0x00000043302d7220 */ /* 0x080fe20000410000 */
[----:B------:R-:W-:Y:S02]  /*8a40*/  HADD2.F32 R65, -RZ, R161.H1_H1 ;  /* 0x300000a1ff417230 */ /* 0x000fe40000004100 */
[C---:B------:R-:W-:Y:S01]  /*8a50*/  FMUL.FTZ R67, R44.reuse, R67 ;  /* 0x000000432c437220 */ /* 0x040fe20000410000 */
[----:B------:R-:W-:Y:S02]  /*8a60*/  HADD2.F32 R64, -RZ, R64.H0_H0 ;  /* 0x20000040ff407230 */ /* 0x000fe40000004100 */
[-C--:B------:R-:W-:Y:S01]  /*8a70*/  FMUL.FTZ R72, R51, R66.reuse ;  /* 0x0000004233487220 */ /* 0x080fe20000410000 */
[C---:B------:R-:W-:Y:S01]  /*8a80*/  FMUL.FTZ R66, R47.reuse, R66 ;  /* 0x000000422f427220 */ /* 0x040fe20000410000 */
[-C--:B------:R-:W-:Y:S01]  /*8a90*/  FFMA.FTZ R44, R44, R65.reuse, -R45 ;  /* 0x000000412c2c7223 */ /* 0x080fe2000001082d */
[----:B------:R-:W-:Y:S01]  /*8aa0*/  FFMA.FTZ R45, R48, R65, R67 ;  /* 0x00000041302d7223 */ /* 0x000fe20000010043 */
[-C--:B------:R-:W-:Y:S01]  /*8ab0*/  FFMA.FTZ R47, R47, R64.reuse, -R72 ;  /* 0x000000402f2f7223 */ /* 0x080fe20000010848 */
[----:B------:R-:W-:Y:S01]  /*8ac0*/  FFMA.FTZ R48, R51, R64, R66 ;  /* 0x0000004033307223 */ /* 0x000fe20000010042 */
[--C-:B------:R-:W-:Y:S01]  /*8ad0*/  SHF.R.U64 R57, R74, 0x10, R75.reuse ;  /* 0x000000104a397819 */ /* 0x100fe2000000124b */
[--C-:B------:R-:W-:Y:S01]  /*8ae0*/  HADD2.F32 R64, -RZ, R63.reuse.H0_H0 ;  /* 0x2000003fff407230 */ /* 0x100fe20000004100 */
[----:B------:R-:W-:Y:S01]  /*8af0*/  SHF.R.U32.HI R74, RZ, 0x10, R75 ;  /* 0x00000010ff4a7819 */ /* 0x000fe2000001164b */
[----:B------:R-:W-:Y:S01]  /*8b00*/  HADD2.F32 R63, -RZ, R63.H1_H1 ;  /* 0x3000003fff3f7230 */ /* 0x000fe20000004100 */
[----:B------:R-:W-:Y:S01]  /*8b10*/  SHF.R.U64 R60, R84, 0x10, R85 ;  /* 0x00000010543c7819 */ /* 0x000fe20000001255 */
[----:B------:R-:W-:Y:S01]  /*8b20*/  HADD2.F32 R51, -RZ, R49.H0_H0 ;  /* 0x20000031ff337230 */ /* 0x000fe20000004100 */
[----:B------:R-:W-:Y:S01]  /*8b30*/  F2FP.F16.F32.PACK_AB R47, R47, R44 ;  /* 0x0000002c2f2f723e */ /* 0x000fe200000000ff */
[----:B------:R-:W-:-:S02]  /*8b40*/  HADD2.F32 R72, -RZ, R86.H0_H0 ;  /* 0x20000056ff487230 */ /* 0x000fc40000004100 */
[----:B------:R-:W-:Y:S02]  /*8b50*/  HADD2.F32 R67, -RZ, R162.H1_H1 ;  /* 0x300000a2ff437230 */ /* 0x000fe40000004100 */
[----:B------:R-:W-:Y:S02]  /*8b60*/  HADD2.F32 R49, -RZ, R49.H1_H1 ;  /* 0x30000031ff317230 */ /* 0x000fe40000004100 */
[-C--:B------:R-:W-:Y:S01]  /*8b70*/  FMUL.FTZ R76, R63, R72.reuse ;  /* 0x000000483f4c7220 */ /* 0x080fe20000410000 */
[----:B------:R-:W-:Y:S02]  /*8b80*/  HADD2.F32 R65, -RZ, R160.H1_H1 ;  /* 0x300000a0ff417230 */ /* 0x000fe40000004100 */
[-C--:B------:R-:W-:Y:S01]  /*8b90*/  FMUL.FTZ R73, R51, R67.reuse ;  /* 0x0000004333497220 */ /* 0x080fe20000410000 */
[----:B------:R-:W-:Y:S02]  /*8ba0*/  HADD2.F32 R66, -RZ, R74.H0_H0 ;  /* 0x2000004aff427230 */ /* 0x000fe40000004100 */
[----:B------:R-:W-:Y:S01]  /*8bb0*/  FMUL.FTZ R74, R64, R67 ;  /* 0x00000043404a7220 */ /* 0x000fe20000410000 */
[----:B------:R-:W-:Y:S01]  /*8bc0*/  FMUL.FTZ R72, R49, R72 ;  /* 0x0000004831487220 */ /* 0x000fe20000410000 */
[----:B------:R-:W-:-:S02]  /*8bd0*/  HADD2.F32 R60, -RZ, R60.H0_H0 ;  /* 0x2000003cff3c7230 */ /* 0x000fc40000004100 */
[-C--:B------:R-:W-:Y:S01]  /*8be0*/  FFMA.FTZ R73, R64, R65.reuse, R73 ;  /* 0x0000004140497223 */ /* 0x080fe20000010049 */
[----:B------:R-:W-:Y:S01]  /*8bf0*/  FFMA.FTZ R67, R51, R65, -R74 ;  /* 0x0000004133437223 */ /* 0x000fe2000001084a */
[-C--:B------:R-:W-:Y:S01]  /*8c00*/  FFMA.FTZ R76, R49, R66.reuse, -R76 ;  /* 0x00000042314c7223 */ /* 0x080fe2000001084c */
[----:B------:R-:W-:Y:S01]  /*8c10*/  FFMA.FTZ R78, R63, R66, R72 ;  /* 0x000000423f4e7223 */ /* 0x000fe20000010048 */
[----:B------:R-:W-:Y:S02]  /*8c20*/  HADD2.F32 R66, -RZ, R163.H0_H0 ;  /* 0x200000a3ff427230 */ /* 0x000fe40000004100 */
[--C-:B------:R-:W-:Y:S01]  /*8c30*/  HADD2.F32 R51, -RZ, R62.reuse.H0_H0 ;  /* 0x2000003eff337230 */ /* 0x100fe20000004100 */
[----:B------:R-:W-:Y:S01]  /*8c40*/  F2FP.F16.F32.PACK_AB R67, R76, R67 ;  /* 0x000000434c43723e */ /* 0x000fe200000000ff */
[----:B------:R-:W-:Y:S02]  /*8c50*/  HADD2.F32 R49, -RZ, R61.H0_H0 ;  /* 0x2000003dff317230 */ /* 0x000fe40000004100 */
[----:B------:R-:W-:-:S02]  /*8c60*/  HADD2.F32 R62, -RZ, R62.H1_H1 ;  /* 0x3000003eff3e7230 */ /* 0x000fc40000004100 */
[-C--:B------:R-:W-:Y:S01]  /*8c70*/  FMUL.FTZ R72, R51, R66.reuse ;  /* 0x0000004233487220 */ /* 0x080fe20000410000 */
[----:B------:R-:W-:Y:S02]  /*8c80*/  HADD2.F32 R61, -RZ, R61.H1_H1 ;  /* 0x3000003dff3d7230 */ /* 0x000fe40000004100 */
[----:B------:R-:W-:Y:S01]  /*8c90*/  FMUL.FTZ R66, R49, R66 ;  /* 0x0000004231427220 */ /* 0x000fe20000410000 */
[----:B------:R-:W-:Y:S02]  /*8ca0*/  HADD2.F32 R64, -RZ, R161.H0_H0 ;  /* 0x200000a1ff407230 */ /* 0x000fe40000004100 */
[-C--:B------:R-:W-:Y:S01]  /*8cb0*/  FMUL.FTZ R74, R62, R60.reuse ;  /* 0x0000003c3e4a7220 */ /* 0x080fe20000410000 */
[----:B------:R-:W-:Y:S02]  /*8cc0*/  HADD2.F32 R59, -RZ, R59.H0_H0 ;  /* 0x2000003bff3b7230 */ /* 0x000fe40000004100 */
[----:B------:R-:W-:Y:S01]  /*8cd0*/  FMUL.FTZ R63, R61, R60 ;  /* 0x0000003c3d3f7220 */ /* 0x000fe20000410000 */
[----:B------:R-:W-:-:S02]  /*8ce0*/  HADD2.F32 R162, -RZ, R162.H0_H0 ;  /* 0x200000a2ffa27230 */ /* 0x000fc40000004100 */
[-C--:B------:R-:W-:Y:S01]  /*8cf0*/  FFMA.FTZ R66, R51, R64.reuse, R66 ;  /* 0x0000004033427223 */ /* 0x080fe20000010042 */
[----:B------:R-:W-:Y:S01]  /*8d00*/  FFMA.FTZ R72, R49, R64, -R72 ;  /* 0x0000004031487223 */ /* 0x000fe20000010848 */
[-C--:B------:R-:W-:Y:S01]  /*8d10*/  FFMA.FTZ R61, R61, R59.reuse, -R74 ;  /* 0x0000003b3d3d7223 */ /* 0x080fe2000001084a */
[----:B------:R-:W-:Y:S01]  /*8d20*/  FFMA.FTZ R63, R62, R59, R63 ;  /* 0x0000003b3e3f7223 */ /* 0x000fe2000001003f */
[----:B------:R-:W-:Y:S02]  /*8d30*/  HADD2.F32 R51, -RZ, R50.H0_H0 ;  /* 0x20000032ff337230 */ /* 0x000fe40000004100 */
[----:B------:R-:W-:Y:S01]  /*8d40*/  HADD2.F32 R59, -RZ, R58.H0_H0 ;  /* 0x2000003aff3b7230 */ /* 0x000fe20000004100 */
[----:B------:R-:W-:Y:S01]  /*8d50*/  F2FP.F16.F32.PACK_AB R44, R61, R72 ;  /* 0x000000483d2c723e */ /* 0x000fe200000000ff */
[----:B------:R-:W-:Y:S02]  /*8d60*/  HADD2.F32 R49, -RZ, R46.H0_H0 ;  /* 0x2000002eff317230 */ /* 0x000fe40000004100 */
[----:B------:R-:W-:Y:S01]  /*8d70*/  FMUL.FTZ R58, R51, R162 ;  /* 0x000000a2333a7220 */ /* 0x000fe20000410000 */
[----:B------:R-:W-:-:S02]  /*8d80*/  HADD2.F32 R50, -RZ, R50.H1_H1 ;  /* 0x30000032ff327230 */ /* 0x000fc40000004100 */
[----:B------:R-:W-:Y:S02]  /*8d90*/  HADD2.F32 R46, -RZ, R46.H1_H1 ;  /* 0x3000002eff2e7230 */ /* 0x000fe40000004100 */
[C---:B------:R-:W-:Y:S01]  /*8da0*/  FMUL.FTZ R162, R49.reuse, R162 ;  /* 0x000000a231a27220 */ /* 0x040fe20000410000 */
[----:B------:R-:W-:Y:S02]  /*8db0*/  HADD2.F32 R160, -RZ, R160.H0_H0 ;  /* 0x200000a0ffa07230 */ /* 0x000fe40000004100 */
[-C--:B------:R-:W-:Y:S01]  /*8dc0*/  FMUL.FTZ R65, R50, R59.reuse ;  /* 0x0000003b32417220 */ /* 0x080fe20000410000 */
[----:B------:R-:W-:Y:S02]  /*8dd0*/  HADD2.F32 R57, -RZ, R57.H0_H0 ;  /* 0x20000039ff397230 */ /* 0x000fe40000004100 */
[C---:B------:R-:W-:Y:S01]  /*8de0*/  FMUL.FTZ R59, R46.reuse, R59 ;  /* 0x0000003b2e3b7220 */ /* 0x040fe20000410000 */
[-C--:B------:R-:W-:Y:S01]  /*8df0*/  FFMA.FTZ R58, R49, R160.reuse, -R58 ;  /* 0x000000a0313a7223 */ /* 0x080fe2000001083a */
[----:B------:R-:W-:Y:S01]  /*8e00*/  FFMA.FTZ R162, R51, R160, R162 ;  /* 0x000000a033a27223 */ /* 0x000fe200000100a2 */
[-C--:B------:R-:W-:Y:S01]  /*8e10*/  FFMA.FTZ R65, R46, R57.reuse, -R65 ;  /* 0x000000392e417223 */ /* 0x080fe20000010841 */
[----:B------:R-:W-:Y:S01]  /*8e20*/  FFMA.FTZ R59, R50, R57, R59 ;  /* 0x00000039323b7223 */ /* 0x000fe2000001003b */
[----:B------:R-:W-:Y:S01]  /*8e30*/  F2FP.F16.F32.PACK_AB R49, R48, R45 ;  /* 0x0000002d3031723e */ /* 0x000fe200000000ff */
[----:B------:R-:W-:Y:S01]  /*8e40*/  IMAD.MOV.U32 R45, RZ, RZ, R47 ;  /* 0x000000ffff2d7224 */ /* 0x000fe200078e002f */
[----:B------:R-:W-:-:S02]  /*8e50*/  F2FP.F16.F32.PACK_AB R51, R78, R73 ;  /* 0x000000494e33723e */ /* 0x000fc400000000ff */
[----:B------:R-:W-:Y:S02]  /*8e60*/  F2FP.F16.F32.PACK_AB R48, R63, R66 ;  /* 0x000000423f30723e */ /* 0x000fe400000000ff */
[----:B------:R-:W-:Y:S02]  /*8e70*/  F2FP.F16.F32.PACK_AB R46, R65, R58 ;  /* 0x0000003a412e723e */ /* 0x000fe400000000ff */
[----:B------:R-:W-:Y:S02]  /*8e80*/  F2FP.F16.F32.PACK_AB R50, R59, R162 ;  /* 0x000000a23b32723e */ /* 0x000fe400000000ff */
[----:B------:R-:W-:-:S07]  /*8e90*/  MOV R47, R67 ;  /* 0x00000043002f7202 */ /* 0x000fce0000000f00 */
.L_x_540:
[----:B------:R-:W-:Y:S05]  /*8ea0*/  BSYNC B2 ;  /* 0x0000000000027941 */ /* 0x000fea0003800000 */
.L_x_539:
[----:B--2---:R2:W-:Y:S04]  /*8eb0*/  STG.E.128 desc[UR36][R52.64], R44 ;  /* 0x0000002c34007986 */ /* 0x0045e8000c101d24 */
[----:B---3--:R2:W-:Y:S02]  /*8ec0*/  @!P0 STG.E.128 desc[UR36][R54.64], R48 ;  /* 0x0000003036008986 */ /* 0x0085e4000c101d24 */
.L_x_538:
[----:B------:R-:W-:Y:S05]  /*8ed0*/  BSYNC B1 ;  /* 0x0000000000017941 */ /* 0x000fea0003800000 */
.L_x_537:
[----:B------:R-:W-:-:S13]  /*8ee0*/  ISETP.NE.AND P0, PT, R9, RZ, PT ;  /* 0x000000ff0900720c */ /* 0x000fda0003f05270 */
[----:B------:R-:W-:Y:S05]  /*8ef0*/  @!P0 BRA `(.L_x_491) ;  /* 0x0000000800c48947 */ /* 0x000fea0003800000 */
[----:B------:R-:W-:Y:S01]  /*8f00*/  ISETP.NE.AND P4, PT, R103, RZ, PT ;  /* 0x000000ff6700720c */ /* 0x000fe20003f85270 */
[----:B------:R-:W-:Y:S03]  /*8f10*/  BSSY B1, `(.L_x_541) ;  /* 0x0000070000017945 */ /* 0x000fe60003800000 */
[----:B------:R-:W-:Y:S02]  /*8f20*/  SEL R153, R119, R153, !P4 ;  /* 0x0000009977997207 */ /* 0x000fe40006000000 */
[----:B--234-:R-:W-:Y:S02]  /*8f30*/  IADD3 R53, P0, P4, R104, R132, R15 ;  /* 0x0000008468357210 */ /* 0x01cfe40007c1e00f */
[----:B------:R-:W-:Y:S02]  /*8f40*/  SHF.R.S32.HI R44, RZ, 0x1f, R153 ;  /* 0x0000001fff2c7819 */ /* 0x000fe40000011499 */
[----:B------:R-:W-:-:S02]  /*8f50*/  IADD3.X R58, R101, R56, R11, P0, P4 ;  /* 0x00000038653a7210 */ /* 0x000fc400007e840b */
[----:B------:R-:W-:Y:S02]  /*8f60*/  LEA.HI R153, R44, R153, RZ, 0x4 ;  /* 0x000000992c997211 */ /* 0x000fe400078f20ff */
[----:B------:R-:W-:Y:S02]  /*8f70*/  ISETP.GE.AND P4, PT, R185, R122, PT ;  /* 0x0000007ab900720c */ /* 0x000fe40003f86270 */
[----:B------:R-:W-:Y:S02]  /*8f80*/  LEA.HI.SX32 R153, R153, R20, 0x1c ;  /* 0x0000001499997211 */ /* 0x000fe400078fe2ff */
[----:B------:R-:W-:Y:S02]  /*8f90*/  LEA R52, P0, R53, R120, 0x1 ;  /* 0x0000007835347211 */ /* 0x000fe400078008ff */
[----:B------:R-:W-:Y:S01]  /*8fa0*/  SHF.R.S32.HI R44, RZ, 0x1f, R153 ;  /* 0x0000001fff2c7819 */ /* 0x000fe20000011499 */
[----:B------:R-:W-:Y:S01]  /*8fb0*/  IMAD.SHL.U32 R54, R153, 0x8, RZ ;  /* 0x0000000899367824 */ /* 0x000fe200078e00ff */
[----:B------:R-:W-:-:S02]  /*8fc0*/  LEA.HI.X R53, R53, R121, R58, 0x1, P0 ;  /* 0x0000007935357211 */ /* 0x000fc400000f0c3a */
[----:B------:R-:W-:Y:S02]  /*8fd0*/  LEA.HI R44, R44, R153, RZ, 0x3 ;  /* 0x000000992c2c7211 */ /* 0x000fe400078f18ff */
[----:B------:R-:W-:Y:S02]  /*8fe0*/  LOP3.LUT R45, R187, 0x38, R54, 0xf8, !PT ;  /* 0x00000038bb2d7812 */ /* 0x000fe400078ef836 */
[----:B------:R-:W-:Y:S02]  /*8ff0*/  SHF.L.U32 R46, R44, 0xa, RZ ;  /* 0x0000000a2c2e7819 */ /* 0x000fe400000006ff */
[----:B------:R-:W-:Y:S01]  /*9000*/  LOP3.LUT R44, R45, R218, RZ, 0x3c, !PT ;  /* 0x000000da2d2c7212 */ /* 0x000fe200078e3cff */
[----:B------:R-:W-:Y:S01]  /*9010*/  IMAD R45, R18, 0x6000, R135 ;  /* 0x00006000122d7824 */ /* 0x000fe200078e0287 */
[----:B------:R-:W-:-:S03]  /*9020*/  LOP3.LUT R46, R46, 0x7fffe000, RZ, 0xc0, !PT ;  /* 0x7fffe0002e2e7812 */ /* 0x000fc600078ec0ff */
[----:B------:R-:W-:Y:S01]  /*9030*/  IMAD R45, R45, 0x2, R2 ;  /* 0x000000022d2d7824 */ /* 0x000fe200078e0202 */
[----:B------:R-:W-:-:S05]  /*9040*/  IADD3 R47, R44, R46, R193 ;  /* 0x0000002e2c2f7210 */ /* 0x000fca0007ffe0c1 */
[----:B------:R-:W-:-:S05]  /*9050*/  IMAD R47, R18, 0x6000, R47 ;  /* 0x00006000122f7824 */ /* 0x000fca00078e022f */
[----:B------:R-:W-:Y:S02]  /*9060*/  LEA R48, R47, R2, 0x1 ;  /* 0x000000022f307211 */ /* 0x000fe400078e08ff */
[----:B------:R-:W2:Y:S04]  /*9070*/  LDS.128 R44, [R45+0x1c400] ;  /* 0x01c400002d2c7984 */ /* 0x000ea80000000c00 */
[----:B------:R-:W3:Y:S01]  /*9080*/  LDS.128 R48, [R48+0x1c400] ;  /* 0x01c4000030307984 */ /* 0x000ee20000000c00 */
[----:B------:R-:W-:Y:S05]  /*9090*/  @P4 BRA `(.L_x_542) ;  /* 0x00000004005c4947 */ /* 0x000fea0003800000 */
[----:B------:R-:W-:Y:S01]  /*90a0*/  SHF.R.U32.HI R62, RZ, 0x10, R81 ;  /* 0x00000010ff3e7819 */ /* 0x000fe20000011651 */
[----:B---3--:R-:W-:Y:S01]  /*90b0*/  IMAD.MOV.U32 R57, RZ, RZ, R48 ;  /* 0x000000ffff397224 */ /* 0x008fe200078e0030 */
[----:B--2---:R-:W-:Y:S01]  /*90c0*/  MOV R48, R46 ;  /* 0x0000002e00307202 */ /* 0x004fe20000000f00 */
[----:B------:R-:W-:Y:S01]  /*90d0*/  IMAD.MOV.U32 R58, RZ, RZ, R50 ;  /* 0x000000ffff3a7224 */ /* 0x000fe200078e0032 */
[----:B------:R-:W-:Y:S01]  /*90e0*/  SHF.R.U32.HI R60, RZ, 0x10, R69 ;  /* 0x00000010ff3c7819 */ /* 0x000fe20000011645 */
[----:B------:R-:W-:Y:S01]  /*90f0*/  HADD2.F32 R61, -RZ, R159.H1_H1 ;  /* 0x3000009fff3d7230 */ /* 0x000fe20000004100 */
[--C-:B------:R-:W-:Y:S01]  /*9100*/  SHF.R.U64 R67, R82, 0x10, R83.reuse ;  /* 0x0000001052437819 */ /* 0x100fe20000001253 */
[----:B------:R-:W-:Y:S01]  /*9110*/  HADD2.F32 R50, -RZ, R49.H0_H0 ;  /* 0x20000031ff327230 */ /* 0x000fe20000004100 */
[----:B------:R-:W-:Y:S01]  /*9120*/  SHF.R.U32.HI R82, RZ, 0x10, R83 ;  /* 0x00000010ff527819 */ /* 0x000fe20000011653 */
[----:B------:R-:W-:Y:S01]  /*9130*/  HADD2.F32 R46, -RZ, R45.H0_H0 ;  /* 0x2000002dff2e7230 */ /* 0x000fe20000004100 */
[----:B------:R-:W-:Y:S01]  /*9140*/  SHF.R.U64 R55, R70, 0x10, R71 ;  /* 0x0000001046377819 */ /* 0x000fe20000001247 */
[----:B------:R-:W-:-:S02]  /*9150*/  HADD2.F32 R49, -RZ, R49.H1_H1 ;  /* 0x30000031ff317230 */ /* 0x000fc40000004100 */
[-C--:B------:R-:W-:Y:S01]  /*9160*/  FMUL.FTZ R63, R50, R61.reuse ;  /* 0x0000003d323f7220 */ /* 0x080fe20000410000 */
[----:B------:R-:W-:Y:S02]  /*9170*/  HADD2.F32 R62, -RZ, R62.H0_H0 ;  /* 0x2000003eff3e7230 */ /* 0x000fe40000004100 */
[C---:B------:R-:W-:Y:S01]  /*9180*/  FMUL.FTZ R61, R46.reuse, R61 ;  /* 0x0000003d2e3d7220 */ /* 0x040fe20000410000 */
[----:B------:R-:W-:Y:S01]  /*9190*/  HADD2.F32 R59, -RZ, R157.H1_H1 ;  /* 0x3000009dff3b7230 */ /* 0x000fe20000004100 */
[----:B------:R-:W-:Y:S01]  /*91a0*/  SHF.R.U32.HI R70, RZ, 0x10, R71 ;  /* 0x00000010ff467819 */ /* 0x000fe20000011647 */
[----:B------:R-:W-:Y:S02]  /*91b0*/  HADD2.F32 R45, -RZ, R45.H1_H1 ;  /* 0x3000002dff2d7230 */ /* 0x000fe40000004100 */
[-C--:B------:R-:W-:Y:S01]  /*91c0*/  FMUL.FTZ R64, R49, R62.reuse ;  /* 0x0000003e31407220 */ /* 0x080fe20000410000 */
[----:B------:R-:W-:Y:S02]  /*91d0*/  HADD2.F32 R60, -RZ, R60.H0_H0 ;  /* 0x2000003cff3c7230 */ /* 0x000fe40000004100 */
[-C--:B------:R-:W-:Y:S01]  /*91e0*/  FFMA.FTZ R63, R46, R59.reuse, -R63 ;  /* 0x0000003b2e3f7223 */ /* 0x080fe2000001083f */
[----:B------:R-:W-:Y:S01]  /*91f0*/  FFMA.FTZ R61, R50, R59, R61 ;  /* 0x0000003b323d7223 */ /* 0x000fe2000001003d */
[----:B------:R-:W-:Y:S01]  /*9200*/  FMUL.FTZ R62, R45, R62 ;  /* 0x0000003e2d3e7220 */ /* 0x000fe20000410000 */
[----:B------:R-:W-:-:S02]  /*9210*/  HADD2.F32 R59, -RZ, R158.H1_H1 ;  /* 0x3000009eff3b7230 */ /* 0x000fc40000004100 */
[-C--:B------:R-:W-:Y:S01]  /*9220*/  FFMA.FTZ R64, R45, R60.reuse, -R64 ;  /* 0x0000003c2d407223 */ /* 0x080fe20000010840 */
[----:B------:R-:W-:Y:S02]  /*9230*/  HADD2.F32 R46, -RZ, R51.H0_H0 ;  /* 0x20000033ff2e7230 */ /* 0x000fe40000004100 */
[----:B------:R-:W-:Y:S01]  /*9240*/  FFMA.FTZ R62, R49, R60, R62 ;  /* 0x0000003c313e7223 */ /* 0x000fe2000001003e */
[----:B------:R-:W-:Y:S01]  /*9250*/  HADD2.F32 R45, -RZ, R47.H0_H0 ;  /* 0x2000002fff2d7230 */ /* 0x000fe20000004100 */
[----:B------:R-:W-:Y:S01]  /*9260*/  SHF.R.U64 R72, R68, 0x10, R69 ;  /* 0x0000001044487819 */ /* 0x000fe20000001245 */
[----:B------:R-:W-:Y:S02]  /*9270*/  HADD2.F32 R49, -RZ, R156.H1_H1 ;  /* 0x3000009cff317230 */ /* 0x000fe40000004100 */
[-C--:B------:R-:W-:Y:S01]  /*9280*/  FMUL.FTZ R66, R46, R59.reuse ;  /* 0x0000003b2e427220 */ /* 0x080fe20000410000 */
[----:B------:R-:W-:Y:S02]  /*9290*/  HADD2.F32 R51, -RZ, R51.H1_H1 ;  /* 0x30000033ff337230 */ /* 0x000fe40000004100 */
[----:B------:R-:W-:Y:S01]  /*92a0*/  FMUL.FTZ R59, R45, R59 ;  /* 0x0000003b2d3b7220 */ /* 0x000fe20000410000 */
[----:B------:R-:W-:Y:S01]  /*92b0*/  HADD2.F32 R60, -RZ, R82.H0_H0 ;  /* 0x20000052ff3c7230 */ /* 0x000fe20000004100 */
[----:B------:R-:W-:Y:S01]  /*92c0*/  SHF.R.U64 R69, R80, 0x10, R81 ;  /* 0x0000001050457819 */ /* 0x000fe20000001251 */
[----:B------:R-:W-:-:S02]  /*92d0*/  HADD2.F32 R47, -RZ, R47.H1_H1 ;  /* 0x3000002fff2f7230 */ /* 0x000fc40000004100 */
[-C--:B------:R-:W-:Y:S01]  /*92e0*/  FFMA.FTZ R66, R45, R49.reuse, -R66 ;  /* 0x000000312d427223 */ /* 0x080fe20000010842 */
[----:B------:R-:W-:Y:S02]  /*92f0*/  HADD2.F32 R50, -RZ, R70.H0_H0 ;  /* 0x20000046ff327230 */ /* 0x000fe40000004100 */
[-C--:B------:R-:W-:Y:S01]  /*9300*/  FMUL.FTZ R68, R51, R60.reuse ;  /* 0x0000003c33447220 */ /* 0x080fe20000410000 */
[----:B------:R-:W-:Y:S01]  /*9310*/  FFMA.FTZ R59, R46, R49, R59 ;  /* 0x000000312e3b7223 */ /* 0x000fe2000001003b */
[C---:B------:R-:W-:Y:S01]  /*9320*/  FMUL.FTZ R60, R47.reuse, R60 ;  /* 0x0000003c2f3c7220 */ /* 0x040fe20000410000 */
[----:B------:R-:W-:Y:S02]  /*9330*/  HADD2.F32 R159, -RZ, R159.H0_H0 ;  /* 0x2000009fff9f7230 */ /* 0x000fe40000004100 */
[-C--:B------:R-:W-:Y:S01]  /*9340*/  FFMA.FTZ R65, R47, R50.reuse, -R68 ;  /* 0x000000322f417223 */ /* 0x080fe20000010844 */
[----:B------:R-:W-:Y:S02]  /*9350*/  HADD2.F32 R46, -RZ, R57.H0_H0 ;  /* 0x20000039ff2e7230 */ /* 0x000fe40000004100 */
[----:B------:R-:W-:Y:S01]  /*9360*/  FFMA.FTZ R68, R51, R50, R60 ;  /* 0x0000003233447223 */ /* 0x000fe2000001003c */
[----:B------:R-:W-:Y:S01]  /*9370*/  HADD2.F32 R45, -RZ, R44.H0_H0 ;  /* 0x2000002cff2d7230 */ /* 0x000fe20000004100 */
[----:B------:R-:W-:Y:S01]  /*9380*/  F2FP.F16.F32.PACK_AB R61, R62, R61 ;  /* 0x0000003d3e3d723e */ /* 0x000fe200000000ff */
[----:B------:R-:W-:-:S02]  /*9390*/  HADD2.F32 R49, -RZ, R69.H0_H0 ;  /* 0x20000045ff317230 */ /* 0x000fc40000004100 */
[-C--:B------:R-:W-:Y:S01]  /*93a0*/  FMUL.FTZ R50, R46, R159.reuse ;  /* 0x0000009f2e327220 */ /* 0x080fe20000410000 */
[----:B------:R-:W-:Y:S02]  /*93b0*/  HADD2.F32 R57, -RZ, R57.H1_H1 ;  /* 0x30000039ff397230 */ /* 0x000fe40000004100 */
[----:B------:R-:W-:Y:S01]  /*93c0*/  FMUL.FTZ R159, R45, R159 ;  /* 0x0000009f2d9f7220 */ /* 0x000fe20000410000 */
[----:B------:R-:W-:Y:S01]  /*93d0*/  HADD2.F32 R44, -RZ, R44.H1_H1 ;  /* 0x3000002cff2c7230 */ /* 0x000fe20000004100 */
[----:B------:R-:W-:Y:S01]  /*93e0*/  F2FP.F16.F32.PACK_AB R59, R68, R59 ;  /* 0x0000003b443b723e */ /* 0x000fe200000000ff */
[----:B------:R-:W-:Y:S02]  /*93f0*/  HADD2.F32 R157, -RZ, R157.H0_H0 ;  /* 0x2000009dff9d7230 */ /* 0x000fe40000004100 */
[-C--:B------:R-:W-:Y:S01]  /*9400*/  FMUL.FTZ R51, R57, R49.reuse ;  /* 0x0000003139337220 */ /* 0x080fe20000410000 */
[----:B------:R-:W-:Y:S02]  /*9410*/  HADD2.F32 R47, -RZ, R72.H0_H0 ;  /* 0x20000048ff2f7230 */ /* 0x000fe40000004100 */
[----:B------:R-:W-:Y:S01]  /*9420*/  FMUL.FTZ R60, R44, R49 ;  /* 0x000000312c3c7220 */ /* 0x000fe20000410000 */
[----:B------:R-:W-:-:S02]  /*9430*/  HADD2.F32 R158, -RZ, R158.H0_H0 ;  /* 0x2000009eff9e7230 */ /* 0x000fc40000004100 */
[----:B------:R-:W-:Y:S01]  /*9440*/  FFMA.FTZ R50, R45, R157, -R50 ;  /* 0x0000009d2d327223 */ /* 0x000fe20000010832 */
[----:B------:R-:W-:Y:S02]  /*9450*/  HADD2.F32 R45, -RZ, R58.H0_H0 ;  /* 0x2000003aff2d7230 */ /* 0x000fe40000004100 */
[-C--:B------:R-:W-:Y:S01]  /*9460*/  FFMA.FTZ R51, R44, R47.reuse, -R51 ;  /* 0x0000002f2c337223 */ /* 0x080fe20000010833 */
[----:B------:R-:W-:Y:S01]  /*9470*/  FFMA.FTZ R60, R57, R47, R60 ;  /* 0x0000002f393c7223 */ /* 0x000fe2000001003c */
[----:B------:R-:W-:Y:S02]  /*9480*/  HADD2.F32 R47, -RZ, R67.H0_H0 ;  /* 0x20000043ff2f7230 */ /* 0x000fe40000004100 */
[----:B------:R-:W-:Y:S01]  /*9490*/  FFMA.FTZ R159, R46, R157, R159 ;  /* 0x0000009d2e9f7223 */ /* 0x000fe2000001009f */
[----:B------:R-:W-:Y:S02]  /*94a0*/  HADD2.F32 R44, -RZ, R48.H0_H0 ;  /* 0x20000030ff2c7230 */ /* 0x000fe40000004100 */
[----:B------:R-:W-:Y:S01]  /*94b0*/  FMUL.FTZ R49, R45, R158 ;  /* 0x0000009e2d317220 */ /* 0x000fe20000410000 */
[----:B------:R-:W-:Y:S01]  /*94c0*/  HADD2.F32 R58, -RZ, R58.H1_H1 ;  /* 0x3000003aff3a7230 */ /* 0x000fe20000004100 */
[----:B------:R-:W-:Y:S01]  /*94d0*/  F2FP.F16.F32.PACK_AB R65, R65, R66 ;  /* 0x000000424141723e */ /* 0x000fe200000000ff */
[----:B------:R-:W-:-:S02]  /*94e0*/  HADD2.F32 R48, -RZ, R48.H1_H1 ;  /* 0x30000030ff307230 */ /* 0x000fc40000004100 */
[----:B------:R-:W-:Y:S01]  /*94f0*/  FMUL.FTZ R158, R44, R158 ;  /* 0x0000009e2c9e7220 */ /* 0x000fe20000410000 */
[----:B------:R-:W-:Y:S02]  /*9500*/  HADD2.F32 R156, -RZ, R156.H0_H0 ;  /* 0x2000009cff9c7230 */ /* 0x000fe40000004100 */
[-C--:B------:R-:W-:Y:S01]  /*9510*/  FMUL.FTZ R57, R58, R47.reuse ;  /* 0x0000002f3a397220 */ /* 0x080fe20000410000 */
[----:B------:R-:W-:Y:S02]  /*9520*/  HADD2.F32 R55, -RZ, R55.H0_H0 ;  /* 0x20000037ff377230 */ /* 0x000fe40000004100 */
[----:B------:R-:W-:Y:S01]  /*9530*/  FMUL.FTZ R47, R48, R47 ;  /* 0x0000002f302f7220 */ /* 0x000fe20000410000 */
[----:B------:R-:W-:Y:S01]  /*9540*/  F2FP.F16.F32.PACK_AB R60, R60, R159 ;  /* 0x0000009f3c3c723e */ /* 0x000fe200000000ff */
[-C--:B------:R-:W-:Y:S01]  /*9550*/  FFMA.FTZ R49, R44, R156.reuse, -R49 ;  /* 0x0000009c2c317223 */ /* 0x080fe20000010831 */
[----:B------:R-:W-:Y:S01]  /*9560*/  FFMA.FTZ R158, R45, R156, R158 ;  /* 0x0000009c2d9e7223 */ /* 0x000fe2000001009e */
[-C--:B------:R-:W-:Y:S01]  /*9570*/  FFMA.FTZ R48, R48, R55.reuse, -R57 ;  /* 0x0000003730307223 */ /* 0x080fe20000010839 */
[----:B------:R-:W-:Y:S01]  /*9580*/  FFMA.FTZ R47, R58, R55, R47 ;  /* 0x000000373a2f7223 */ /* 0x000fe2000001002f */
[----:B------:R-:W-:Y:S01]  /*9590*/  F2FP.F16.F32.PACK_AB R44, R51, R50 ;  /* 0x00000032332c723e */ /* 0x000fe200000000ff */
[----:B------:R-:W-:Y:S01]  /*95a0*/  IMAD.MOV.U32 R51, RZ, RZ, R59 ;  /* 0x000000ffff337224 */ /* 0x000fe200078e003b */
[----:B------:R-:W-:-:S02]  /*95b0*/  F2FP.F16.F32.PACK_AB R45, R64, R63 ;  /* 0x0000003f402d723e */ /* 0x000fc400000000ff */
[----:B------:R-:W-:Y:S01]  /*95c0*/  F2FP.F16.F32.PACK_AB R46, R48, R49 ;  /* 0x00000031302e723e */ /* 0x000fe200000000ff */
[----:B------:R-:W-:Y:S01]  /*95d0*/  IMAD.MOV.U32 R49, RZ, RZ, R61 ;  /* 0x000000ffff317224 */ /* 0x000fe200078e003d */
[----:B------:R-:W-:Y:S02]  /*95e0*/  F2FP.F16.F32.PACK_AB R50, R47, R158 ;  /* 0x0000009e2f32723e */ /* 0x000fe400000000ff */
[----:B------:R-:W-:Y:S02]  /*95f0*/  MOV R48, R60 ;  /* 0x0000003c00307202 */ /* 0x000fe40000000f00 */
[----:B------:R-:W-:-:S07]  /*9600*/  MOV R47, R65 ;  /* 0x00000041002f7202 */ /* 0x000fce0000000f00 */
.L_x_542:
[----:B------:R-:W-:Y:S05]  /*9610*/  BSYNC B1 ;  /* 0x0000000000017941 */ /* 0x000fea0003800000 */
.L_x_541:
[----:B--2---:R2:W-:Y:S01]  /*9620*/  STG.E.128 desc[UR36][R52.64], R44 ;  /* 0x0000002c34007986 */ /* 0x0045e2000c101d24 */
[----:B------:R-:W-:-:S13]  /*9630*/  ISETP.GE.AND P0, PT, R54, R151, PT ;  /* 0x000000973600720c */ /* 0x000fda0003f06270 */
[----:B------:R-:W-:Y:S05]  /*9640*/  @P0 BRA `(.L_x_491) ;  /* 0x0000000000f00947 */ /* 0x000fea0003800000 */
[--C-:B------:R-:W-:Y:S02]  /*9650*/  IADD3 R132, P0, P4, R104, R132, R54.reuse ;  /* 0x0000008468847210 */ /* 0x100fe40007c1e036 */
[----:B------:R-:W-:-:S04]  /*9660*/  SHF.R.S32.HI R54, RZ, 0x1f, R54 ;  /* 0x0000001fff367819 */ /* 0x000fc80000011436 */
[----:B------:R-:W-:Y:S02]  /*9670*/  IADD3.X R56, R101, R56, R54, P0, P4 ;  /* 0x0000003865387210 */ /* 0x000fe400007e8436 */
[----:B------:R-:W-:-:S04]  /*9680*/  LEA R120, P0, R132, R120, 0x1 ;  /* 0x0000007884787211 */ /* 0x000fc800078008ff */
[----:B------:R-:W-:-:S05]  /*9690*/  LEA.HI.X R121, R132, R121, R56, 0x1, P0 ;  /* 0x0000007984797211 */ /* 0x000fca00000f0c38 */
[----:B---3--:R3:W-:Y:S01]  /*96a0*/  STG.E.128 desc[UR36][R120.64], R48 ;  /* 0x0000003078007986 */ /* 0x0087e2000c101d24 */
[----:B------:R-:W-:Y:S05]  /*96b0*/  BRA `(.L_x_491) ;  /* 0x0000000000d47947 */ /* 0x000fea0003800000 */
.L_x_458:
[----:B------:R-:W-:-:S13]  /*96c0*/  ISETP.NE.AND P1, PT, R188, 0x3, PT ;  /* 0x00000003bc00780c */ /* 0x000fda0003f25270 */
[----:B------:R-:W-:Y:S05]  /*96d0*/  @!P1 BRA `(.L_x_543) ;  /* 0x0000000000049947 */ /* 0x000fea0003800000 */
[----:B------:R-:W-:Y:S01]  /*96e0*/  BPT.TRAP 0x1 ;  /* 0x000000040000795c */ /* 0x000fe20000300000 */
.L_x_543:
[----:B------:R-:W-:Y:S01]  /*96f0*/  LEA R3, R18, R2, 0x3 ;  /* 0x0000000212037211 */ /* 0x000fe200078e18ff */
[----:B------:R-:W-:Y:S01]  /*9700*/  IMAD R4, R26, -0x80, R27 ;  /* 0xffffff801a047824 */ /* 0x000fe200078e021b */
[----:B------:R-:W-:Y:S01]  /*9710*/  SHF.L.U32 R0, R186, 0x1f, RZ ;  /* 0x0000001fba007819 */ /* 0x000fe200000006ff */
[----:B------:R-:W-:Y:S03]  /*9720*/  BSSY B1, `(.L_x_544) ;  /* 0x0000005000017945 */ /* 0x000fe60003800000 */
[----:B------:R-:W0:Y:S01]  /*9730*/  SYNCS.PHASECHK.TRANS64.TRYWAIT P4, [R3+URZ+0x34890], R0 ;  /* 0x03489000030075a7 */ /* 0x000e22000808017f */
[----:B------:R-:W-:-:S04]  /*9740*/  VIMNMX R4, R4, 0x80, PT ;  /* 0x0000008004047848 */ /* 0x000fc80003fe0100 */
[----:B------:R-:W-:Y:S01]  /*9750*/  ISETP.GE.AND P0, PT, R19, R4, PT ;  /* 0x000000041300720c */ /* 0x000fe20003f06270 */
[----:B0-----:R-:W-:-:S12]  /*9760*/  @!P4 BRA `(.L_x_545) ;  /* 0x0000014c0098c947 */ /* 0x001fd80003800000 */
.L_x_764:
[----:B------:R-:W-:Y:S05]  /*9770*/  BSYNC B1 ;  /* 0x0000000000017941 */ /* 0x000fea0003800000 */
.L_x_544:
[----:B------:R-:W-:Y:S04]  /*9780*/  BSSY B1, `(.L_x_546) ;  /* 0x0000014000017945 */ /* 0x000fe80003800000 */
[----:B------:R-:W-:Y:S05]  /*9790*/  @P0 BRA `(.L_x_547) ;  /* 0x0000000000480947 */ /* 0x000fea0003800000 */
[----:B------:R-:W-:Y:S02]  /*97a0*/  ISETP.NE.AND P4, PT, R14, RZ, PT ;  /* 0x000000ff0e00720c */ /* 0x000fe40003f85270 */
[----:B------:R-:W-:-:S11]  /*97b0*/  ISETP.NE.AND P0, PT, R10, RZ, PT ;  /* 0x000000ff0a00720c */ /* 0x000fd60003f05270 */
[----:B------:R-:W1:Y:S04]  /*97c0*/  @P4 LDS.128 R44, [R55] ;  /* 0x00000000372c4984 */ /* 0x000e680000000c00 */
[----:B------:R-:W2:Y:S04]  /*97d0*/  @P0 LDS.128 R48, [R54] ;  /* 0x0000000036300984 */ /* 0x000ea80000000c00 */
[----:B-1----:R-:W-:Y:S01]  /*97e0*/  @P4 STG.E.128 desc[UR36][R56.64], R44 ;  /* 0x0000002c38004986 */ /* 0x002fe2000c101d24 */
[----:B------:R-:W-:-:S03]  /*97f0*/  ISETP.NE.AND P4, PT, R9, RZ, PT ;  /* 0x000000ff0900720c */ /* 0x000fc60003f85270 */
[----:B--2---:R-:W-:Y:S01]  /*9800*/  @P0 STG.E.128 desc[UR36][R56.64+0x40], R48 ;  /* 0x0000403038000986 */ /* 0x004fe2000c101d24 */
[----:B------:R-:W-:-:S09]  /*9810*/  ISETP.NE.AND P0, PT, R8, RZ, PT ;  /* 0x000000ff0800720c */ /* 0x000fd20003f05270 */
[----:B------:R-:W1:Y:S04]  /*9820*/  @P4 LDS.128 R44, [R55+0x4000] ;  /* 0x00400000372c4984 */ /* 0x000e680000000c00 */
[----:B------:R-:W2:Y:S04]  /*9830*/  @P0 LDS.128 R48, [R54+0x4000] ;  /* 0x0040000036300984 */ /* 0x000ea80000000c00 */
[----:B-1----:R-:W-:Y:S01]  /*9840*/  @P4 STG.E.128 desc[UR36][R56.64+0x80], R44 ;  /* 0x0000802c38004986 */ /* 0x002fe2000c101d24 */
[----:B------:R-:W-:-:S03]  /*9850*/  ISETP.NE.AND P4, PT, R6, RZ, PT ;  /* 0x000000ff0600720c */ /* 0x000fc60003f85270 */
[----:B--2---:R-:W-:Y:S01]  /*9860*/  @P0 STG.E.128 desc[UR36][R56.64+0xc0], R48 ;  /* 0x0000c03038000986 */ /* 0x004fe2000c101d24 */
[----:B------:R-:W-:-:S09]  /*9870*/  ISETP.NE.AND P0, PT, R7, RZ, PT ;  /* 0x000000ff0700720c */ /* 0x000fd20003f05270 */
[----:B------:R-:W1:Y:S04]  /*9880*/  @P4 LDS.128 R48, [R54+0x8000] ;  /* 0x0080000036304984 */ /* 0x000e680000000c00 */
[----:B------:R-:W2:Y:S04]  /*9890*/  @P0 LDS.128 R44, [R55+0x8000] ;  /* 0x00800000372c0984 */ /* 0x000ea80000000c00 */
[----:B-1----:R1:W-:Y:S04]  /*98a0*/  @P4 STG.E.128 desc[UR36][R56.64+0x140], R48 ;  /* 0x0001403038004986 */ /* 0x0023e8000c101d24 */
[----:B--2---:R1:W-:Y:S02]  /*98b0*/  @P0 STG.E.128 desc[UR36][R56.64+0x100], R44 ;  /* 0x0001002c38000986 */ /* 0x0043e4000c101d24 */
.L_x_547:
[----:B------:R-:W-:Y:S05]  /*98c0*/  BSYNC B1 ;  /* 0x0000000000017941 */ /* 0x000fea0003800000 */
.L_x_546:
[----:B------:R-:W-:-:S13]  /*98d0*/  ISETP.GE.AND P0, PT, R202, R4, PT ;  /* 0x00000004ca00720c */ /* 0x000fda0003f06270 */
[----:B------:R-:W-:Y:S05]  /*98e0*/  @P0 BRA `(.L_x_491) ;  /* 0x0000000000480947 */ /* 0x000fea0003800000 */
[----:B------:R-:W-:Y:S02]  /*98f0*/  ISETP.NE.AND P4, PT, R14, RZ, PT ;  /* 0x000000ff0e00720c */ /* 0x000fe40003f85270 */
[----:B------:R-:W-:-:S11]  /*9900*/  ISETP.NE.AND P0, PT, R9, RZ, PT ;  /* 0x000000ff0900720c */ /* 0x000fd60003f05270 */
[----:B-1----:R-:W1:Y:S04]  /*9910*/  @P4 LDS.128 R44, [R55+0x2000] ;  /* 0x00200000372c4984 */ /* 0x002e680000000c00 */
[----:B------:R-:W2:Y:S04]  /*9920*/  @P0 LDS.128 R48, [R55+0x6000] ;  /* 0x0060000037300984 */ /* 0x000ea80000000c00 */
        /* <DEDUP_REMOVED lines=14> */
.L_x_491:
[----:B------:R-:W-:Y:S05]  /*9a10*/  BSYNC B0 ;  /* 0x0000000000007941 */ /* 0x000fea0003800000 */
.L_x_457:
[----:B-1234-:R-:W1:Y:S01]  /*9a20*/  S2R R44, SR_TID.X ;  /* 0x00000000002c7919 */ /* 0x01ee620000002100 */
[----:B------:R-:W-:Y:S01]  /*9a30*/  @!PT LDS RZ, [RZ] ;  /* 0x00000000fffff984 */ /* 0x000fe20000000800 */
[----:B------:R-:W-:Y:S01]  /*9a40*/  @!PT LDS RZ, [RZ] ;  /* 0x00000000fffff984 */ /* 0x000fe20000000800 */
[----:B------:R-:W-:Y:S01]  /*9a50*/  @!PT LDS RZ, [RZ] ;  /* 0x00000000fffff984 */ /* 0x000fe20000000800 */
[----:B------:R-:W-:Y:S01]  /*9a60*/  @!PT LDS RZ, [RZ] ;  /* 0x00000000fffff984 */ /* 0x000fe20000000800 */
[----:B------:R2:W-:Y:S06]  /*9a70*/  MEMBAR.ALL.CTA ;  /* 0x0000000000007992 */ /* 0x0005ec0000008000 */
[----:B--2---:R-:W2:Y:S01]  /*9a80*/  FENCE.VIEW.ASYNC.S ;  /* 0x00000000000073c6 */ /* 0x004ea20000000000 */
[----:B------:R-:W-:Y:S05]  /*9a90*/  WARPSYNC.ALL ;  /* 0x0000000000007948 */ /* 0x000fea0003800000 */
[----:B------:R-:W-:Y:S01]  /*9aa0*/  BSSY B0, `(.L_x_548) ;  /* 0x0000009000007945 */ /* 0x000fe20003800000 */
[----:B-1----:R-:W-:Y:S01]  /*9ab0*/  LOP3.LUT R44, R44, 0x7f, RZ, 0xc0, !PT ;  /* 0x0000007f2c2c7812 */ /* 0x002fe200078ec0ff */
[----:B--2---:R1:W-:Y:S03]  /*9ac0*/  BAR.SYNC.DEFER_BLOCKING R155, 0x80 ;  /* 0x0002009b0000751d */ /* 0x0043e60000010000 */
[----:B------:R-:W-:-:S13]  /*9ad0*/  ISETP.NE.AND P0, PT, R44, RZ, PT ;  /* 0x000000ff2c00720c */ /* 0x000fda0003f05270 */
[----:B------:R-:W-:-:S05]  /*9ae0*/  @!P0 VIADD R44, R3, 0x348a0 ;  /* 0x000348a0032c8836 */ /* 0x000fca0000000000 */
[----:B------:R-:W-:-:S04]  /*9af0*/  @!P0 PRMT R44, RZ, 0x654, R44 ;  /* 0x00000654ff2c8816 */ /* 0x000fc8000000002c */
[----:B------:R1:W-:Y:S01]  /*9b00*/  @!P0 SYNCS.ARRIVE.TRANS64.RED.A1T0 RZ, [R44+URZ], RZ ;  /* 0x000000ff2cff89a7 */ /* 0x0003e2000810043f */
[----:B------:R-:W-:Y:S05]  /*9b10*/  @!P1 BRA `(.L_x_549) ;  /* 0x0000000000049947 */ /* 0x000fea0003800000 */
[----:B------:R-:W-:Y:S01]  /*9b20*/  BPT.TRAP 0x1 ;  /* 0x000000040000795c */ /* 0x000fe20000300000 */
.L_x_549:
[----:B------:R-:W-:Y:S05]  /*9b30*/  BSYNC B0 ;  /* 0x0000000000007941 */ /* 0x000fea0003800000 */
.L_x_548:
[----:B------:R-:W2:Y:S01]  /*9b40*/  SYNCS.PHASECHK.TRANS64.TRYWAIT P4, [R3+URZ+0x348b0], R0 ;  /* 0x0348b000030075a7 */ /* 0x000ea2000808017f */
[----:B------:R-:W-:Y:S01]  /*9b50*/  LEA R45, R18, R35, 0xe ;  /* 0x00000023122d7211 */ /* 0x000fe200078e70ff */
[----:B------:R-:W-:Y:S01]  /*9b60*/  ULDC.64 UR60, c[0x0][0x318] ;  /* 0x0000c600003c7ab9 */ /* 0x000fe20000000a00 */
[----:B------:R-:W-:Y:S01]  /*9b70*/  ULDC.64 UR38, c[0x0][0x308] ;  /* 0x0000c20000267ab9 */ /* 0x000fe20000000a00 */
[----:B------:R-:W-:Y:S01]  /*9b80*/  BSSY B0, `(.L_x_550) ;  /* 0x0000004000007945 */ /* 0x000fe20003800000 */
[----:B------:R-:W-:Y:S01]  /*9b90*/  ISETP.GE.AND P1, PT, R19, R4, PT ;  /* 0x000000041300720c */ /* 0x000fe20003f26270 */
[----:B------:R-:W-:Y:S02]  /*9ba0*/  IMAD.IADD R47, R124, 0x1, R45 ;  /* 0x000000017c2f7824 */ /* 0x000fe400078e022d */
[----:B--2---:R-:W-:Y:S10]  /*9bb0*/  @!P4 BRA `(.L_x_551) ;  /* 0x000001480098c947 */ /* 0x004ff40003800000 */
.L_x_765:
[----:B------:R-:W-:Y:S05]  /*9bc0*/  BSYNC B0 ;  /* 0x0000000000007941 */ /* 0x000fea0003800000 */
.L_x_550:
[----:B------:R-:W-:Y:S01]  /*9bd0*/  BSSY B0, `(.L_x_552) ;  /* 0x000001a000007945 */ /* 0x000fe20003800000 */
[----:B0-2---:R-:W-:Y:S01]  /*9be0*/  LEA R0, R45, R24, 0x1 ;  /* 0x000000182d007211 */ /* 0x005fe200078e08ff */
[----:B------:R-:W-:-:S04]  /*9bf0*/  IMAD.WIDE R52, R26, 0x80, R116 ;  /* 0x000000801a347825 */ /* 0x000fc800078e0274 */
[----:B------:R-:W-:Y:S01]  /*9c00*/  IMAD R56, R47, 0x2, R24 ;  /* 0x000000022f387824 */ /* 0x000fe200078e0218 */
[----:B------:R-:W-:Y:S06]  /*9c10*/  @P1 BRA `(.L_x_553) ;  /* 0x0000000000541947 */ /* 0x000fec0003800000 */
[----:B-1----:R-:W-:Y:S01]  /*9c20*/  MOV R44, R106 ;  /* 0x0000006a002c7202 */ /* 0x002fe20000000f00 */
[----:B------:R-:W-:Y:S01]  /*9c30*/  IMAD R47, R53, UR60, RZ ;  /* 0x0000003c352f7c24 */ /* 0x000fe2000f8e02ff */
[----:B------:R-:W-:Y:S01]  /*9c40*/  ULDC UR4, c[0x0][0x310] ;  /* 0x0000c40000047ab9 */ /* 0x000fe20000000800 */
[----:B------:R-:W-:Y:S01]  /*9c50*/  IMAD.MOV.U32 R45, RZ, RZ, R5 ;  /* 0x000000ffff2d7224 */ /* 0x000fe200078e0005 */
[----:B------:R-:W-:Y:S01]  /*9c60*/  ISETP.GE.AND P4, PT, R22, UR4, PT ;  /* 0x0000000416007c0c */ /* 0x000fe2000bf86270 */
[C---:B------:R-:W-:Y:S02]  /*9c70*/  IMAD R47, R52.reuse, UR61, R47 ;  /* 0x0000003d342f7c24 */ /* 0x040fe4000f8e022f */
[----:B------:R-:W-:-:S05]  /*9c80*/  IMAD.WIDE.U32 R44, R52, UR60, R44 ;  /* 0x0000003c342c7c25 */ /* 0x000fca000f8e002c */
[----:B------:R-:W-:Y:S02]  /*9c90*/  IADD3 R45, R45, R47, RZ ;  /* 0x0000002f2d2d7210 */ /* 0x000fe40007ffe0ff */
[----:B------:R-:W-:-:S04]  /*9ca0*/  LEA R54, P1, R44, UR38, 0x1 ;  /* 0x000000262c367c11 */ /* 0x000fc8000f8208ff */
[----:B------:R-:W-:Y:S02]  /*9cb0*/  LEA.HI.X R55, R44, UR39, R45, 0x1, P1 ;  /* 0x000000272c377c11 */ /* 0x000fe400088f0c2d */
[----:B------:R-:W-:Y:S01]  /*9cc0*/  ISETP.GE.AND P1, PT, R184, UR4, PT ;  /* 0x00000004b8007c0c */ /* 0x000fe2000bf26270 */
[----:B------:R-:W0:-:S12]  /*9cd0*/  @!P4 LDS.128 R44, [R0] ;  /* 0x00000000002cc984 */ /* 0x000e180000000c00 */
[----:B------:R-:W1:Y:S04]  /*9ce0*/  @!P1 LDS.128 R48, [R56] ;  /* 0x0000000038309984 */ /* 0x000e680000000c00 */
[----:B0-----:R-:W-:Y:S01]  /*9cf0*/  @!P4 STG.E.128 desc[UR36][R54.64], R44 ;  /* 0x0000002c3600c986 */ /* 0x001fe2000c101d24 */
[----:B------:R-:W-:-:S03]  /*9d00*/  ISETP.GE.AND P4, PT, R185, UR4, PT ;  /* 0x00000004b9007c0c */ /* 0x000fc6000bf86270 */
[----:B-1----:R-:W-:Y:S01]  /*9d10*/  @!P1 STG.E.128 desc[UR36][R54.64+0x40], R48 ;  /* 0x0000403036009986 */ /* 0x002fe2000c101d24 */
[----:B------:R-:W-:-:S09]  /*9d20*/  ISETP.GE.AND P1, PT, R102, UR4, PT ;  /* 0x0000000466007c0c */ /* 0x000fd2000bf26270 */
[----:B------:R-:W0:Y:S04]  /*9d30*/  @!P4 LDS.128 R44, [R0+0x4000] ;  /* 0x00400000002cc984 */ /* 0x000e280000000c00 */
[----:B------:R-:W1:Y:S04]  /*9d40*/  @!P1 LDS.128 R48, [R56+0x4000] ;  /* 0x0040000038309984 */ /* 0x000e680000000c00 */
[----:B0-----:R0:W-:Y:S04]  /*9d50*/  @!P4 STG.E.128 desc[UR36][R54.64+0x80], R44 ;  /* 0x0000802c3600c986 */ /* 0x0011e8000c101d24 */
[----:B-1----:R0:W-:Y:S02]  /*9d60*/  @!P1 STG.E.128 desc[UR36][R54.64+0xc0], R48 ;  /* 0x0000c03036009986 */ /* 0x0021e4000c101d24 */
.L_x_553:
[----:B------:R-:W-:Y:S05]  /*9d70*/  BSYNC B0 ;  /* 0x0000000000007941 */ /* 0x000fea0003800000 */
.L_x_552:
[----:B------:R-:W-:Y:S01]  /*9d80*/  ISETP.GE.AND P1, PT, R202, R4, PT ;  /* 0x00000004ca00720c */ /* 0x000fe20003f26270 */
[----:B------:R-:W-:-:S12]  /*9d90*/  BSSY B0, `(.L_x_554) ;  /* 0x0000018000007945 */ /* 0x000fd80003800000 */
[----:B------:R-:W-:Y:S05]  /*9da0*/  @P1 BRA `(.L_x_555) ;  /* 0x0000000000581947 */ /* 0x000fea0003800000 */
[----:B0-----:R-:W-:Y:S01]  /*9db0*/  IADD3 R47, P1, R52, 0x40, RZ ;  /* 0x00000040342f7810 */ /* 0x001fe20007f3e0ff */
[----:B------:R-:W-:Y:S01]  /*9dc0*/  ULDC UR4, c[0x0][0x310] ;  /* 0x0000c40000047ab9 */ /* 0x000fe20000000800 */
[----:B------:R-:W-:Y:S02]  /*9dd0*/  MOV R4, R106 ;  /* 0x0000006a00047202 */ /* 0x000fe40000000f00 */
[----:B------:R-:W-:Y:S01]  /*9de0*/  ISETP.GE.AND P4, PT, R22, UR4, PT ;  /* 0x0000000416007c0c */ /* 0x000fe2000bf86270 */
[----:B------:R-:W-:Y:S02]  /*9df0*/  IMAD.X R52, RZ, RZ, R53, P1 ;  /* 0x000000ffff347224 */ /* 0x000fe400008e0635 */
[----:B-1----:R-:W-:-:S04]  /*9e00*/  IMAD.WIDE.U32 R44, R47, UR60, R4 ;  /* 0x0000003c2f2c7c25 */ /* 0x002fc8000f8e0004 */
[----:B------:R-:W-:-:S04]  /*9e10*/  IMAD R52, R52, UR60, RZ ;  /* 0x0000003c34347c24 */ /* 0x000fc8000f8e02ff */
[----:B------:R-:W-:Y:S01]  /*9e20*/  IMAD R47, R47, UR61, R52 ;  /* 0x0000003d2f2f7c24 */ /* 0x000fe2000f8e0234 */
[----:B------:R-:W-:-:S03]  /*9e30*/  LEA R52, P1, R44, UR38, 0x1 ;  /* 0x000000262c347c11 */ /* 0x000fc6000f8208ff */
[----:B------:R-:W-:-:S05]  /*9e40*/  IMAD.IADD R45, R45, 0x1, R47 ;  /* 0x000000012d2d7824 */ /* 0x000fca00078e022f */
[----:B------:R-:W-:Y:S02]  /*9e50*/  LEA.HI.X R53, R44, UR39, R45, 0x1, P1 ;  /* 0x000000272c357c11 */ /* 0x000fe400088f0c2d */
[----:B------:R-:W-:Y:S01]  /*9e60*/  ISETP.GE.AND P1, PT, R185, UR4, PT ;  /* 0x00000004b9007c0c */ /* 0x000fe2000bf26270 */
[----:B------:R-:W0:-:S12]  /*9e70*/  @!P4 LDS.128 R44, [R0+0x2000] ;  /* 0x00200000002cc984 */ /* 0x000e180000000c00 */
[----:B------:R-:W1:Y:S04]  /*9e80*/  @!P1 LDS.128 R48, [R0+0x6000] ;  /* 0x0060000000309984 */ /* 0x000e680000000c00 */
        /* <DEDUP_REMOVED lines=8> */
.L_x_555:
[----:B------:R-:W-:Y:S05]  /*9f10*/  BSYNC B0 ;  /* 0x0000000000007941 */ /* 0x000fea0003800000 */
.L_x_554:
[----:B------:R-:W-:Y:S01]  /*9f20*/  @!PT LDS RZ, [RZ] ;  /* 0x00000000fffff984 */ /* 0x000fe20000000800 */
[----:B------:R-:W-:Y:S01]  /*9f30*/  @!PT LDS RZ, [RZ] ;  /* 0x00000000fffff984 */ /* 0x000fe20000000800 */
[----:B------:R-:W-:Y:S01]  /*9f40*/  @!PT LDS RZ, [RZ] ;  /* 0x00000000fffff984 */ /* 0x000fe20000000800 */
[----:B------:R-:W-:Y:S01]  /*9f50*/  @!PT LDS RZ, [RZ] ;  /* 0x00000000fffff984 */ /* 0x000fe20000000800 */
[----:B------:R3:W-:Y:S06]  /*9f60*/  MEMBAR.ALL.CTA ;  /* 0x0000000000007992 */ /* 0x0007ec0000008000 */
[----:B---3--:R-:W3:Y:S02]  /*9f70*/  FENCE.VIEW.ASYNC.S ;  /* 0x00000000000073c6 */ /* 0x008ee40000000000 */
[----:B---3--:R3:W-:Y:S01]  /*9f80*/  BAR.SYNC.DEFER_BLOCKING R155, 0x80 ;  /* 0x0002009b0000751d */ /* 0x0087e20000010000 */
[----:B------:R-:W-:Y:S01]  /*9f90*/  ISETP.NE.AND P4, PT, R118, RZ, PT ;  /* 0x000000ff7600720c */ /* 0x000fe20003f85270 */
[----:B------:R-:W-:Y:S01]  /*9fa0*/  VIADD R18, R18, 0x1 ;  /* 0x0000000112127836 */ /* 0x000fe20000000000 */
[----:B------:R-:W-:-:S04]  /*9fb0*/  @!P0 IADD3 R3, R3, 0x348c0, RZ ;  /* 0x000348c003038810 */ /* 0x000fc80007ffe0ff */
[----:B------:R-:W-:Y:S02]  /*9fc0*/  @!P0 PRMT R3, RZ, 0x654, R3 ;  /* 0x00000654ff038816 */ /* 0x000fe40000000003 */
[----:B------:R-:W-:-:S04]  /*9fd0*/  ISETP.NE.AND P1, PT, R18, 0x2, PT ;  /* 0x000000021200780c */ /* 0x000fc80003f25270 */
[----:B------:R-:W-:Y:S01]  /*9fe0*/  SEL R18, R18, RZ, P1 ;  /* 0x000000ff12127207 */ /* 0x000fe20000800000 */
[----:B------:R4:W-:Y:S01]  /*9ff0*/  @!P0 SYNCS.ARRIVE.TRANS64.RED.A1T0 RZ, [R3+URZ], RZ ;  /* 0x000000ff03ff89a7 */ /* 0x0009e2000810043f */
[----:B------:R-:W-:Y:S02]  /*a000*/  PLOP3.LUT P0, PT, PT, PT, PT, 0x8, 0x0 ;  /* 0x000000000000781c */ /* 0x000fe40003f0e170 */
[----:B----4-:R-:W-:-:S04]  /*a010*/  SEL R3, RZ, 0x1, P1 ;  /* 0x00000001ff037807 */ /* 0x010fc80000800000 */
[----:B------:R-:W-:Y:S01]  /*a020*/  LOP3.LUT R186, R186, R3, RZ, 0x3c, !PT ;  /* 0x00000003baba7212 */ /* 0x000fe200078e3cff */
[----:B---3--:R-:W-:Y:S06]  /*a030*/  @P4 BRA `(.L_x_556) ;  /* 0xffffff8400744947 */ /* 0x008fec000383ffff */
.L_x_452:
[----:B------:R-:W-:Y:S01]  /*a040*/  BSSY B0, `(.L_x_557) ;  /* 0x000002c000007945 */ /* 0x000fe20003800000 */
[----:B------:R-:W-:Y:S01]  /*a050*/  ISETP.GE.AND P2, PT, R152, 0x1, PT ;  /* 0x000000019800780c */ /* 0x000fe20003f46270 */
[----:B------:R-:W-:Y:S01]  /*a060*/  IMAD.MOV.U32 R0, RZ, RZ, RZ ;  /* 0x000000ffff007224 */ /* 0x000fe200078e00ff */
[----:B------:R-:W-:Y:S02]  /*a070*/  PLOP3.LUT P1, PT, PT, PT, PT, 0x80, 0x0 ;  /* 0x000000000000781c */ /* 0x000fe40003f2f070 */
[----:B------:R-:W-:Y:S02]  /*a080*/  CS2R R86, SRZ ;  /* 0x0000000000567805 */ /* 0x000fe4000001ff00 */
[----:B------:R-:W-:Y:S02]  /*a090*/  MOV R3, RZ ;  /* 0x000000ff00037202 */ /* 0x000fe40000000f00 */
[----:B------:R-:W-:Y:S02]  /*a0a0*/  CS2R R84, SRZ ;  /* 0x0000000000547805 */ /* 0x000fe4000001ff00 */
[----:B------:R-:W-:-:S02]  /*a0b0*/  CS2R R82, SRZ ;  /* 0x0000000000527805 */ /* 0x000fc4000001ff00 */
[----:B------:R-:W-:Y:S02]  /*a0c0*/  CS2R R80, SRZ ;  /* 0x0000000000507805 */ /* 0x000fe4000001ff00 */
[----:B------:R-:W-:Y:S01]  /*a0d0*/  MOV R35, RZ ;  /* 0x000000ff00237202 */ /* 0x000fe20000000f00 */
[----:B------:R-:W-:Y:S01]  /*a0e0*/  IMAD.MOV.U32 R78, RZ, RZ, RZ ;  /* 0x000000ffff4e7224 */ /* 0x000fe200078e00ff */
[----:B------:R-:W-:Y:S02]  /*a0f0*/  CS2R R76, SRZ ;  /* 0x00000000004c7805 */ /* 0x000fe4000001ff00 */
[----:B------:R-:W-:Y:S02]  /*a100*/  CS2R R74, SRZ ;  /* 0x00000000004a7805 */ /* 0x000fe4000001ff00 */
[----:B------:R-:W-:Y:S02]  /*a110*/  MOV R73, RZ ;  /* 0x000000ff00497202 */ /* 0x000fe40000000f00 */
[----:B------:R-:W-:-:S02]  /*a120*/  CS2R R32, SRZ ;  /* 0x0000000000207805 */ /* 0x000fc4000001ff00 */
[----:B------:R-:W-:Y:S01]  /*a130*/  CS2R R30, SRZ ;  /* 0x00000000001e7805 */ /* 0x000fe2000001ff00 */
[----:B------:R-:W-:Y:S01]  /*a140*/  IMAD.MOV.U32 R70, RZ, RZ, RZ ;  /* 0x000000ffff467224 */ /* 0x000fe200078e00ff */
[----:B------:R-:W-:Y:S02]  /*a150*/  CS2R R68, SRZ ;  /* 0x0000000000447805 */ /* 0x000fe4000001ff00 */
[----:B------:R-:W-:Y:S02]  /*a160*/  CS2R R66, SRZ ;  /* 0x0000000000427805 */ /* 0x000fe4000001ff00 */
[----:B------:R-:W-:Y:S02]  /*a170*/  CS2R R64, SRZ ;  /* 0x0000000000407805 */ /* 0x000fe4000001ff00 */
[----:B------:R-:W-:Y:S02]  /*a180*/  CS2R R62, SRZ ;  /* 0x00000000003e7805 */ /* 0x000fe4000001ff00 */
[----:B------:R-:W-:-:S02]  /*a190*/  CS2R R60, SRZ ;  /* 0x00000000003c7805 */ /* 0x000fc4000001ff00 */
[----:B------:R-:W-:Y:S02]  /*a1a0*/  CS2R R58, SRZ ;  /* 0x00000000003a7805 */ /* 0x000fe4000001ff00 */
[----:B------:R-:W-:Y:S02]  /*a1b0*/  CS2R R56, SRZ ;  /* 0x0000000000387805 */ /* 0x000fe4000001ff00 */
[----:B0-----:R-:W-:Y:S02]  /*a1c0*/  CS2R R54, SRZ ;  /* 0x0000000000367805 */ /* 0x001fe4000001ff00 */
[----:B--2---:R-:W-:Y:S02]  /*a1d0*/  CS2R R52, SRZ ;  /* 0x0000000000347805 */ /* 0x004fe4000001ff00 */
[----:B------:R-:W-:Y:S02]  /*a1e0*/  CS2R R50, SRZ ;  /* 0x0000000000327805 */ /* 0x000fe4000001ff00 */
[----:B------:R-:W-:-:S02]  /*a1f0*/  CS2R R48, SRZ ;  /* 0x0000000000307805 */ /* 0x000fc4000001ff00 */
[----:B------:R-:W-:Y:S02]  /*a200*/  CS2R R46, SRZ ;  /* 0x00000000002e7805 */ /* 0x000fe4000001ff00 */
[----:B-1----:R-:W-:Y:S02]  /*a210*/  CS2R R44, SRZ ;  /* 0x00000000002c7805 */ /* 0x002fe4000001ff00 */
[----:B------:R-:W-:Y:S02]  /*a220*/  CS2R R42, SRZ ;  /* 0x00000000002a7805 */ /* 0x000fe4000001ff00 */
[----:B------:R-:W-:Y:S02]  /*a230*/  CS2R R40, SRZ ;  /* 0x0000000000287805 */ /* 0x000fe4000001ff00 */
[----:B------:R-:W-:Y:S02]  /*a240*/  CS2R R38, SRZ ;  /* 0x0000000000267805 */ /* 0x000fe4000001ff00 */
[----:B------:R-:W-:-:S02]  /*a250*/  CS2R R36, SRZ ;  /* 0x0000000000247805 */ /* 0x000fc4000001ff00 */
[----:B------:R-:W-:Y:S01]  /*a260*/  MOV R91, RZ ;  /* 0x000000ff005b7202 */ /* 0x000fe20000000f00 */
[----:B------:R-:W-:Y:S01]  /*a270*/  IMAD.MOV.U32 R88, RZ, RZ, RZ ;  /* 0x000000ffff587224 */ /* 0x000fe200078e00ff */
[----:B------:R-:W-:Y:S01]  /*a280*/  MOV R26, RZ ;  /* 0x000000ff001a7202 */ /* 0x000fe20000000f00 */
[----:B------:R-:W-:Y:S01]  /*a290*/  IMAD.MOV.U32 R93, RZ, RZ, RZ ;  /* 0x000000ffff5d7224 */ /* 0x000fe200078e00ff */
[----:B------:R-:W-:Y:S02]  /*a2a0*/  CS2R R10, SRZ ;  /* 0x00000000000a7805 */ /* 0x000fe4000001ff00 */
[----:B------:R-:W-:Y:S01]  /*a2b0*/  MOV R28, RZ ;  /* 0x000000ff001c7202 */ /* 0x000fe20000000f00 */
[----:B------:R-:W-:Y:S01]  /*a2c0*/  IMAD.MOV.U32 R95, RZ, RZ, RZ ;  /* 0x000000ffff5f7224 */ /* 0x000fe200078e00ff */
[----:B------:R-:W-:Y:S06]  /*a2d0*/  @P0 BRA `(.L_x_558) ;  /* 0x0000000000080947 */ /* 0x000fec0003800000 */
[----:B------:R-:W0:Y:S02]  /*a2e0*/  FENCE.VIEW.ASYNC.G ;  /* 0x00000000000073c6 */ /* 0x000e240000000100 */
[----:B0-----:R-:W-:Y:S06]  /*a2f0*/  BAR.ARV 0xc, 0x120 ;  /* 0x0304800000007b1d */ /* 0x001fec0000002000 */
.L_x_558:
[----:B------:R-:W-:Y:S05]  /*a300*/  BSYNC B0 ;  /* 0x0000000000007941 */ /* 0x000fea0003800000 */
.L_x_557:
[----:B------:R-:W-:Y:S01]  /*a310*/  MOV R89, RZ ;  /* 0x000000ff00597202 */ /* 0x000fe20000000f00 */
[----:B------:R-:W-:Y:S01]  /*a320*/  IMAD.MOV.U32 R24, RZ, RZ, RZ ;  /* 0x000000ffff187224 */ /* 0x000fe200078e00ff */
[----:B------:R-:W-:Y:S06]  /*a330*/  @!P2 BRA `(.L_x_559) ;  /* 0x000000c80000a947 */ /* 0x000fec0003800000 */
[----:B------:R-:W0:Y:S01]  /*a340*/  SHFL.IDX PT, R0, R219, RZ, 0x1f ;  /* 0x00001fffdb007589 */ /* 0x000e2200000e0000 */
[----:B------:R-:W-:-:S04]  /*a350*/  LOP3.LUT P0, RZ, R208, 0x3ff, RZ, 0xc0, !PT ;  /* 0x000003ffd0ff7812 */ /* 0x000fc8000780c0ff */
[----:B------:R-:W-:Y:S02]  /*a360*/  P2R R24, PR, RZ, 0x1 ;  /* 0x00000001ff187803 */ /* 0x000fe40000000000 */
[----:B0-----:R-:W-:-:S04]  /*a370*/  LEA.HI R3, R0, R0, RZ, 0x1 ;  /* 0x0000000000037211 */ /* 0x001fc800078f08ff */
[----:B------:R-:W-:-:S04]  /*a380*/  LOP3.LUT R3, R3, 0x1e, RZ, 0xc0, !PT ;  /* 0x0000001e03037812 */ /* 0x000fc800078ec0ff */
[----:B------:R-:W-:-:S05]  /*a390*/  IADD3 R3, R0, -R3, RZ ;  /* 0x8000000300037210 */ /* 0x000fca0007ffe0ff */
[----:B------:R-:W-:-:S05]  /*a3a0*/  IMAD R3, R3, 0x2000, R208 ;  /* 0x0000200003037824 */ /* 0x000fca00078e02d0 */
[----:B------:R-:W-:-:S04]  /*a3b0*/  SHF.R.U32.HI R3, RZ, 0x4, R3 ;  /* 0x00000004ff037819 */ /* 0x000fc80000011603 */
[----:B------:R-:W-:Y:S01]  /*a3c0*/  LOP3.LUT R40, R3, 0x3fff, RZ, 0xc0, !PT ;  /* 0x00003fff03287812 */ /* 0x000fe200078ec0ff */
[----:B------:R-:W-:Y:S06]  /*a3d0*/  @!P0 BRA `(.L_x_560) ;  /* 0x0000000000408947 */ /* 0x000fec0003800000 */
        /* <DEDUP_REMOVED lines=16> */
.L_x_560:
[----:B------:R-:W-:Y:S02]  /*a4e0*/  ULDC UR4, c[0x0][0x3d4] ;  /* 0x0000f50000047ab9 */ /* 0x000fe40000000800 */
[----:B------:R-:W-:-:S13]  /*a4f0*/  ISETP.LT.AND P0, PT, RZ, UR4, PT ;  /* 0x00000004ff007c0c */ /* 0x000fda000bf01270 */
[----:B------:R-:W-:Y:S05]  /*a500*/  @P0 BRA `(.L_x_561) ;  /* 0x00000000003c0947 */ /* 0x000fea0003800000 */
[----:B------:R-:W-:-:S04]  /*a510*/  LEA.HI R0, R203, R203, RZ, 0x1 ;  /* 0x000000cbcb007211 */ /* 0x000fc800078f08ff */
[----:B------:R-:W-:-:S05]  /*a520*/  LOP3.LUT R0, R0, 0xfffffffe, RZ, 0xc0, !PT ;  /* 0xfffffffe00007812 */ /* 0x000fca00078ec0ff */
[----:B------:R-:W-:-:S05]  /*a530*/  IMAD.IADD R0, R203, 0x1, -R0 ;  /* 0x00000001cb007824 */ /* 0x000fca00078e0a00 */
[----:B------:R-:W-:-:S04]  /*a540*/  SHF.L.U32 R3, R0, 0x1f, RZ ;  /* 0x0000001f00037819 */ /* 0x000fc800000006ff */
[----:B------:R0:W1:Y:S03]  /*a550*/  SYNCS.PHASECHK.TRANS64.TRYWAIT P0, [R2+URZ+0x34800], R3 ;  /* 0x03480003020075a7 */ /* 0x000066000800017f */
[----:B-1----:R-:W-:Y:S05]  /*a560*/  @!P0 NANOSLEEP.SYNCS 0x989680 ;  /* 0x009896800000895d */ /* 0x002fea0003900000 */
[----:B------:R-:W1:Y:S01]  /*a570*/  @!P0 SYNCS.PHASECHK.TRANS64 P0, [R2+URZ+0x34800], R3 ;  /* 0x03480003020085a7 */ /* 0x000e62000800007f */
[----:B------:R-:W-:Y:S04]  /*a580*/  BSSY B0, `(.L_x_562) ;  /* 0x0000006000007945 */ /* 0x000fe80003800000 */
[----:B-1----:R-:W-:Y:S05]  /*a590*/  @P0 BRA `(.L_x_563) ;  /* 0x0000000000100947 */ /* 0x002fea0003800000 */
.L_x_564:
[----:B-1----:R1:W2:Y:S02]  /*a5a0*/  SYNCS.PHASECHK.TRANS64.TRYWAIT P0, [R2+URZ+0x34800], R3 ;  /* 0x03480003020075a7 */ /* 0x0022a4000800017f */
[----:B--2---:R-:W-:Y:S05]  /*a5b0*/  @!P0 NANOSLEEP.SYNCS 0x989680 ;  /* 0x009896800000895d */ /* 0x004fea0003900000 */
[----:B------:R-:W2:Y:S02]  /*a5c0*/  @!P0 SYNCS.PHASECHK.TRANS64 P0, [R2+URZ+0x34800], R3 ;  /* 0x03480003020085a7 */ /* 0x000ea4000800007f */
[----:B--2---:R-:W-:Y:S05]  /*a5d0*/  @!P0 BRA `(.L_x_564) ;  /* 0xfffffffc00f08947 */ /* 0x004fea000383ffff */
.L_x_563:
[----:B------:R-:W-:Y:S05]  /*a5e0*/  BSYNC B0 ;  /* 0x0000000000007941 */ /* 0x000fea0003800000 */
.L_x_562:
[----:B------:R-:W-:Y:S05]  /*a5f0*/  BRA `(.L_x_565) ;  /* 0x0000005800087947 */ /* 0x000fea0003800000 */
.L_x_561:
[----:B-----5:R-:W-:Y:S01]  /*a600*/  SHF.R.S32.HI R0, RZ, 0x1f, R147 ;  /* 0x0000001fff007819 */ /* 0x020fe20000011493 */
[----:B------:R-:W-:Y:S01]  /*a610*/  ULDC.64 UR4, c[0x0][0x3d8] ;  /* 0x0000f60000047ab9 */ /* 0x000fe20000000a00 */
[----:B------:R-:W-:Y:S01]  /*a620*/  ULDC.64 UR6, c[0x0][0x3e8] ;  /* 0x0000fa0000067ab9 */ /* 0x000fe20000000a00 */
[----:B------:R-:W-:Y:S01]  /*a630*/  IMAD.WIDE.U32 R38, R147, UR4, RZ ;  /* 0x0000000493267c25 */ /* 0x000fe2000f8e00ff */
[----:B------:R-:W-:Y:S02]  /*a640*/  SHF.R.S32.HI R8, RZ, 0x1f, R16 ;  /* 0x0000001fff087819 */ /* 0x000fe40000011410 */
[----:B------:R-:W-:Y:S01]  /*a650*/  ISETP.NE.AND P5, PT, R24, RZ, PT ;  /* 0x000000ff1800720c */ /* 0x000fe20003fa5270 */
[----:B------:R-:W-:Y:S01]  /*a660*/  IMAD R4, R0, UR4, RZ ;  /* 0x0000000400047c24 */ /* 0x000fe2000f8e02ff */
[----:B------:R-:W-:-:S03]  /*a670*/  SHF.R.S32.HI R10, RZ, 0x1f, R22 ;  /* 0x0000001fff0a7819 */ /* 0x000fc60000011416 */
[----:B------:R-:W-:Y:S01]  /*a680*/  IMAD R9, R147, UR5, R4 ;  /* 0x0000000593097c24 */ /* 0x000fe2000f8e0204 */
[----:B------:R-:W-:Y:S01]  /*a690*/  ULDC.64 UR4, c[0x0][0x3c8] ;  /* 0x0000f20000047ab9 */ /* 0x000fe20000000a00 */
[----:B------:R-:W-:Y:S01]  /*a6a0*/  IMAD R4, R0, UR6, RZ ;  /* 0x0000000600047c24 */ /* 0x000fe2000f8e02ff */
[----:B------:R-:W-:Y:S02]  /*a6b0*/  IADD3 R0, P0, R16, R38, RZ ;  /* 0x0000002610007210 */ /* 0x000fe40007f1e0ff */
[----:B------:R-:W-:Y:S01]  /*a6c0*/  IADD3 R9, R9, R39, RZ ;  /* 0x0000002709097210 */ /* 0x000fe20007ffe0ff */
[C---:B------:R-:W-:Y:S01]  /*a6d0*/  IMAD R39, R147.reuse, UR7, R4 ;  /* 0x0000000793277c24 */ /* 0x040fe2000f8e0204 */
[----:B------:R-:W-:Y:S01]  /*a6e0*/  LEA R34, P2, R0, UR4, 0x1 ;  /* 0x0000000400227c11 */ /* 0x000fe2000f8408ff */
[----:B------:R-:W-:Y:S01]  /*a6f0*/  IMAD.WIDE.U32 R4, R147, UR6, RZ ;  /* 0x0000000693047c25 */ /* 0x000fe2000f8e00ff */
[----:B------:R-:W-:Y:S01]  /*a700*/  LEA R36, P1, R38, UR4, 0x1 ;  /* 0x0000000426247c11 */ /* 0x000fe2000f8208ff */
[----:B------:R-:W-:-:S02]  /*a710*/  ULDC.64 UR6, c[0x0][0x3e0] ;  /* 0x0000f80000067ab9 */ /* 0x000fc40000000a00 */
[----:B------:R-:W-:Y:S01]  /*a720*/  IMAD.X R3, R8, 0x1, R9, P0 ;  /* 0x0000000108037824 */ /* 0x000fe200000e0609 */
[-C--:B------:R-:W-:Y:S02]  /*a730*/  IADD3 R7, P3, R16, R4.reuse, RZ ;  /* 0x0000000410077210 */ /* 0x080fe40007f7e0ff */
[----:B------:R-:W-:Y:S02]  /*a740*/  IADD3 R39, R39, R5, RZ ;  /* 0x0000000527277210 */ /* 0x000fe40007ffe0ff */
[----:B------:R-:W-:Y:S02]  /*a750*/  LEA.HI.X R35, R0, UR5, R3, 0x1, P2 ;  /* 0x0000000500237c11 */ /* 0x000fe400090f0c03 */
[----:B------:R-:W-:Y:S01]  /*a760*/  IADD3 R0, P4, R22, R4, RZ ;  /* 0x0000000416007210 */ /* 0x000fe20007f9e0ff */
[----:B------:R-:W-:Y:S01]  /*a770*/  IMAD.X R8, R8, 0x1, R39, P3 ;  /* 0x0000000108087824 */ /* 0x000fe200018e0627 */
[----:B------:R-:W-:Y:S02]  /*a780*/  IADD3 R6, P0, R22, R38, RZ ;  /* 0x0000002616067210 */ /* 0x000fe40007f1e0ff */
[----:B------:R-:W-:Y:S01]  /*a790*/  LEA.HI.X R38, R38, UR5, R9, 0x1, P1 ;  /* 0x0000000526267c11 */ /* 0x000fe200088f0c09 */
[C---:B------:R-:W-:Y:S01]  /*a7a0*/  IMAD.X R3, R10.reuse, 0x1, R39, P4 ;  /* 0x000000010a037824 */ /* 0x040fe200020e0627 */
[----:B------:R-:W-:-:S02]  /*a7b0*/  IADD3.X R5, R10, R9, RZ, P0, !PT ;  /* 0x000000090a057210 */ /* 0x000fc400007fe4ff */
[C---:B------:R-:W-:Y:S02]  /*a7c0*/  LEA R42, P1, R7.reuse, UR6, 0x1 ;  /* 0x00000006072a7c11 */ /* 0x040fe4000f8208ff */
[----:B------:R-:W-:Y:S02]  /*a7d0*/  LEA R44, P2, R6, UR4, 0x1 ;  /* 0x00000004062c7c11 */ /* 0x000fe4000f8408ff */
[----:B------:R-:W-:Y:S02]  /*a7e0*/  LEA R46, P3, R0, UR6, 0x1 ;  /* 0x00000006002e7c11 */ /* 0x000fe4000f8608ff */
[----:B------:R-:W-:Y:S02]  /*a7f0*/  LEA R37, P0, R4, UR6, 0x1 ;  /* 0x0000000604257c11 */ /* 0x000fe4000f8008ff */
[----:B------:R-:W-:Y:S02]  /*a800*/  LEA.HI.X R43, R7, UR7, R8, 0x1, P1 ;  /* 0x00000007072b7c11 */ /* 0x000fe400088f0c08 */
[----:B------:R-:W-:-:S02]  /*a810*/  LEA.HI.X R45, R6, UR5, R5, 0x1, P2 ;  /* 0x00000005062d7c11 */ /* 0x000fc400090f0c05 */
[----:B------:R-:W-:Y:S02]  /*a820*/  LEA.HI.X R47, R0, UR7, R3, 0x1, P3 ;  /* 0x00000007002f7c11 */ /* 0x000fe400098f0c03 */
[----:B------:R-:W-:Y:S01]  /*a830*/  LEA.HI.X R39, R4, UR7, R39, 0x1, P0 ;  /* 0x0000000704277c11 */ /* 0x000fe200080f0c27 */
        /* <DEDUP_REMOVED lines=16> */
[----:B-1----:R-:W-:Y:S05]  /*a940*/  CALL.ABS.NOINC R14 ;  /* 0x000000000e007343 */ /* 0x002fea0003c00000 */
.L_x_566:
[----:B------:R-:W-:Y:S01]  /*a950*/  ULDC.U8 UR4, c[0x0][0x3f0] ;  /* 0x0000fc0000047ab9 */ /* 0x000fe20000000000 */
[----:B------:R-:W-:Y:S01]  /*a960*/  IMAD R0, R149, -0x80, R154 ;  /* 0xffffff8095007824 */ /* 0x000fe200078e029a */
[----:B------:R-:W-:Y:S01]  /*a970*/  ISETP.NE.AND P0, PT, RZ, UR4, PT ;  /* 0x00000004ff007c0c */ /* 0x000fe2000bf05270 */
[----:B------:R-:W-:Y:S03]  /*a980*/  BSSY B0, `(.L_x_567) ;  /* 0x0000541000007945 */ /* 0x000fe60003800000 */
[----:B------:R-:W-:-:S09]  /*a990*/  VIMNMX R0, R0, 0x80, PT ;  /* 0x0000008000007848 */ /* 0x000fd20003fe0100 */
[----:B------:R-:W-:Y:S05]  /*a9a0*/  @!P0 BRA `(.L_x_568) ;  /* 0x0000002800688947 */ /* 0x000fea0003800000 */
        /* <DEDUP_REMOVED lines=13> */
[----:B------:R-:W-:Y:S01]  /*aa80*/  CS2R R32, SRZ ;  /* 0x0000000000207805 */ /* 0x000fe2000001ff00 */
[----:B------:R-:W-:Y:S06]  /*aa90*/  @P0 BRA `(.L_x_570) ;  /* 0x0000000000900947 */ /* 0x000fec0003800000 */
[C---:B------:R-:W-:Y:S01]  /*aaa0*/  VIADD R3, R16.reuse, 0x10 ;  /* 0x0000001010037836 */ /* 0x040fe20000000000 */
[----:B------:R-:W-:Y:S01]  /*aab0*/  ULDC UR4, c[0x0][0x3d4] ;  /* 0x0000f50000047ab9 */ /* 0x000fe20000000800 */
[C---:B------:R-:W-:Y:S01]  /*aac0*/  VIADD R5, R16.reuse, 0x30 ;  /* 0x0000003010057836 */ /* 0x040fe20000000000 */
[C---:B------:R-:W-:Y:S01]  /*aad0*/  IADD3 R4, R16.reuse, 0x20, RZ ;  /* 0x0000002010047810 */ /* 0x040fe20007ffe0ff */
[C---:B------:R-:W-:Y:S01]  /*aae0*/  VIADD R6, R16.reuse, 0x50 ;  /* 0x0000005010067836 */ /* 0x040fe20000000000 */
[----:B------:R-:W-:Y:S02]  /*aaf0*/  ISETP.GE.AND P2, PT, R3, UR4, PT ;  /* 0x0000000403007c0c */ /* 0x000fe4000bf46270 */
[----:B------:R-:W-:Y:S02]  /*ab00*/  CS2R R20, SRZ ;  /* 0x0000000000147805 */ /* 0x000fe4000001ff00 */
[----:B------:R-:W-:Y:S02]  /*ab10*/  IADD3 R3, R16, 0x40, RZ ;  /* 0x0000004010037810 */ /* 0x000fe40007ffe0ff */
[----:B------:R-:W-:-:S02]  /*ab20*/  CS2R R24, SRZ ;  /* 0x0000000000187805 */ /* 0x000fc4000001ff00 */
[----:B------:R-:W-:Y:S02]  /*ab30*/  ISETP.GE.AND P1, PT, R16, UR4, PT ;  /* 0x0000000410007c0c */ /* 0x000fe4000bf26270 */
[----:B------:R-:W-:Y:S02]  /*ab40*/  CS2R R26, SRZ ;  /* 0x00000000001a7805 */ /* 0x000fe4000001ff00 */
[----:B------:R-:W-:Y:S02]  /*ab50*/  ISETP.GE.AND P3, PT, R4, UR4, PT ;  /* 0x0000000404007c0c */ /* 0x000fe4000bf66270 */
[----:B------:R-:W-:Y:S02]  /*ab60*/  CS2R R28, SRZ ;  /* 0x00000000001c7805 */ /* 0x000fe4000001ff00 */
[----:B------:R-:W-:Y:S02]  /*ab70*/  ISETP.GE.AND P4, PT, R5, UR4, PT ;  /* 0x0000000405007c0c */ /* 0x000fe4000bf86270 */
[----:B------:R-:W-:-:S02]  /*ab80*/  CS2R R30, SRZ ;  /* 0x00000000001e7805 */ /* 0x000fc4000001ff00 */
[----:B------:R-:W-:Y:S02]  /*ab90*/  ISETP.GE.AND P5, PT, R3, UR4, PT ;  /* 0x0000000403007c0c */ /* 0x000fe4000bfa6270 */
[----:B------:R-:W-:Y:S02]  /*aba0*/  CS2R R32, SRZ ;  /* 0x0000000000207805 */ /* 0x000fe4000001ff00 */
[----:B------:R-:W-:Y:S02]  /*abb0*/  ISETP.GE.AND P6, PT, R6, UR4, PT ;  /* 0x0000000406007c0c */ /* 0x000fe4000bfc6270 */
[----:B------:R-:W-:Y:S02]  /*abc0*/  CS2R R8, SRZ ;  /* 0x0000000000087805 */ /* 0x000fe4000001ff00 */
[----:B------:R-:W-:Y:S02]  /*abd0*/  CS2R R10, SRZ ;  /* 0x00000000000a7805 */ /* 0x000fe4000001ff00 */
[----:B------:R-:W-:-:S02]  /*abe0*/  CS2R R12, SRZ ;  /* 0x00000000000c7805 */ /* 0x000fc4000001ff00 */
[----:B------:R-:W-:Y:S02]  /*abf0*/  CS2R R14, SRZ ;  /* 0x00000000000e7805 */ /* 0x000fe4000001ff00 */
[----:B------:R-:W-:Y:S02]  /*ac00*/  CS2R R6, SRZ ;  /* 0x0000000000067805 */ /* 0x000fe4000001ff00 */
[----:B------:R-:W-:Y:S01]  /*ac10*/  CS2R R4, SRZ ;  /* 0x0000000000047805 */ /* 0x000fe2000001ff00 */
[----:B------:R0:W5:Y:S04]  /*ac20*/  @!P1 LDG.E.64 R20, desc[UR36][R34.64] ;  /* 0x0000002422149981 */ /* 0x000168000c1e1b00 */
        /* <DEDUP_REMOVED lines=10> */
[----:B------:R0:W5:Y:S02]  /*acd0*/  @!P6 LDG.E.64 R4, desc[UR36][R42.64+0xa0] ;  /* 0x0000a0242a04e981 */ /* 0x000164000c1e1b00 */
.L_x_570:
[----:B------:R-:W-:Y:S05]  /*ace0*/  BSYNC B1 ;  /* 0x0000000000017941 */ /* 0x000fea0003800000 */
.L_x_569:
[----:B0----5:R-:W-:Y:S01]  /*acf0*/  MOV R34, R20 ;  /* 0x0000001400227202 */ /* 0x021fe20000000f00 */
[----:B------:R-:W-:Y:S01]  /*ad00*/  IMAD.MOV.U32 R46, RZ, RZ, R25 ;  /* 0x000000ffff2e7224 */ /* 0x000fe200078e0019 */
[--C-:B------:R-:W-:Y:S01]  /*ad10*/  SHF.R.U64 R52, R20, 0x10, R21.reuse ;  /* 0x0000001014347819 */ /* 0x100fe20000001215 */
[----:B------:R-:W-:Y:S01]  /*ad20*/  IMAD.MOV.U32 R45, RZ, RZ, R21 ;  /* 0x000000ffff2d7224 */ /* 0x000fe200078e0015 */
[----:B------:R-:W-:Y:S01]  /*ad30*/  MOV R20, R8 ;  /* 0x0000000800147202 */ /* 0x000fe20000000f00 */
[----:B------:R-:W-:Y:S01]  /*ad40*/  UMOV UR4, 0xffffffff ;  /* 0xffffffff00047882 */ /* 0x000fe20000000000 */
[----:B------:R-:W-:Y:S01]  /*ad50*/  SHF.R.U64 R64, R8, 0x10, R9 ;  /* 0x0000001008407819 */ /* 0x000fe20000001209 */
[----:B------:R-:W-:Y:S01]  /*ad60*/  IMAD.MOV.U32 R47, RZ, RZ, R29 ;  /* 0x000000ffff2f7224 */ /* 0x000fe200078e001d */
[----:B------:R-:W-:Y:S01]  /*ad70*/  LOP3.LUT R8, R189, 0x18, R22, 0xf8, !PT ;  /* 0x00000018bd087812 */ /* 0x000fe200078ef816 */
[----:B------:R-:W-:Y:S01]  /*ad80*/  IMAD.MOV.U32 R51, RZ, RZ, R33 ;  /* 0x000000ffff337224 */ /* 0x000fe200078e0021 */
[----:B------:R-:W-:Y:S01]  /*ad90*/  LOP3.LUT P1, RZ, R210, 0x4, RZ, 0xc0, !PT ;  /* 0x00000004d2ff7812 */ /* 0x000fe2000782c0ff */
[----:B------:R-:W-:Y:S01]  /*ada0*/  IMAD.MOV.U32 R49, RZ, RZ, R31 ;  /* 0x000000ffff317224 */ /* 0x000fe200078e001f */
[----:B------:R-:W-:Y:S01]  /*adb0*/  LOP3.LUT R3, R8, R191, RZ, 0x3c, !PT ;  /* 0x000000bf08037212 */ /* 0x000fe200078e3cff */
[----:B------:R-:W-:Y:S01]  /*adc0*/  IMAD.MOV.U32 R44, RZ, RZ, R7 ;  /* 0x000000ffff2c7224 */ /* 0x000fe200078e0007 */
[----:B------:R-:W-:Y:S01]  /*add0*/  SHF.R.U64 R54, R24, 0x10, R25 ;  /* 0x0000001018367819 */ /* 0x000fe20000001219 */
[----:B------:R-:W-:Y:S01]  /*ade0*/  IMAD.MOV.U32 R41, RZ, RZ, R14 ;  /* 0x000000ffff297224 */ /* 0x000fe200078e000e */
[----:B------:R-:W-:-:S02]  /*adf0*/  LEA R3, R190, R3, 0x9 ;  /* 0x00000003be037211 */ /* 0x000fc400078e48ff */
[----:B------:R-:W-:Y:S01]  /*ae00*/  SHF.R.U32.HI R55, RZ, 0x10, R25 ;  /* 0x00000010ff377819 */ /* 0x000fe20000011619 */
[----:B------:R-:W-:Y:S01]  /*ae10*/  IMAD.MOV.U32 R25, RZ, RZ, R27 ;  /* 0x000000ffff197224 */ /* 0x000fe200078e001b */
[----:B------:R-:W-:Y:S01]  /*ae20*/  SHF.R.U32.HI R53, RZ, 0x10, R21 ;  /* 0x00000010ff357819 */ /* 0x000fe20000011615 */
[----:B------:R-:W-:Y:S01]  /*ae30*/  IMAD R8, R3, 0x2, R2 ;  /* 0x0000000203087824 */ /* 0x000fe200078e0202 */
[--C-:B------:R-:W-:Y:S02]  /*ae40*/  SHF.R.U64 R56, R26, 0x10, R27.reuse ;  /* 0x000000101a387819 */ /* 0x100fe4000000121b */
[----:B------:R-:W-:Y:S01]  /*ae50*/  SHF.R.U32.HI R57, RZ, 0x10, R27 ;  /* 0x00000010ff397819 */ /* 0x000fe2000001161b */
[--C-:B------:R-:W-:Y:S01]  /*ae60*/  IMAD.MOV.U32 R27, RZ, RZ, R9.reuse ;  /* 0x000000ffff1b7224 */ /* 0x100fe200078e0009 */
[----:B------:R-:W-:Y:S02]  /*ae70*/  MOV R21, R24 ;  /* 0x0000001800157202 */ /* 0x000fe40000000f00 */
[----:B------:R-:W-:Y:S01]  /*ae80*/  SHF.R.U32.HI R65, RZ, 0x10, R9 ;  /* 0x00000010ff417819 */ /* 0x000fe20000011609 */
[----:B------:R-:W-:Y:S01]  /*ae90*/  VIADD R9, R8, 0x10400 ;  /* 0x0001040008097836 */ /* 0x000fe20000000000 */
[----:B------:R-:W-:-:S02]  /*aea0*/  MOV R24, R26 ;  /* 0x0000001a00187202 */ /* 0x000fc40000000f00 */
[--C-:B------:R-:W-:Y:S02]  /*aeb0*/  SHF.R.U64 R58, R28, 0x10, R29.reuse ;  /* 0x000000101c3a7819 */ /* 0x100fe4000000121d */
[----:B------:R-:W-:Y:S02]  /*aec0*/  SHF.R.U32.HI R59, RZ, 0x10, R29 ;  /* 0x00000010ff3b7819 */ /* 0x000fe4000001161d */
[--C-:B------:R-:W-:Y:S02]  /*aed0*/  SHF.R.U64 R62, R32, 0x10, R33.reuse ;  /* 0x00000010203e7819 */ /* 0x100fe40000001221 */
[----:B------:R-:W-:Y:S02]  /*aee0*/  SHF.R.U32.HI R63, RZ, 0x10, R33 ;  /* 0x00000010ff3f7819 */ /* 0x000fe40000011621 */
[----:B------:R-:W-:Y:S02]  /*aef0*/  MOV R43, R6 ;  /* 0x00000006002b7202 */ /* 0x000fe40000000f00 */
[----:B------:R-:W-:-:S02]  /*af00*/  SHF.R.U64 R72, R6, 0x10, R7 ;  /* 0x0000001006487819 */ /* 0x000fc40000001207 */
[----:B------:R-:W-:Y:S02]  /*af10*/  PRMT R29, R21, 0x5410, R46 ;  /* 0x00005410151d7816 */ /* 0x000fe4000000002e */
[----:B------:R-:W-:Y:S01]  /*af20*/  MOV R26, R28 ;  /* 0x0000001c001a7202 */ /* 0x000fe20000000f00 */
[----:B------:R-:W-:Y:S01]  /*af30*/  IMAD.MOV.U32 R28, RZ, RZ, R11 ;  /* 0x000000ffff1c7224 */ /* 0x000fe200078e000b */
[----:B------:R-:W-:Y:S02]  /*af40*/  MOV R48, R30 ;  /* 0x0000001e00307202 */ /* 0x000fe40000000f00 */
[--C-:B------:R-:W-:Y:S02]  /*af50*/  SHF.R.U64 R60, R30, 0x10, R31.reuse ;  /* 0x000000101e3c7819 */ /* 0x100fe4000000121f */
[----:B------:R-:W-:Y:S02]  /*af60*/  SHF.R.U32.HI R61, RZ, 0x10, R31 ;  /* 0x00000010ff3d7819 */ /* 0x000fe4000001161f */
[----:B------:R-:W-:Y:S01]  /*af70*/  MOV R50, R32 ;  /* 0x0000002000327202 */ /* 0x000fe20000000f00 */
[----:B------:R-:W-:Y:S01]  /*af80*/  IMAD.MOV.U32 R32, RZ, RZ, R13 ;  /* 0x000000ffff207224 */ /* 0x000fe200078e000d */
[----:B------:R-:W-:Y:S01]  /*af90*/  SHF.R.U32.HI R73, RZ, 0x10, R7 ;  /* 0x00000010ff497819 */ /* 0x000fe20000011607 */
[----:B------:R-:W-:Y:S01]  /*afa0*/  IMAD.MOV.U32 R7, RZ, RZ, R5 ;  /* 0x000000ffff077224 */ /* 0x000fe200078e0005 */
[----:B------:R-:W-:-:S02]  /*afb0*/  MOV R6, R4 ;  /* 0x0000000400067202 */ /* 0x000fc40000000f00 */
[----:B------:R-:W-:Y:S02]  /*afc0*/  IADD3 R3, R8, 0x10440, RZ ;  /* 0x0001044008037810 */ /* 0x000fe40007ffe0ff */
[----:B------:R-:W-:Y:S02]  /*afd0*/  SHF.R.U64 R74, R4, 0x10, R5 ;  /* 0x00000010044a7819 */ /* 0x000fe40000001205 */
[----:B------:R-:W-:Y:S02]  /*afe0*/  PRMT R33, R34, 0x5410, R45 ;  /* 0x0000541022217816 */ /* 0x000fe4000000002d */
[----:B------:R-:W-:Y:S02]  /*aff0*/  PRMT R21, R24, 0x5410, R25 ;  /* 0x0000541018157816 */ /* 0x000fe40000000019 */
[----:B------:R-:W-:Y:S02]  /*b000*/  MOV R35, R10 ;  /* 0x0000000a00237202 */ /* 0x000fe40000000f00 */
[----:B------:R-:W-:-:S02]  /*b010*/  SHF.R.U64 R66, R10, 0x10, R11 ;  /* 0x000000100a427819 */ /* 0x000fc4000000120b */
[----:B------:R-:W-:Y:S02]  /*b020*/  SHF.R.U32.HI R67, RZ, 0x10, R11 ;  /* 0x00000010ff437819 */ /* 0x000fe4000001160b */
[----:B------:R-:W-:Y:S02]  /*b030*/  MOV R31, R12 ;  /* 0x0000000c001f7202 */ /* 0x000fe40000000f00 */
[--C-:B------:R-:W-:Y:S02]  /*b040*/  SHF.R.U64 R68, R12, 0x10, R13.reuse ;  /* 0x000000100c447819 */ /* 0x100fe4000000120d */
[----:B------:R-:W-:Y:S02]  /*b050*/  SHF.R.U32.HI R69, RZ, 0x10, R13 ;  /* 0x00000010ff457819 */ /* 0x000fe4000001160d */
[----:B------:R-:W-:Y:S02]  /*b060*/  MOV R42, R15 ;  /* 0x0000000f002a7202 */ /* 0x000fe40000000f00 */
[----:B------:R-:W-:-:S02]  /*b070*/  SHF.R.U64 R70, R14, 0x10, R15 ;  /* 0x000000100e467819 */ /* 0x000fc4000000120f */
[----:B------:R-:W-:Y:S02]  /*b080*/  SHF.R.U32.HI R71, RZ, 0x10, R15 ;  /* 0x00000010ff477819 */ /* 0x000fe4000001160f */
[----:B------:R-:W-:Y:S02]  /*b090*/  SHF.R.U32.HI R75, RZ, 0x10, R5 ;  /* 0x00000010ff4b7819 */ /* 0x000fe40000011605 */
[----:B------:R-:W-:Y:S02]  /*b0a0*/  @P1 IADD3 R3, R9, -0x40, RZ ;  /* 0xffffffc009031810 */ /* 0x000fe40007ffe0ff */
[----:B------:R-:W-:Y:S02]  /*b0b0*/  PRMT R34, R52, 0x5410, R53 ;  /* 0x0000541034227816 */ /* 0x000fe40000000035 */
[----:B------:R-:W-:Y:S02]  /*b0c0*/  PRMT R30, R54, 0x5410, R55 ;  /* 0x00005410361e7816 */ /* 0x000fe40000000037 */
[----:B------:R-:W-:-:S02]  /*b0d0*/  PRMT R24, R56, 0x5410, R57 ;  /* 0x0000541038187816 */ /* 0x000fc40000000039 */
[----:B------:R-:W-:Y:S01]  /*b0e0*/  LEA.HI R4, R203, R203, RZ, 0x1 ;  /* 0x000000cbcb047211 */ /* 0x000fe200078f08ff */
[----:B------:R-:W-:Y:S06]  /*b0f0*/  BRA.DIV UR4, `(.L_x_571) ;  /* 0x00000136045c7947 */ /* 0x000fec000b800000 */
.L_x_768:
[----:B------:R-:W-:Y:S01]  /*b100*/  UMOV UR4, 0xffffffff ;  /* 0xffffffff00047882 */ /* 0x000fe20000000000 */
[----:B------:R-:W-:Y:S02]  /*b110*/  LOP3.LUT R4, R4, 0xfffffffe, RZ, 0xc0, !PT ;  /* 0xfffffffe04047812 */ /* 0x000fe400078ec0ff */
[----:B------:R-:W-:Y:S05]  /*b120*/  BRA.DIV UR4, `(.L_x_572) ;  /* 0x0000013604787947 */ /* 0x000fea000b800000 */
.L_x_771:
[----:B------:R-:W-:Y:S01]  /*b130*/  UMOV UR4, 0xffffffff ;  /* 0xffffffff00047882 */ /* 0x000fe20000000000 */
[----:B------:R-:W-:Y:S02]  /*b140*/  IMAD.IADD R4, R203, 0x1, -R4 ;  /* 0x00000001cb047824 */ /* 0x000fe400078e0a04 */
[----:B------:R-:W-:Y:S05]  /*b150*/  BRA.DIV UR4, `(.L_x_573) ;  /* 0x0000013604947947 */ /* 0x000fea000b800000 */
.L_x_774:
[----:B------:R-:W-:Y:S01]  /*b160*/  UMOV UR4, 0xffffffff ;  /* 0xffffffff00047882 */ /* 0x000fe20000000000 */
[----:B------:R-:W-:Y:S02]  /*b170*/  SHF.L.U32 R5, R4, 0x1f, RZ ;  /* 0x0000001f04057819 */ /* 0x000fe400000006ff */
[----:B------:R-:W-:Y:S05]  /*b180*/  BRA.DIV UR4, `(.L_x_574) ;  /* 0x0000013604b07947 */ /* 0x000fea000b800000 */
.L_x_777:
[----:B------:R-:W0:Y:S01]  /*b190*/  SYNCS.PHASECHK.TRANS64.TRYWAIT P1, [R2+URZ+0x34800], R5 ;  /* 0x03480005020075a7 */ /* 0x000e22000802017f */
[----:B------:R-:W-:Y:S01]  /*b1a0*/  BSSY B1, `(.L_x_575) ;  /* 0x0000013000017945 */ /* 0x000fe20003800000 */
[----:B------:R-:W-:Y:S02]  /*b1b0*/  PRMT R25, R26, 0x5410, R47 ;  /* 0x000054101a197816 */ /* 0x000fe4000000002f */
[----:B------:R-:W-:Y:S02]  /*b1c0*/  PRMT R37, R20, 0x5410, R27 ;  /* 0x0000541014257816 */ /* 0x000fe4000000001b */
[----:B------:R-:W-:Y:S02]  /*b1d0*/  PRMT R35, R35, 0x5410, R28 ;  /* 0x0000541023237816 */ /* 0x000fe4000000001c */
[----:B------:R-:W-:Y:S02]  /*b1e0*/  PRMT R31, R31, 0x5410, R32 ;  /* 0x000054101f1f7816 */ /* 0x000fe40000000020 */
[----:B------:R-:W-:-:S02]  /*b1f0*/  PRMT R26, R58, 0x5410, R59 ;  /* 0x000054103a1a7816 */ /* 0x000fc4000000003b */
[----:B------:R-:W-:Y:S02]  /*b200*/  PRMT R13, R48, 0x5410, R49 ;  /* 0x00005410300d7816 */ /* 0x000fe40000000031 */
        /* <DEDUP_REMOVED lines=10> */
[----:B------:R-:W-:Y:S01]  /*b2b0*/  PRMT R11, R6, 0x5410, R7 ;  /* 0x00005410060b7816 */ /* 0x000fe20000000007 */
[----:B0-----:R-:W-:Y:S06]  /*b2c0*/  @!P1 BRA `(.L_x_576) ;  /* 0x0000013400889947 */ /* 0x001fec0003800000 */
.L_x_778:
[----:B------:R-:W-:Y:S05]  /*b2d0*/  BSYNC B1 ;  /* 0x0000000000017941 */ /* 0x000fea0003800000 */
.L_x_575:
[----:B------:R-:W-:Y:S01]  /*b2e0*/  BSSY B1, `(.L_x_577) ;  /* 0x0000103000017945 */ /* 0x000fe20003800000 */
[----:B------:R-:W-:-:S03]  /*b2f0*/  PRMT R12, R74, 0x5410, R75 ;  /* 0x000054104a0c7816 */ /* 0x000fc6000000004b */
[----:B------:R-:W-:Y:S05]  /*b300*/  @P0 BRA `(.L_x_578) ;  /* 0x0000001000000947 */ /* 0x000fea0003800000 */
[----:B0-----:R-:W0:Y:S01]  /*b310*/  LDC R5, c[0x0][0x3d4] ;  /* 0x0000f500ff057b82 */ /* 0x001e220000000800 */
[C---:B------:R-:W-:Y:S01]  /*b320*/  IADD3 R4, R16.reuse, 0x10, RZ ;  /* 0x0000001010047810 */ /* 0x040fe20007ffe0ff */
[C---:B------:R-:W-:Y:S01]  /*b330*/  VIADD R6, R16.reuse, 0x20 ;  /* 0x0000002010067836 */ /* 0x040fe20000000000 */
[C---:B------:R-:W-:Y:S01]  /*b340*/  IADD3 R42, R16.reuse, 0x30, RZ ;  /* 0x00000030102a7810 */ /* 0x040fe20007ffe0ff */
[----:B------:R-:W-:Y:S01]  /*b350*/  BSSY B2, `(.L_x_579) ;  /* 0x0000030000027945 */ /* 0x000fe20003800000 */
[-C--:B0-----:R-:W-:Y:S02]  /*b360*/  ISETP.GE.AND P0, PT, R16, R5.reuse, PT ;  /* 0x000000051000720c */ /* 0x081fe40003f06270 */
[-C--:B------:R-:W-:Y:S01]  /*b370*/  ISETP.GE.AND P1, PT, R4, R5.reuse, PT ;  /* 0x000000050400720c */ /* 0x080fe20003f26270 */
[----:B------:R-:W-:Y:S01]  /*b380*/  VIADD R4, R16, 0x40 ;  /* 0x0000004010047836 */ /* 0x000fe20000000000 */
[----:B------:R-:W-:Y:S02]  /*b390*/  ISETP.GE.AND P2, PT, R6, R5, PT ;  /* 0x000000050600720c */ /* 0x000fe40003f46270 */
[----:B------:R-:W-:-:S02]  /*b3a0*/  IADD3 R6, R16, 0x50, RZ ;  /* 0x0000005010067810 */ /* 0x000fc40007ffe0ff */
[-C--:B------:R-:W-:Y:S02]  /*b3b0*/  ISETP.GE.AND P3, PT, R42, R5.reuse, PT ;  /* 0x000000052a00720c */ /* 0x080fe40003f66270 */
[-C--:B------:R-:W-:Y:S02]  /*b3c0*/  ISETP.GE.AND P4, PT, R4, R5.reuse, PT ;  /* 0x000000050400720c */ /* 0x080fe40003f86270 */
[----:B------:R-:W-:Y:S01]  /*b3d0*/  ISETP.GE.AND P5, PT, R6, R5, PT ;  /* 0x000000050600720c */ /* 0x000fe20003fa6270 */
[----:B------:R-:W-:-:S12]  /*b3e0*/  @P0 BRA `(.L_x_580) ;  /* 0x0000000000980947 */ /* 0x000fd80003800000 */
[----:B------:R-:W0:Y:S01]  /*b3f0*/  LDS.128 R4, [R8+0x10400] ;  /* 0x0104000008047984 */ /* 0x000e220000000c00 */
[----:B------:R-:W-:Y:S02]  /*b400*/  HADD2.F32 R45, -RZ, R37.H0_H0 ;  /* 0x20000025ff2d7230 */ /* 0x000fe40000004100 */
[----:B------:R-:W-:Y:S02]  /*b410*/  HADD2.F32 R44, -RZ, R33.H0_H0 ;  /* 0x20000021ff2c7230 */ /* 0x000fe40000004100 */
[----:B------:R-:W-:Y:S02]  /*b420*/  HADD2.F32 R46, -RZ, R34.H0_H0 ;  /* 0x20000022ff2e7230 */ /* 0x000fe40000004100 */
[----:B------:R-:W-:Y:S02]  /*b430*/  HADD2.F32 R48, -RZ, R38.H0_H0 ;  /* 0x20000026ff307230 */ /* 0x000fe40000004100 */
[--C-:B0-----:R-:W-:Y:S02]  /*b440*/  HADD2.F32 R39, -RZ, R4.reuse.H0_H0 ;  /* 0x20000004ff277230 */ /* 0x101fe40000004100 */
[----:B------:R-:W-:-:S02]  /*b450*/  HADD2.F32 R4, -RZ, R4.H1_H1 ;  /* 0x30000004ff047230 */ /* 0x000fc40000004100 */
[--C-:B------:R-:W-:Y:S02]  /*b460*/  HADD2.F32 R41, -RZ, R5.reuse.H0_H0 ;  /* 0x20000005ff297230 */ /* 0x100fe40000004100 */
[----:B------:R-:W-:Y:S02]  /*b470*/  HADD2.F32 R5, -RZ, R5.H1_H1 ;  /* 0x30000005ff057230 */ /* 0x000fe40000004100 */
[CC--:B------:R-:W-:Y:S01]  /*b480*/  FMUL.FTZ R50, R4.reuse, R45.reuse ;  /* 0x0000002d04327220 */ /* 0x0c0fe20000410000 */
[----:B------:R-:W-:Y:S01]  /*b490*/  FMUL.FTZ R4, R4, R44 ;  /* 0x0000002c04047220 */ /* 0x000fe20000410000 */
[--C-:B------:R-:W-:Y:S02]  /*b4a0*/  HADD2.F32 R42, -RZ, R6.reuse.H0_H0 ;  /* 0x20000006ff2a7230 */ /* 0x100fe40000004100 */
[----:B------:R-:W-:Y:S02]  /*b4b0*/  HADD2.F32 R43, -RZ, R7.H0_H0 ;  /* 0x20000007ff2b7230 */ /* 0x000fe40000004100 */
[----:B------:R-:W-:Y:S01]  /*b4c0*/  FMUL.FTZ R52, R5, R48 ;  /* 0x0000003005347220 */ /* 0x000fe20000410000 */
[C---:B------:R-:W-:Y:S01]  /*b4d0*/  FFMA.FTZ R50, R39.reuse, R44, -R50 ;  /* 0x0000002c27327223 */ /* 0x040fe20000010832 */
[----:B------:R-:W-:Y:S01]  /*b4e0*/  FFMA.FTZ R45, R39, R45, R4 ;  /* 0x0000002d272d7223 */ /* 0x000fe20000010004 */
[----:B------:R-:W-:Y:S01]  /*b4f0*/  FMUL.FTZ R54, R5, R46 ;  /* 0x0000002e05367220 */ /* 0x000fe20000410000 */
[----:B------:R-:W-:-:S02]  /*b500*/  HADD2.F32 R6, -RZ, R6.H1_H1 ;  /* 0x30000006ff067230 */ /* 0x000fc40000004100 */
[C---:B------:R-:W-:Y:S01]  /*b510*/  FFMA.FTZ R52, R41.reuse, R46, -R52 ;  /* 0x0000002e29347223 */ /* 0x040fe20000010834 */
[----:B------:R-:W-:Y:S02]  /*b520*/  HADD2.F32 R7, -RZ, R7.H1_H1 ;  /* 0x30000007ff077230 */ /* 0x000fe40000004100 */
[----:B------:R-:W-:Y:S01]  /*b530*/  FFMA.FTZ R41, R41, R48, R54 ;  /* 0x0000003029297223 */ /* 0x000fe20000010036 */
[----:B------:R-:W-:Y:S02]  /*b540*/  HADD2.F32 R39, -RZ, R37.H1_H1 ;  /* 0x30000025ff277230 */ /* 0x000fe40000004100 */
[----:B------:R-:W-:Y:S02]  /*b550*/  HADD2.F32 R5, -RZ, R33.H1_H1 ;  /* 0x30000021ff057230 */ /* 0x000fe40000004100 */
[----:B------:R-:W-:Y:S02]  /*b560*/  HADD2.F32 R44, -RZ, R38.H1_H1 ;  /* 0x30000026ff2c7230 */ /* 0x000fe40000004100 */
[----:B------:R-:W-:Y:S01]  /*b570*/  FMUL.FTZ R47, R6, R39 ;  /* 0x00000027062f7220 */ /* 0x000fe20000410000 */
[----:B------:R-:W-:-:S02]  /*b580*/  HADD2.F32 R4, -RZ, R34.H1_H1 ;  /* 0x30000022ff047230 */ /* 0x000fc40000004100 */
[-C--:B------:R-:W-:Y:S01]  /*b590*/  FMUL.FTZ R46, R6, R5.reuse ;  /* 0x00000005062e7220 */ /* 0x080fe20000410000 */
[C---:B------:R-:W-:Y:S01]  /*b5a0*/  FMUL.FTZ R48, R7.reuse, R44 ;  /* 0x0000002c07307220 */ /* 0x040fe20000410000 */
[C---:B------:R-:W-:Y:S01]  /*b5b0*/  FFMA.FTZ R6, R42.reuse, R5, -R47 ;  /* 0x000000052a067223 */ /* 0x040fe2000001082f */
[-C--:B------:R-:W-:Y:S01]  /*b5c0*/  FMUL.FTZ R49, R7, R4.reuse ;  /* 0x0000000407317220 */ /* 0x080fe20000410000 */
[----:B------:R-:W-:Y:S01]  /*b5d0*/  FFMA.FTZ R39, R42, R39, R46 ;  /* 0x000000272a277223 */ /* 0x000fe2000001002e */
[----:B------:R-:W-:Y:S01]  /*b5e0*/  FFMA.FTZ R7, R43, R4, -R48 ;  /* 0x000000042b077223 */ /* 0x000fe20000010830 */
[----:B------:R-:W-:Y:S01]  /*b5f0*/  F2FP.F16.F32.PACK_AB R4, R45, R50 ;  /* 0x000000322d04723e */ /* 0x000fe200000000ff */
[----:B------:R-:W-:Y:S01]  /*b600*/  FFMA.FTZ R44, R43, R44, R49 ;  /* 0x0000002c2b2c7223 */ /* 0x000fe20000010031 */
[----:B------:R-:W-:Y:S02]  /*b610*/  F2FP.F16.F32.PACK_AB R5, R41, R52 ;  /* 0x000000342905723e */ /* 0x000fe400000000ff */
[----:B------:R-:W-:-:S02]  /*b620*/  F2FP.F16.F32.PACK_AB R6, R39, R6 ;  /* 0x000000062706723e */ /* 0x000fc400000000ff */
[----:B------:R-:W-:-:S05]  /*b630*/  F2FP.F16.F32.PACK_AB R7, R44, R7 ;  /* 0x000000072c07723e */ /* 0x000fca00000000ff */
[----:B------:R0:W-:Y:S02]  /*b640*/  STS.128 [R8+0x10400], R4 ;  /* 0x0104000408007388 */ /* 0x0001e40000000c00 */
.L_x_580:
[----:B------:R-:W-:Y:S05]  /*b650*/  BSYNC B2 ;  /* 0x0000000000027941 */ /* 0x000fea0003800000 */
.L_x_579:
[----:B------:R-:W-:Y:S04]  /*b660*/  BSSY B2, `(.L_x_581) ;  /* 0x0000028000027945 */ /* 0x000fe80003800000 */
[----:B------:R-:W-:Y:S05]  /*b670*/  @P1 BRA `(.L_x_582) ;  /* 0x0000000000981947 */ /* 0x000fea0003800000 */
[----:B0-----:R-:W0:Y:S01]  /*b680*/  LDS.128 R4, [R3] ;  /* 0x0000000003047984 */ /* 0x001e220000000c00 */
        /* <DEDUP_REMOVED lines=36> */
[----:B------:R1:W-:Y:S02]  /*b8d0*/  STS.128 [R3], R4 ;  /* 0x0000000403007388 */ /* 0x0003e40000000c00 */
.L_x_582:
[----:B------:R-:W-:Y:S05]  /*b8e0*/  BSYNC B2 ;  /* 0x0000000000027941 */ /* 0x000fea0003800000 */
.L_x_581:
[----:B------:R-:W-:Y:S04]  /*b8f0*/  BSSY B2, `(.L_x_583) ;  /* 0x0000028000027945 */ /* 0x000fe80003800000 */
[----:B------:R-:W-:Y:S05]  /*b900*/  @P2 BRA `(.L_x_584) ;  /* 0x0000000000982947 */ /* 0x000fea0003800000 */
[----:B01----:R-:W0:Y:S01]  /*b910*/  LDS.128 R4, [R8+0x14400] ;  /* 0x0144000008047984 */ /* 0x003e220000000c00 */
        /* <DEDUP_REMOVED lines=37> */
.L_x_584:
[----:B------:R-:W-:Y:S05]  /*bb70*/  BSYNC B2 ;  /* 0x0000000000027941 */ /* 0x000fea0003800000 */
.L_x_583:
[----:B------:R-:W-:Y:S04]  /*bb80*/  BSSY B2, `(.L_x_585) ;  /* 0x0000028000027945 */ /* 0x000fe80003800000 */
[----:B------:R-:W-:Y:S05]  /*bb90*/  @P3 BRA `(.L_x_586) ;  /* 0x0000000000983947 */ /* 0x000fea0003800000 */
[----:B012---:R-:W0:Y:S01]  /*bba0*/  LDS.128 R4, [R3+0x4000] ;  /* 0x0040000003047984 */ /* 0x007e220000000c00 */
        /* <DEDUP_REMOVED lines=37> */
.L_x_586:
[----:B------:R-:W-:Y:S05]  /*be00*/  BSYNC B2 ;  /* 0x0000000000027941 */ /* 0x000fea0003800000 */
.L_x_585:
[----:B------:R-:W-:Y:S04]  /*be10*/  BSSY B2, `(.L_x_587) ;  /* 0x0000028000027945 */ /* 0x000fe80003800000 */
[----:B------:R-:W-:Y:S05]  /*be20*/  @P4 BRA `(.L_x_588) ;  /* 0x0000000000984947 */ /* 0x000fea0003800000 */
[----:B0123--:R-:W0:Y:S01]  /*be30*/  LDS.128 R4, [R8+0x18400] ;  /* 0x0184000008047984 */ /* 0x00fe220000000c00 */
        /* <DEDUP_REMOVED lines=37> */
.L_x_588:
[----:B------:R-:W-:Y:S05]  /*c090*/  BSYNC B2 ;  /* 0x0000000000027941 */ /* 0x000fea0003800000 */
.L_x_587:
[----:B------:R-:W-:Y:S05]  /*c0a0*/  @P5 BRA `(.L_x_578) ;  /* 0x0000000000985947 */ /* 0x000fea0003800000 */
[----:B01234-:R-:W0:Y:S01]  /*c0b0*/  LDS.128 R4, [R3+0x8000] ;  /* 0x0080000003047984 */ /* 0x01fe220000000c00 */
        /* <DEDUP_REMOVED lines=37> */
.L_x_578:
[----:B------:R-:W-:Y:S05]  /*c310*/  BSYNC B1 ;  /* 0x0000000000017941 */ /* 0x000fea0003800000 */
.L_x_577:
[----:B------:R-:W-:-:S13]  /*c320*/  ISETP.GE.AND P0, PT, R202, R0, PT ;  /* 0x00000000ca00720c */ /* 0x000fda0003f06270 */
[----:B------:R-:W-:Y:S05]  /*c330*/  @P0 BRA `(.L_x_589) ;  /* 0x0000003800940947 */ /* 0x000fea0003800000 */
[----:B01234-:R-:W0:Y:S01]  /*c340*/  LDC R5, c[0x0][0x3d4] ;  /* 0x0000f500ff057b82 */ /* 0x01fe220000000800 */
[C---:B------:R-:W-:Y:S01]  /*c350*/  VIADD R0, R16.reuse, 0x10 ;  /* 0x0000001010007836 */ /* 0x040fe20000000000 */
[C---:B------:R-:W-:Y:S01]  /*c360*/  IADD3 R4, R16.reuse, 0x20, RZ ;  /* 0x0000002010047810 */ /* 0x040fe20007ffe0ff */
[C---:B------:R-:W-:Y:S01]  /*c370*/  VIADD R6, R16.reuse, 0x30 ;  /* 0x0000003010067836 */ /* 0x040fe20000000000 */
        /* <DEDUP_REMOVED lines=19> */
[-C--:B------:R-:W-:Y:S01]  /*c4b0*/  FMUL.FTZ R43, R48, R4.reuse ;  /* 0x00000004302b7220 */ /* 0x080fe20000410000 */
[C---:B------:R-:W-:Y:S01]  /*c4c0*/  FMUL.FTZ R45, R46.reuse, R4 ;  /* 0x000000042e2d7220 */ /* 0x040fe20000410000 */
[----:B------:R-:W-:Y:S02]  /*c4d0*/  HADD2.F32 R41, -RZ, R6.H0_H0 ;  /* 0x20000006ff297230 */ /* 0x000fe40000004100 */
[-C--:B------:R-:W-:Y:S01]  /*c4e0*/  FMUL.FTZ R44, R49, R5.reuse ;  /* 0x00000005312c7220 */ /* 0x080fe20000410000 */
[-C--:B------:R-:W-:Y:S01]  /*c4f0*/  FFMA.FTZ R4, R46, R0.reuse, -R43 ;  /* 0x000000002e047223 */ /* 0x080fe2000001082b */
[----:B------:R-:W-:Y:S01]  /*c500*/  FFMA.FTZ R45, R48, R0, R45 ;  /* 0x00000000302d7223 */ /* 0x000fe2000001002d */
[----:B------:R-:W-:Y:S01]  /*c510*/  FMUL.FTZ R0, R47, R5 ;  /* 0x000000052f007220 */ /* 0x000fe20000410000 */
[----:B------:R-:W-:-:S02]  /*c520*/  HADD2.F32 R42, -RZ, R7.H0_H0 ;  /* 0x20000007ff2a7230 */ /* 0x000fc40000004100 */
[-C--:B------:R-:W-:Y:S01]  /*c530*/  FFMA.FTZ R5, R47, R39.reuse, -R44 ;  /* 0x000000272f057223 */ /* 0x080fe2000001082c */
[----:B------:R-:W-:Y:S02]  /*c540*/  HADD2.F32 R6, -RZ, R6.H1_H1 ;  /* 0x30000006ff067230 */ /* 0x000fe40000004100 */
[----:B------:R-:W-:Y:S01]  /*c550*/  FFMA.FTZ R0, R49, R39, R0 ;  /* 0x0000002731007223 */ /* 0x000fe20000010000 */
[----:B------:R-:W-:Y:S01]  /*c560*/  HADD2.F32 R7, -RZ, R7.H1_H1 ;  /* 0x30000007ff077230 */ /* 0x000fe20000004100 */
[----:B------:R-:W-:Y:S01]  /*c570*/  F2FP.F16.F32.PACK_AB R4, R45, R4 ;  /* 0x000000042d04723e */ /* 0x000fe200000000ff */
[----:B------:R-:W-:Y:S02]  /*c580*/  HADD2.F32 R47, -RZ, R37.H1_H1 ;  /* 0x30000025ff2f7230 */ /* 0x000fe40000004100 */
[----:B------:R-:W-:Y:S01]  /*c590*/  HADD2.F32 R46, -RZ, R38.H1_H1 ;  /* 0x30000026ff2e7230 */ /* 0x000fe20000004100 */
[----:B------:R-:W-:Y:S01]  /*c5a0*/  F2FP.F16.F32.PACK_AB R5, R0, R5 ;  /* 0x000000050005723e */ /* 0x000fe200000000ff */
[----:B------:R-:W-:-:S02]  /*c5b0*/  HADD2.F32 R43, -RZ, R33.H1_H1 ;  /* 0x30000021ff2b7230 */ /* 0x000fc40000004100 */
[----:B------:R-:W-:Y:S02]  /*c5c0*/  HADD2.F32 R44, -RZ, R34.H1_H1 ;  /* 0x30000022ff2c7230 */ /* 0x000fe40000004100 */
[-C--:B------:R-:W-:Y:S01]  /*c5d0*/  FMUL.FTZ R34, R47, R6.reuse ;  /* 0x000000062f227220 */ /* 0x080fe20000410000 */
[-C--:B------:R-:W-:Y:S01]  /*c5e0*/  FMUL.FTZ R33, R46, R7.reuse ;  /* 0x000000072e217220 */ /* 0x080fe20000410000 */
[C---:B------:R-:W-:Y:S01]  /*c5f0*/  FMUL.FTZ R38, R43.reuse, R6 ;  /* 0x000000062b267220 */ /* 0x040fe20000410000 */
[C---:B------:R-:W-:Y:S01]  /*c600*/  FMUL.FTZ R37, R44.reuse, R7 ;  /* 0x000000072c257220 */ /* 0x040fe20000410000 */
[-C--:B------:R-:W-:Y:S01]  /*c610*/  FFMA.FTZ R6, R43, R41.reuse, -R34 ;  /* 0x000000292b067223 */ /* 0x080fe20000010822 */
[-C--:B------:R-:W-:Y:S01]  /*c620*/  FFMA.FTZ R7, R44, R42.reuse, -R33 ;  /* 0x0000002a2c077223 */ /* 0x080fe20000010821 */
[----:B------:R-:W-:Y:S01]  /*c630*/  FFMA.FTZ R41, R47, R41, R38 ;  /* 0x000000292f297223 */ /* 0x000fe20000010026 */
[----:B------:R-:W-:-:S04]  /*c640*/  FFMA.FTZ R42, R46, R42, R37 ;  /* 0x0000002a2e2a7223 */ /* 0x000fc80000010025 */
[----:B------:R-:W-:Y:S02]  /*c650*/  F2FP.F16.F32.PACK_AB R6, R41, R6 ;  /* 0x000000062906723e */ /* 0x000fe400000000ff */
[----:B------:R-:W-:-:S05]  /*c660*/  F2FP.F16.F32.PACK_AB R7, R42, R7 ;  /* 0x000000072a07723e */ /* 0x000fca00000000ff */
[----:B------:R0:W-:Y:S02]  /*c670*/  STS.128 [R8+0x12400], R4 ;  /* 0x0124000408007388 */ /* 0x0001e40000000c00 */
.L_x_591:
[----:B------:R-:W-:Y:S05]  /*c680*/  BSYNC B1 ;  /* 0x0000000000017941 */ /* 0x000fea0003800000 */
.L_x_590:
[----:B------:R-:W-:Y:S04]  /*c690*/  BSSY B1, `(.L_x_592) ;  /* 0x0000028000017945 */ /* 0x000fe80003800000 */
[----:B------:R-:W-:Y:S05]  /*c6a0*/  @P1 BRA `(.L_x_593) ;  /* 0x0000000000981947 */ /* 0x000fea0003800000 */
[----:B0-----:R-:W0:Y:S01]  /*c6b0*/  LDS.128 R4, [R3+0x2000] ;  /* 0x0020000003047984 */ /* 0x001e220000000c00 */
        /* <DEDUP_REMOVED lines=22> */
[----:B------:R-:W-:Y:S02]  /*c820*/  HADD2.F32 R38, -RZ, R29.H1_H1 ;  /* 0x3000001dff267230 */ /* 0x000fe40000004100 */
[----:B------:R-:W-:Y:S01]  /*c830*/  FMUL.FTZ R29, R42, R6 ;  /* 0x000000062a1d7220 */ /* 0x000fe20000410000 */
[----:B------:R-:W-:Y:S01]  /*c840*/  HADD2.F32 R39, -RZ, R36.H1_H1 ;  /* 0x30000024ff277230 */ /* 0x000fe20000004100 */
[----:B------:R-:W-:Y:S01]  /*c850*/  F2FP.F16.F32.PACK_AB R5, R0, R5 ;  /* 0x000000050005723e */ /* 0x000fe200000000ff */
[----:B------:R-:W-:-:S02]  /*c860*/  HADD2.F32 R35, -RZ, R30.H1_H1 ;  /* 0x3000001eff237230 */ /* 0x000fc40000004100 */
[C---:B------:R-:W-:Y:S01]  /*c870*/  FMUL.FTZ R33, R38.reuse, R6 ;  /* 0x0000000626217220 */ /* 0x040fe20000410000 */
[-C--:B------:R-:W-:Y:S01]  /*c880*/  FFMA.FTZ R6, R38, R34.reuse, -R29 ;  /* 0x0000002226067223 */ /* 0x080fe2000001081d */
[-C--:B------:R-:W-:Y:S01]  /*c890*/  FMUL.FTZ R30, R39, R7.reuse ;  /* 0x00000007271e7220 */ /* 0x080fe20000410000 */
[C---:B------:R-:W-:Y:S01]  /*c8a0*/  FMUL.FTZ R36, R35.reuse, R7 ;  /* 0x0000000723247220 */ /* 0x040fe20000410000 */
[----:B------:R-:W-:Y:S02]  /*c8b0*/  FFMA.FTZ R33, R42, R34, R33 ;  /* 0x000000222a217223 */ /* 0x000fe40000010021 */
[-C--:B------:R-:W-:Y:S01]  /*c8c0*/  FFMA.FTZ R7, R35, R37.reuse, -R30 ;  /* 0x0000002523077223 */ /* 0x080fe2000001081e */
[----:B------:R-:W-:Y:S02]  /*c8d0*/  FFMA.FTZ R36, R39, R37, R36 ;  /* 0x0000002527247223 */ /* 0x000fe40000010024 */
[----:B------:R-:W-:-:S03]  /*c8e0*/  F2FP.F16.F32.PACK_AB R6, R33, R6 ;  /* 0x000000062106723e */ /* 0x000fc600000000ff */
[----:B------:R-:W-:-:S05]  /*c8f0*/  F2FP.F16.F32.PACK_AB R7, R36, R7 ;  /* 0x000000072407723e */ /* 0x000fca00000000ff */
[----:B------:R1:W-:Y:S02]  /*c900*/  STS.128 [R3+0x2000], R4 ;  /* 0x0020000403007388 */ /* 0x0003e40000000c00 */
.L_x_593:
[----:B------:R-:W-:Y:S05]  /*c910*/  BSYNC B1 ;  /* 0x0000000000017941 */ /* 0x000fea0003800000 */
.L_x_592:
        /* <DEDUP_REMOVED lines=40> */
.L_x_595:
[----:B------:R-:W-:Y:S05]  /*cba0*/  BSYNC B1 ;  /* 0x0000000000017941 */ /* 0x000fea0003800000 */
.L_x_594:
        /* <DEDUP_REMOVED lines=40> */
.L_x_597:
[----:B------:R-:W-:Y:S05]  /*ce30*/  BSYNC B1 ;  /* 0x0000000000017941 */ /* 0x000fea0003800000 */
.L_x_596:
        /* <DEDUP_REMOVED lines=28> */
[-C--:B------:R-:W-:Y:S01]  /*d000*/  FMUL.FTZ R13, R28, R6.reuse ;  /* 0x000000061c0d7220 */ /* 0x080fe20000410000 */
[----:B------:R-:W-:Y:S02]  /*d010*/  HADD2.F32 R27, -RZ, R14.H1_H1 ;  /* 0x3000000eff1b7230 */ /* 0x000fe40000004100 */
[C---:B------:R-:W-:Y:S01]  /*d020*/  FMUL.FTZ R15, R26.reuse, R6 ;  /* 0x000000061a0f7220 */ /* 0x040fe20000410000 */
[-C--:B------:R-:W-:Y:S01]  /*d030*/  FMUL.FTZ R14, R31, R7.reuse ;  /* 0x000000071f0e7220 */ /* 0x080fe20000410000 */
[-C--:B------:R-:W-:Y:S01]  /*d040*/  FFMA.FTZ R6, R26, R24.reuse, -R13 ;  /* 0x000000181a067223 */ /* 0x080fe2000001080d */
[C---:B------:R-:W-:Y:S01]  /*d050*/  FMUL.FTZ R20, R27.reuse, R7 ;  /* 0x000000071b147220 */ /* 0x040fe20000410000 */
[----:B------:R-:W-:Y:S01]  /*d060*/  FFMA.FTZ R15, R28, R24, R15 ;  /* 0x000000181c0f7223 */ /* 0x000fe2000001000f */
[-C--:B------:R-:W-:Y:S02]  /*d070*/  FFMA.FTZ R7, R27, R25.reuse, -R14 ;  /* 0x000000191b077223 */ /* 0x080fe4000001080e */
[----:B------:R-:W-:-:S02]  /*d080*/  FFMA.FTZ R20, R31, R25, R20 ;  /* 0x000000191f147223 */ /* 0x000fc40000010014 */
[----:B------:R-:W-:-:S03]  /*d090*/  F2FP.F16.F32.PACK_AB R6, R15, R6 ;  /* 0x000000060f06723e */ /* 0x000fc600000000ff */
[----:B------:R-:W-:-:S05]  /*d0a0*/  F2FP.F16.F32.PACK_AB R7, R20, R7 ;  /* 0x000000071407723e */ /* 0x000fca00000000ff */
[----:B------:R4:W-:Y:S02]  /*d0b0*/  STS.128 [R8+0x1a400], R4 ;  /* 0x01a4000408007388 */ /* 0x0009e40000000c00 */
.L_x_599:
[----:B------:R-:W-:Y:S05]  /*d0c0*/  BSYNC B1 ;  /* 0x0000000000017941 */ /* 0x000fea0003800000 */
.L_x_598:
[----:B------:R-:W-:Y:S05]  /*d0d0*/  @P5 BRA `(.L_x_589) ;  /* 0x0000002c002c5947 */ /* 0x000fea0003800000 */
[----:B01234-:R-:W0:Y:S01]  /*d0e0*/  LDS.128 R4, [R3+0xa000] ;  /* 0x00a0000003047984 */ /* 0x01fe220000000c00 */
[----:B------:R-:W-:Y:S02]  /*d0f0*/  HADD2.F32 R26, -RZ, R11.H0_H0 ;  /* 0x2000000bff1a7230 */ /* 0x000fe40000004100 */
[----:B------:R-:W-:Y:S02]  /*d100*/  HADD2.F32 R28, -RZ, R12.H0_H0 ;  /* 0x2000000cff1c7230 */ /* 0x000fe40000004100 */
[----:B------:R-:W-:Y:S02]  /*d110*/  HADD2.F32 R20, -RZ, R9.H0_H0 ;  /* 0x20000009ff147230 */ /* 0x000fe40000004100 */
[----:B------:R-:W-:Y:S02]  /*d120*/  HADD2.F32 R24, -RZ, R10.H0_H0 ;  /* 0x2000000aff187230 */ /* 0x000fe40000004100 */
[----:B------:R-:W-:Y:S02]  /*d130*/  HADD2.F32 R27, -RZ, R11.H1_H1 ;  /* 0x3000000bff1b7230 */ /* 0x000fe40000004100 */
[----:B------:R-:W-:-:S02]  /*d140*/  HADD2.F32 R12, -RZ, R12.H1_H1 ;  /* 0x3000000cff0c7230 */ /* 0x000fc40000004100 */
[----:B------:R-:W-:Y:S02]  /*d150*/  HADD2.F32 R10, -RZ, R10.H1_H1 ;  /* 0x3000000aff0a7230 */ /* 0x000fe40000004100 */
[--C-:B0-----:R-:W-:Y:S02]  /*d160*/  HADD2.F32 R0, -RZ, R4.reuse.H0_H0 ;  /* 0x20000004ff007230 */ /* 0x101fe40000004100 */
[----:B------:R-:W-:Y:S02]  /*d170*/  HADD2.F32 R4, -RZ, R4.H1_H1 ;  /* 0x30000004ff047230 */ /* 0x000fe40000004100 */
[--C-:B------:R-:W-:Y:S02]  /*d180*/  HADD2.F32 R8, -RZ, R5.reuse.H0_H0 ;  /* 0x20000005ff087230 */ /* 0x100fe40000004100 */
[----:B------:R-:W-:Y:S02]  /*d190*/  HADD2.F32 R5, -RZ, R5.H1_H1 ;  /* 0x30000005ff057230 */ /* 0x000fe40000004100 */
[-C--:B------:R-:W-:Y:S01]  /*d1a0*/  FMUL.FTZ R15, R26, R4.reuse ;  /* 0x000000041a0f7220 */ /* 0x080fe20000410000 */
[----:B------:R-:W-:Y:S01]  /*d1b0*/  FMUL.FTZ R21, R20, R4 ;  /* 0x0000000414157220 */ /* 0x000fe20000410000 */
[----:B------:R-:W-:-:S02]  /*d1c0*/  HADD2.F32 R13, -RZ, R6.H0_H0 ;  /* 0x20000006ff0d7230 */ /* 0x000fc40000004100 */
[-C--:B------:R-:W-:Y:S01]  /*d1d0*/  FMUL.FTZ R25, R28, R5.reuse ;  /* 0x000000051c197220 */ /* 0x080fe20000410000 */
[----:B------:R-:W-:Y:S01]  /*d1e0*/  FFMA.FTZ R4, R20, R0, -R15 ;  /* 0x0000000014047223 */ /* 0x000fe2000001080f */
[--C-:B------:R-:W-:Y:S02]  /*d1f0*/  HADD2.F32 R14, -RZ, R7.reuse.H0_H0 ;  /* 0x20000007ff0e7230 */ /* 0x100fe40000004100 */
[C---:B------:R-:W-:Y:S01]  /*d200*/  FMUL.FTZ R15, R24.reuse, R5 ;  /* 0x00000005180f7220 */ /* 0x040fe20000410000 */
[----:B------:R-:W-:Y:S02]  /*d210*/  HADD2.F32 R6, -RZ, R6.H1_H1 ;  /* 0x30000006ff067230 */ /* 0x000fe40000004100 */
[----:B------:R-:W-:Y:S01]  /*d220*/  FFMA.FTZ R5, R24, R8, -R25 ;  /* 0x0000000818057223 */ /* 0x000fe20000010819 */
[----:B------:R-:W-:Y:S02]  /*d230*/  HADD2.F32 R7, -RZ, R7.H1_H1 ;  /* 0x30000007ff077230 */ /* 0x000fe40000004100 */
[----:B------:R-:W-:Y:S01]  /*d240*/  FFMA.FTZ R21, R26, R0, R21 ;  /* 0x000000001a157223 */ /* 0x000fe20000010015 */
[----:B------:R-:W-:-:S02]  /*d250*/  HADD2.F32 R25, -RZ, R9.H1_H1 ;  /* 0x30000009ff197230 */ /* 0x000fc40000004100 */
[----:B------:R-:W-:Y:S01]  /*d260*/  FMUL.FTZ R0, R27, R6 ;  /* 0x000000061b007220 */ /* 0x000fe20000410000 */
[----:B------:R-:W-:Y:S01]  /*d270*/  FFMA.FTZ R8, R28, R8, R15 ;  /* 0x000000081c087223 */ /* 0x000fe2000001000f */
[-C--:B------:R-:W-:Y:S01]  /*d280*/  FMUL.FTZ R9, R12, R7.reuse ;  /* 0x000000070c097220 */ /* 0x080fe20000410000 */
[C---:B------:R-:W-:Y:S01]  /*d290*/  FMUL.FTZ R11, R10.reuse, R7 ;  /* 0x000000070a0b7220 */ /* 0x040fe20000410000 */
[C---:B------:R-:W-:Y:S01]  /*d2a0*/  FMUL.FTZ R6, R25.reuse, R6 ;  /* 0x0000000619067220 */ /* 0x040fe20000410000 */
[-C--:B------:R-:W-:Y:S01]  /*d2b0*/  FFMA.FTZ R0, R25, R13.reuse, -R0 ;  /* 0x0000000d19007223 */ /* 0x080fe20000010800 */
[-C--:B------:R-:W-:Y:S01]  /*d2c0*/  FFMA.FTZ R7, R10, R14.reuse, -R9 ;  /* 0x0000000e0a077223 */ /* 0x080fe20000010809 */
[----:B------:R-:W-:Y:S01]  /*d2d0*/  FFMA.FTZ R14, R12, R14, R11 ;  /* 0x0000000e0c0e7223 */ /* 0x000fe2000001000b */
[----:B------:R-:W-:Y:S01]  /*d2e0*/  FFMA.FTZ R13, R27, R13, R6 ;  /* 0x0000000d1b0d7223 */ /* 0x000fe20000010006 */
[----:B------:R-:W-:Y:S02]  /*d2f0*/  F2FP.F16.F32.PACK_AB R4, R21, R4 ;  /* 0x000000041504723e */ /* 0x000fe400000000ff */
[----:B------:R-:W-:-:S02]  /*d300*/  F2FP.F16.F32.PACK_AB R5, R8, R5 ;  /* 0x000000050805723e */ /* 0x000fc400000000ff */
[----:B------:R-:W-:Y:S02]  /*d310*/  F2FP.F16.F32.PACK_AB R6, R13, R0 ;  /* 0x000000000d06723e */ /* 0x000fe400000000ff */
[----:B------:R-:W-:-:S05]  /*d320*/  F2FP.F16.F32.PACK_AB R7, R14, R7 ;  /* 0x000000070e07723e */ /* 0x000fca00000000ff */
[----:B------:R0:W-:Y:S01]  /*d330*/  STS.128 [R3+0xa000], R4 ;  /* 0x00a0000403007388 */ /* 0x0001e20000000c00 */
[----:B------:R-:W-:Y:S05]  /*d340*/  BRA `(.L_x_589) ;  /* 0x0000002800907947 */ /* 0x000fea0003800000 */
.L_x_568:
        /* <DEDUP_REMOVED lines=15> */
[----:B------:R-:W-:Y:S01]  /*d440*/  ULDC UR4, c[0x0][0x3d4] ;  /* 0x0000f50000047ab9 */ /* 0x000fe20000000800 */
[----:B------:R-:W-:Y:S02]  /*d450*/  CS2R R24, SRZ ;  /* 0x0000000000187805 */ /* 0x000fe4000001ff00 */
[----:B------:R-:W-:Y:S02]  /*d460*/  ISETP.GE.AND P0, PT, R22, UR4, PT ;  /* 0x0000000416007c0c */ /* 0x000fe4000bf06270 */
[----:B------:R-:W-:Y:S02]  /*d470*/  CS2R R26, SRZ ;  /* 0x00000000001a7805 */ /* 0x000fe4000001ff00 */
[----:B------:R-:W-:Y:S02]  /*d480*/  ISETP.GE.AND P2, PT, R184, UR4, PT ;  /* 0x00000004b8007c0c */ /* 0x000fe4000bf46270 */
[----:B------:R-:W-:Y:S02]  /*d490*/  CS2R R28, SRZ ;  /* 0x00000000001c7805 */ /* 0x000fe4000001ff00 */
[----:B------:R-:W-:-:S02]  /*d4a0*/  ISETP.GE.AND P3, PT, R185, UR4, PT ;  /* 0x00000004b9007c0c */ /* 0x000fc4000bf66270 */
        /* <DEDUP_REMOVED lines=9> */
[----:B------:R0:W5:Y:S04]  /*d540*/  @!P0 LDG.E.128 R24, desc[UR36][R44.64] ;  /* 0x000000242c188981 */ /* 0x000168000c1e1d00 */
[----:B------:R0:W5:Y:S04]  /*d550*/  @!P2 LDG.E.128 R28, desc[UR36][R44.64+0x40] ;  /* 0x000040242c1ca981 */ /* 0x000168000c1e1d00 */
[----:B------:R0:W5:Y:S04]  /*d560*/  @!P3 LDG.E.128 R32, desc[UR36][R44.64+0x80] ;  /* 0x000080242c20b981 */ /* 0x000168000c1e1d00 */
[----:B------:R0:W5:Y:S04]  /*d570*/  @!P0 LDG.E.128 R4, desc[UR36][R46.64] ;  /* 0x000000242e048981 */ /* 0x000168000c1e1d00 */
[----:B------:R0:W5:Y:S04]  /*d580*/  @!P2 LDG.E.128 R8, desc[UR36][R46.64+0x40] ;  /* 0x000040242e08a981 */ /* 0x000168000c1e1d00 */
[----:B------:R0:W5:Y:S02]  /*d590*/  @!P3 LDG.E.128 R12, desc[UR36][R46.64+0x80] ;  /* 0x000080242e0cb981 */ /* 0x000164000c1e1d00 */
.L_x_601:
[----:B------:R-:W-:Y:S05]  /*d5a0*/  BSYNC B1 ;  /* 0x0000000000017941 */ /* 0x000fea0003800000 */
.L_x_600:
[--C-:B-----5:R-:W-:Y:S01]  /*d5b0*/  IMAD.MOV.U32 R41, RZ, RZ, R25.reuse ;  /* 0x000000ffff297224 */ /* 0x120fe200078e0019 */
[----:B------:R-:W-:Y:S01]  /*d5c0*/  SHF.R.U64 R48, R24, 0x10, R25 ;  /* 0x0000001018307819 */ /* 0x000fe20000001219 */
[----:B0-----:R-:W-:Y:S01]  /*d5d0*/  IMAD.MOV.U32 R44, RZ, RZ, R27 ;  /* 0x000000ffff2c7224 */ /* 0x001fe200078e001b */
[----:B------:R-:W-:Y:S01]  /*d5e0*/  SHF.R.U32.HI R49, RZ, 0x10, R25 ;  /* 0x00000010ff317819 */ /* 0x000fe20000011619 */
[----:B------:R-:W-:Y:S01]  /*d5f0*/  UMOV UR4, 0xffffffff ;  /* 0xffffffff00047882 */ /* 0x000fe20000000000 */
[----:B------:R-:W-:Y:S01]  /*d600*/  SHF.R.U64 R50, R26, 0x10, R27 ;  /* 0x000000101a327819 */ /* 0x000fe2000000121b */
[----:B------:R-:W-:Y:S01]  /*d610*/  IMAD.MOV.U32 R47, RZ, RZ, R35 ;  /* 0x000000ffff2f7224 */ /* 0x000fe200078e0023 */
[----:B------:R-:W-:Y:S01]  /*d620*/  SHF.R.U32.HI R51, RZ, 0x10, R27 ;  /* 0x00000010ff337819 */ /* 0x000fe2000001161b */
[----:B------:R-:W-:Y:S01]  /*d630*/  IMAD.MOV.U32 R27, RZ, RZ, R29 ;  /* 0x000000ffff1b7224 */ /* 0x000fe200078e001d */
[----:B------:R-:W-:Y:S01]  /*d640*/  MOV R25, R26 ;  /* 0x0000001a00197202 */ /* 0x000fe20000000f00 */
[----:B------:R-:W-:Y:S01]  /*d650*/  IMAD.MOV.U32 R45, RZ, RZ, R31 ;  /* 0x000000ffff2d7224 */ /* 0x000fe200078e001f */
[----:B------:R-:W-:Y:S01]  /*d660*/  MOV R3, R24 ;  /* 0x0000001800037202 */ /* 0x000fe20000000f00 */
[----:B------:R-:W-:Y:S01]  /*d670*/  IMAD.MOV.U32 R46, RZ, RZ, R33 ;  /* 0x000000ffff2e7224 */ /* 0x000fe200078e0021 */
[----:B------:R-:W-:Y:S01]  /*d680*/  MOV R26, R28 ;  /* 0x0000001c001a7202 */ /* 0x000fe20000000f00 */
[----:B------:R-:W-:Y:S01]  /*d690*/  IMAD.MOV.U32 R21, RZ, RZ, R5 ;  /* 0x000000ffff157224 */ /* 0x000fe200078e0005 */
[----:B------:R-:W-:Y:S01]  /*d6a0*/  SHF.R.U64 R52, R28, 0x10, R29 ;  /* 0x000000101c347819 */ /* 0x000fe2000000121d */
[----:B------:R-:W-:Y:S01]  /*d6b0*/  IMAD.MOV.U32 R43, RZ, RZ, R15 ;  /* 0x000000ffff2b7224 */ /* 0x000fe200078e000f */
[----:B------:R-:W-:Y:S01]  /*d6c0*/  SHF.R.U32.HI R53, RZ, 0x10, R29 ;  /* 0x00000010ff357819 */ /* 0x000fe2000001161d */
[----:B------:R-:W-:Y:S01]  /*d6d0*/  IMAD.MOV.U32 R29, RZ, RZ, R7 ;  /* 0x000000ffff1d7224 */ /* 0x000fe200078e0007 */
[----:B------:R-:W-:-:S02]  /*d6e0*/  MOV R28, R30 ;  /* 0x0000001e001c7202 */ /* 0x000fc40000000f00 */
[----:B------:R-:W-:Y:S02]  /*d6f0*/  SHF.R.U64 R54, R30, 0x10, R31 ;  /* 0x000000101e367819 */ /* 0x000fe4000000121f */
[--C-:B------:R-:W-:Y:S02]  /*d700*/  SHF.R.U64 R58, R34, 0x10, R35.reuse ;  /* 0x00000010223a7819 */ /* 0x100fe40000001223 */
[----:B------:R-:W-:Y:S02]  /*d710*/  SHF.R.U32.HI R59, RZ, 0x10, R35 ;  /* 0x00000010ff3b7819 */ /* 0x000fe40000011623 */
[----:B------:R-:W-:Y:S02]  /*d720*/  SHF.R.U32.HI R55, RZ, 0x10, R31 ;  /* 0x00000010ff377819 */ /* 0x000fe4000001161f */
[----:B------:R-:W-:Y:S02]  /*d730*/  MOV R30, R32 ;  /* 0x00000020001e7202 */ /* 0x000fe40000000f00 */
[----:B------:R-:W-:-:S02]  /*d740*/  SHF.R.U64 R56, R32, 0x10, R33 ;  /* 0x0000001020387819 */ /* 0x000fc40000001221 */
[----:B------:R-:W-:Y:S02]  /*d750*/  SHF.R.U32.HI R57, RZ, 0x10, R33 ;  /* 0x00000010ff397819 */ /* 0x000fe40000011621 */
[----:B------:R-:W-:Y:S02]  /*d760*/  MOV R24, R6 ;  /* 0x0000000600187202 */ /* 0x000fe40000000f00 */
[--C-:B------:R-:W-:Y:S02]  /*d770*/  SHF.R.U64 R62, R6, 0x10, R7.reuse ;  /* 0x00000010063e7819 */ /* 0x100fe40000001207 */
[----:B------:R-:W-:Y:S01]  /*d780*/  SHF.R.U32.HI R63, RZ, 0x10, R7 ;  /* 0x00000010ff3f7819 */ /* 0x000fe20000011607 */
[----:B------:R-:W-:Y:S01]  /*d790*/  IMAD.MOV.U32 R7, RZ, RZ, R9 ;  /* 0x000000ffff077224 */ /* 0x000fe200078e0009 */
[----:B------:R-:W-:Y:S02]  /*d7a0*/  PRMT R35, R25, 0x5410, R44 ;  /* 0x0000541019237816 */ /* 0x000fe4000000002c */
[----:B------:R-:W-:-:S02]  /*d7b0*/  MOV R32, R34 ;  /* 0x0000002200207202 */ /* 0x000fc40000000f00 */
[----:B------:R-:W-:Y:S02]  /*d7c0*/  MOV R6, R8 ;  /* 0x0000000800067202 */ /* 0x000fe40000000f00 */
[----:B------:R-:W-:Y:S01]  /*d7d0*/  SHF.R.U64 R64, R8, 0x10, R9 ;  /* 0x0000001008407819 */ /* 0x000fe20000001209 */
[----:B------:R-:W-:Y:S01]  /*d7e0*/  IMAD.MOV.U32 R8, RZ, RZ, R11 ;  /* 0x000000ffff087224 */ /* 0x000fe200078e000b */
[----:B------:R-:W-:Y:S02]  /*d7f0*/  SHF.R.U32.HI R65, RZ, 0x10, R9 ;  /* 0x00000010ff417819 */ /* 0x000fe40000011609 */
[----:B------:R-:W-:Y:S02]  /*d800*/  MOV R31, R10 ;  /* 0x0000000a001f7202 */ /* 0x000fe40000000f00 */
[----:B------:R-:W-:Y:S01]  /*d810*/  SHF.R.U64 R66, R10, 0x10, R11 ;  /* 0x000000100a427819 */ /* 0x000fe2000000120b */
[----:B------:R-:W-:Y:S01]  /*d820*/  IMAD.MOV.U32 R10, RZ, RZ, R13 ;  /* 0x000000ffff0a7224 */ /* 0x000fe200078e000d */
[----:B------:R-:W-:-:S02]  /*d830*/  PRMT R33, R3, 0x5410, R41 ;  /* 0x0000541003217816 */ /* 0x000fc40000000029 */
[----:B------:R-:W-:Y:S02]  /*d840*/  PRMT R25, R26, 0x5410, R27 ;  /* 0x000054101a197816 */ /* 0x000fe4000000001b */
[----:B------:R-:W-:Y:S02]  /*d850*/  MOV R20, R4 ;  /* 0x0000000400147202 */ /* 0x000fe40000000f00 */
[--C-:B------:R-:W-:Y:S02]  /*d860*/  SHF.R.U64 R60, R4, 0x10, R5.reuse ;  /* 0x00000010043c7819 */ /* 0x100fe40000001205 */
[----:B------:R-:W-:Y:S02]  /*d870*/  SHF.R.U32.HI R61, RZ, 0x10, R5 ;  /* 0x00000010ff3d7819 */ /* 0x000fe40000011605 */
[----:B------:R-:W-:Y:S02]  /*d880*/  SHF.R.U32.HI R67, RZ, 0x10, R11 ;  /* 0x00000010ff437819 */ /* 0x000fe4000001160b */
[----:B------:R-:W-:-:S02]  /*d890*/  MOV R9, R12 ;  /* 0x0000000c00097202 */ /* 0x000fc40000000f00 */
[--C-:B------:R-:W-:Y:S02]  /*d8a0*/  SHF.R.U64 R68, R12, 0x10, R13.reuse ;  /* 0x000000100c447819 */ /* 0x100fe4000000120d */
[----:B------:R-:W-:Y:S02]  /*d8b0*/  SHF.R.U32.HI R69, RZ, 0x10, R13 ;  /* 0x00000010ff457819 */ /* 0x000fe4000001160d */
[----:B------:R-:W-:Y:S02]  /*d8c0*/  MOV R42, R14 ;  /* 0x0000000e002a7202 */ /* 0x000fe40000000f00 */
[--C-:B------:R-:W-:Y:S02]  /*d8d0*/  SHF.R.U64 R70, R14, 0x10, R15.reuse ;  /* 0x000000100e467819 */ /* 0x100fe4000000120f */
[----:B------:R-:W-:Y:S02]  /*d8e0*/  SHF.R.U32.HI R71, RZ, 0x10, R15 ;  /* 0x00000010ff477819 */ /* 0x000fe4000001160f */
[----:B------:R-:W-:-:S02]  /*d8f0*/  PRMT R34, R48, 0x5410, R49 ;  /* 0x0000541030227816 */ /* 0x000fc40000000031 */
[----:B------:R-:W-:Y:S02]  /*d900*/  PRMT R41, R50, 0x5410, R51 ;  /* 0x0000541032297816 */ /* 0x000fe40000000033 */
[----:B------:R-:W-:Y:S02]  /*d910*/  PRMT R26, R52, 0x5410, R53 ;  /* 0x00005410341a7816 */ /* 0x000fe40000000035 */
[----:B------:R-:W-:Y:S01]  /*d920*/  LEA.HI R3, R203, R203, RZ, 0x1 ;  /* 0x000000cbcb037211 */ /* 0x000fe200078f08ff */
[----:B------:R-:W-:Y:S06]  /*d930*/  BRA.DIV UR4, `(.L_x_602) ;  /* 0x0000011204007947 */ /* 0x000fec000b800000 */
.L_x_781:
[----:B------:R-:W-:Y:S01]  /*d940*/  UMOV UR4, 0xffffffff ;  /* 0xffffffff00047882 */ /* 0x000fe20000000000 */
[----:B------:R-:W-:Y:S02]  /*d950*/  LOP3.LUT R4, R3, 0xfffffffe, RZ, 0xc0, !PT ;  /* 0xfffffffe03047812 */ /* 0x000fe400078ec0ff */
[----:B------:R-:W-:Y:S05]  /*d960*/  BRA.DIV UR4, `(.L_x_603) ;  /* 0x00000112041c7947 */ /* 0x000fea000b800000 */
.L_x_784:
[----:B------:R-:W-:Y:S01]  /*d970*/  UMOV UR4, 0xffffffff ;  /* 0xffffffff00047882 */ /* 0x000fe20000000000 */
[----:B------:R-:W-:Y:S02]  /*d980*/  IADD3 R4, R203, -R4, RZ ;  /* 0x80000004cb047210 */ /* 0x000fe40007ffe0ff */
[----:B------:R-:W-:Y:S05]  /*d990*/  BRA.DIV UR4, `(.L_x_604) ;  /* 0x0000011204387947 */ /* 0x000fea000b800000 */
.L_x_787:
[----:B------:R-:W-:Y:S01]  /*d9a0*/  UMOV UR4, 0xffffffff ;  /* 0xffffffff00047882 */ /* 0x000fe20000000000 */
[----:B------:R-:W-:Y:S02]  /*d9b0*/  SHF.L.U32 R5, R4, 0x1f, RZ ;  /* 0x0000001f04057819 */ /* 0x000fe400000006ff */
[----:B------:R-:W-:Y:S05]  /*d9c0*/  BRA.DIV UR4, `(.L_x_605) ;  /* 0x0000011204547947 */ /* 0x000fea000b800000 */
.L_x_790:
        /* <DEDUP_REMOVED lines=20> */
.L_x_791:
[----:B------:R-:W-:Y:S05]  /*db10*/  BSYNC B1 ;  /* 0x0000000000017941 */ /* 0x000fea0003800000 */
.L_x_606:
[----:B------:R-:W-:Y:S01]  /*db20*/  BSSY B1, `(.L_x_608) ;  /* 0x0000117000017945 */ /* 0x000fe20003800000 */
[----:B------:R-:W-:-:S03]  /*db30*/  PRMT R24, R70, 0x5410, R71 ;  /* 0x0000541046187816 */ /* 0x000fc60000000047 */
[----:B------:R-:W-:Y:S05]  /*db40*/  @P1 BRA `(.L_x_609) ;  /* 0x0000001000501947 */ /* 0x000fea0003800000 */
[----:B------:R-:W1:Y:S01]  /*db50*/  LDC R42, c[0x0][0x3d4] ;  /* 0x0000f500ff2a7b82 */ /* 0x000e620000000800 */
[----:B------:R-:W-:Y:S01]  /*db60*/  BSSY B2, `(.L_x_610) ;  /* 0x0000060000027945 */ /* 0x000fe20003800000 */
[-C--:B-1----:R-:W-:Y:S02]  /*db70*/  ISETP.GE.AND P0, PT, R22, R42.reuse, PT ;  /* 0x0000002a1600720c */ /* 0x082fe40003f06270 */
[-C--:B------:R-:W-:Y:S02]  /*db80*/  ISETP.GE.AND P1, PT, R184, R42.reuse, PT ;  /* 0x0000002ab800720c */ /* 0x080fe40003f26270 */
[----:B------:R-:W-:-:S09]  /*db90*/  ISETP.GE.AND P2, PT, R185, R42, PT ;  /* 0x0000002ab900720c */ /* 0x000fd20003f46270 */
[----:B------:R-:W-:Y:S05]  /*dba0*/  @P0 BRA `(.L_x_611) ;  /* 0x00000004006c0947 */ /* 0x000fea0003800000 */
[----:B------:R-:W-:Y:S01]  /*dbb0*/  LEA.HI R6, R42, R206, RZ, 0x1d ;  /* 0x000000ce2a067211 */ /* 0x000fe200078fe8ff */
[----:B------:R-:W-:Y:S01]  /*dbc0*/  HADD2.F32 R52, -RZ, R33.H0_H0 ;  /* 0x20000021ff347230 */ /* 0x000fe20000004100 */
[----:B------:R-:W-:Y:S01]  /*dbd0*/  LOP3.LUT R4, R189, 0x38, R22, 0xf8, !PT ;  /* 0x00000038bd047812 */ /* 0x000fe200078ef816 */
[--C-:B------:R-:W-:Y:S01]  /*dbe0*/  HADD2.F32 R54, -RZ, R36.reuse.H0_H0 ;  /* 0x20000024ff367230 */ /* 0x100fe20000004100 */
[----:B0-----:R-:W-:Y:S01]  /*dbf0*/  SHF.R.S32.HI R5, RZ, 0x1f, R6 ;  /* 0x0000001fff057819 */ /* 0x001fe20000011406 */
[----:B------:R-:W-:Y:S02]  /*dc00*/  HADD2.F32 R51, -RZ, R37.H0_H0 ;  /* 0x20000025ff337230 */ /* 0x000fe40000004100 */
[----:B------:R-:W-:Y:S01]  /*dc10*/  HADD2.F32 R53, -RZ, R36.H1_H1 ;  /* 0x30000024ff357230 */ /* 0x000fe20000004100 */
[----:B------:R-:W-:Y:S01]  /*dc20*/  LEA.HI R7, R5, R6, RZ, 0x3 ;  /* 0x0000000605077211 */ /* 0x000fe200078f18ff */
[----:B------:R-:W-:Y:S01]  /*dc30*/  IMAD.SHL.U32 R6, R6, 0x8, RZ ;  /* 0x0000000806067824 */ /* 0x000fe200078e00ff */
[----:B------:R-:W-:-:S02]  /*dc40*/  LOP3.LUT R5, R4, R191, RZ, 0x3c, !PT ;  /* 0x000000bf04057212 */ /* 0x000fc400078e3cff */
[----:B------:R-:W-:Y:S02]  /*dc50*/  SHF.L.U32 R7, R7, 0xa, RZ ;  /* 0x0000000a07077819 */ /* 0x000fe400000006ff */
[----:B------:R-:W-:Y:S01]  /*dc60*/  LOP3.LUT R6, R189, 0x38, R6, 0xf8, !PT ;  /* 0x00000038bd067812 */ /* 0x000fe200078ef806 */
[----:B------:R-:W-:Y:S01]  /*dc70*/  IMAD R5, R190, 0x200, R5 ;  /* 0x00000200be057824 */ /* 0x000fe200078e0205 */
[----:B------:R-:W-:Y:S02]  /*dc80*/  LOP3.LUT R7, R7, 0x7fffe000, RZ, 0xc0, !PT ;  /* 0x7fffe00007077812 */ /* 0x000fe400078ec0ff */
[----:B------:R-:W-:Y:S02]  /*dc90*/  LOP3.LUT R9, R6, R191, RZ, 0x3c, !PT ;  /* 0x000000bf06097212 */ /* 0x000fe400078e3cff */
[----:B------:R-:W-:Y:S01]  /*dca0*/  LEA R59, R5, R2, 0x1 ;  /* 0x00000002053b7211 */ /* 0x000fe200078e08ff */
[----:B------:R-:W-:-:S04]  /*dcb0*/  IMAD R8, R190, 0x200, R7 ;  /* 0x00000200be087824 */ /* 0x000fc800078e0207 */
[----:B------:R-:W0:Y:S01]  /*dcc0*/  LDS.128 R4, [R59+0x10400] ;  /* 0x010400003b047984 */ /* 0x000e220000000c00 */
[----:B------:R-:W-:-:S05]  /*dcd0*/  IADD3 R9, R8, R9, RZ ;  /* 0x0000000908097210 */ /* 0x000fca0007ffe0ff */
[----:B------:R-:W-:-:S05]  /*dce0*/  IMAD R61, R9, 0x2, R2 ;  /* 0x00000002093d7824 */ /* 0x000fca00078e0202 */
[----:B------:R-:W1:Y:S01]  /*dcf0*/  LDS.128 R8, [R61+0x10400] ;  /* 0x010400003d087984 */ /* 0x000e620000000c00 */
[--C-:B0-----:R-:W-:Y:S02]  /*dd00*/  HADD2.F32 R43, -RZ, R4.reuse.H0_H0 ;  /* 0x20000004ff2b7230 */ /* 0x101fe40000004100 */
[----:B------:R-:W-:Y:S02]  /*dd10*/  HADD2.F32 R4, -RZ, R4.H1_H1 ;  /* 0x30000004ff047230 */ /* 0x000fe40000004100 */
[--C-:B------:R-:W-:Y:S02]  /*dd20*/  HADD2.F32 R44, -RZ, R5.reuse.H0_H0 ;  /* 0x20000005ff2c7230 */ /* 0x100fe40000004100 */
[----:B------:R-:W-:Y:S02]  /*dd30*/  HADD2.F32 R5, -RZ, R5.H1_H1 ;  /* 0x30000005ff057230 */ /* 0x000fe40000004100 */
[--C-:B------:R-:W-:Y:S02]  /*dd40*/  HADD2.F32 R45, -RZ, R6.reuse.H0_H0 ;  /* 0x20000006ff2d7230 */ /* 0x100fe40000004100 */
[----:B------:R-:W-:-:S02]  /*dd50*/  HADD2.F32 R6, -RZ, R6.H1_H1 ;  /* 0x30000006ff067230 */ /* 0x000fc40000004100 */
[--C-:B-1----:R-:W-:Y:S02]  /*dd60*/  HADD2.F32 R47, -RZ, R8.reuse.H0_H0 ;  /* 0x20000008ff2f7230 */ /* 0x102fe40000004100 */
[----:B------:R-:W-:Y:S02]  /*dd70*/  HADD2.F32 R8, -RZ, R8.H1_H1 ;  /* 0x30000008ff087230 */ /* 0x000fe40000004100 */
[----:B------:R-:W-:Y:S02]  /*dd80*/  HADD2.F32 R48, -RZ, R9.H0_H0 ;  /* 0x20000009ff307230 */ /* 0x000fe40000004100 */
[C---:B------:R-:W-:Y:S01]  /*dd90*/  FMUL.FTZ R56, R47.reuse, R54 ;  /* 0x000000362f387220 */ /* 0x040fe20000410000 */
[-C--:B------:R-:W-:Y:S01]  /*dda0*/  FMUL.FTZ R58, R47, R52.reuse ;  /* 0x000000342f3a7220 */ /* 0x080fe20000410000 */
[----:B------:R-:W-:Y:S02]  /*ddb0*/  HADD2.F32 R47, -RZ, R34.H0_H0 ;  /* 0x20000022ff2f7230 */ /* 0x000fe40000004100 */
[----:B------:R-:W-:Y:S01]  /*ddc0*/  FMUL.FTZ R55, R8, R51 ;  /* 0x0000003308377220 */ /* 0x000fe20000410000 */
[C---:B------:R-:W-:Y:S01]  /*ddd0*/  FFMA.FTZ R56, R43.reuse, R52, -R56 ;  /* 0x000000342b387223 */ /* 0x040fe20000010838 */
[----:B------:R-:W-:Y:S01]  /*dde0*/  FFMA.FTZ R58, R43, R54, R58 ;  /* 0x000000362b3a7223 */ /* 0x000fe2000001003a */
[----:B------:R-:W-:-:S02]  /*ddf0*/  HADD2.F32 R43, -RZ, R33.H1_H1 ;  /* 0x30000021ff2b7230 */ /* 0x000fc40000004100 */
[-C--:B------:R-:W-:Y:S01]  /*de00*/  FMUL.FTZ R57, R8, R47.reuse ;  /* 0x0000002f08397220 */ /* 0x080fe20000410000 */
[----:B------:R-:W-:Y:S01]  /*de10*/  FFMA.FTZ R55, R4, R47, -R55 ;  /* 0x0000002f04377223 */ /* 0x000fe20000010837 */
[C---:B------:R-:W-:Y:S01]  /*de20*/  FMUL.FTZ R47, R48.reuse, R53 ;  /* 0x00000035302f7220 */ /* 0x040fe20000410000 */
[----:B------:R-:W-:Y:S02]  /*de30*/  HADD2.F32 R9, -RZ, R9.H1_H1 ;  /* 0x30000009ff097230 */ /* 0x000fe40000004100 */
[----:B------:R-:W-:Y:S01]  /*de40*/  FMUL.FTZ R48, R48, R43 ;  /* 0x0000002b30307220 */ /* 0x000fe20000410000 */
[----:B------:R-:W-:Y:S02]  /*de50*/  HADD2.F32 R52, -RZ, R37.H1_H1 ;  /* 0x30000025ff347230 */ /* 0x000fe40000004100 */
[----:B------:R-:W-:Y:S01]  /*de60*/  FFMA.FTZ R57, R4, R51, R57 ;  /* 0x0000003304397223 */ /* 0x000fe20000010039 */
[----:B------:R-:W-:Y:S02]  /*de70*/  HADD2.F32 R4, -RZ, R34.H1_H1 ;  /* 0x30000022ff047230 */ /* 0x000fe40000004100 */
[C---:B------:R-:W-:Y:S01]  /*de80*/  FFMA.FTZ R47, R44.reuse, R43, -R47 ;  /* 0x0000002b2c2f7223 */ /* 0x040fe2000001082f */
[----:B------:R-:W-:Y:S01]  /*de90*/  FFMA.FTZ R48, R44, R53, R48 ;  /* 0x000000352c307223 */ /* 0x000fe20000010030 */
[----:B------:R-:W-:-:S02]  /*dea0*/  HADD2.F32 R49, -RZ, R10.H0_H0 ;  /* 0x2000000aff317230 */ /* 0x000fc40000004100 */
[C---:B------:R-:W-:Y:S01]  /*deb0*/  FMUL.FTZ R54, R9.reuse, R52 ;  /* 0x0000003409367220 */ /* 0x040fe20000410000 */
[----:B------:R-:W-:Y:S02]  /*dec0*/  HADD2.F32 R8, -RZ, R35.H0_H0 ;  /* 0x20000023ff087230 */ /* 0x000fe40000004100 */
[-C--:B------:R-:W-:Y:S01]  /*ded0*/  FMUL.FTZ R60, R9, R4.reuse ;  /* 0x00000004093c7220 */ /* 0x080fe20000410000 */
[----:B------:R-:W-:Y:S02]  /*dee0*/  HADD2.F32 R44, -RZ, R38.H0_H0 ;  /* 0x20000026ff2c7230 */ /* 0x000fe40000004100 */
[----:B------:R-:W-:Y:S01]  /*def0*/  FFMA.FTZ R54, R5, R4, -R54 ;  /* 0x0000000405367223 */ /* 0x000fe20000010836 */
[----:B------:R-:W-:Y:S02]  /*df00*/  HADD2.F32 R10, -RZ, R10.H1_H1 ;  /* 0x3000000aff0a7230 */ /* 0x000fe40000004100 */
[----:B------:R-:W-:Y:S01]  /*df10*/  FMUL.FTZ R53, R49, R8 ;  /* 0x0000000831357220 */ /* 0x000fe20000410000 */
[----:B------:R-:W-:-:S02]  /*df20*/  HADD2.F32 R43, -RZ, R39.H0_H0 ;  /* 0x20000027ff2b7230 */ /* 0x000fc40000004100 */
[----:B------:R-:W-:Y:S01]  /*df30*/  FMUL.FTZ R4, R49, R44 ;  /* 0x0000002c31047220 */ /* 0x000fe20000410000 */
[----:B------:R-:W-:Y:S02]  /*df40*/  HADD2.F32 R9, -RZ, R41.H0_H0 ;  /* 0x20000029ff097230 */ /* 0x000fe40000004100 */
[----:B------:R-:W-:Y:S01]  /*df50*/  FFMA.FTZ R49, R5, R52, R60 ;  /* 0x0000003405317223 */ /* 0x000fe2000001003c */
[C---:B------:R-:W-:Y:S01]  /*df60*/  FFMA.FTZ R53, R45.reuse, R44, R53 ;  /* 0x0000002c2d357223 */ /* 0x040fe20000010035 */
[C---:B------:R-:W-:Y:S01]  /*df70*/  FMUL.FTZ R5, R10.reuse, R43 ;  /* 0x0000002b0a057220 */ /* 0x040fe20000410000 */
[----:B------:R-:W-:Y:S01]  /*df80*/  FFMA.FTZ R51, R45, R8, -R4 ;  /* 0x000000082d337223 */ /* 0x000fe20000010804 */
[-C--:B------:R-:W-:Y:S01]  /*df90*/  FMUL.FTZ R45, R10, R9.reuse ;  /* 0x000000090a2d7220 */ /* 0x080fe20000410000 */
[----:B------:R-:W-:Y:S02]  /*dfa0*/  HADD2.F32 R50, -RZ, R11.H0_H0 ;  /* 0x2000000bff327230 */ /* 0x000fe40000004100 */
[----:B------:R-:W-:Y:S01]  /*dfb0*/  FFMA.FTZ R10, R6, R9, -R5 ;  /* 0x00000009060a7223 */ /* 0x000fe20000010805 */
[----:B------:R-:W-:-:S02]  /*dfc0*/  HADD2.F32 R9, -RZ, R38.H1_H1 ;  /* 0x30000026ff097230 */ /* 0x000fc40000004100 */
[----:B------:R-:W-:Y:S01]  /*dfd0*/  FFMA.FTZ R44, R6, R43, R45 ;  /* 0x0000002b062c7223 */ /* 0x000fe2000001002d */
[----:B------:R-:W-:Y:S02]  /*dfe0*/  HADD2.F32 R5, -RZ, R35.H1_H1 ;  /* 0x30000023ff057230 */ /* 0x000fe40000004100 */
[----:B------:R-:W-:Y:S02]  /*dff0*/  HADD2.F32 R11, -RZ, R11.H1_H1 ;  /* 0x3000000bff0b7230 */ /* 0x000fe40000004100 */
[C---:B------:R-:W-:Y:S01]  /*e000*/  FMUL.FTZ R43, R50.reuse, R9 ;  /* 0x00000009322b7220 */ /* 0x040fe20000410000 */
[----:B------:R-:W-:Y:S02]  /*e010*/  HADD2.F32 R8, -RZ, R39.H1_H1 ;  /* 0x30000027ff087230 */ /* 0x000fe40000004100 */
[----:B------:R-:W-:Y:S01]  /*e020*/  FMUL.FTZ R50, R50, R5 ;  /* 0x0000000532327220 */ /* 0x000fe20000410000 */
[----:B------:R-:W-:Y:S02]  /*e030*/  HADD2.F32 R4, -RZ, R41.H1_H1 ;  /* 0x30000029ff047230 */ /* 0x000fe40000004100 */
[----:B------:R-:W-:-:S02]  /*e040*/  HADD2.F32 R46, -RZ, R7.H0_H0 ;  /* 0x20000007ff2e7230 */ /* 0x000fc40000004100 */
[C---:B------:R-:W-:Y:S01]  /*e050*/  FMUL.FTZ R6, R11.reuse, R8 ;  /* 0x000000080b067220 */ /* 0x040fe20000410000 */
[----:B------:R-:W-:Y:S02]  /*e060*/  HADD2.F32 R7, -RZ, R7.H1_H1 ;  /* 0x30000007ff077230 */ /* 0x000fe40000004100 */
[-C--:B------:R-:W-:Y:S01]  /*e070*/  FMUL.FTZ R45, R11, R4.reuse ;  /* 0x000000040b2d7220 */ /* 0x080fe20000410000 */
[C---:B------:R-:W-:Y:S01]  /*e080*/  FFMA.FTZ R43, R46.reuse, R5, -R43 ;  /* 0x000000052e2b7223 */ /* 0x040fe2000001082b */
[----:B------:R-:W-:Y:S01]  /*e090*/  FFMA.FTZ R11, R46, R9, R50 ;  /* 0x000000092e0b7223 */ /* 0x000fe20000010032 */
[C---:B------:R-:W-:Y:S01]  /*e0a0*/  FFMA.FTZ R46, R7.reuse, R4, -R6 ;  /* 0x00000004072e7223 */ /* 0x040fe20000010806 */
[----:B------:R-:W-:Y:S01]  /*e0b0*/  FFMA.FTZ R50, R7, R8, R45 ;  /* 0x0000000807327223 */ /* 0x000fe2000001002d */
[----:B------:R-:W-:Y:S02]  /*e0c0*/  F2FP.F16.F32.PACK_AB R4, R55, R56 ;  /* 0x000000383704723e */ /* 0x000fe400000000ff */
[----:B------:R-:W-:-:S02]  /*e0d0*/  F2FP.F16.F32.PACK_AB R5, R54, R47 ;  /* 0x0000002f3605723e */ /* 0x000fc400000000ff */
[----:B------:R-:W-:Y:S02]  /*e0e0*/  F2FP.F16.F32.PACK_AB R6, R10, R51 ;  /* 0x000000330a06723e */ /* 0x000fe400000000ff */
[----:B------:R-:W-:Y:S02]  /*e0f0*/  F2FP.F16.F32.PACK_AB R7, R46, R43 ;  /* 0x0000002b2e07723e */ /* 0x000fe400000000ff */
[----:B------:R-:W-:Y:S02]  /*e100*/  F2FP.F16.F32.PACK_AB R8, R57, R58 ;  /* 0x0000003a3908723e */ /* 0x000fe400000000ff */
[----:B------:R-:W-:Y:S01]  /*e110*/  F2FP.F16.F32.PACK_AB R9, R49, R48 ;  /* 0x000000303109723e */ /* 0x000fe200000000ff */
[----:B------:R1:W-:Y:S01]  /*e120*/  STS.128 [R59+0x10400], R4 ;  /* 0x010400043b007388 */ /* 0x0003e20000000c00 */
[----:B------:R-:W-:Y:S02]  /*e130*/  F2FP.F16.F32.PACK_AB R10, R44, R53 ;  /* 0x000000352c0a723e */ /* 0x000fe400000000ff */
[----:B------:R-:W-:-:S05]  /*e140*/  F2FP.F16.F32.PACK_AB R11, R50, R11 ;  /* 0x0000000b320b723e */ /* 0x000fca00000000ff */
[----:B------:R1:W-:Y:S02]  /*e150*/  STS.128 [R61+0x10400], R8 ;  /* 0x010400083d007388 */ /* 0x0003e40000000c00 */
.L_x_611:
[----:B------:R-:W-:Y:S05]  /*e160*/  BSYNC B2 ;  /* 0x0000000000027941 */ /* 0x000fea0003800000 */
.L_x_610:
[----:B------:R-:W-:Y:S04]  /*e170*/  BSSY B2, `(.L_x_612) ;  /* 0x0000059000027945 */ /* 0x000fe80003800000 */
[----:B------:R-:W-:Y:S05]  /*e180*/  @P1 BRA `(.L_x_613) ;  /* 0x00000004005c1947 */ /* 0x000fea0003800000 */
[----:B-1----:R-:W-:Y:S01]  /*e190*/  LEA.HI R4, R42, R209, RZ, 0x1d ;  /* 0x000000d12a047211 */ /* 0x002fe200078fe8ff */
[----:B------:R-:W-:Y:S02]  /*e1a0*/  HADD2.F32 R55, -RZ, R29.H0_H0 ;  /* 0x2000001dff377230 */ /* 0x000fe40000004100 */
[----:B------:R-:W-:Y:S01]  /*e1b0*/  HADD2.F32 R53, -RZ, R25.H0_H0 ;  /* 0x20000019ff357230 */ /* 0x000fe20000004100 */
[----:B0-----:R-:W-:Y:S01]  /*e1c0*/  SHF.R.S32.HI R5, RZ, 0x1f, R4 ;  /* 0x0000001fff057819 */ /* 0x001fe20000011404 */
[----:B------:R-:W-:-:S03]  /*e1d0*/  HADD2.F32 R57, -RZ, R30.H0_H0 ;  /* 0x2000001eff397230 */ /* 0x000fc60000004100 */
[----:B------:R-:W-:Y:S02]  /*e1e0*/  LEA.HI R5, R5, R4, RZ, 0x3 ;  /* 0x0000000405057211 */ /* 0x000fe400078f18ff */
[----:B------:R-:W-:-:S03]  /*e1f0*/  SHF.L.U32 R4, R4, 0x3, RZ ;  /* 0x0000000304047819 */ /* 0x000fc600000006ff */
[----:B------:R-:W-:Y:S01]  /*e200*/  IMAD.SHL.U32 R5, R5, 0x400, RZ ;  /* 0x0000040005057824 */ /* 0x000fe200078e00ff */
[----:B------:R-:W-:-:S04]  /*e210*/  LOP3.LUT R4, R189, 0x38, R4, 0xf8, !PT ;  /* 0x00000038bd047812 */ /* 0x000fc800078ef804 */
[----:B------:R-:W-:Y:S02]  /*e220*/  LOP3.LUT R5, R5, 0x7fffe000, RZ, 0xc0, !PT ;  /* 0x7fffe00005057812 */ /* 0x000fe400078ec0ff */
[----:B------:R-:W-:Y:S02]  /*e230*/  LOP3.LUT R9, R4, R191, RZ, 0x3c, !PT ;  /* 0x000000bf04097212 */ /* 0x000fe400078e3cff */
[----:B------:R-:W-:Y:S02]  /*e240*/  LEA R8, R190, R5, 0x9 ;  /* 0x00000005be087211 */ /* 0x000fe400078e48ff */
[----:B------:R-:W0:Y:S03]  /*e250*/  LDS.128 R4, [R217] ;  /* 0x00000000d9047984 */ /* 0x000e260000000c00 */
[----:B------:R-:W-:-:S05]  /*e260*/  IMAD.IADD R9, R8, 0x1, R9 ;  /* 0x0000000108097824 */ /* 0x000fca00078e0209 */
[----:B------:R-:W-:-:S05]  /*e270*/  LEA R43, R9, R2, 0x1 ;  /* 0x00000002092b7211 */ /* 0x000fca00078e08ff */
[----:B------:R-:W1:Y:S01]  /*e280*/  LDS.128 R8, [R43+0x10400] ;  /* 0x010400002b087984 */ /* 0x000e620000000c00 */
[--C-:B0-----:R-:W-:Y:S02]  /*e290*/  HADD2.F32 R44, -RZ, R4.reuse.H0_H0 ;  /* 0x20000004ff2c7230 */ /* 0x101fe40000004100 */
[----:B------:R-:W-:Y:S02]  /*e2a0*/  HADD2.F32 R4, -RZ, R4.H1_H1 ;  /* 0x30000004ff047230 */ /* 0x000fe40000004100 */
[--C-:B------:R-:W-:Y:S02]  /*e2b0*/  HADD2.F32 R45, -RZ, R5.reuse.H0_H0 ;  /* 0x20000005ff2d7230 */ /* 0x100fe40000004100 */
[----:B------:R-:W-:Y:S02]  /*e2c0*/  HADD2.F32 R5, -RZ, R5.H1_H1 ;  /* 0x30000005ff057230 */ /* 0x000fe40000004100 */
[--C-:B------:R-:W-:Y:S02]  /*e2d0*/  HADD2.F32 R46, -RZ, R6.reuse.H0_H0 ;  /* 0x20000006ff2e7230 */ /* 0x100fe40000004100 */
[----:B------:R-:W-:-:S02]  /*e2e0*/  HADD2.F32 R6, -RZ, R6.H1_H1 ;  /* 0x30000006ff067230 */ /* 0x000fc40000004100 */
[----:B------:R-:W-:Y:S02]  /*e2f0*/  HADD2.F32 R47, -RZ, R7.H0_H0 ;  /* 0x20000007ff2f7230 */ /* 0x000fe40000004100 */
[--C-:B-1----:R-:W-:Y:S02]  /*e300*/  HADD2.F32 R48, -RZ, R8.reuse.H0_H0 ;  /* 0x20000008ff307230 */ /* 0x102fe40000004100 */
[----:B------:R-:W-:Y:S02]  /*e310*/  HADD2.F32 R8, -RZ, R8.H1_H1 ;  /* 0x30000008ff087230 */ /* 0x000fe40000004100 */
[----:B------:R-:W-:Y:S02]  /*e320*/  HADD2.F32 R49, -RZ, R9.H0_H0 ;  /* 0x20000009ff317230 */ /* 0x000fe40000004100 */
[C---:B------:R-:W-:Y:S01]  /*e330*/  FMUL.FTZ R59, R48.reuse, R55 ;  /* 0x00000037303b7220 */ /* 0x040fe20000410000 */
[----:B------:R-:W-:Y:S01]  /*e340*/  FMUL.FTZ R61, R48, R53 ;  /* 0x00000035303d7220 */ /* 0x000fe20000410000 */
[----:B------:R-:W-:-:S02]  /*e350*/  HADD2.F32 R48, -RZ, R29.H1_H1 ;  /* 0x3000001dff307230 */ /* 0x000fc40000004100 */
[----:B------:R-:W-:Y:S01]  /*e360*/  FMUL.FTZ R63, R8, R57 ;  /* 0x00000039083f7220 */ /* 0x000fe20000410000 */
[C---:B------:R-:W-:Y:S01]  /*e370*/  FFMA.FTZ R59, R44.reuse, R53, -R59 ;  /* 0x000000352c3b7223 */ /* 0x040fe2000001083b */
[----:B------:R-:W-:Y:S02]  /*e380*/  HADD2.F32 R53, -RZ, R26.H0_H0 ;  /* 0x2000001aff357230 */ /* 0x000fe40000004100 */
[----:B------:R-:W-:Y:S01]  /*e390*/  FFMA.FTZ R61, R44, R55, R61 ;  /* 0x000000372c3d7223 */ /* 0x000fe2000001003d */
[----:B------:R-:W-:Y:S02]  /*e3a0*/  HADD2.F32 R44, -RZ, R25.H1_H1 ;  /* 0x30000019ff2c7230 */ /* 0x000fe40000004100 */
[C---:B------:R-:W-:Y:S01]  /*e3b0*/  FMUL.FTZ R56, R49.reuse, R48 ;  /* 0x0000003031387220 */ /* 0x040fe20000410000 */
[----:B------:R-:W-:Y:S02]  /*e3c0*/  HADD2.F32 R9, -RZ, R9.H1_H1 ;  /* 0x30000009ff097230 */ /* 0x000fe40000004100 */
[-C--:B------:R-:W-:Y:S01]  /*e3d0*/  FMUL.FTZ R55, R8, R53.reuse ;  /* 0x0000003508377220 */ /* 0x080fe20000410000 */
[----:B------:R-:W-:Y:S01]  /*e3e0*/  FFMA.FTZ R52, R4, R53, -R63 ;  /* 0x0000003504347223 */ /* 0x000fe2000001083f */
[----:B------:R-:W-:Y:S01]  /*e3f0*/  FMUL.FTZ R49, R49, R44 ;  /* 0x0000002c31317220 */ /* 0x000fe20000410000 */
[----:B------:R-:W-:-:S02]  /*e400*/  HADD2.F32 R8, -RZ, R30.H1_H1 ;  /* 0x3000001eff087230 */ /* 0x000fc40000004100 */
[----:B------:R-:W-:Y:S01]  /*e410*/  FFMA.FTZ R54, R4, R57, R55 ;  /* 0x0000003904367223 */ /* 0x000fe20000010037 */
[----:B------:R-:W-:Y:S02]  /*e420*/  HADD2.F32 R4, -RZ, R26.H1_H1 ;  /* 0x3000001aff047230 */ /* 0x000fe40000004100 */
[C---:B------:R-:W-:Y:S01]  /*e430*/  FFMA.FTZ R48, R45.reuse, R48, R49 ;  /* 0x000000302d307223 */ /* 0x040fe20000010031 */
[----:B------:R-:W-:Y:S02]  /*e440*/  HADD2.F32 R50, -RZ, R10.H0_H0 ;  /* 0x2000000aff327230 */ /* 0x000fe40000004100 */
[----:B------:R-:W-:Y:S01]  /*e450*/  FFMA.FTZ R56, R45, R44, -R56 ;  /* 0x0000002c2d387223 */ /* 0x000fe20000010838 */
[----:B------:R-:W-:Y:S02]  /*e460*/  HADD2.F32 R49, -RZ, R31.H0_H0 ;  /* 0x2000001fff317230 */ /* 0x000fe40000004100 */
[----:B------:R-:W-:Y:S01]  /*e470*/  FMUL.FTZ R44, R9, R8 ;  /* 0x00000008092c7220 */ /* 0x000fe20000410000 */
[----:B------:R-:W-:-:S02]  /*e480*/  HADD2.F32 R45, -RZ, R27.H0_H0 ;  /* 0x2000001bff2d7230 */ /* 0x000fc40000004100 */
[-C--:B------:R-:W-:Y:S01]  /*e490*/  FMUL.FTZ R58, R9, R4.reuse ;  /* 0x00000004093a7220 */ /* 0x080fe20000410000 */
[----:B------:R-:W-:Y:S02]  /*e4a0*/  HADD2.F32 R10, -RZ, R10.H1_H1 ;  /* 0x3000000aff0a7230 */ /* 0x000fe40000004100 */
[C---:B------:R-:W-:Y:S01]  /*e4b0*/  FMUL.FTZ R63, R50.reuse, R49 ;  /* 0x00000031323f7220 */ /* 0x040fe20000410000 */
[----:B------:R-:W-:Y:S02]  /*e4c0*/  HADD2.F32 R53, -RZ, R32.H0_H0 ;  /* 0x20000020ff357230 */ /* 0x000fe40000004100 */
[C---:B------:R-:W-:Y:S01]  /*e4d0*/  FFMA.FTZ R55, R5.reuse, R4, -R44 ;  /* 0x0000000405377223 */ /* 0x040fe2000001082c */
[----:B------:R-:W-:Y:S02]  /*e4e0*/  HADD2.F32 R9, -RZ, R28.H0_H0 ;  /* 0x2000001cff097230 */ /* 0x000fe40000004100 */
[-C--:B------:R-:W-:Y:S01]  /*e4f0*/  FMUL.FTZ R50, R50, R45.reuse ;  /* 0x0000002d32327220 */ /* 0x080fe20000410000 */
[----:B------:R-:W-:Y:S01]  /*e500*/  FFMA.FTZ R57, R5, R8, R58 ;  /* 0x0000000805397223 */ /* 0x000fe2000001003a */
[----:B------:R-:W-:Y:S01]  /*e510*/  FFMA.FTZ R63, R46, R45, -R63 ;  /* 0x0000002d2e3f7223 */ /* 0x000fe2000001083f */
[----:B------:R-:W-:-:S02]  /*e520*/  HADD2.F32 R51, -RZ, R11.H0_H0 ;  /* 0x2000000bff337230 */ /* 0x000fc40000004100 */
[C---:B------:R-:W-:Y:S01]  /*e530*/  FMUL.FTZ R5, R10.reuse, R53 ;  /* 0x000000350a057220 */ /* 0x040fe20000410000 */
[----:B------:R-:W-:Y:S01]  /*e540*/  FMUL.FTZ R45, R10, R9 ;  /* 0x000000090a2d7220 */ /* 0x000fe20000410000 */
[----:B------:R-:W-:Y:S02]  /*e550*/  HADD2.F32 R11, -RZ, R11.H1_H1 ;  /* 0x3000000bff0b7230 */ /* 0x000fe40000004100 */
[----:B------:R-:W-:Y:S01]  /*e560*/  FFMA.FTZ R50, R46, R49, R50 ;  /* 0x000000312e327223 */ /* 0x000fe20000010032 */
[----:B------:R-:W-:Y:S02]  /*e570*/  HADD2.F32 R10, -RZ, R31.H1_H1 ;  /* 0x3000001fff0a7230 */ /* 0x000fe40000004100 */
[C---:B------:R-:W-:Y:S01]  /*e580*/  FFMA.FTZ R46, R6.reuse, R9, -R5 ;  /* 0x00000009062e7223 */ /* 0x040fe20000010805 */
[----:B------:R-:W-:Y:S02]  /*e590*/  HADD2.F32 R44, -RZ, R32.H1_H1 ;  /* 0x30000020ff2c7230 */ /* 0x000fe40000004100 */
[----:B------:R-:W-:Y:S01]  /*e5a0*/  FFMA.FTZ R45, R6, R53, R45 ;  /* 0x00000035062d7223 */ /* 0x000fe2000001002d */
[----:B------:R-:W-:-:S02]  /*e5b0*/  HADD2.F32 R4, -RZ, R27.H1_H1 ;  /* 0x3000001bff047230 */ /* 0x000fc40000004100 */
[----:B------:R-:W-:Y:S01]  /*e5c0*/  FMUL.FTZ R6, R51, R10 ;  /* 0x0000000a33067220 */ /* 0x000fe20000410000 */
[----:B------:R-:W-:Y:S02]  /*e5d0*/  HADD2.F32 R8, -RZ, R28.H1_H1 ;  /* 0x3000001cff087230 */ /* 0x000fe40000004100 */
[----:B------:R-:W-:Y:S01]  /*e5e0*/  FMUL.FTZ R58, R11, R44 ;  /* 0x0000002c0b3a7220 */ /* 0x000fe20000410000 */
[----:B------:R-:W-:Y:S02]  /*e5f0*/  HADD2.F32 R7, -RZ, R7.H1_H1 ;  /* 0x30000007ff077230 */ /* 0x000fe40000004100 */
[----:B------:R-:W-:Y:S01]  /*e600*/  FMUL.FTZ R51, R51, R4 ;  /* 0x0000000433337220 */ /* 0x000fe20000410000 */
[----:B------:R-:W-:Y:S01]  /*e610*/  F2FP.F16.F32.PACK_AB R9, R57, R48 ;  /* 0x000000303909723e */ /* 0x000fe200000000ff */
[----:B------:R-:W-:Y:S01]  /*e620*/  FMUL.FTZ R5, R11, R8 ;  /* 0x000000080b057220 */ /* 0x000fe20000410000 */
[----:B------:R-:W-:Y:S01]  /*e630*/  FFMA.FTZ R11, R47, R4, -R6 ;  /* 0x000000042f0b7223 */ /* 0x000fe20000010806 */
[----:B------:R-:W-:Y:S01]  /*e640*/  FFMA.FTZ R58, R7, R8, -R58 ;  /* 0x00000008073a7223 */ /* 0x000fe2000001083a */
[----:B------:R-:W-:Y:S01]  /*e650*/  FFMA.FTZ R51, R47, R10, R51 ;  /* 0x0000000a2f337223 */ /* 0x000fe20000010033 */
[----:B------:R-:W-:Y:S01]  /*e660*/  FFMA.FTZ R44, R7, R44, R5 ;  /* 0x0000002c072c7223 */ /* 0x000fe20000010005 */
[----:B------:R-:W-:-:S02]  /*e670*/  F2FP.F16.F32.PACK_AB R4, R52, R59 ;  /* 0x0000003b3404723e */ /* 0x000fc400000000ff */
[----:B------:R-:W-:Y:S02]  /*e680*/  F2FP.F16.F32.PACK_AB R5, R55, R56 ;  /* 0x000000383705723e */ /* 0x000fe400000000ff */
[----:B------:R-:W-:Y:S02]  /*e690*/  F2FP.F16.F32.PACK_AB R6, R46, R63 ;  /* 0x0000003f2e06723e */ /* 0x000fe400000000ff */
[----:B------:R-:W-:Y:S02]  /*e6a0*/  F2FP.F16.F32.PACK_AB R7, R58, R11 ;  /* 0x0000000b3a07723e */ /* 0x000fe400000000ff */
[----:B------:R-:W-:Y:S02]  /*e6b0*/  F2FP.F16.F32.PACK_AB R8, R54, R61 ;  /* 0x0000003d3608723e */ /* 0x000fe400000000ff */
[----:B------:R-:W-:Y:S01]  /*e6c0*/  F2FP.F16.F32.PACK_AB R10, R45, R50 ;  /* 0x000000322d0a723e */ /* 0x000fe200000000ff */
[----:B------:R2:W-:Y:S01]  /*e6d0*/  STS.128 [R217], R4 ;  /* 0x00000004d9007388 */ /* 0x0005e20000000c00 */
[----:B------:R-:W-:-:S05]  /*e6e0*/  F2FP.F16.F32.PACK_AB R11, R44, R51 ;  /* 0x000000332c0b723e */ /* 0x000fca00000000ff */
[----:B------:R2:W-:Y:S02]  /*e6f0*/  STS.128 [R43+0x10400], R8 ;  /* 0x010400082b007388 */ /* 0x0005e40000000c00 */
.L_x_613:
[----:B------:R-:W-:Y:S05]  /*e700*/  BSYNC B2 ;  /* 0x0000000000027941 */ /* 0x000fea0003800000 */
.L_x_612:
[----:B------:R-:W-:Y:S05]  /*e710*/  @P2 BRA `(.L_x_609) ;  /* 0x00000004005c2947 */ /* 0x000fea0003800000 */
[----:B------:R-:W-:Y:S01]  /*e720*/  LEA.HI R42, R42, R215, RZ, 0x1d ;  /* 0x000000d72a2a7211 */ /* 0x000fe200078fe8ff */
[----:B------:R-:W-:Y:S02]  /*e730*/  HADD2.F32 R52, -RZ, R3.H0_H0 ;  /* 0x20000003ff347230 */ /* 0x000fe40000004100 */
[--C-:B------:R-:W-:Y:S01]  /*e740*/  HADD2.F32 R54, -RZ, R15.reuse.H0_H0 ;  /* 0x2000000fff367230 */ /* 0x100fe20000004100 */
[----:B012---:R-:W-:Y:S01]  /*e750*/  SHF.R.S32.HI R5, RZ, 0x1f, R42 ;  /* 0x0000001fff057819 */ /* 0x007fe2000001142a */
[----:B------:R-:W-:Y:S02]  /*e760*/  HADD2.F32 R51, -RZ, R20.H0_H0 ;  /* 0x20000014ff337230 */ /* 0x000fe40000004100 */
[----:B------:R-:W-:Y:S01]  /*e770*/  HADD2.F32 R53, -RZ, R15.H1_H1 ;  /* 0x3000000fff357230 */ /* 0x000fe20000004100 */
[----:B------:R-:W-:Y:S01]  /*e780*/  LEA.HI R5, R5, R42, RZ, 0x3 ;  /* 0x0000002a05057211 */ /* 0x000fe200078f18ff */
[----:B------:R-:W-:-:S03]  /*e790*/  IMAD.SHL.U32 R42, R42, 0x8, RZ ;  /* 0x000000082a2a7824 */ /* 0x000fc600078e00ff */
[----:B------:R-:W-:Y:S02]  /*e7a0*/  SHF.L.U32 R5, R5, 0xa, RZ ;  /* 0x0000000a05057819 */ /* 0x000fe400000006ff */
[----:B------:R-:W-:Y:S02]  /*e7b0*/  LOP3.LUT R42, R189, 0x38, R42, 0xf8, !PT ;  /* 0x00000038bd2a7812 */ /* 0x000fe400078ef82a */
[----:B------:R-:W-:Y:S02]  /*e7c0*/  LOP3.LUT R5, R5, 0x7fffe000, RZ, 0xc0, !PT ;  /* 0x7fffe00005057812 */ /* 0x000fe400078ec0ff */
[----:B------:R-:W-:-:S03]  /*e7d0*/  LOP3.LUT R9, R42, R191, RZ, 0x3c, !PT ;  /* 0x000000bf2a097212 */ /* 0x000fc600078e3cff */
[----:B------:R-:W-:Y:S02]  /*e7e0*/  IMAD R8, R190, 0x200, R5 ;  /* 0x00000200be087824 */ /* 0x000fe400078e0205 */
[----:B------:R-:W0:Y:S03]  /*e7f0*/  LDS.128 R4, [R214] ;  /* 0x00000000d6047984 */ /* 0x000e260000000c00 */
        /* <DEDUP_REMOVED lines=15> */
[----:B------:R-:W-:-:S02]  /*e8f0*/  HADD2.F32 R47, -RZ, R12.H0_H0 ;  /* 0x2000000cff2f7230 */ /* 0x000fc40000004100 */
[C---:B------:R-:W-:Y:S01]  /*e900*/  FMUL.FTZ R55, R8.reuse, R51 ;  /* 0x0000003308377220 */ /* 0x040fe20000410000 */
[C---:B------:R-:W-:Y:S01]  /*e910*/  FFMA.FTZ R56, R43.reuse, R52, -R56 ;  /* 0x000000342b387223 */ /* 0x040fe20000010838 */
[----:B------:R-:W-:Y:S01]  /*e920*/  FFMA.FTZ R58, R43, R54, R58 ;  /* 0x000000362b3a7223 */ /* 0x000fe2000001003a */
[----:B------:R-:W-:Y:S02]  /*e930*/  HADD2.F32 R43, -RZ, R3.H1_H1 ;  /* 0x30000003ff2b7230 */ /* 0x000fe40000004100 */
[-C--:B------:R-:W-:Y:S01]  /*e940*/  FMUL.FTZ R57, R8, R47.reuse ;  /* 0x0000002f08397220 */ /* 0x080fe20000410000 */
[----:B------:R-:W-:Y:S01]  /*e950*/  FFMA.FTZ R55, R4, R47, -R55 ;  /* 0x0000002f04377223 */ /* 0x000fe20000010837 */
[C---:B------:R-:W-:Y:S01]  /*e960*/  FMUL.FTZ R47, R48.reuse, R53 ;  /* 0x00000035302f7220 */ /* 0x040fe20000410000 */
[----:B------:R-:W-:Y:S02]  /*e970*/  HADD2.F32 R9, -RZ, R9.H1_H1 ;  /* 0x30000009ff097230 */ /* 0x000fe40000004100 */
[----:B------:R-:W-:Y:S01]  /*e980*/  FMUL.FTZ R48, R48, R43 ;  /* 0x0000002b30307220 */ /* 0x000fe20000410000 */
[----:B------:R-:W-:-:S02]  /*e990*/  HADD2.F32 R52, -RZ, R20.H1_H1 ;  /* 0x30000014ff347230 */ /* 0x000fc40000004100 */
[----:B------:R-:W-:Y:S01]  /*e9a0*/  FFMA.FTZ R57, R4, R51, R57 ;  /* 0x0000003304397223 */ /* 0x000fe20000010039 */
[----:B------:R-:W-:Y:S02]  /*e9b0*/  HADD2.F32 R4, -RZ, R12.H1_H1 ;  /* 0x3000000cff047230 */ /* 0x000fe40000004100 */
[C---:B------:R-:W-:Y:S01]  /*e9c0*/  FFMA.FTZ R47, R44.reuse, R43, -R47 ;  /* 0x0000002b2c2f7223 */ /* 0x040fe2000001082f */
[----:B------:R-:W-:Y:S01]  /*e9d0*/  FFMA.FTZ R48, R44, R53, R48 ;  /* 0x000000352c307223 */ /* 0x000fe20000010030 */
[----:B------:R-:W-:Y:S02]  /*e9e0*/  HADD2.F32 R49, -RZ, R10.H0_H0 ;  /* 0x2000000aff317230 */ /* 0x000fe40000004100 */
[C---:B------:R-:W-:Y:S01]  /*e9f0*/  FMUL.FTZ R54, R9.reuse, R52 ;  /* 0x0000003409367220 */ /* 0x040fe20000410000 */
[----:B------:R-:W-:Y:S02]  /*ea00*/  HADD2.F32 R8, -RZ, R13.H0_H0 ;  /* 0x2000000dff087230 */ /* 0x000fe40000004100 */
[----:B------:R-:W-:Y:S01]  /*ea10*/  FMUL.FTZ R60, R9, R4 ;  /* 0x00000004093c7220 */ /* 0x000fe20000410000 */
[----:B------:R-:W-:-:S02]  /*ea20*/  HADD2.F32 R44, -RZ, R21.H0_H0 ;  /* 0x20000015ff2c7230 */ /* 0x000fc40000004100 */
[----:B------:R-:W-:Y:S01]  /*ea30*/  FFMA.FTZ R54, R5, R4, -R54 ;  /* 0x0000000405367223 */ /* 0x000fe20000010836 */
[----:B------:R-:W-:Y:S02]  /*ea40*/  HADD2.F32 R10, -RZ, R10.H1_H1 ;  /* 0x3000000aff0a7230 */ /* 0x000fe40000004100 */
[C---:B------:R-:W-:Y:S01]  /*ea50*/  FMUL.FTZ R53, R49.reuse, R8 ;  /* 0x0000000831357220 */ /* 0x040fe20000410000 */
[----:B------:R-:W-:Y:S02]  /*ea60*/  HADD2.F32 R43, -RZ, R24.H0_H0 ;  /* 0x20000018ff2b7230 */ /* 0x000fe40000004100 */
[----:B------:R-:W-:Y:S01]  /*ea70*/  FMUL.FTZ R4, R49, R44 ;  /* 0x0000002c31047220 */ /* 0x000fe20000410000 */
[----:B------:R-:W-:Y:S02]  /*ea80*/  HADD2.F32 R9, -RZ, R14.H0_H0 ;  /* 0x2000000eff097230 */ /* 0x000fe40000004100 */
[----:B------:R-:W-:Y:S01]  /*ea90*/  FFMA.FTZ R49, R5, R52, R60 ;  /* 0x0000003405317223 */ /* 0x000fe2000001003c */
[C---:B------:R-:W-:Y:S01]  /*eaa0*/  FFMA.FTZ R53, R45.reuse, R44, R53 ;  /* 0x0000002c2d357223 */ /* 0x040fe20000010035 */
[C---:B------:R-:W-:Y:S01]  /*eab0*/  FMUL.FTZ R5, R10.reuse, R43 ;  /* 0x0000002b0a057220 */ /* 0x040fe20000410000 */
[----:B------:R-:W-:Y:S01]  /*eac0*/  FFMA.FTZ R51, R45, R8, -R4 ;  /* 0x000000082d337223 */ /* 0x000fe20000010804 */
[----:B------:R-:W-:Y:S01]  /*ead0*/  FMUL.FTZ R45, R10, R9 ;  /* 0x000000090a2d7220 */ /* 0x000fe20000410000 */
[----:B------:R-:W-:-:S02]  /*eae0*/  HADD2.F32 R50, -RZ, R11.H0_H0 ;  /* 0x2000000bff327230 */ /* 0x000fc40000004100 */
[C---:B------:R-:W-:Y:S01]  /*eaf0*/  FFMA.FTZ R10, R6.reuse, R9, -R5 ;  /* 0x00000009060a7223 */ /* 0x040fe20000010805 */
[----:B------:R-:W-:Y:S02]  /*eb00*/  HADD2.F32 R9, -RZ, R21.H1_H1 ;  /* 0x30000015ff097230 */ /* 0x000fe40000004100 */
[----:B------:R-:W-:Y:S01]  /*eb10*/  FFMA.FTZ R44, R6, R43, R45 ;  /* 0x0000002b062c7223 */ /* 0x000fe2000001002d */
[----:B------:R-:W-:Y:S02]  /*eb20*/  HADD2.F32 R5, -RZ, R13.H1_H1 ;  /* 0x3000000dff057230 */ /* 0x000fe40000004100 */
[----:B------:R-:W-:Y:S02]  /*eb30*/  HADD2.F32 R11, -RZ, R11.H1_H1 ;  /* 0x3000000bff0b7230 */ /* 0x000fe40000004100 */
[C---:B------:R-:W-:Y:S01]  /*eb40*/  FMUL.FTZ R43, R50.reuse, R9 ;  /* 0x00000009322b7220 */ /* 0x040fe20000410000 */
[----:B------:R-:W-:Y:S02]  /*eb50*/  HADD2.F32 R8, -RZ, R24.H1_H1 ;  /* 0x30000018ff087230 */ /* 0x000fe40000004100 */
[----:B------:R-:W-:Y:S01]  /*eb60*/  FMUL.FTZ R50, R50, R5 ;  /* 0x0000000532327220 */ /* 0x000fe20000410000 */
[----:B------:R-:W-:-:S02]  /*eb70*/  HADD2.F32 R4, -RZ, R14.H1_H1 ;  /* 0x3000000eff047230 */ /* 0x000fc40000004100 */
[----:B------:R-:W-:Y:S01]  /*eb80*/  FFMA.FTZ R43, R46, R5, -R43 ;  /* 0x000000052e2b7223 */ /* 0x000fe2000001082b */
[----:B------:R-:W-:Y:S02]  /*eb90*/  HADD2.F32 R7, -RZ, R7.H1_H1 ;  /* 0x30000007ff077230 */ /* 0x000fe40000004100 */
[C---:B------:R-:W-:Y:S01]  /*eba0*/  FMUL.FTZ R6, R11.reuse, R8 ;  /* 0x000000080b067220 */ /* 0x040fe20000410000 */
[----:B------:R-:W-:Y:S01]  /*ebb0*/  F2FP.F16.F32.PACK_AB R5, R54, R47 ;  /* 0x0000002f3605723e */ /* 0x000fe200000000ff */
[-C--:B------:R-:W-:Y:S01]  /*ebc0*/  FMUL.FTZ R45, R11, R4.reuse ;  /* 0x000000040b2d7220 */ /* 0x080fe20000410000 */
[----:B------:R-:W-:Y:S01]  /*ebd0*/  FFMA.FTZ R11, R46, R9, R50 ;  /* 0x000000092e0b7223 */ /* 0x000fe20000010032 */
[----:B------:R-:W-:Y:S01]  /*ebe0*/  FFMA.FTZ R46, R7, R4, -R6 ;  /* 0x00000004072e7223 */ /* 0x000fe20000010806 */
[----:B------:R-:W-:Y:S01]  /*ebf0*/  F2FP.F16.F32.PACK_AB R4, R55, R56 ;  /* 0x000000383704723e */ /* 0x000fe200000000ff */
[----:B------:R-:W-:Y:S01]  /*ec00*/  FFMA.FTZ R50, R7, R8, R45 ;  /* 0x0000000807327223 */ /* 0x000fe2000001002d */
[----:B------:R-:W-:-:S02]  /*ec10*/  F2FP.F16.F32.PACK_AB R6, R10, R51 ;  /* 0x000000330a06723e */ /* 0x000fc400000000ff */
[----:B------:R-:W-:Y:S02]  /*ec20*/  F2FP.F16.F32.PACK_AB R7, R46, R43 ;  /* 0x0000002b2e07723e */ /* 0x000fe400000000ff */
[----:B------:R-:W-:Y:S02]  /*ec30*/  F2FP.F16.F32.PACK_AB R8, R57, R58 ;  /* 0x0000003a3908723e */ /* 0x000fe400000000ff */
[----:B------:R-:W-:Y:S01]  /*ec40*/  F2FP.F16.F32.PACK_AB R9, R49, R48 ;  /* 0x000000303109723e */ /* 0x000fe200000000ff */
[----:B------:R3:W-:Y:S01]  /*ec50*/  STS.128 [R214], R4 ;  /* 0x00000004d6007388 */ /* 0x0007e20000000c00 */
[----:B------:R-:W-:Y:S02]  /*ec60*/  F2FP.F16.F32.PACK_AB R10, R44, R53 ;  /* 0x000000352c0a723e */ /* 0x000fe400000000ff */
[----:B------:R-:W-:-:S05]  /*ec70*/  F2FP.F16.F32.PACK_AB R11, R50, R11 ;  /* 0x0000000b320b723e */ /* 0x000fca00000000ff */
[----:B------:R3:W-:Y:S02]  /*ec80*/  STS.128 [R42+0x10400], R8 ;  /* 0x010400082a007388 */ /* 0x0007e40000000c00 */
.L_x_609:
[----:B------:R-:W-:Y:S05]  /*ec90*/  BSYNC B1 ;  /* 0x0000000000017941 */ /* 0x000fea0003800000 */
.L_x_608:
[----:B------:R-:W-:-:S13]  /*eca0*/  ISETP.GE.AND P0, PT, R202, R0, PT ;  /* 0x00000000ca00720c */ /* 0x000fda0003f06270 */
[----:B------:R-:W-:Y:S05]  /*ecb0*/  @P0 BRA `(.L_x_589) ;  /* 0x0000001000340947 */ /* 0x000fea0003800000 */
[----:B------:R-:W4:Y:S01]  /*ecc0*/  LDC R0, c[0x0][0x3d4] ;  /* 0x0000f500ff007b82 */ /* 0x000f220000000800 */
[----:B------:R-:W-:Y:S01]  /*ecd0*/  BSSY B1, `(.L_x_614) ;  /* 0x000005b000017945 */ /* 0x000fe20003800000 */
[-C--:B----4-:R-:W-:Y:S02]  /*ece0*/  ISETP.GE.AND P0, PT, R22, R0.reuse, PT ;  /* 0x000000001600720c */ /* 0x090fe40003f06270 */
[-C--:B------:R-:W-:Y:S02]  /*ecf0*/  ISETP.GE.AND P1, PT, R184, R0.reuse, PT ;  /* 0x00000000b800720c */ /* 0x080fe40003f26270 */
[----:B------:R-:W-:-:S09]  /*ed00*/  ISETP.GE.AND P2, PT, R185, R0, PT ;  /* 0x00000000b900720c */ /* 0x000fd20003f46270 */
[----:B------:R-:W-:Y:S05]  /*ed10*/  @P0 BRA `(.L_x_615) ;  /* 0x0000000400580947 */ /* 0x000fea0003800000 */
[----:B-123--:R-:W-:Y:S01]  /*ed20*/  LEA.HI R4, R0, R206, RZ, 0x1d ;  /* 0x000000ce00047211 */ /* 0x00efe200078fe8ff */
[----:B------:R-:W-:Y:S02]  /*ed30*/  HADD2.F32 R53, -RZ, R36.H0_H0 ;  /* 0x20000024ff357230 */ /* 0x000fe40000004100 */
[----:B------:R-:W-:Y:S01]  /*ed40*/  HADD2.F32 R51, -RZ, R33.H0_H0 ;  /* 0x20000021ff337230 */ /* 0x000fe20000004100 */
[----:B0-----:R-:W-:Y:S01]  /*ed50*/  SHF.R.S32.HI R5, RZ, 0x1f, R4 ;  /* 0x0000001fff057819 */ /* 0x001fe20000011404 */
[----:B------:R-:W-:Y:S01]  /*ed60*/  HADD2.F32 R58, -RZ, R37.H0_H0 ;  /* 0x20000025ff3a7230 */ /* 0x000fe20000004100 */
[----:B------:R-:W-:Y:S01]  /*ed70*/  SHF.L.U32 R6, R4, 0x3, RZ ;  /* 0x0000000304067819 */ /* 0x000fe200000006ff */
[----:B------:R-:W-:Y:S01]  /*ed80*/  HADD2.F32 R56, -RZ, R34.H0_H0 ;  /* 0x20000022ff387230 */ /* 0x000fe20000004100 */
[----:B------:R-:W-:Y:S01]  /*ed90*/  LEA.HI R4, R5, R4, RZ, 0x3 ;  /* 0x0000000405047211 */ /* 0x000fe200078f18ff */
[----:B------:R-:W-:Y:S01]  /*eda0*/  HADD2.F32 R60, -RZ, R36.H1_H1 ;  /* 0x30000024ff3c7230 */ /* 0x000fe20000004100 */
[----:B------:R-:W-:Y:S01]  /*edb0*/  LOP3.LUT R5, R187, 0x38, R6, 0xf8, !PT ;  /* 0x00000038bb057812 */ /* 0x000fe200078ef806 */
[----:B------:R-:W-:-:S02]  /*edc0*/  HADD2.F32 R36, -RZ, R33.H1_H1 ;  /* 0x30000021ff247230 */ /* 0x000fc40000004100 */
[----:B------:R-:W-:Y:S01]  /*edd0*/  IMAD.SHL.U32 R4, R4, 0x400, RZ ;  /* 0x0000040004047824 */ /* 0x000fe200078e00ff */
[----:B------:R-:W-:Y:S01]  /*ede0*/  LOP3.LUT R8, R5, R218, RZ, 0x3c, !PT ;  /* 0x000000da05087212 */ /* 0x000fe200078e3cff */
[----:B------:R-:W-:Y:S02]  /*edf0*/  HADD2.F32 R55, -RZ, R37.H1_H1 ;  /* 0x30000025ff377230 */ /* 0x000fe40000004100 */
[--C-:B------:R-:W-:Y:S01]  /*ee00*/  HADD2.F32 R57, -RZ, R38.reuse.H0_H0 ;  /* 0x20000026ff397230 */ /* 0x100fe20000004100 */
[----:B------:R-:W-:Y:S01]  /*ee10*/  LOP3.LUT R9, R4, 0x7fffe000, RZ, 0xc0, !PT ;  /* 0x7fffe00004097812 */ /* 0x000fe200078ec0ff */
[----:B------:R-:W-:Y:S01]  /*ee20*/  HADD2.F32 R38, -RZ, R38.H1_H1 ;  /* 0x30000026ff267230 */ /* 0x000fe20000004100 */
[----:B------:R-:W0:Y:S02]  /*ee30*/  LDS.128 R4, [R216] ;  /* 0x00000000d8047984 */ /* 0x000e240000000c00 */
[----:B------:R-:W-:-:S04]  /*ee40*/  IADD3 R9, R8, R9, R193 ;  /* 0x0000000908097210 */ /* 0x000fc80007ffe0c1 */
        /* <DEDUP_REMOVED lines=10> */
[--C-:B------:R-:W-:Y:S02]  /*eef0*/  HADD2.F32 R48, -RZ, R9.reuse.H0_H0 ;  /* 0x20000009ff307230 */ /* 0x100fe40000004100 */
[-C--:B------:R-:W-:Y:S01]  /*ef00*/  FMUL.FTZ R52, R53, R47.reuse ;  /* 0x0000002f35347220 */ /* 0x080fe20000410000 */
[C---:B------:R-:W-:Y:S01]  /*ef10*/  FMUL.FTZ R54, R51.reuse, R47 ;  /* 0x0000002f33367220 */ /* 0x040fe20000410000 */
[----:B------:R-:W-:Y:S02]  /*ef20*/  HADD2.F32 R9, -RZ, R9.H1_H1 ;  /* 0x30000009ff097230 */ /* 0x000fe40000004100 */
[-C--:B------:R-:W-:Y:S01]  /*ef30*/  FMUL.FTZ R47, R58, R8.reuse ;  /* 0x000000083a2f7220 */ /* 0x080fe20000410000 */
[----:B------:R-:W-:Y:S01]  /*ef40*/  FFMA.FTZ R52, R51, R43, -R52 ;  /* 0x0000002b33347223 */ /* 0x000fe20000010834 */
[----:B------:R-:W-:Y:S01]  /*ef50*/  FMUL.FTZ R33, R56, R8 ;  /* 0x0000000838217220 */ /* 0x000fe20000410000 */
[----:B------:R-:W-:-:S02]  /*ef60*/  HADD2.F32 R51, -RZ, R34.H1_H1 ;  /* 0x30000022ff337230 */ /* 0x000fc40000004100 */
[----:B------:R-:W-:Y:S01]  /*ef70*/  FFMA.FTZ R54, R53, R43, R54 ;  /* 0x0000002b35367223 */ /* 0x000fe20000010036 */
[-C--:B------:R-:W-:Y:S01]  /*ef80*/  FFMA.FTZ R47, R56, R4.reuse, -R47 ;  /* 0x00000004382f7223 */ /* 0x080fe2000001082f */
[----:B------:R-:W-:Y:S01]  /*ef90*/  FFMA.FTZ R33, R58, R4, R33 ;  /* 0x000000043a217223 */ /* 0x000fe20000010021 */
[--C-:B------:R-:W-:Y:S02]  /*efa0*/  HADD2.F32 R49, -RZ, R10.reuse.H0_H0 ;  /* 0x2000000aff317230 */ /* 0x100fe40000004100 */
[----:B------:R-:W-:Y:S01]  /*efb0*/  FMUL.FTZ R43, R60, R48 ;  /* 0x000000303c2b7220 */ /* 0x000fe20000410000 */
[-C--:B------:R-:W-:Y:S01]  /*efc0*/  FMUL.FTZ R4, R55, R9.reuse ;  /* 0x0000000937047220 */ /* 0x080fe20000410000 */
[----:B------:R-:W-:Y:S02]  /*efd0*/  HADD2.F32 R53, -RZ, R35.H0_H0 ;  /* 0x20000023ff357230 */ /* 0x000fe40000004100 */
[----:B------:R-:W-:Y:S01]  /*efe0*/  FMUL.FTZ R8, R51, R9 ;  /* 0x0000000933087220 */ /* 0x000fe20000410000 */
[----:B------:R-:W-:-:S02]  /*eff0*/  HADD2.F32 R10, -RZ, R10.H1_H1 ;  /* 0x3000000aff0a7230 */ /* 0x000fc40000004100 */
[C---:B------:R-:W-:Y:S01]  /*f000*/  FMUL.FTZ R37, R36.reuse, R48 ;  /* 0x0000003024257220 */ /* 0x040fe20000410000 */
[----:B------:R-:W-:Y:S02]  /*f010*/  HADD2.F32 R58, -RZ, R39.H0_H0 ;  /* 0x20000027ff3a7230 */ /* 0x000fe40000004100 */
[----:B------:R-:W-:Y:S01]  /*f020*/  FFMA.FTZ R43, R36, R44, -R43 ;  /* 0x0000002c242b7223 */ /* 0x000fe2000001082b */
[----:B------:R-:W-:Y:S02]  /*f030*/  HADD2.F32 R56, -RZ, R41.H0_H0 ;  /* 0x20000029ff387230 */ /* 0x000fe40000004100 */
[----:B------:R-:W-:Y:S01]  /*f040*/  FFMA.FTZ R34, R51, R5, -R4 ;  /* 0x0000000533227223 */ /* 0x000fe20000010804 */
[-C--:B------:R-:W-:Y:S01]  /*f050*/  FMUL.FTZ R4, R57, R49.reuse ;  /* 0x0000003139047220 */ /* 0x080fe20000410000 */
[----:B------:R-:W-:Y:S01]  /*f060*/  FMUL.FTZ R48, R53, R49 ;  /* 0x0000003135307220 */ /* 0x000fe20000410000 */
[----:B------:R-:W-:Y:S01]  /*f070*/  FFMA.FTZ R36, R55, R5, R8 ;  /* 0x0000000537247223 */ /* 0x000fe20000010008 */
[----:B------:R-:W-:-:S02]  /*f080*/  HADD2.F32 R50, -RZ, R11.H0_H0 ;  /* 0x2000000bff327230 */ /* 0x000fc40000004100 */
[-C--:B------:R-:W-:Y:S01]  /*f090*/  FMUL.FTZ R5, R58, R10.reuse ;  /* 0x0000000a3a057220 */ /* 0x080fe20000410000 */
[----:B------:R-:W-:Y:S01]  /*f0a0*/  FMUL.FTZ R9, R56, R10 ;  /* 0x0000000a38097220 */ /* 0x000fe20000410000 */
[----:B------:R-:W-:Y:S02]  /*f0b0*/  HADD2.F32 R8, -RZ, R35.H1_H1 ;  /* 0x30000023ff087230 */ /* 0x000fe40000004100 */
[----:B------:R-:W-:Y:S01]  /*f0c0*/  FFMA.FTZ R37, R60, R44, R37 ;  /* 0x0000002c3c257223 */ /* 0x000fe20000010025 */
[----:B------:R-:W-:Y:S02]  /*f0d0*/  HADD2.F32 R11, -RZ, R11.H1_H1 ;  /* 0x3000000bff0b7230 */ /* 0x000fe40000004100 */
[-C--:B------:R-:W-:Y:S01]  /*f0e0*/  FFMA.FTZ R44, R53, R45.reuse, -R4 ;  /* 0x0000002d352c7223 */ /* 0x080fe20000010804 */
[----:B------:R-:W-:Y:S02]  /*f0f0*/  HADD2.F32 R39, -RZ, R39.H1_H1 ;  /* 0x30000027ff277230 */ /* 0x000fe40000004100 */
[----:B------:R-:W-:Y:S01]  /*f100*/  FFMA.FTZ R48, R57, R45, R48 ;  /* 0x0000002d39307223 */ /* 0x000fe20000010030 */
[----:B------:R-:W-:-:S02]  /*f110*/  HADD2.F32 R41, -RZ, R41.H1_H1 ;  /* 0x30000029ff297230 */ /* 0x000fc40000004100 */
[-C--:B------:R-:W-:Y:S01]  /*f120*/  FFMA.FTZ R45, R56, R6.reuse, -R5 ;  /* 0x00000006382d7223 */ /* 0x080fe20000010805 */
[--C-:B------:R-:W-:Y:S02]  /*f130*/  HADD2.F32 R46, -RZ, R7.reuse.H0_H0 ;  /* 0x20000007ff2e7230 */ /* 0x100fe40000004100 */
[----:B------:R-:W-:Y:S01]  /*f140*/  FFMA.FTZ R35, R58, R6, R9 ;  /* 0x000000063a237223 */ /* 0x000fe20000010009 */
[-C--:B------:R-:W-:Y:S01]  /*f150*/  FMUL.FTZ R5, R38, R50.reuse ;  /* 0x0000003226057220 */ /* 0x080fe20000410000 */
[----:B------:R-:W-:Y:S02]  /*f160*/  HADD2.F32 R7, -RZ, R7.H1_H1 ;  /* 0x30000007ff077230 */ /* 0x000fe40000004100 */
[C---:B------:R-:W-:Y:S01]  /*f170*/  FMUL.FTZ R9, R8.reuse, R50 ;  /* 0x0000003208097220 */ /* 0x040fe20000410000 */
[-C--:B------:R-:W-:Y:S01]  /*f180*/  FMUL.FTZ R4, R39, R11.reuse ;  /* 0x0000000b27047220 */ /* 0x080fe20000410000 */
[C---:B------:R-:W-:Y:S01]  /*f190*/  FMUL.FTZ R6, R41.reuse, R11 ;  /* 0x0000000b29067220 */ /* 0x040fe20000410000 */
[-C--:B------:R-:W-:Y:S01]  /*f1a0*/  FFMA.FTZ R11, R8, R46.reuse, -R5 ;  /* 0x0000002e080b7223 */ /* 0x080fe20000010805 */
[----:B------:R-:W-:Y:S01]  /*f1b0*/  FFMA.FTZ R46, R38, R46, R9 ;  /* 0x0000002e262e7223 */ /* 0x000fe20000010009 */
[-C--:B------:R-:W-:Y:S01]  /*f1c0*/  FFMA.FTZ R38, R41, R7.reuse, -R4 ;  /* 0x0000000729267223 */ /* 0x080fe20000010804 */
        /* <DEDUP_REMOVED lines=8> */
[----:B------:R-:W-:-:S02]  /*f250*/  F2FP.F16.F32.PACK_AB R10, R35, R48 ;  /* 0x00000030230a723e */ /* 0x000fc400000000ff */
[----:B------:R-:W-:-:S05]  /*f260*/  F2FP.F16.F32.PACK_AB R11, R39, R46 ;  /* 0x0000002e270b723e */ /* 0x000fca00000000ff */
[----:B------:R4:W-:Y:S02]  /*f270*/  STS.128 [R42+0x10400], R8 ;  /* 0x010400082a007388 */ /* 0x0009e40000000c00 */
.L_x_615:
[----:B------:R-:W-:Y:S05]  /*f280*/  BSYNC B1 ;  /* 0x0000000000017941 */ /* 0x000fea0003800000 */
.L_x_614:
[----:B------:R-:W-:Y:S04]  /*f290*/  BSSY B1, `(.L_x_616) ;  /* 0x0000058000017945 */ /* 0x000fe80003800000 */
[----:B------:R-:W-:Y:S05]  /*f2a0*/  @P1 BRA `(.L_x_617) ;  /* 0x0000000400581947 */ /* 0x000fea0003800000 */
[----:B-1234-:R-:W-:Y:S01]  /*f2b0*/  LEA.HI R4, R0, R209, RZ, 0x1d ;  /* 0x000000d100047211 */ /* 0x01efe200078fe8ff */
[----:B------:R-:W-:Y:S02]  /*f2c0*/  HADD2.F32 R44, -RZ, R25.H0_H0 ;  /* 0x20000019ff2c7230 */ /* 0x000fe40000004100 */
[----:B------:R-:W-:Y:S01]  /*f2d0*/  HADD2.F32 R46, -RZ, R29.H0_H0 ;  /* 0x2000001dff2e7230 */ /* 0x000fe20000004100 */
[----:B0-----:R-:W-:Y:S01]  /*f2e0*/  SHF.R.S32.HI R5, RZ, 0x1f, R4 ;  /* 0x0000001fff057819 */ /* 0x001fe20000011404 */
[----:B------:R-:W-:Y:S02]  /*f2f0*/  IMAD.SHL.U32 R6, R4, 0x8, RZ ;  /* 0x0000000804067824 */ /* 0x000fe400078e00ff */
[--C-:B------:R-:W-:Y:S01]  /*f300*/  HADD2.F32 R48, -RZ, R30.reuse.H0_H0 ;  /* 0x2000001eff307230 */ /* 0x100fe20000004100 */
[----:B------:R-:W-:Y:S01]  /*f310*/  LEA.HI R4, R5, R4, RZ, 0x3 ;  /* 0x0000000405047211 */ /* 0x000fe200078f18ff */
[----:B------:R-:W-:Y:S01]  /*f320*/  HADD2.F32 R47, -RZ, R25.H1_H1 ;  /* 0x30000019ff2f7230 */ /* 0x000fe20000004100 */
[----:B------:R-:W-:Y:S01]  /*f330*/  LOP3.LUT R5, R187, 0x38, R6, 0xf8, !PT ;  /* 0x00000038bb057812 */ /* 0x000fe200078ef806 */
[----:B------:R-:W-:Y:S01]  /*f340*/  HADD2.F32 R49, -RZ, R29.H1_H1 ;  /* 0x3000001dff317230 */ /* 0x000fe20000004100 */
[----:B------:R-:W-:Y:S01]  /*f350*/  SHF.L.U32 R4, R4, 0xa, RZ ;  /* 0x0000000a04047819 */ /* 0x000fe200000006ff */
[----:B------:R-:W-:Y:S01]  /*f360*/  HADD2.F32 R51, -RZ, R30.H1_H1 ;  /* 0x3000001eff337230 */ /* 0x000fe20000004100 */
[----:B------:R-:W-:-:S02]  /*f370*/  LOP3.LUT R8, R5, R218, RZ, 0x3c, !PT ;  /* 0x000000da05087212 */ /* 0x000fc400078e3cff */
[----:B------:R-:W-:Y:S02]  /*f380*/  LOP3.LUT R9, R4, 0x7fffe000, RZ, 0xc0, !PT ;  /* 0x7fffe00004097812 */ /* 0x000fe400078ec0ff */
[----:B------:R-:W0:Y:S02]  /*f390*/  LDS.128 R4, [R213] ;  /* 0x00000000d5047984 */ /* 0x000e240000000c00 */
[----:B------:R-:W-:-:S05]  /*f3a0*/  IADD3 R9, R8, R9, R193 ;  /* 0x0000000908097210 */ /* 0x000fca0007ffe0c1 */
        /* <DEDUP_REMOVED lines=12> */
[----:B------:R-:W-:Y:S01]  /*f470*/  FMUL.FTZ R45, R44, R38 ;  /* 0x000000262c2d7220 */ /* 0x000fe20000410000 */
[----:B------:R-:W-:Y:S02]  /*f480*/  HADD2.F32 R38, -RZ, R26.H0_H0 ;  /* 0x2000001aff267230 */ /* 0x000fe40000004100 */
[----:B------:R-:W-:Y:S01]  /*f490*/  FMUL.FTZ R29, R48, R8 ;  /* 0x00000008301d7220 */ /* 0x000fe20000410000 */
[----:B------:R-:W-:-:S02]  /*f4a0*/  HADD2.F32 R9, -RZ, R9.H1_H1 ;  /* 0x30000009ff097230 */ /* 0x000fc40000004100 */
[----:B------:R-:W-:Y:S01]  /*f4b0*/  FFMA.FTZ R43, R44, R34, -R43 ;  /* 0x000000222c2b7223 */ /* 0x000fe2000001082b */
[--C-:B------:R-:W-:Y:S02]  /*f4c0*/  HADD2.F32 R41, -RZ, R10.reuse.H0_H0 ;  /* 0x2000000aff297230 */ /* 0x100fe40000004100 */
[C---:B------:R-:W-:Y:S01]  /*f4d0*/  FMUL.FTZ R25, R38.reuse, R8 ;  /* 0x0000000826197220 */ /* 0x040fe20000410000 */
[----:B------:R-:W-:Y:S01]  /*f4e0*/  FFMA.FTZ R8, R38, R4, -R29 ;  /* 0x0000000426087223 */ /* 0x000fe2000001081d */
[----:B------:R-:W-:Y:S02]  /*f4f0*/  HADD2.F32 R10, -RZ, R10.H1_H1 ;  /* 0x3000000aff0a7230 */ /* 0x000fe40000004100 */
[----:B------:R-:W-:Y:S01]  /*f500*/  FFMA.FTZ R45, R46, R34, R45 ;  /* 0x000000222e2d7223 */ /* 0x000fe2000001002d */
[----:B------:R-:W-:Y:S01]  /*f510*/  FFMA.FTZ R30, R48, R4, R25 ;  /* 0x00000004301e7223 */ /* 0x000fe20000010019 */
[----:B------:R-:W-:Y:S02]  /*f520*/  HADD2.F32 R25, -RZ, R26.H1_H1 ;  /* 0x3000001aff197230 */ /* 0x000fe40000004100 */
[----:B------:R-:W-:Y:S01]  /*f530*/  FMUL.FTZ R4, R51, R9 ;  /* 0x0000000933047220 */ /* 0x000fe20000410000 */
[----:B------:R-:W-:-:S02]  /*f540*/  HADD2.F32 R48, -RZ, R32.H0_H0 ;  /* 0x20000020ff307230 */ /* 0x000fc40000004100 */
[-C--:B------:R-:W-:Y:S01]  /*f550*/  FMUL.FTZ R34, R49, R39.reuse ;  /* 0x0000002731227220 */ /* 0x080fe20000410000 */
[----:B------:R-:W-:Y:S01]  /*f560*/  FMUL.FTZ R38, R47, R39 ;  /* 0x000000272f267220 */ /* 0x000fe20000410000 */
[C---:B------:R-:W-:Y:S01]  /*f570*/  FMUL.FTZ R26, R25.reuse, R9 ;  /* 0x00000009191a7220 */ /* 0x040fe20000410000 */
[----:B------:R-:W-:Y:S01]  /*f580*/  FFMA.FTZ R9, R25, R5, -R4 ;  /* 0x0000000519097223 */ /* 0x000fe20000010804 */
[----:B------:R-:W-:Y:S02]  /*f590*/  HADD2.F32 R4, -RZ, R28.H0_H0 ;  /* 0x2000001cff047230 */ /* 0x000fe40000004100 */
[----:B------:R-:W-:Y:S01]  /*f5a0*/  FFMA.FTZ R34, R47, R35, -R34 ;  /* 0x000000232f227223 */ /* 0x000fe20000010822 */
[----:B------:R-:W-:Y:S01]  /*f5b0*/  FFMA.FTZ R25, R51, R5, R26 ;  /* 0x0000000533197223 */ /* 0x000fe2000001001a */
[----:B------:R-:W-:Y:S01]  /*f5c0*/  FMUL.FTZ R5, R48, R10 ;  /* 0x0000000a30057220 */ /* 0x000fe20000410000 */
[----:B------:R-:W-:Y:S01]  /*f5d0*/  FFMA.FTZ R38, R49, R35, R38 ;  /* 0x0000002331267223 */ /* 0x000fe20000010026 */
[----:B------:R-:W-:-:S02]  /*f5e0*/  HADD2.F32 R42, -RZ, R11.H0_H0 ;  /* 0x2000000bff2a7230 */ /* 0x000fc40000004100 */
[C---:B------:R-:W-:Y:S01]  /*f5f0*/  FMUL.FTZ R35, R4.reuse, R10 ;  /* 0x0000000a04237220 */ /* 0x040fe20000410000 */
[----:B------:R-:W-:Y:S02]  /*f600*/  HADD2.F32 R46, -RZ, R31.H0_H0 ;  /* 0x2000001fff2e7230 */ /* 0x000fe40000004100 */
[-C--:B------:R-:W-:Y:S01]  /*f610*/  FFMA.FTZ R10, R4, R6.reuse, -R5 ;  /* 0x00000006040a7223 */ /* 0x080fe20000010805 */
[----:B------:R-:W-:Y:S02]  /*f620*/  HADD2.F32 R11, -RZ, R11.H1_H1 ;  /* 0x3000000bff0b7230 */ /* 0x000fe40000004100 */
[----:B------:R-:W-:Y:S01]  /*f630*/  FFMA.FTZ R26, R48, R6, R35 ;  /* 0x00000006301a7223 */ /* 0x000fe20000010023 */
[----:B------:R-:W-:Y:S02]  /*f640*/  HADD2.F32 R44, -RZ, R27.H0_H0 ;  /* 0x2000001bff2c7230 */ /* 0x000fe40000004100 */
[----:B------:R-:W-:Y:S01]  /*f650*/  FMUL.FTZ R29, R46, R41 ;  /* 0x000000292e1d7220 */ /* 0x000fe20000410000 */
[----:B------:R-:W-:-:S02]  /*f660*/  HADD2.F32 R31, -RZ, R31.H1_H1 ;  /* 0x3000001fff1f7230 */ /* 0x000fc40000004100 */
[----:B------:R-:W-:Y:S02]  /*f670*/  HADD2.F32 R39, -RZ, R32.H1_H1 ;  /* 0x30000020ff277230 */ /* 0x000fe40000004100 */
[----:B------:R-:W-:Y:S01]  /*f680*/  FMUL.FTZ R41, R44, R41 ;  /* 0x000000292c297220 */ /* 0x000fe20000410000 */
[----:B------:R-:W-:Y:S02]  /*f690*/  HADD2.F32 R27, -RZ, R27.H1_H1 ;  /* 0x3000001bff1b7230 */ /* 0x000fe40000004100 */
[-C--:B------:R-:W-:Y:S01]  /*f6a0*/  FMUL.FTZ R4, R31, R42.reuse ;  /* 0x0000002a1f047220 */ /* 0x080fe20000410000 */
[----:B------:R-:W-:Y:S02]  /*f6b0*/  HADD2.F32 R5, -RZ, R28.H1_H1 ;  /* 0x3000001cff057230 */ /* 0x000fe40000004100 */
[----:B------:R-:W-:Y:S01]  /*f6c0*/  FMUL.FTZ R6, R39, R11 ;  /* 0x0000000b27067220 */ /* 0x000fe20000410000 */
[--C-:B------:R-:W-:Y:S02]  /*f6d0*/  HADD2.F32 R37, -RZ, R7.reuse.H0_H0 ;  /* 0x20000007ff257230 */ /* 0x100fe40000004100 */
[----:B------:R-:W-:Y:S01]  /*f6e0*/  FMUL.FTZ R42, R27, R42 ;  /* 0x0000002a1b2a7220 */ /* 0x000fe20000410000 */
[----:B------:R-:W-:-:S02]  /*f6f0*/  HADD2.F32 R7, -RZ, R7.H1_H1 ;  /* 0x30000007ff077230 */ /* 0x000fc40000004100 */
[----:B------:R-:W-:Y:S01]  /*f700*/  FMUL.FTZ R32, R5, R11 ;  /* 0x0000000b05207220 */ /* 0x000fe20000410000 */
[-C--:B------:R-:W-:Y:S01]  /*f710*/  FFMA.FTZ R29, R44, R36.reuse, -R29 ;  /* 0x000000242c1d7223 */ /* 0x080fe2000001081d */
[----:B------:R-:W-:Y:S01]  /*f720*/  FFMA.FTZ R11, R27, R37, -R4 ;  /* 0x000000251b0b7223 */ /* 0x000fe20000010804 */
[----:B------:R-:W-:Y:S01]  /*f730*/  FFMA.FTZ R41, R46, R36, R41 ;  /* 0x000000242e297223 */ /* 0x000fe20000010029 */
[----:B------:R-:W-:Y:S01]  /*f740*/  FFMA.FTZ R28, R5, R7, -R6 ;  /* 0x00000007051c7223 */ /* 0x000fe20000010806 */
[----:B------:R-:W-:Y:S01]  /*f750*/  FFMA.FTZ R42, R31, R37, R42 ;  /* 0x000000251f2a7223 */ /* 0x000fe2000001002a */
[----:B------:R-:W-:Y:S01]  /*f760*/  FFMA.FTZ R27, R39, R7, R32 ;  /* 0x00000007271b7223 */ /* 0x000fe20000010020 */
[----:B------:R-:W-:Y:S02]  /*f770*/  F2FP.F16.F32.PACK_AB R4, R8, R43 ;  /* 0x0000002b0804723e */ /* 0x000fe400000000ff */
[----:B------:R-:W-:Y:S02]  /*f780*/  F2FP.F16.F32.PACK_AB R5, R9, R34 ;  /* 0x000000220905723e */ /* 0x000fe400000000ff */
        /* <DEDUP_REMOVED lines=8> */
.L_x_617:
[----:B------:R-:W-:Y:S05]  /*f810*/  BSYNC B1 ;  /* 0x0000000000017941 */ /* 0x000fea0003800000 */
.L_x_616:
[----:B------:R-:W-:Y:S05]  /*f820*/  @P2 BRA `(.L_x_589) ;  /* 0x0000000400582947 */ /* 0x000fea0003800000 */
[----:B------:R-:W-:Y:S01]  /*f830*/  LEA.HI R0, R0, R215, RZ, 0x1d ;  /* 0x000000d700007211 */ /* 0x000fe200078fe8ff */
[----:B0-----:R-:W-:Y:S02]  /*f840*/  HADD2.F32 R33, -RZ, R3.H0_H0 ;  /* 0x20000003ff217230 */ /* 0x001fe40000004100 */
[--C-:B------:R-:W-:Y:S01]  /*f850*/  HADD2.F32 R35, -RZ, R15.reuse.H0_H0 ;  /* 0x2000000fff237230 */ /* 0x100fe20000004100 */
[----:B-1234-:R-:W-:Y:S01]  /*f860*/  SHF.R.S32.HI R5, RZ, 0x1f, R0 ;  /* 0x0000001fff057819 */ /* 0x01efe20000011400 */
        /* <DEDUP_REMOVED lines=10> */
[----:B------:R-:W-:Y:S01]  /*f910*/  HADD2.F32 R39, -RZ, R21.H0_H0 ;  /* 0x20000015ff277230 */ /* 0x000fe20000004100 */
[----:B------:R-:W-:Y:S02]  /*f920*/  LOP3.LUT R9, R4, 0x7fffe000, RZ, 0xc0, !PT ;  /* 0x7fffe00004097812 */ /* 0x000fe400078ec0ff */
        /* <DEDUP_REMOVED lines=17> */
[-C--:B------:R-:W-:Y:S01]  /*fa40*/  FFMA.FTZ R34, R33, R25.reuse, -R34 ;  /* 0x0000001921227223 */ /* 0x080fe20000010822 */
[----:B------:R-:W-:Y:S01]  /*fa50*/  FFMA.FTZ R36, R35, R25, R36 ;  /* 0x0000001923247223 */ /* 0x000fe20000010024 */
[----:B------:R-:W-:Y:S01]  /*fa60*/  FMUL.FTZ R3, R38, R8 ;  /* 0x0000000826037220 */ /* 0x000fe20000410000 */
[----:B------:R-:W-:Y:S01]  /*fa70*/  FMUL.FTZ R25, R46, R30 ;  /* 0x0000001e2e197220 */ /* 0x000fe20000410000 */
[----:B------:R-:W-:-:S02]  /*fa80*/  HADD2.F32 R33, -RZ, R12.H1_H1 ;  /* 0x3000000cff217230 */ /* 0x000fc40000004100 */
[----:B------:R-:W-:Y:S01]  /*fa90*/  FFMA.FTZ R15, R38, R4, -R15 ;  /* 0x00000004260f7223 */ /* 0x000fe2000001080f */
[--C-:B------:R-:W-:Y:S02]  /*faa0*/  HADD2.F32 R31, -RZ, R10.reuse.H0_H0 ;  /* 0x2000000aff1f7230 */ /* 0x100fe40000004100 */
[----:B------:R-:W-:Y:S01]  /*fab0*/  FMUL.FTZ R29, R42, R30 ;  /* 0x0000001e2a1d7220 */ /* 0x000fe20000410000 */
[----:B------:R-:W-:Y:S01]  /*fac0*/  FFMA.FTZ R3, R44, R4, R3 ;  /* 0x000000042c037223 */ /* 0x000fe20000010003 */
[----:B------:R-:W-:Y:S01]  /*fad0*/  FFMA.FTZ R25, R42, R26, -R25 ;  /* 0x0000001a2a197223 */ /* 0x000fe20000010819 */
[----:B------:R-:W-:Y:S02]  /*fae0*/  HADD2.F32 R10, -RZ, R10.H1_H1 ;  /* 0x3000000aff0a7230 */ /* 0x000fe40000004100 */
[-C--:B------:R-:W-:Y:S01]  /*faf0*/  FMUL.FTZ R4, R37, R9.reuse ;  /* 0x0000000925047220 */ /* 0x080fe20000410000 */
[----:B------:R-:W-:Y:S02]  /*fb00*/  HADD2.F32 R35, -RZ, R13.H0_H0 ;  /* 0x2000000dff237230 */ /* 0x000fe40000004100 */
[----:B------:R-:W-:Y:S01]  /*fb10*/  FMUL.FTZ R8, R33, R9 ;  /* 0x0000000921087220 */ /* 0x000fe20000410000 */
[----:B------:R-:W-:-:S02]  /*fb20*/  HADD2.F32 R42, -RZ, R24.H0_H0 ;  /* 0x20000018ff2a7230 */ /* 0x000fc40000004100 */
[-C--:B------:R-:W-:Y:S01]  /*fb30*/  FFMA.FTZ R12, R33, R5.reuse, -R4 ;  /* 0x00000005210c7223 */ /* 0x080fe20000010804 */
[----:B------:R-:W-:Y:S02]  /*fb40*/  HADD2.F32 R38, -RZ, R14.H0_H0 ;  /* 0x2000000eff267230 */ /* 0x000fe40000004100 */
[----:B------:R-:W-:Y:S01]  /*fb50*/  FFMA.FTZ R20, R37, R5, R8 ;  /* 0x0000000525147223 */ /* 0x000fe20000010008 */
[--C-:B------:R-:W-:Y:S02]  /*fb60*/  HADD2.F32 R32, -RZ, R11.reuse.H0_H0 ;  /* 0x2000000bff207230 */ /* 0x100fe40000004100 */
[-C--:B------:R-:W-:Y:S01]  /*fb70*/  FMUL.FTZ R4, R39, R31.reuse ;  /* 0x0000001f27047220 */ /* 0x080fe20000410000 */
[----:B------:R-:W-:Y:S01]  /*fb80*/  FMUL.FTZ R30, R35, R31 ;  /* 0x0000001f231e7220 */ /* 0x000fe20000410000 */
[-C--:B------:R-:W-:Y:S01]  /*fb90*/  FMUL.FTZ R5, R42, R10.reuse ;  /* 0x0000000a2a057220 */ /* 0x080fe20000410000 */
[----:B------:R-:W-:Y:S01]  /*fba0*/  FMUL.FTZ R9, R38, R10 ;  /* 0x0000000a26097220 */ /* 0x000fe20000410000 */
[----:B------:R-:W-:-:S02]  /*fbb0*/  HADD2.F32 R11, -RZ, R11.H1_H1 ;  /* 0x3000000bff0b7230 */ /* 0x000fc40000004100 */
[----:B------:R-:W-:Y:S01]  /*fbc0*/  FFMA.FTZ R29, R46, R26, R29 ;  /* 0x0000001a2e1d7223 */ /* 0x000fe2000001001d */
[----:B------:R-:W-:Y:S02]  /*fbd0*/  HADD2.F32 R10, -RZ, R21.H1_H1 ;  /* 0x30000015ff0a7230 */ /* 0x000fe40000004100 */
[-C--:B------:R-:W-:Y:S01]  /*fbe0*/  FFMA.FTZ R26, R35, R27.reuse, -R4 ;  /* 0x0000001b231a7223 */ /* 0x080fe20000010804 */
[----:B------:R-:W-:Y:S02]  /*fbf0*/  HADD2.F32 R31, -RZ, R24.H1_H1 ;  /* 0x30000018ff1f7230 */ /* 0x000fe40000004100 */
[----:B------:R-:W-:Y:S01]  /*fc00*/  FFMA.FTZ R30, R39, R27, R30 ;  /* 0x0000001b271e7223 */ /* 0x000fe2000001001e */
[----:B------:R-:W-:Y:S02]  /*fc10*/  HADD2.F32 R8, -RZ, R13.H1_H1 ;  /* 0x3000000dff087230 */ /* 0x000fe40000004100 */
[----:B------:R-:W-:Y:S01]  /*fc20*/  FFMA.FTZ R27, R38, R6, -R5 ;  /* 0x00000006261b7223 */ /* 0x000fe20000010805 */
[----:B------:R-:W-:-:S02]  /*fc30*/  HADD2.F32 R21, -RZ, R14.H1_H1 ;  /* 0x3000000eff157230 */ /* 0x000fc40000004100 */
[----:B------:R-:W-:Y:S01]  /*fc40*/  FFMA.FTZ R13, R42, R6, R9 ;  /* 0x000000062a0d7223 */ /* 0x000fe20000010009 */
[--C-:B------:R-:W-:Y:S02]  /*fc50*/  HADD2.F32 R28, -RZ, R7.reuse.H0_H0 ;  /* 0x20000007ff1c7230 */ /* 0x100fe40000004100 */
[-C--:B------:R-:W-:Y:S01]  /*fc60*/  FMUL.FTZ R5, R10, R32.reuse ;  /* 0x000000200a057220 */ /* 0x080fe20000410000 */
[----:B------:R-:W-:Y:S02]  /*fc70*/  HADD2.F32 R7, -RZ, R7.H1_H1 ;  /* 0x30000007ff077230 */ /* 0x000fe40000004100 */
[-C--:B------:R-:W-:Y:S01]  /*fc80*/  FMUL.FTZ R4, R31, R11.reuse ;  /* 0x0000000b1f047220 */ /* 0x080fe20000410000 */
[C---:B------:R-:W-:Y:S01]  /*fc90*/  FMUL.FTZ R9, R8.reuse, R32 ;  /* 0x0000002008097220 */ /* 0x040fe20000410000 */
[C---:B------:R-:W-:Y:S01]  /*fca0*/  FMUL.FTZ R6, R21.reuse, R11 ;  /* 0x0000000b15067220 */ /* 0x040fe20000410000 */
[-C--:B------:R-:W-:Y:S01]  /*fcb0*/  FFMA.FTZ R11, R8, R28.reuse, -R5 ;  /* 0x0000001c080b7223 */ /* 0x080fe20000010805 */
[-C--:B------:R-:W-:Y:S01]  /*fcc0*/  FFMA.FTZ R14, R21, R7.reuse, -R4 ;  /* 0x00000007150e7223 */ /* 0x080fe20000010804 */
        /* <DEDUP_REMOVED lines=12> */
.L_x_589:
[----:B------:R-:W-:Y:S05]  /*fd90*/  BSYNC B0 ;  /* 0x0000000000007941 */ /* 0x000fea0003800000 */
.L_x_567:
[----:B------:R-:W-:Y:S01]  /*fda0*/  @!PT LDS RZ, [RZ] ;  /* 0x00000000fffff984 */ /* 0x000fe20000000800 */
[----:B------:R-:W-:Y:S01]  /*fdb0*/  @!PT LDS RZ, [RZ] ;  /* 0x00000000fffff984 */ /* 0x000fe20000000800 */
[----:B------:R-:W-:Y:S01]  /*fdc0*/  @!PT LDS RZ, [RZ] ;  /* 0x00000000fffff984 */ /* 0x000fe20000000800 */
[----:B------:R-:W-:Y:S01]  /*fdd0*/  @!PT LDS RZ, [RZ] ;  /* 0x00000000fffff984 */ /* 0x000fe20000000800 */
[----:B------:R5:W-:Y:S06]  /*fde0*/  MEMBAR.ALL.CTA ;  /* 0x0000000000007992 */ /* 0x000bec0000008000 */
[----:B-----5:R-:W5:Y:S01]  /*fdf0*/  FENCE.VIEW.ASYNC.S ;  /* 0x00000000000073c6 */ /* 0x020f620000000000 */
[----:B------:R-:W-:Y:S05]  /*fe00*/  WARPSYNC.ALL ;  /* 0x0000000000007948 */ /* 0x000fea0003800000 */
[----:B-----5:R-:W-:Y:S06]  /*fe10*/  BAR.SYNC.DEFER_BLOCKING 0xd, 0x100 ;  /* 0x0344000000007b1d */ /* 0x020fec0000010000 */
.L_x_565:
[----:B------:R-:W-:-:S13]  /*fe20*/  ISETP.NE.AND P0, PT, R188, 0x3, PT ;  /* 0x00000003bc00780c */ /* 0x000fda0003f05270 */
[----:B------:R-:W-:Y:S05]  /*fe30*/  @!P0 BRA `(.L_x_618) ;  /* 0x0000000000048947 */ /* 0x000fea0003800000 */
[----:B------:R-:W-:Y:S01]  /*fe40*/  BPT.TRAP 0x1 ;  /* 0x000000040000795c */ /* 0x000fe20000300000 */
.L_x_618:
[----:B0-----:R-:W-:Y:S01]  /*fe50*/  IMAD R0, R192, 0x8, R2 ;  /* 0x00000008c0007824 */ /* 0x001fe200078e0202 */
[----:B-1-3--:R-:W-:-:S04]  /*fe60*/  SHF.L.U32 R3, R194, 0x1f, RZ ;  /* 0x0000001fc2037819 */ /* 0x00afc800000006ff */
[----:B------:R0:W1:Y:S01]  /*fe70*/  SYNCS.PHASECHK.TRANS64.TRYWAIT P2, [R0+URZ+0x34830], R3 ;  /* 0x03483003000075a7 */ /* 0x000062000804017f */
[----:B------:R-:W-:Y:S05]  /*fe80*/  @!P0 BRA `(.L_x_619) ;  /* 0x0000000000048947 */ /* 0x000fea0003800000 */
[----:B------:R-:W-:Y:S01]  /*fe90*/  BPT.TRAP 0x1 ;  /* 0x000000040000795c */ /* 0x000fe20000300000 */
.L_x_619:
[----:B--2-4-:R-:W2:Y:S01]  /*fea0*/  S2R R4, SR_TID.X ;  /* 0x0000000000047919 */ /* 0x014ea20000002100 */
[----:B------:R-:W-:Y:S02]  /*feb0*/  MOV R151, RZ ;  /* 0x000000ff00977202 */ /* 0x000fe40000000f00 */
[----:B--2---:R-:W-:-:S04]  /*fec0*/  LOP3.LUT R4, R4, 0x7f, RZ, 0xc0, !PT ;  /* 0x0000007f04047812 */ /* 0x004fc800078ec0ff */
[----:B------:R-:W-:Y:S01]  /*fed0*/  ISETP.NE.AND P1, PT, R4, RZ, PT ;  /* 0x000000ff0400720c */ /* 0x000fe20003f25270 */
[----:B-1----:R-:W-:-:S12]  /*fee0*/  @P2 BRA `(.L_x_620) ;  /* 0x0000000000082947 */ /* 0x002fd80003800000 */
[----:B------:R-:W1:Y:S02]  /*fef0*/  SYNCS.PHASECHK.TRANS64.TRYWAIT P2, [R0+URZ+0x34830], R3 ;  /* 0x03483003000075a7 */ /* 0x000e64000804017f */
[----:B-1----:R-:W-:Y:S05]  /*ff00*/  @!P2 BRA `(.L_x_621) ;  /* 0x000000ec0040a947 */ /* 0x002fea0003800000 */
.L_x_620:
[----:B------:R-:W-:Y:S05]  /*ff10*/  WARPSYNC.ALL ;  /* 0x0000000000007948 */ /* 0x000fea0003800000 */
[----:B01----:R-:W-:Y:S01]  /*ff20*/  VIADD R3, R2, 0x1c400 ;  /* 0x0001c40002037836 */ /* 0x003fe20000000000 */
[----:B------:R-:W-:Y:S01]  /*ff30*/  R2UR UR4, R40 ;  /* 0x00000000280472ca */ /* 0x000fe200000e0000 */
[----:B------:R-:W-:Y:S01]  /*ff40*/  UMOV UR9, 0x40000040 ;  /* 0x4000004000097882 */ /* 0x000fe20000000000 */
[----:B------:R-:W-:Y:S01]  /*ff50*/  MOV R7, 0x40000040 ;  /* 0x4000004000077802 */ /* 0x000fe20000000f00 */
[----:B------:R-:W-:Y:S01]  /*ff60*/  WARPGROUP.ARRIVE ;  /* 0x00000000000079c5 */ /* 0x000fe20000000000 */
[----:B------:R-:W-:Y:S01]  /*ff70*/  SHF.R.U32.HI R3, RZ, 0x4, R3 ;  /* 0x00000004ff037819 */ /* 0x000fe20000011603 */
[----:B------:R-:W-:Y:S01]  /*ff80*/  UMOV UR57, 0x40000040 ;  /* 0x4000004000397882 */ /* 0x000fe20000000000 */
[----:B------:R-:W-:Y:S01]  /*ff90*/  R2UR UR11, R7 ;  /* 0x00000000070b72ca */ /* 0x000fe200000e0000 */
[----:B------:R-:W-:Y:S01]  /*ffa0*/  UMOV UR53, 0x40000040 ;  /* 0x4000004000357882 */ /* 0x000fe20000000000 */
[----:B------:R-:W-:Y:S01]  /*ffb0*/  LOP3.LUT R3, R3, 0x3fff, RZ, 0xc0, !PT ;  /* 0x00003fff03037812 */ /* 0x000fe200078ec0ff */
[----:B------:R-:W-:Y:S01]  /*ffc0*/  UMOV UR49, 0x40000040 ;  /* 0x4000004000317882 */ /* 0x000fe20000000000 */
[----:B------:R-:W-:Y:S01]  /*ffd0*/  MOV R9, 0x40000040 ;  /* 0x4000004000097802 */ /* 0x000fe20000000f00 */
[----:B------:R-:W-:Y:S01]  /*ffe0*/  UMOV UR45, 0x40000040 ;  /* 0x40000040002d7882 */ /* 0x000fe20000000000 */
[----:B------:R-:W-:Y:S01]  /*fff0*/  LOP3.LUT R5, R3, 0x10000, RZ, 0xfc, !PT ;  /* 0x0001000003057812 */ /* 0x000fe200078efcff */
[----:B------:R-:W-:Y:S01]  /*10000*/  ULOP3.LUT UR4, UR4, 0x10000, URZ, 0xfc, !UPT ;  /* 0x0001000004047892 */ /* 0x000fe2000f8efc3f */
[----:B------:R-:W-:Y:S01]  /*10010*/  MOV R11, UR9 ;  /* 0x00000009000b7c02 */ /* 0x000fe20008000f00 */
[----:B------:R-:W-:Y:S01]  /*10020*/  UMOV UR41, 0x40000040 ;  /* 0x4000004000297882 */ /* 0x000fe20000000000 */
[----:B------:R-:W-:Y:S01]  /*10030*/  MOV R7, 0x40000040 ;  /* 0x4000004000077802 */ /* 0x000fe20000000f00 */
[----:B------:R-:W-:Y:S01]  /*10040*/  IMAD R6, R192, 0xc00, R5 ;  /* 0x00000c00c0067824 */ /* 0x000fe200078e0205 */
[----:B------:R-:W-:Y:S01]  /*10050*/  UIADD3 UR5, UR4, 0x2, URZ ;  /* 0x0000000204057890 */ /* 0x000fe2000fffe03f */
[----:B------:R-:W-:Y:S01]  /*10060*/  P2R R12, PR, RZ, 0x1 ;  /* 0x00000001ff0c7803 */ /* 0x000fe20000000000 */
[----:B------:R-:W-:Y:S01]  /*10070*/  UMOV UR8, UR4 ;  /* 0x0000000400087c82 */ /* 0x000fe20008000000 */
[C---:B------:R-:W-:Y:S01]  /*10080*/  VIADD R8, R6.reuse, 0x2 ;  /* 0x0000000206087836 */ /* 0x040fe20000000000 */
[----:B------:R-:W-:Y:S01]  /*10090*/  R2UR UR10, R6 ;  /* 0x00000000060a72ca */ /* 0x000fe200000e0000 */
[----:B------:R-:W-:Y:S01]  /*100a0*/  IMAD.U32 R10, RZ, RZ, UR8 ;  /* 0x00000008ff0a7e24 */ /* 0x000fe2000f8e00ff */
[----:B------:R-:W-:Y:S01]  /*100b0*/  UIADD3 UR56, UR4, 0x406, URZ ;  /* 0x0000040604387890 */ /* 0x000fe2000fffe03f */
[----:B------:R-:W-:Y:S01]  /*100c0*/  R2UR UR43, R7 ;  /* 0x00000000072b72ca */ /* 0x000fe200000e0000 */
[----:B------:R-:W-:Y:S01]  /*100d0*/  UIADD3 UR52, UR4, 0x800, URZ ;  /* 0x0000080004347890 */ /* 0x000fe2000fffe03f */
[----:B------:R-:W-:Y:S01]  /*100e0*/  @!P1 VIADD R0, R0, 0x34840 ;  /* 0x0003484000009836 */ /* 0x000fe20000000000 */
[----:B------:R0:W-:Y:S01]  /*100f0*/  STL.64 [R1+0x30], R10 ;  /* 0x0000300a01007387 */ /* 0x0001e20000100a00 */
[----:B------:R-:W-:Y:S01]  /*10100*/  UIADD3 UR48, UR4, 0x802, URZ ;  /* 0x0000080204307890 */ /* 0x000fe2000fffe03f */
[----:B------:R-:W-:Y:S01]  /*10110*/  BSSY B0, `(.L_x_622) ;  /* 0x00005b8000007945 */ /* 0x000fe20003800000 */
[----:B------:R-:W-:Y:S01]  /*10120*/  UIADD3 UR44, UR4, 0x804, URZ ;  /* 0x00000804042c7890 */ /* 0x000fe2000fffe03f */
[----:B------:R-:W-:Y:S01]  /*10130*/  @!P1 PRMT R0, RZ, 0x654, R0 ;  /* 0x00000654ff009816 */ /* 0x000fe20000000000 */
[----:B------:R-:W-:Y:S01]  /*10140*/  UIADD3 UR40, UR4, 0x806, URZ ;  /* 0x0000080604287890 */ /* 0x000fe2000fffe03f */
[-C--:B------:R-:W-:Y:S01]  /*10150*/  MOV R150, R151.reuse ;  /* 0x0000009700967202 */ /* 0x080fe20000000f00 */
[----:B------:R-:W-:Y:S01]  /*10160*/  HGMMA.64x128x16.F32 R24, gdesc[UR8], RZ, !UPT, gsb0 ;  /* 0x01e00000081879f0 */ /* 0x000fe2000c0008ff */
[----:B------:R-:W-:Y:S01]  /*10170*/  R2UR UR10, R8 ;  /* 0x00000000080a72ca */ /* 0x000fe200000e0000 */
[----:B------:R-:W-:Y:S01]  /*10180*/  UMOV UR8, UR5 ;  /* 0x0000000500087c82 */ /* 0x000fe20008000000 */
[----:B------:R-:W-:Y:S01]  /*10190*/  R2UR UR11, R9 ;  /* 0x00000000090b72ca */ /* 0x000fe200000e0000 */
[----:B------:R-:W-:Y:S01]  /*101a0*/  UMOV UR9, 0x40000040 ;  /* 0x4000004000097882 */ /* 0x000fe20000000000 */
[----:B------:R-:W-:Y:S01]  /*101b0*/  VIADD R8, R6, 0x4 ;  /* 0x0000000406087836 */ /* 0x000fe20000000000 */
[----:B------:R-:W-:Y:S01]  /*101c0*/  MOV R9, 0x40000040 ;  /* 0x4000004000097802 */ /* 0x000fe20000000f00 */
[----:B------:R-:W-:Y:S01]  /*101d0*/  UIADD3 UR5, UR4, 0x4, URZ ;  /* 0x0000000404057890 */ /* 0x000fe2000fffe03f */
[----:B0-----:R-:W-:Y:S01]  /*101e0*/  IMAD.U32 R10, RZ, RZ, UR8 ;  /* 0x00000008ff0a7e24 */ /* 0x001fe2000f8e00ff */
[----:B------:R-:W-:Y:S01]  /*101f0*/  MOV R11, UR9 ;  /* 0x00000009000b7c02 */ /* 0x000fe20008000f00 */
[--C-:B------:R-:W-:Y:S01]  /*10200*/  IMAD.MOV.U32 R149, RZ, RZ, R151.reuse ;  /* 0x000000ffff957224 */ /* 0x100fe200078e0097 */
[-C--:B------:R-:W-:Y:S01]  /*10210*/  MOV R148, R151.reuse ;  /* 0x0000009700947202 */ /* 0x080fe20000000f00 */
[--C-:B-----5:R-:W-:Y:S01]  /*10220*/  IMAD.MOV.U32 R147, RZ, RZ, R151.reuse ;  /* 0x000000ffff937224 */ /* 0x120fe200078e0097 */
[-C--:B------:R-:W-:Y:S01]  /*10230*/  MOV R146, R151.reuse ;  /* 0x0000009700927202 */ /* 0x080fe20000000f00 */
[----:B------:R0:W-:Y:S01]  /*10240*/  STL.64 [R1+0x28], R10 ;  /* 0x0000280a01007387 */ /* 0x0001e20000100a00 */
        /* <DEDUP_REMOVED lines=12> */
[----:B------:R-:W-:Y:S01]  /*10310*/  IMAD.MOV.U32 R133, RZ, RZ, R151 ;  /* 0x000000ffff857224 */ /* 0x000fe200078e0097 */
[----:B------:R-:W-:-:S02]  /*10320*/  MOV R132, R151 ;  /* 0x0000009700847202 */ /* 0x000fc40000000f00 */
[-C--:B------:R-:W-:Y:S02]  /*10330*/  MOV R130, R151.reuse ;  /* 0x0000009700827202 */ /* 0x080fe40000000f00 */
[-C--:B------:R-:W-:Y:S02]  /*10340*/  MOV R128, R151.reuse ;  /* 0x0000009700807202 */ /* 0x080fe40000000f00 */
[-C--:B------:R-:W-:Y:S02]  /*10350*/  MOV R126, R151.reuse ;  /* 0x00000097007e7202 */ /* 0x080fe40000000f00 */
[-C--:B------:R-:W-:Y:S02]  /*10360*/  MOV R124, R151.reuse ;  /* 0x00000097007c7202 */ /* 0x080fe40000000f00 */
[-C--:B------:R-:W-:Y:S02]  /*10370*/  MOV R122, R151.reuse ;  /* 0x00000097007a7202 */ /* 0x080fe40000000f00 */
        /* <DEDUP_REMOVED lines=16> */
[----:B------:R-:W-:Y:S01]  /*10480*/  MOV R88, R151 ;  /* 0x0000009700587202 */ /* 0x000fe20000000f00 */
[----:B------:R-:W-:Y:S02]  /*10490*/  WARPGROUP.DEPBAR.LE gsb0, 0x0 ;  /* 0x00008000000079c5 */ /* 0x000fe40000010000 */
[----:B------:R-:W-:-:S06]  /*104a0*/  WARPGROUP.ARRIVE ;  /* 0x00000000000079c5 */ /* 0x000fcc0000000000 */
[----:B------:R-:W-:Y:S01]  /*104b0*/  HGMMA.64x128x16.F32 R24, gdesc[UR8], R24, gsb0 ;  /* 0x01e00000081879f0 */ /* 0x000fe20008000818 */
        /* <DEDUP_REMOVED lines=8> */
[----:B------:R-:W-:-:S05]  /*10540*/  MOV R11, UR9 ;  /* 0x00000009000b7c02 */ /* 0x000fca0008000f00 */
[----:B------:R0:W-:Y:S01]  /*10550*/  STL.64 [R1+0x20], R10 ;  /* 0x0000200a01007387 */ /* 0x0001e20000100a00 */
        /* <DEDUP_REMOVED lines=38> */
[----:B------:R-:W-:-:S04]  /*107c0*/  ULDC UR4, c[0x0][0x9d8] ;  /* 0x0002760000047ab9 */ /* 0x000fc80000000800 */
        /* <DEDUP_REMOVED lines=10> */
[----:B0-----:R-:W-:Y:S01]  /*10870*/  IMAD.U32 R10, RZ, RZ, UR8 ;  /* 0x00000008ff0a7e24 */ /* 0x001fe2000f8e00ff */
[----:B------:R-:W-:Y:S01]  /*10880*/  MOV R11, UR9 ;  /* 0x00000009000b7c02 */ /* 0x000fe20008000f00 */
[----:B------:R-:W-:Y:S01]  /*10890*/  ULDC UR5, c[0x0][0x988] ;  /* 0x0002620000057ab9 */ /* 0x000fe20000000800 */
[----:B------:R-:W-:Y:S01]  /*108a0*/  R2UR UR58, R8 ;  /* 0x00000000083a72ca */ /* 0x000fe200000e0000 */
[----:B------:R-:W-:Y:S01]  /*108b0*/  VIADD R8, R6, 0x800 ;  /* 0x0000080006087836 */ /* 0x000fe20000000000 */
[----:B------:R-:W-:Y:S01]  /*108c0*/  R2UR UR59, R9 ;  /* 0x00000000093b72ca */ /* 0x000fe200000e0000 */
[----:B------:R0:W-:Y:S01]  /*108d0*/  STL.64 [R1], R10 ;  /* 0x0000000a01007387 */ /* 0x0001e20000100a00 */
[----:B------:R-:W-:-:S02]  /*108e0*/  MOV R9, 0x40000040 ;  /* 0x4000004000097802 */ /* 0x000fc40000000f00 */
[----:B------:R-:W-:Y:S01]  /*108f0*/  R2UR UR54, R8 ;  /* 0x00000000083672ca */ /* 0x000fe200000e0000 */
[----:B------:R-:W-:Y:S01]  /*10900*/  VIADD R8, R6, 0x802 ;  /* 0x0000080206087836 */ /* 0x000fe20000000000 */
[----:B------:R-:W-:Y:S02]  /*10910*/  R2UR UR55, R9 ;  /* 0x00000000093772ca */ /* 0x000fe400000e0000 */
[----:B------:R-:W-:Y:S02]  /*10920*/  MOV R9, 0x40000040 ;  /* 0x4000004000097802 */ /* 0x000fe40000000f00 */
[----:B------:R-:W-:Y:S01]  /*10930*/  R2UR UR50, R8 ;  /* 0x00000000083272ca */ /* 0x000fe200000e0000 */
[C---:B------:R-:W-:Y:S01]  /*10940*/  VIADD R8, R6.reuse, 0x804 ;  /* 0x0000080406087836 */ /* 0x040fe20000000000 */
[----:B------:R-:W-:Y:S01]  /*10950*/  R2UR UR51, R9 ;  /* 0x00000000093372ca */ /* 0x000fe200000e0000 */
[----:B------:R-:W-:Y:S01]  /*10960*/  VIADD R6, R6, 0x806 ;  /* 0x0000080606067836 */ /* 0x000fe20000000000 */
[----:B------:R-:W-:-:S02]  /*10970*/  MOV R9, 0x40000040 ;  /* 0x4000004000097802 */ /* 0x000fc40000000f00 */
[----:B------:R-:W-:Y:S01]  /*10980*/  R2UR UR46, R8 ;  /* 0x00000000082e72ca */ /* 0x000fe200000e0000 */
[----:B------:R-:W-:Y:S01]  /*10990*/  IMAD.IADD R8, R220, 0x1, R152 ;  /* 0x00000001dc087824 */ /* 0x000fe200078e0298 */
[----:B------:R-:W-:Y:S02]  /*109a0*/  R2UR UR47, R9 ;  /* 0x00000000092f72ca */ /* 0x000fe400000e0000 */
[----:B------:R-:W-:Y:S01]  /*109b0*/  R2UR UR42, R6 ;  /* 0x00000000062a72ca */ /* 0x000fe200000e0000 */
[----:B------:R-:W-:-:S05]  /*109c0*/  IMAD R8, R207, -0x80, R8 ;  /* 0xffffff80cf087824 */ /* 0x000fca00078e0208 */
[C---:B------:R-:W-:Y:S02]  /*109d0*/  ISETP.GT.AND P2, PT, R8.reuse, RZ, PT ;  /* 0x000000ff0800720c */ /* 0x040fe40003f44270 */
[C---:B------:R-:W-:Y:S02]  /*109e0*/  ISETP.GT.AND P3, PT, R8.reuse, 0x1, PT ;  /* 0x000000010800780c */ /* 0x040fe40003f64270 */
[C---:B------:R-:W-:Y:S02]  /*109f0*/  ISETP.GT.AND P6, PT, R8.reuse, 0x8, PT ;  /* 0x000000080800780c */ /* 0x040fe40003fc4270 */
[C---:B------:R-:W-:Y:S02]  /*10a00*/  ISETP.GT.AND P5, PT, R8.reuse, 0x9, PT ;  /* 0x000000090800780c */ /* 0x040fe40003fa4270 */
[----:B------:R-:W-:Y:S01]  /*10a10*/  ISETP.GT.AND P4, PT, R8, 0x10, PT ;  /* 0x000000100800780c */ /* 0x000fe20003f84270 */
        /* <DEDUP_REMOVED lines=17> */
[----:B------:R-:W-:Y:S01]  /*10b30*/  HGMMA.64x128x16.F32 R24, gdesc[UR40], R24, gsb0 ;  /* 0x01e00000281879f0 */ /* 0x000fe20008000818 */
[----:B------:R-:W-:Y:S01]  /*10b40*/  ULDC UR42, c[0x0][0x9d8] ;  /* 0x00027600002a7ab9 */ /* 0x000fe20000000800 */
[----:B------:R-:W-:Y:S01]  /*10b50*/  ULDC UR43, c[0x0][0x988] ;  /* 0x00026200002b7ab9 */ /* 0x000fe20000000800 */
[----:B------:R-:W-:Y:S02]  /*10b60*/  WARPGROUP.DEPBAR.LE gsb0, 0x0 ;  /* 0x00008000000079c5 */ /* 0x000fe40000010000 */
[----:B------:R-:W-:Y:S01]  /*10b70*/  FMUL.FTZ R24, R24, UR4 ;  /* 0x0000000418187c20 */ /* 0x000fe20008410000 */
[----:B------:R-:W-:Y:S01]  /*10b80*/  FMUL.FTZ R25, R25, UR4 ;  /* 0x0000000419197c20 */ /* 0x000fe20008410000 */
[----:B------:R-:W-:Y:S01]  /*10b90*/  FMUL.FTZ R28, R28, UR4 ;  /* 0x000000041c1c7c20 */ /* 0x000fe20008410000 */
[----:B------:R-:W-:Y:S01]  /*10ba0*/  FMUL.FTZ R29, R29, UR4 ;  /* 0x000000041d1d7c20 */ /* 0x000fe20008410000 */
[----:B0-----:R-:W0:Y:S01]  /*10bb0*/  MUFU.TANH R11, R24 ;  /* 0x00000018000b7308 */ /* 0x001e220000002400 */
        /* <DEDUP_REMOVED lines=16> */
[----:B0-----:R-:W-:Y:S01]  /*10cc0*/  FSEL R11, R11, -INF , P2 ;  /* 0xff8000000b0b7808 */ /* 0x001fe20001000000 */
[----:B------:R-:W-:Y:S01]  /*10cd0*/  FMUL.FTZ R35, R35, UR4 ;  /* 0x0000000423237c20 */ /* 0x000fe20008410000 */
[----:B------:R-:W-:Y:S01]  /*10ce0*/  FMUL.FTZ R41, R41, UR4 ;  /* 0x0000000429297c20 */ /* 0x000fe20008410000 */
[----:B------:R-:W-:Y:S01]  /*10cf0*/  FMUL.FTZ R47, R47, UR4 ;  /* 0x000000042f2f7c20 */ /* 0x000fe20008410000 */
[----:B------:R-:W-:Y:S01]  /*10d00*/  FMUL.FTZ R59, R59, UR4 ;  /* 0x000000043b3b7c20 */ /* 0x000fe20008410000 */
[----:B------:R-:W-:Y:S01]  /*10d10*/  FMUL.FTZ R39, R39, UR4 ;  /* 0x0000000427277c20 */ /* 0x000fe20008410000 */
[----:B------:R-:W-:Y:S01]  /*10d20*/  FMUL.FTZ R44, R44, UR4 ;  /* 0x000000042c2c7c20 */ /* 0x000fe20008410000 */
[----:B------:R-:W-:Y:S01]  /*10d30*/  MUFU.TANH R29, R29 ;  /* 0x0000001d001d7308 */ /* 0x000fe20000002400 */
[----:B-1----:R-:W-:Y:S01]  /*10d40*/  FSEL R6, R6, -INF , P3 ;  /* 0xff80000006067808 */ /* 0x002fe20001800000 */
[----:B------:R-:W-:Y:S01]  /*10d50*/  FMUL.FTZ R51, R51, UR4 ;  /* 0x0000000433337c20 */ /* 0x000fe20008410000 */
[----:B------:R-:W-:Y:S01]  /*10d60*/  FMUL.FTZ R38, R38, UR4 ;  /* 0x0000000426267c20 */ /* 0x000fe20008410000 */
[----:B------:R-:W-:Y:S01]  /*10d70*/  FMUL.FTZ R63, R63, UR4 ;  /* 0x000000043f3f7c20 */ /* 0x000fe20008410000 */
[----:B------:R-:W-:Y:S01]  /*10d80*/  FMNMX.FTZ R14, R11, R6, !PT ;  /* 0x000000060b0e7209 */ /* 0x000fe20007810000 */
        /* <DEDUP_REMOVED lines=19> */
[----:B0-----:R-:W-:Y:S01]  /*10ec0*/  FSEL R3, R3, -INF , P2 ;  /* 0xff80000003037808 */ /* 0x001fe20001000000 */
[----:B------:R-:W-:Y:S01]  /*10ed0*/  FMUL.FTZ R64, R64, UR4 ;  /* 0x0000000440407c20 */ /* 0x000fe20008410000 */
[----:B------:R-:W-:Y:S01]  /*10ee0*/  ISETP.GT.AND P2, PT, R8, 0x11, PT ;  /* 0x000000110800780c */ /* 0x000fe20003f44270 */
        /* <DEDUP_REMOVED lines=21> */
[----:B------:R-:W-:Y:S01]  /*11040*/  FMUL.FTZ R86, R86, UR4 ;  /* 0x0000000456567c20 */ /* 0x000fe20008410000 */
[----:B------:R-:W-:Y:S01]  /*11050*/  FMUL.FTZ R87, R87, UR4 ;  /* 0x0000000457577c20 */ /* 0x000fe20008410000 */
[----:B------:R2:W-:Y:S05]  /*11060*/  @!P1 SYNCS.ARRIVE.TRANS64.RED.A1T0 RZ, [R0+URZ], RZ ;  /* 0x000000ff00ff99a7 */ /* 0x0005ea000810043f */
[----:B------:R-:W-:Y:S01]  /*11070*/  MUFU.TANH R31, R43 ;  /* 0x0000002b001f7308 */ /* 0x000fe20000002400 */
[----:B0-----:R-:W-:-:S07]  /*11080*/  FSEL R13, R13, -INF , P5 ;  /* 0xff8000000d0d7808 */ /* 0x001fce0002800000 */
[----:B------:R-:W-:Y:S01]  /*11090*/  MUFU.TANH R36, R36 ;  /* 0x0000002400247308 */ /* 0x000fe20000002400 */
[----:B-1----:R-:W-:-:S07]  /*110a0*/  FSEL R7, R7, -INF , P6 ;  /* 0xff80000007077808 */ /* 0x002fce0003000000 */
[----:B------:R0:W-:Y:S08]  /*110b0*/  MUFU.TANH R43, R55 ;  /* 0x00000037002b7308 */ /* 0x0001f00000002400 */
[----:B------:R-:W-:Y:S01]  /*110c0*/  MUFU.TANH R37, R37 ;  /* 0x0000002500257308 */ /* 0x000fe20000002400 */
[----:B0-----:R-:W-:Y:S02]  /*110d0*/  FSEL R55, R28, -INF , P6 ;  /* 0xff8000001c377808 */ /* 0x001fe40003000000 */
[----:B------:R-:W-:-:S02]  /*110e0*/  ISETP.GT.AND P6, PT, R8, 0x19, PT ;  /* 0x000000190800780c */ /* 0x000fc40003fc4270 */
[----:B------:R-:W-:Y:S01]  /*110f0*/  FMNMX.FTZ R20, R55, R14, !PT ;  /* 0x0000000e37147209 */ /* 0x000fe20007810000 */
[----:B------:R-:W-:Y:S02]  /*11100*/  FMUL.FTZ R14, R73, UR4 ;  /* 0x00000004490e7c20 */ /* 0x000fe40008410000 */
[----:B------:R0:W-:Y:S08]  /*11110*/  MUFU.TANH R9, R67 ;  /* 0x0000004300097308 */ /* 0x0001f00000002400 */
[----:B------:R-:W1:Y:S01]  /*11120*/  MUFU.TANH R15, R34 ;  /* 0x00000022000f7308 */ /* 0x000e620000002400 */
[----:B0-----:R-:W-:-:S02]  /*11130*/  FSEL R67, R29, -INF , P5 ;  /* 0xff8000001d437808 */ /* 0x001fc40002800000 */
[----:B------:R-:W-:Y:S02]  /*11140*/  ISETP.GT.AND P5, PT, R8, 0x20, PT ;  /* 0x000000200800780c */ /* 0x000fe40003fa4270 */
[----:B------:R-:W-:-:S03]  /*11150*/  FMNMX.FTZ R20, R67, R20, !PT ;  /* 0x0000001443147209 */ /* 0x000fc60007810000 */
[----:B------:R-:W-:Y:S08]  /*11160*/  MUFU.TANH R40, R40 ;  /* 0x0000002800287308 */ /* 0x000ff00000002400 */
[----:B------:R0:W-:Y:S01]  /*11170*/  MUFU.TANH R111, R65 ;  /* 0x00000041006f7308 */ /* 0x0001e20000002400 */
[----:B-1----:R-:W-:-:S07]  /*11180*/  FSEL R15, R15, -INF , P4 ;  /* 0xff8000000f0f7808 */ /* 0x002fce0002000000 */
[----:B------:R-:W1:Y:S01]  /*11190*/  MUFU.TANH R21, R35 ;  /* 0x0000002300157308 */ /* 0x000e620000002400 */
[----:B0-----:R-:W-:Y:S02]  /*111a0*/  FSEL R65, R32, -INF , P4 ;  /* 0xff80000020417808 */ /* 0x001fe40002000000 */
[----:B------:R-:W-:Y:S02]  /*111b0*/  ISETP.GT.AND P4, PT, R8, 0x21, PT ;  /* 0x000000210800780c */ /* 0x000fe40003f84270 */
[----:B------:R-:W-:Y:S02]  /*111c0*/  FMNMX.FTZ R20, R65, R20, !PT ;  /* 0x0000001441147209 */ /* 0x000fe40007810000 */
[----:B------:R-:W-:Y:S01]  /*111d0*/  FSEL R31, R31, -INF , P4 ;  /* 0xff8000001f1f7808 */ /* 0x000fe20002000000 */
[----:B------:R-:W-:Y:S08]  /*111e0*/  MUFU.TANH R35, R47 ;  /* 0x0000002f00237308 */ /* 0x000ff00000002400 */
[----:B------:R-:W-:Y:S01]  /*111f0*/  MUFU.TANH R41, R41 ;  /* 0x0000002900297308 */ /* 0x000fe20000002400 */
[----:B-1----:R-:W-:-:S07]  /*11200*/  FSEL R21, R21, -INF , P2 ;  /* 0xff80000015157808 */ /* 0x002fce0001000000 */
[----:B------:R0:W-:Y:S08]  /*11210*/  MUFU.TANH R47, R59 ;  /* 0x0000003b002f7308 */ /* 0x0001f00000002400 */
[----:B------:R-:W1:Y:S01]  /*11220*/  MUFU.TANH R27, R39 ;  /* 0x00000027001b7308 */ /* 0x000e620000002400 */
[----:B0-----:R-:W-:Y:S02]  /*11230*/  FSEL R59, R33, -INF , P2 ;  /* 0xff800000213b7808 */ /* 0x001fe40001000000 */
[----:B------:R-:W-:-:S02]  /*11240*/  ISETP.GT.AND P2, PT, R8, 0x28, PT ;  /* 0x000000280800780c */ /* 0x000fc40003f44270 */
[----:B------:R-:W-:-:S03]  /*11250*/  FMNMX.FTZ R20, R59, R20, !PT ;  /* 0x000000143b147209 */ /* 0x000fc60007810000 */
[----:B------:R-:W0:Y:S08]  /*11260*/  MUFU.TANH R25, R38 ;  /* 0x0000002600197308 */ /* 0x000e300000002400 */
[----:B------:R-:W-:Y:S01]  /*11270*/  MUFU.TANH R39, R51 ;  /* 0x0000003300277308 */ /* 0x000fe20000002400 */
[----:B-1----:R-:W-:-:S07]  /*11280*/  FSEL R27, R27, -INF , P6 ;  /* 0xff8000001b1b7808 */ /* 0x002fce0003000000 */
[----:B------:R-:W1:Y:S01]  /*11290*/  MUFU.TANH R44, R44 ;  /* 0x0000002c002c7308 */ /* 0x000e620000002400 */
[----:B0-----:R-:W-:-:S07]  /*112a0*/  FSEL R25, R25, -INF , P3 ;  /* 0xff80000019197808 */ /* 0x001fce0001800000 */
[----:B------:R0:W-:Y:S08]  /*112b0*/  MUFU.TANH R51, R63 ;  /* 0x0000003f00337308 */ /* 0x0001f00000002400 */
[----:B------:R-:W3:Y:S01]  /*112c0*/  MUFU.TANH R45, R45 ;  /* 0x0000002d002d7308 */ /* 0x000ee20000002400 */
[----:B0-----:R-:W-:Y:S02]  /*112d0*/  FSEL R63, R36, -INF , P3 ;  /* 0xff800000243f7808 */ /* 0x001fe40001800000 */
[----:B------:R-:W-:-:S02]  /*112e0*/  ISETP.GT.AND P3, PT, R8, 0x29, PT ;  /* 0x000000290800780c */ /* 0x000fc40003f64270 */
[----:B------:R-:W-:Y:S02]  /*112f0*/  FMNMX.FTZ R20, R63, R20, !PT ;  /* 0x000000143f147209 */ /* 0x000fe40007810000 */
[----:B-1----:R-:W-:Y:S01]  /*11300*/  FSEL R73, R44, -INF , P2 ;  /* 0xff8000002c497808 */ /* 0x002fe20001000000 */
[----:B------:R0:W-:Y:S01]  /*11310*/  MUFU.TANH R105, R61 ;  /* 0x0000003d00697308 */ /* 0x0001e20000002400 */
[----:B------:R-:W-:-:S07]  /*11320*/  FSEL R35, R35, -INF , P3 ;  /* 0xff80000023237808 */ /* 0x000fce0001800000 */
[----:B------:R-:W1:Y:S01]  /*11330*/  MUFU.TANH R42, R42 ;  /* 0x0000002a002a7308 */ /* 0x000e620000002400 */
[----:B0-----:R-:W-:Y:S02]  /*11340*/  FSEL R61, R37, -INF , P6 ;  /* 0xff800000253d7808 */ /* 0x001fe40003000000 */
[C---:B------:R-:W-:Y:S02]  /*11350*/  ISETP.GT.AND P6, PT, R8.reuse, 0x30, PT ;  /* 0x000000300800780c */ /* 0x040fe40003fc4270 */
[----:B------:R-:W-:Y:S02]  /*11360*/  FMNMX.FTZ R20, R61, R20, !PT ;  /* 0x000000143d147209 */ /* 0x000fe40007810000 */
[----:B---3--:R-:W-:Y:S01]  /*11370*/  FSEL R89, R45, -INF , P3 ;  /* 0xff8000002d597808 */ /* 0x008fe20001800000 */
[----:B------:R-:W0:Y:S01]  /*11380*/  MUFU.TANH R48, R48 ;  /* 0x0000003000307308 */ /* 0x000e220000002400 */
[----:B------:R-:W-:-:S07]  /*11390*/  ISETP.GT.AND P3, PT, R8, 0x40, PT ;  /* 0x000000400800780c */ /* 0x000fce0003f64270 */
[----:B------:R3:W-:Y:S01]  /*113a0*/  MUFU.TANH R115, R69 ;  /* 0x0000004500737308 */ /* 0x0007e20000002400 */
[----:B-1----:R-:W-:-:S07]  /*113b0*/  FSEL R29, R42, -INF , P5 ;  /* 0xff8000002a1d7808 */ /* 0x002fce0002800000 */
[----:B------:R-:W1:Y:S01]  /*113c0*/  MUFU.TANH R49, R49 ;  /* 0x0000003100317308 */ /* 0x000e620000002400 */
[----:B---3--:R-:W-:Y:S02]  /*113d0*/  FSEL R69, R40, -INF , P5 ;  /* 0xff80000028457808 */ /* 0x008fe40002800000 */
[----:B------:R-:W-:Y:S02]  /*113e0*/  ISETP.GT.AND P5, PT, R8, 0x31, PT ;  /* 0x000000310800780c */ /* 0x000fe40003fa4270 */
[----:B------:R-:W-:Y:S02]  /*113f0*/  FMNMX.FTZ R24, R69, R20, !PT ;  /* 0x0000001445187209 */ /* 0x000fe40007810000 */
[----:B0-----:R-:W-:Y:S01]  /*11400*/  FSEL R91, R48, -INF , P6 ;  /* 0xff800000305b7808 */ /* 0x001fe20003000000 */
[----:B------:R0:W-:Y:S01]  /*11410*/  MUFU.TANH R10, R71 ;  /* 0x00000047000a7308 */ /* 0x0001e20000002400 */
[----:B------:R-:W-:-:S07]  /*11420*/  FSEL R39, R39, -INF , P5 ;  /* 0xff80000027277808 */ /* 0x000fce0002800000 */
[----:B------:R-:W3:Y:S01]  /*11430*/  MUFU.TANH R46, R46 ;  /* 0x0000002e002e7308 */ /* 0x000ee20000002400 */
[----:B0-----:R-:W-:Y:S02]  /*11440*/  FSEL R71, R41, -INF , P4 ;  /* 0xff80000029477808 */ /* 0x001fe40002000000 */
[C---:B------:R-:W-:Y:S02]  /*11450*/  ISETP.GT.AND P4, PT, R8.reuse, 0x38, PT ;  /* 0x000000380800780c */ /* 0x040fe40003f84270 */
[----:B------:R-:W-:Y:S02]  /*11460*/  FMNMX.FTZ R24, R71, R24, !PT ;  /* 0x0000001847187209 */ /* 0x000fe40007810000 */
[----:B-1----:R-:W-:Y:S01]  /*11470*/  FSEL R93, R49, -INF , P5 ;  /* 0xff800000315d7808 */ /* 0x002fe20002800000 */
[----:B------:R-:W0:Y:S01]  /*11480*/  MUFU.TANH R52, R52 ;  /* 0x0000003400347308 */ /* 0x000e220000002400 */
[----:B------:R-:W-:Y:S02]  /*11490*/  FMNMX.FTZ R24, R73, R24, !PT ;  /* 0x0000001849187209 */ /* 0x000fe40007810000 */
[----:B------:R-:W-:-:S02]  /*114a0*/  ISETP.GT.AND P5, PT, R8, 0x48, PT ;  /* 0x000000480800780c */ /* 0x000fc40003fa4270 */
[----:B------:R-:W-:-:S03]  /*114b0*/  FMNMX.FTZ R24, R89, R24, !PT ;  /* 0x0000001859187209 */ /* 0x000fc60007810000 */
[----:B------:R-:W1:Y:S01]  /*114c0*/  MUFU.TANH R53, R53 ;  /* 0x0000003500357308 */ /* 0x000e620000002400 */
[----:B------:R-:W-:Y:S02]  /*114d0*/  FMNMX.FTZ R24, R91, R24, !PT ;  /* 0x000000185b187209 */ /* 0x000fe40007810000 */
[----:B---3--:R-:W-:Y:S02]  /*114e0*/  FSEL R33, R46, -INF , P2 ;  /* 0xff8000002e217808 */ /* 0x008fe40001000000 */
[----:B------:R-:W-:Y:S02]  /*114f0*/  ISETP.GT.AND P2, PT, R8, 0x39, PT ;  /* 0x000000390800780c */ /* 0x000fe40003f44270 */
[----:B------:R-:W-:Y:S01]  /*11500*/  FMNMX.FTZ R24, R93, R24, !PT ;  /* 0x000000185d187209 */ /* 0x000fe20007810000 */
[----:B------:R-:W3:Y:S01]  /*11510*/  MUFU.TANH R50, R50 ;  /* 0x0000003200327308 */ /* 0x000ee20000002400 */
[----:B0-----:R-:W-:Y:S02]  /*11520*/  FSEL R95, R52, -INF , P4 ;  /* 0xff800000345f7808 */ /* 0x001fe40002000000 */
[----:B------:R-:W-:-:S02]  /*11530*/  FSEL R43, R43, -INF , P2 ;  /* 0xff8000002b2b7808 */ /* 0x000fc40001000000 */
[----:B------:R-:W-:-:S03]  /*11540*/  FMNMX.FTZ R24, R95, R24, !PT ;  /* 0x000000185f187209 */ /* 0x000fc60007810000 */
[----:B------:R-:W0:Y:S01]  /*11550*/  MUFU.TANH R56, R56 ;  /* 0x0000003800387308 */ /* 0x000e220000002400 */
[----:B-1----:R-:W-:Y:S02]  /*11560*/  FSEL R97, R53, -INF , P2 ;  /* 0xff80000035617808 */ /* 0x002fe40001000000 */
[----:B------:R-:W-:Y:S02]  /*11570*/  ISETP.GT.AND P2, PT, R8, 0x50, PT ;  /* 0x000000500800780c */ /* 0x000fe40003f44270 */
[----:B------:R-:W-:-:S03]  /*11580*/  FMNMX.FTZ R24, R97, R24, !PT ;  /* 0x0000001861187209 */ /* 0x000fc60007810000 */
[----:B------:R-:W1:Y:S01]  /*11590*/  MUFU.TANH R57, R57 ;  /* 0x0000003900397308 */ /* 0x000e620000002400 */
[----:B---3--:R-:W-:Y:S02]  /*115a0*/  FSEL R37, R50, -INF , P6 ;  /* 0xff80000032257808 */ /* 0x008fe40003000000 */
[----:B------:R-:W-:-:S04]  /*115b0*/  ISETP.GT.AND P6, PT, R8, 0x41, PT ;  /* 0x000000410800780c */ /* 0x000fc80003fc4270 */
[----:B------:R-:W-:Y:S01]  /*115c0*/  FSEL R47, R47, -INF , P6 ;  /* 0xff8000002f2f7808 */ /* 0x000fe20003000000 */
[----:B------:R-:W3:Y:S01]  /*115d0*/  MUFU.TANH R54, R54 ;  /* 0x0000003600367308 */ /* 0x000ee20000002400 */
[----:B0-----:R-:W-:-:S04]  /*115e0*/  FSEL R99, R56, -INF , P3 ;  /* 0xff80000038637808 */ /* 0x001fc80001800000 */
        /* <DEDUP_REMOVED lines=10> */
[----:B0-----:R-:W-:Y:S02]  /*11690*/  FSEL R103, R60, -INF , P5 ;  /* 0xff8000003c677808 */ /* 0x001fe40002800000 */
[----:B------:R-:W-:Y:S02]  /*116a0*/  FSEL R51, R51, -INF , P4 ;  /* 0xff80000033337808 */ /* 0x000fe40002000000 */
[----:B------:R-:W-:Y:S02]  /*116b0*/  FMNMX.FTZ R24, R103, R24, !PT ;  /* 0x0000001867187209 */ /* 0x000fe40007810000 */
[----:B------:R-:W-:Y:S01]  /*116c0*/  ISETP.GT.AND P4, PT, R8, 0x60, PT ;  /* 0x000000600800780c */ /* 0x000fe20003f84270 */
[----:B------:R-:W0:Y:S01]  /*116d0*/  MUFU.TANH R62, R62 ;  /* 0x0000003e003e7308 */ /* 0x000e220000002400 */
[----:B-1----:R-:W-:-:S02]  /*116e0*/  FSEL R45, R58, -INF , P3 ;  /* 0xff8000003a2d7808 */ /* 0x002fc40001800000 */
[----:B------:R-:W-:Y:S02]  /*116f0*/  ISETP.GT.AND P3, PT, R8, 0x51, PT ;  /* 0x000000510800780c */ /* 0x000fe40003f64270 */
[----:B------:R-:W-:Y:S02]  /*11700*/  FMNMX.FTZ R24, R105, R24, !PT ;  /* 0x0000001869187209 */ /* 0x000fe40007810000 */
[----:B------:R-:W-:Y:S01]  /*11710*/  FSEL R111, R111, -INF , P3 ;  /* 0xff8000006f6f7808 */ /* 0x000fe20001800000 */
[----:B------:R-:W1:Y:S01]  /*11720*/  MUFU.TANH R68, R68 ;  /* 0x0000004400447308 */ /* 0x000e620000002400 */
[----:B---3--:R-:W-:Y:S02]  /*11730*/  FSEL R109, R64, -INF , P2 ;  /* 0xff800000406d7808 */ /* 0x008fe40001000000 */
[----:B------:R-:W-:Y:S01]  /*11740*/  FSEL R57, R9, -INF , P3 ;  /* 0xff80000009397808 */ /* 0x000fe20001800000 */
[----:B------:R-:W-:Y:S01]  /*11750*/  FMUL.FTZ R9, R85, UR4 ;  /* 0x0000000455097c20 */ /* 0x000fe20008410000 */
[----:B------:R-:W-:-:S02]  /*11760*/  FMNMX.FTZ R24, R109, R24, !PT ;  /* 0x000000186d187209 */ /* 0x000fc40007810000 */
[----:B------:R-:W-:Y:S01]  /*11770*/  ISETP.GT.AND P3, PT, R8, 0x61, PT ;  /* 0x000000610800780c */ /* 0x000fe20003f64270 */
[----:B------:R-:W3:Y:S01]  /*11780*/  MUFU.TANH R72, R72 ;  /* 0x0000004800487308 */ /* 0x000ee20000002400 */
[----:B0-----:R-:W-:Y:S02]  /*11790*/  FSEL R49, R62, -INF , P5 ;  /* 0xff8000003e317808 */ /* 0x001fe40002800000 */
[----:B------:R-:W-:Y:S02]  /*117a0*/  ISETP.GT.AND P5, PT, R8, 0x59, PT ;  /* 0x000000590800780c */ /* 0x000fe40003fa4270 */
[----:B------:R-:W-:Y:S02]  /*117b0*/  FMNMX.FTZ R24, R111, R24, !PT ;  /* 0x000000186f187209 */ /* 0x000fe40007810000 */
[----:B------:R-:W-:Y:S01]  /*117c0*/  FSEL R115, R115, -INF , P5 ;  /* 0xff80000073737808 */ /* 0x000fe20002800000 */
[----:B------:R-:W0:Y:S01]  /*117d0*/  MUFU.TANH R66, R66 ;  /* 0x0000004200427308 */ /* 0x000e220000002400 */
[----:B-1----:R-:W-:-:S04]  /*117e0*/  FSEL R113, R68, -INF , P6 ;  /* 0xff80000044717808 */ /* 0x002fc80003000000 */
[----:B------:R-:W-:-:S03]  /*117f0*/  FMNMX.FTZ R24, R113, R24, !PT ;  /* 0x0000001871187209 */ /* 0x000fc60007810000 */
[----:B------:R-:W1:Y:S01]  /*11800*/  MUFU.TANH R14, R14 ;  /* 0x0000000e000e7308 */ /* 0x000e620000002400 */
[----:B---3--:R-:W-:Y:S02]  /*11810*/  FSEL R117, R72, -INF , P4 ;  /* 0xff80000048757808 */ /* 0x008fe40002000000 */
[----:B------:R-:W-:-:S04]  /*11820*/  FMNMX.FTZ R24, R115, R24, !PT ;  /* 0x0000001873187209 */ /* 0x000fc80007810000 */
[----:B------:R-:W-:Y:S01]  /*11830*/  FMNMX.FTZ R24, R117, R24, !PT ;  /* 0x0000001875187209 */ /* 0x000fe20007810000 */
[----:B------:R-:W-:Y:S01]  /*11840*/  MUFU.TANH R70, R70 ;  /* 0x0000004600467308 */ /* 0x000fe20000002400 */
[----:B0-----:R-:W-:Y:S02]  /*11850*/  FSEL R53, R66, -INF , P2 ;  /* 0xff80000042357808 */ /* 0x001fe40001000000 */
[----:B------:R-:W-:-:S05]  /*11860*/  ISETP.GT.AND P2, PT, R8, 0x68, PT ;  /* 0x000000680800780c */ /* 0x000fca0003f44270 */
[----:B------:R-:W0:Y:S01]  /*11870*/  MUFU.TANH R76, R76 ;  /* 0x0000004c004c7308 */ /* 0x000e220000002400 */
[----:B-1----:R-:W-:-:S04]  /*11880*/  FSEL R119, R14, -INF , P3 ;  /* 0xff8000000e777808 */ /* 0x002fc80001800000 */
[----:B------:R-:W-:-:S03]  /*11890*/  FMNMX.FTZ R24, R119, R24, !PT ;  /* 0x0000001877187209 */ /* 0x000fc60007810000 */
[----:B------:R1:W-:Y:S08]  /*118a0*/  MUFU.TANH R123, R77 ;  /* 0x0000004d007b7308 */ /* 0x0003f00000002400 */
[----:B------:R-:W-:Y:S01]  /*118b0*/  MUFU.TANH R74, R74 ;  /* 0x0000004a004a7308 */ /* 0x000fe20000002400 */
[----:B0-----:R-:W-:Y:S02]  /*118c0*/  FSEL R121, R76, -INF , P2 ;  /* 0xff8000004c797808 */ /* 0x001fe40001000000 */
[----:B-1----:R-:W-:-:S02]  /*118d0*/  FSEL R77, R10, -INF , P5 ;  /* 0xff8000000a4d7808 */ /* 0x002fc40002800000 */
[----:B------:R-:W-:Y:S02]  /*118e0*/  ISETP.GT.AND P5, PT, R8, 0x70, PT ;  /* 0x000000700800780c */ /* 0x000fe40003fa4270 */
[----:B------:R-:W-:Y:S01]  /*118f0*/  FMNMX.FTZ R24, R121, R24, !PT ;  /* 0x0000001879187209 */ /* 0x000fe20007810000 */
[----:B------:R-:W0:Y:S01]  /*11900*/  MUFU.TANH R80, R80 ;  /* 0x0000005000507308 */ /* 0x000e220000002400 */
[----:B------:R-:W-:-:S07]  /*11910*/  MOV R10, UR5 ;  /* 0x00000005000a7c02 */ /* 0x000fce0008000f00 */
[----:B------:R1:W3:Y:S08]  /*11920*/  MUFU.TANH R20, R75 ;  /* 0x0000004b00147308 */ /* 0x0002f00000002400 */
[----:B------:R4:W2:Y:S01]  /*11930*/  MUFU.TANH R127, R81 ;  /* 0x00000051007f7308 */ /* 0x0008a20000002400 */
[----:B-1----:R-:W-:Y:S02]  /*11940*/  FSEL R75, R70, -INF , P6 ;  /* 0xff800000464b7808 */ /* 0x002fe40003000000 */
[----:B------:R-:W-:-:S02]  /*11950*/  ISETP.GT.AND P6, PT, R8, 0x69, PT ;  /* 0x000000690800780c */ /* 0x000fc40003fc4270 */
[----:B0-----:R-:W-:Y:S02]  /*11960*/  FSEL R125, R80, -INF , P5 ;  /* 0xff800000507d7808 */ /* 0x001fe40002800000 */
[----:B------:R-:W-:Y:S01]  /*11970*/  FSEL R123, R123, -INF , P6 ;  /* 0xff8000007b7b7808 */ /* 0x000fe20003000000 */
[----:B------:R-:W0:Y:S01]  /*11980*/  MUFU.TANH R78, R78 ;  /* 0x0000004e004e7308 */ /* 0x000e220000002400 */
[----:B----4-:R-:W-:Y:S02]  /*11990*/  FSEL R81, R74, -INF , P4 ;  /* 0xff8000004a517808 */ /* 0x010fe40002000000 */
[----:B------:R-:W-:Y:S02]  /*119a0*/  ISETP.GT.AND P4, PT, R8, 0x71, PT ;  /* 0x000000710800780c */ /* 0x000fe40003f84270 */
[----:B------:R-:W-:Y:S02]  /*119b0*/  FMNMX.FTZ R24, R123, R24, !PT ;  /* 0x000000187b187209 */ /* 0x000fe40007810000 */
[----:B---3--:R-:W-:Y:S01]  /*119c0*/  FSEL R85, R20, -INF , P3 ;  /* 0xff80000014557808 */ /* 0x008fe20001800000 */
[----:B------:R-:W1:Y:S01]  /*119d0*/  MUFU.TANH R84, R84 ;  /* 0x0000005400547308 */ /* 0x000e620000002400 */
[----:B------:R-:W-:-:S02]  /*119e0*/  ISETP.GT.AND P3, PT, R8, 0x78, PT ;  /* 0x000000780800780c */ /* 0x000fc40003f64270 */
[----:B--2---:R-:W-:Y:S02]  /*119f0*/  FSEL R127, R127, -INF , P4 ;  /* 0xff8000007f7f7808 */ /* 0x004fe40002000000 */
[----:B------:R-:W-:-:S03]  /*11a00*/  FMNMX.FTZ R24, R125, R24, !PT ;  /* 0x000000187d187209 */ /* 0x000fc60007810000 */
[----:B------:R-:W2:Y:S01]  /*11a10*/  MUFU.TANH R9, R9 ;  /* 0x0000000900097308 */ /* 0x000ea20000002400 */
[----:B0-----:R-:W-:Y:S02]  /*11a20*/  FSEL R107, R78, -INF , P2 ;  /* 0xff8000004e6b7808 */ /* 0x001fe40001000000 */
[----:B------:R-:W-:Y:S02]  /*11a30*/  ISETP.GT.AND P2, PT, R8, 0x79, PT ;  /* 0x000000790800780c */ /* 0x000fe40003f44270 */
[----:B------:R-:W-:-:S03]  /*11a40*/  FMNMX.FTZ R24, R127, R24, !PT ;  /* 0x000000187f187209 */ /* 0x000fc60007810000 */
[----:B------:R-:W0:Y:S01]  /*11a50*/  MUFU.TANH R82, R82 ;  /* 0x0000005200527308 */ /* 0x000e220000002400 */
[----:B-1----:R-:W-:-:S04]  /*11a60*/  FSEL R129, R84, -INF , P3 ;  /* 0xff80000054817808 */ /* 0x002fc80001800000 */
[----:B------:R-:W-:-:S03]  /*11a70*/  FMNMX.FTZ R24, R129, R24, !PT ;  /* 0x0000001881187209 */ /* 0x000fc60007810000 */
[----:B------:R-:W1:Y:S01]  /*11a80*/  MUFU.TANH R83, R83 ;  /* 0x0000005300537308 */ /* 0x000e620000002400 */
[----:B--2---:R-:W-:-:S04]  /*11a90*/  FSEL R131, R9, -INF , P2 ;  /* 0xff80000009837808 */ /* 0x004fc80001000000 */
[----:B------:R-:W-:-:S03]  /*11aa0*/  FMNMX.FTZ R24, R131, R24, !PT ;  /* 0x0000001883187209 */ /* 0x000fc60007810000 */
[----:B------:R-:W2:Y:S02]  /*11ab0*/  MUFU.TANH R86, R86 ;  /* 0x0000005600567308 */ /* 0x000ea40000002400 */
[----:B------:R-:W3:Y:S02]  /*11ac0*/  SHFL.BFLY PT, R9, R24, 0x2, 0x1f ;  /* 0x0c401f0018097f89 */ /* 0x000ee400000e0000 */
[----:B---3--:R-:W-:-:S05]  /*11ad0*/  FMNMX.FTZ R14, R24, R9, !PT ;  /* 0x00000009180e7209 */ /* 0x008fca0007810000 */
[----:B------:R-:W3:Y:S02]  /*11ae0*/  SHFL.BFLY PT, R9, R14, 0x1, 0x1f ;  /* 0x0c201f000e097f89 */ /* 0x000ee400000e0000 */
[----:B---3--:R-:W-:Y:S02]  /*11af0*/  FMNMX.FTZ R9, R14, R9, !PT ;  /* 0x000000090e097209 */ /* 0x008fe40007810000 */
[----:B------:R0:W3:Y:S02]  /*11b00*/  MUFU.TANH R14, R87 ;  /* 0x00000057000e7308 */ /* 0x0000e40000002400 */
[C---:B------:R-:W-:Y:S01]  /*11b10*/  FSETP.NEU.FTZ.AND P0, PT, R9.reuse, -INF , PT ;  /* 0xff8000000900780b */ /* 0x040fe20003f1d000 */
[----:B------:R-:W-:-:S05]  /*11b20*/  FMUL.FTZ R8, R9, R10 ;  /* 0x0000000a09087220 */ /* 0x000fca0000410000 */
[----:B------:R-:W-:Y:S02]  /*11b30*/  FSEL R8, R8, RZ, P0 ;  /* 0x000000ff08087208 */ /* 0x000fe40000000000 */
[----:B------:R-:W-:Y:S02]  /*11b40*/  ISETP.NE.AND P0, PT, R12, RZ, PT ;  /* 0x000000ff0c00720c */ /* 0x000fe40003f05270 */
[----:B------:R4:W3:Y:S01]  /*11b50*/  MUFU.TANH R12, R79 ;  /* 0x0000004f000c7308 */ /* 0x0008e20000002400 */
[-CC-:B------:R-:W-:Y:S01]  /*11b60*/  FFMA.FTZ R174, R73, R10.reuse, -R8.reuse ;  /* 0x0000000a49ae7223 */ /* 0x180fe20000010808 */
[----:B0-----:R-:W-:Y:S01]  /*11b70*/  FSEL R87, R82, -INF , P5 ;  /* 0xff80000052577808 */ /* 0x001fe20002800000 */
[-CC-:B------:R-:W-:Y:S01]  /*11b80*/  FFMA.FTZ R168, R91, R10.reuse, -R8.reuse ;  /* 0x0000000a5ba87223 */ /* 0x180fe20000010808 */
[----:B-1----:R-:W-:Y:S01]  /*11b90*/  FSEL R91, R83, -INF , P4 ;  /* 0xff800000535b7808 */ /* 0x002fe20002000000 */
[-CC-:B------:R-:W-:Y:S01]  /*11ba0*/  FFMA.FTZ R182, R55, R10.reuse, -R8.reuse ;  /* 0x0000000a37b67223 */ /* 0x180fe20000010808 */
[-CC-:B------:R-:W-:Y:S01]  /*11bb0*/  FFMA.FTZ R55, R67, R10.reuse, -R8.reuse ;  /* 0x0000000a43377223 */ /* 0x180fe20000010808 */
[-CC-:B------:R-:W-:Y:S01]  /*11bc0*/  FFMA.FTZ R67, R93, R10.reuse, -R8.reuse ;  /* 0x0000000a5d437223 */ /* 0x180fe20000010808 */
[----:B--2---:R-:W-:Y:S01]  /*11bd0*/  FSEL R93, R86, -INF , P3 ;  /* 0xff800000565d7808 */ /* 0x004fe20001800000 */
[--C-:B----4-:R-:W-:Y:S01]  /*11be0*/  FFMA.FTZ R79, R6, R10, -R8.reuse ;  /* 0x0000000a064f7223 */ /* 0x110fe20000010808 */
[----:B------:R-:W-:Y:S01]  /*11bf0*/  FMNMX.FTZ R6, R3, R4, !PT ;  /* 0x0000000403067209 */ /* 0x000fe20007810000 */
[-CC-:B------:R-:W-:Y:S01]  /*11c00*/  FFMA.FTZ R172, R69, R10.reuse, -R8.reuse ;  /* 0x0000000a45ac7223 */ /* 0x180fe20000010808 */
[-CC-:B------:R-:W-:Y:S01]  /*11c10*/  FFMA.FTZ R69, R97, R10.reuse, -R8.reuse ;  /* 0x0000000a61457223 */ /* 0x180fe20000010808 */
[----:B---3--:R-:W-:Y:S01]  /*11c20*/  FSEL R97, R14, -INF , P2 ;  /* 0xff8000000e617808 */ /* 0x008fe20001000000 */
[--C-:B------:R-:W-:Y:S01]  /*11c30*/  FFMA.FTZ R180, R11, R10, -R8.reuse ;  /* 0x0000000a0bb47223 */ /* 0x100fe20000010808 */
[----:B------:R-:W-:Y:S01]  /*11c40*/  FMNMX.FTZ R6, R7, R6, !PT ;  /* 0x0000000607067209 */ /* 0x000fe20007810000 */
[----:B------:R-:W-:Y:S01]  /*11c50*/  MUFU.EX2 R79, R79 ;  /* 0x0000004f004f7308 */ /* 0x000fe20000000800 */
[----:B------:R-:W-:Y:S01]  /*11c60*/  FSEL R73, R12, -INF , P6 ;  /* 0xff8000000c497808 */ /* 0x000fe20003000000 */
[--C-:B------:R-:W-:Y:S01]  /*11c70*/  FFMA.FTZ R176, R65, R10, -R8.reuse ;  /* 0x0000000a41b07223 */ /* 0x100fe20000010808 */
[----:B------:R-:W-:Y:S01]  /*11c80*/  FMNMX.FTZ R6, R13, R6, !PT ;  /* 0x000000060d067209 */ /* 0x000fe20007810000 */
[-CC-:B------:R-:W-:Y:S01]  /*11c90*/  FFMA.FTZ R59, R59, R10.reuse, -R8.reuse ;  /* 0x0000000a3b3b7223 */ /* 0x180fe20000010808 */
[-CC-:B------:R-:W-:Y:S01]  /*11ca0*/  FFMA.FTZ R178, R63, R10.reuse, -R8.reuse ;  /* 0x0000000a3fb27223 */ /* 0x180fe20000010808 */
        /* <DEDUP_REMOVED lines=18> */
[----:B------:R-:W2:Y:S01]  /*11dd0*/  MUFU.EX2 R55, R55 ;  /* 0x0000003700377308 */ /* 0x000ea20000000800 */
        /* <DEDUP_REMOVED lines=11> */
[----:B------:R-:W-:Y:S01]  /*11e90*/  FFMA.FTZ R105, R131, R10, -R8 ;  /* 0x0000000a83697223 */ /* 0x000fe20000010808 */
[----:B------:R-:W-:-:S02]  /*11ea0*/  IMAD.MOV.U32 R131, RZ, RZ, R151 ;  /* 0x000000ffff837224 */ /* 0x000fc400078e0097 */
[----:B------:R-:W-:Y:S01]  /*11eb0*/  FMNMX.FTZ R6, R37, R6, !PT ;  /* 0x0000000625067209 */ /* 0x000fe20007810000 */
[----:B------:R-:W4:Y:S01]  /*11ec0*/  MUFU.EX2 R59, R59 ;  /* 0x0000003b003b7308 */ /* 0x000f220000000800 */
[--C-:B------:R-:W-:Y:S02]  /*11ed0*/  IMAD.MOV.U32 R129, RZ, RZ, R151.reuse ;  /* 0x000000ffff817224 */ /* 0x100fe400078e0097 */
[----:B------:R-:W-:Y:S01]  /*11ee0*/  FMNMX.FTZ R6, R39, R6, !PT ;  /* 0x0000000627067209 */ /* 0x000fe20007810000 */
[--C-:B------:R-:W-:Y:S02]  /*11ef0*/  IMAD.MOV.U32 R127, RZ, RZ, R151.reuse ;  /* 0x000000ffff7f7224 */ /* 0x100fe400078e0097 */
[--C-:B------:R-:W-:Y:S01]  /*11f00*/  IMAD.MOV.U32 R125, RZ, RZ, R151.reuse ;  /* 0x000000ffff7d7224 */ /* 0x100fe200078e0097 */
[----:B------:R-:W-:Y:S01]  /*11f10*/  FMNMX.FTZ R6, R41, R6, !PT ;  /* 0x0000000629067209 */ /* 0x000fe20007810000 */
[----:B------:R-:W4:Y:S01]  /*11f20*/  MUFU.EX2 R178, R178 ;  /* 0x000000b200b27308 */ /* 0x000f220000000800 */
[----:B------:R-:W-:-:S02]  /*11f30*/  IMAD.MOV.U32 R123, RZ, RZ, R151 ;  /* 0x000000ffff7b7224 */ /* 0x000fc400078e0097 */
[----:B------:R-:W-:Y:S01]  /*11f40*/  FMNMX.FTZ R6, R43, R6, !PT ;  /* 0x000000062b067209 */ /* 0x000fe20007810000 */
[--C-:B------:R-:W-:Y:S02]  /*11f50*/  IMAD.MOV.U32 R121, RZ, RZ, R151.reuse ;  /* 0x000000ffff797224 */ /* 0x100fe400078e0097 */
[--C-:B------:R-:W-:Y:S01]  /*11f60*/  IMAD.MOV.U32 R119, RZ, RZ, R151.reuse ;  /* 0x000000ffff777224 */ /* 0x100fe200078e0097 */
[----:B------:R-:W-:Y:S01]  /*11f70*/  FMNMX.FTZ R6, R45, R6, !PT ;  /* 0x000000062d067209 */ /* 0x000fe20007810000 */
[----:B------:R-:W4:Y:S01]  /*11f80*/  MUFU.EX2 R61, R61 ;  /* 0x0000003d003d7308 */ /* 0x000f220000000800 */
        /* <DEDUP_REMOVED lines=25> */
[----:B------:R-:W-:Y:S01]  /*12120*/  FMNMX.FTZ R11, R97, R6, !PT ;  /* 0x00000006610b7209 */ /* 0x000fe20007810000 */
[----:B------:R-:W-:Y:S01]  /*12130*/  FFMA.FTZ R6, R109, R10, -R8 ;  /* 0x0000000a6d067223 */ /* 0x000fe20000010808 */
[----:B------:R-:W-:-:S03]  /*12140*/  IMAD.MOV.U32 R109, RZ, RZ, R151 ;  /* 0x000000ffff6d7224 */ /* 0x000fc600078e0097 */
[----:B------:R-:W0:Y:S01]  /*12150*/  SHFL.BFLY PT, R12, R11, 0x2, 0x1f ;  /* 0x0c401f000b0c7f89 */ /* 0x000e2200000e0000 */
        /* <DEDUP_REMOVED lines=14> */
[----:B------:R-:W-:-:S03]  /*12240*/  ISETP.GE.AND P2, PT, R152, 0x81, PT ;  /* 0x000000819800780c */ /* 0x000fc60003f46270 */
[----:B------:R-:W-:Y:S01]  /*12250*/  MUFU.EX2 R95, R95 ;  /* 0x0000005f005f7308 */ /* 0x000fe20000000800 */
[-CC-:B------:R-:W-:Y:S01]  /*12260*/  FFMA.FTZ R181, R3, R10.reuse, -R32.reuse ;  /* 0x0000000a03b57223 */ /* 0x180fe20000010820 */
[-CC-:B------:R-:W-:Y:S01]  /*12270*/  FFMA.FTZ R4, R4, R10.reuse, -R32.reuse ;  /* 0x0000000a04047223 */ /* 0x180fe20000010820 */
[-CC-:B------:R-:W-:Y:S01]  /*12280*/  FFMA.FTZ R183, R7, R10.reuse, -R32.reuse ;  /* 0x0000000a07b77223 */ /* 0x180fe20000010820 */
[----:B------:R-:W-:Y:S01]  /*12290*/  FADD.FTZ R3, R180, R79 ;  /* 0x0000004fb4037221 */ /* 0x000fe20000010000 */
[-CC-:B------:R-:W-:Y:S01]  /*122a0*/  FFMA.FTZ R8, R13, R10.reuse, -R32.reuse ;  /* 0x0000000a0d087223 */ /* 0x180fe20000010820 */
[-CC-:B------:R-:W-:Y:S01]  /*122b0*/  FFMA.FTZ R177, R15, R10.reuse, -R32.reuse ;  /* 0x0000000a0fb17223 */ /* 0x180fe20000010820 */
[-CC-:B------:R-:W-:Y:S01]  /*122c0*/  FFMA.FTZ R12, R21, R10.reuse, -R32.reuse ;  /* 0x0000000a150c7223 */ /* 0x180fe20000010820 */
[----:B------:R-:W-:Y:S01]  /*122d0*/  MUFU.EX2 R181, R181 ;  /* 0x000000b500b57308 */ /* 0x000fe20000000800 */
[----:B-1----:R-:W-:Y:S01]  /*122e0*/  FADD.FTZ R30, R182, R3 ;  /* 0x00000003b61e7221 */ /* 0x002fe20000010000 */
[-CC-:B------:R-:W-:Y:S01]  /*122f0*/  FFMA.FTZ R179, R25, R10.reuse, -R32.reuse ;  /* 0x0000000a19b37223 */ /* 0x180fe20000010820 */
[-CC-:B------:R-:W-:Y:S01]  /*12300*/  FFMA.FTZ R14, R27, R10.reuse, -R32.reuse ;  /* 0x0000000a1b0e7223 */ /* 0x180fe20000010820 */
[-C--:B------:R-:W-:Y:S01]  /*12310*/  FFMA.FTZ R173, R29, R10.reuse, -R32 ;  /* 0x0000000a1dad7223 */ /* 0x080fe20000010820 */
[----:B--2---:R-:W-:Y:S01]  /*12320*/  FADD.FTZ R3, R55, R30 ;  /* 0x0000001e37037221 */ /* 0x004fe20000010000 */
[-CC-:B------:R-:W-:Y:S01]  /*12330*/  FFMA.FTZ R20, R31, R10.reuse, -R32.reuse ;  /* 0x0000000a1f147223 */ /* 0x180fe20000010820 */
[-CC-:B------:R-:W-:Y:S01]  /*12340*/  FFMA.FTZ R175, R33, R10.reuse, -R32.reuse ;  /* 0x0000000a21af7223 */ /* 0x180fe20000010820 */
[----:B------:R-:W0:Y:S01]  /*12350*/  MUFU.EX2 R4, R4 ;  /* 0x0000000400047308 */ /* 0x000e220000000800 */
[----:B---3--:R-:W-:Y:S01]  /*12360*/  FADD.FTZ R34, R176, R3 ;  /* 0x00000003b0227221 */ /* 0x008fe20000010000 */
[-CC-:B------:R-:W-:Y:S01]  /*12370*/  FFMA.FTZ R24, R35, R10.reuse, -R32.reuse ;  /* 0x0000000a23187223 */ /* 0x180fe20000010820 */
[-CC-:B------:R-:W-:Y:S01]  /*12380*/  FFMA.FTZ R169, R37, R10.reuse, -R32.reuse ;  /* 0x0000000a25a97223 */ /* 0x180fe20000010820 */
[-C--:B------:R-:W-:Y:S01]  /*12390*/  FFMA.FTZ R26, R39, R10.reuse, -R32 ;  /* 0x0000000a271a7223 */ /* 0x080fe20000010820 */
[----:B----4-:R-:W-:Y:S01]  /*123a0*/  FADD.FTZ R3, R59, R34 ;  /* 0x000000223b037221 */ /* 0x010fe20000010000 */
[-CC-:B------:R-:W-:Y:S01]  /*123b0*/  FFMA.FTZ R171, R41, R10.reuse, -R32.reuse ;  /* 0x0000000a29ab7223 */ /* 0x180fe20000010820 */
[-CC-:B------:R-:W-:Y:S01]  /*123c0*/  FFMA.FTZ R28, R43, R10.reuse, -R32.reuse ;  /* 0x0000000a2b1c7223 */ /* 0x180fe20000010820 */
[----:B------:R-:W1:Y:S01]  /*123d0*/  MUFU.EX2 R183, R183 ;  /* 0x000000b700b77308 */ /* 0x000e620000000800 */
[----:B------:R-:W-:Y:S01]  /*123e0*/  FADD.FTZ R36, R178, R3 ;  /* 0x00000003b2247221 */ /* 0x000fe20000010000 */
[-CC-:B------:R-:W-:Y:S01]  /*123f0*/  FFMA.FTZ R165, R45, R10.reuse, -R32.reuse ;  /* 0x0000000a2da57223 */ /* 0x180fe20000010820 */
[-CC-:B------:R-:W-:Y:S01]  /*12400*/  FFMA.FTZ R30, R47, R10.reuse, -R32.reuse ;  /* 0x0000000a2f1e7223 */ /* 0x180fe20000010820 */
[-C--:B------:R-:W-:Y:S01]  /*12410*/  FFMA.FTZ R167, R49, R10.reuse, -R32 ;  /* 0x0000000a31a77223 */ /* 0x080fe20000010820 */
[----:B------:R-:W-:Y:S01]  /*12420*/  FADD.FTZ R7, R61, R36 ;  /* 0x000000243d077221 */ /* 0x000fe20000010000 */
[-CC-:B------:R-:W-:Y:S01]  /*12430*/  FFMA.FTZ R51, R51, R10.reuse, -R32.reuse ;  /* 0x0000000a33337223 */ /* 0x180fe20000010820 */
[-C--:B------:R-:W-:Y:S01]  /*12440*/  FFMA.FTZ R53, R53, R10.reuse, -R32 ;  /* 0x0000000a35357223 */ /* 0x080fe20000010820 */
[----:B------:R-:W2:Y:S01]  /*12450*/  MUFU.EX2 R8, R8 ;  /* 0x0000000800087308 */ /* 0x000ea20000000800 */
[----:B0-----:R-:W-:Y:S01]  /*12460*/  FADD.FTZ R34, R181, R4 ;  /* 0x00000004b5227221 */ /* 0x001fe20000010000 */
[----:B------:R-:W-:Y:S01]  /*12470*/  FADD.FTZ R38, R172, R7 ;  /* 0x00000007ac267221 */ /* 0x000fe20000010000 */
[-CC-:B------:R-:W-:Y:S01]  /*12480*/  FFMA.FTZ R57, R57, R10.reuse, -R32.reuse ;  /* 0x0000000a39397223 */ /* 0x180fe20000010820 */
[-CC-:B------:R-:W-:Y:S01]  /*12490*/  FFMA.FTZ R75, R75, R10.reuse, -R32.reuse ;  /* 0x0000000a4b4b7223 */ /* 0x180fe20000010820 */
[-C--:B------:R-:W-:Y:S01]  /*124a0*/  FFMA.FTZ R77, R77, R10.reuse, -R32 ;  /* 0x0000000a4d4d7223 */ /* 0x080fe20000010820 */
[----:B------:R-:W-:Y:S01]  /*124b0*/  FADD.FTZ R7, R63, R38 ;  /* 0x000000263f077221 */ /* 0x000fe20000010000 */
[-C--:B------:R-:W-:Y:S01]  /*124c0*/  FFMA.FTZ R81, R81, R10.reuse, -R32 ;  /* 0x0000000a51517223 */ /* 0x080fe20000010820 */
[----:B------:R-:W0:Y:S01]  /*124d0*/  MUFU.EX2 R177, R177 ;  /* 0x000000b100b17308 */ /* 0x000e220000000800 */
[----:B-1----:R-:W-:Y:S01]  /*124e0*/  FADD.FTZ R3, R183, R34 ;  /* 0x00000022b7037221 */ /* 0x002fe20000010000 */
[----:B------:R-:W-:Y:S01]  /*124f0*/  FADD.FTZ R38, R174, R7 ;  /* 0x00000007ae267221 */ /* 0x000fe20000010000 */
[-CC-:B------:R-:W-:Y:S01]  /*12500*/  FFMA.FTZ R85, R85, R10.reuse, -R32.reuse ;  /* 0x0000000a55557223 */ /* 0x180fe20000010820 */
[-CC-:B------:R-:W-:Y:S01]  /*12510*/  FFMA.FTZ R107, R107, R10.reuse, -R32.reuse ;  /* 0x0000000a6b6b7223 */ /* 0x180fe20000010820 */
[-C--:B------:R-:W-:Y:S01]  /*12520*/  FFMA.FTZ R73, R73, R10.reuse, -R32 ;  /* 0x0000000a49497223 */ /* 0x080fe20000010820 */
[----:B------:R-:W-:Y:S01]  /*12530*/  FADD.FTZ R7, R65, R38 ;  /* 0x0000002641077221 */ /* 0x000fe20000010000 */
[-CC-:B------:R-:W-:Y:S01]  /*12540*/  FFMA.FTZ R87, R87, R10.reuse, -R32.reuse ;  /* 0x0000000a57577223 */ /* 0x180fe20000010820 */
[----:B------:R-:W1:Y:S01]  /*12550*/  MUFU.EX2 R12, R12 ;  /* 0x0000000c000c7308 */ /* 0x000e620000000800 */
[----:B--2---:R-:W-:Y:S01]  /*12560*/  FADD.FTZ R36, R8, R3 ;  /* 0x0000000308247221 */ /* 0x004fe20000010000 */
[----:B------:R-:W-:Y:S01]  /*12570*/  FADD.FTZ R40, R168, R7 ;  /* 0x00000007a8287221 */ /* 0x000fe20000010000 */
[-CC-:B------:R-:W-:Y:S01]  /*12580*/  FFMA.FTZ R91, R91, R10.reuse, -R32.reuse ;  /* 0x0000000a5b5b7223 */ /* 0x180fe20000010820 */
[-CC-:B------:R-:W-:Y:S01]  /*12590*/  FFMA.FTZ R93, R93, R10.reuse, -R32.reuse ;  /* 0x0000000a5d5d7223 */ /* 0x180fe20000010820 */
[----:B------:R-:W-:Y:S01]  /*125a0*/  FFMA.FTZ R97, R97, R10, -R32 ;  /* 0x0000000a61617223 */ /* 0x000fe20000010820 */
[----:B------:R-:W-:Y:S01]  /*125b0*/  FADD.FTZ R7, R67, R40 ;  /* 0x0000002843077221 */ /* 0x000fe20000010000 */
[----:B------:R-:W-:Y:S01]  /*125c0*/  F2FP.F16.F32.PACK_AB R152, R89, R6 ;  /* 0x000000065998723e */ /* 0x000fe200000000ff */
[----:B------:R-:W2:Y:S01]  /*125d0*/  MUFU.EX2 R179, R179 ;  /* 0x000000b300b37308 */ /* 0x000ea20000000800 */
[----:B0-----:R-:W-:Y:S01]  /*125e0*/  FADD.FTZ R3, R177, R36 ;  /* 0x00000024b1037221 */ /* 0x001fe20000010000 */
[----:B------:R-:W-:-:S02]  /*125f0*/  F2FP.F16.F32.PACK_AB R181, R4, R181 ;  /* 0x000000b504b5723e */ /* 0x000fc400000000ff */
[----:B------:R-:W-:Y:S02]  /*12600*/  F2FP.F16.F32.PACK_AB R183, R8, R183 ;  /* 0x000000b708b7723e */ /* 0x000fe400000000ff */
[----:B------:R-:W-:Y:S02]  /*12610*/  F2FP.F16.F32.PACK_AB R180, R79, R180 ;  /* 0x000000b44fb4723e */ /* 0x000fe400000000ff */
[----:B------:R-:W0:Y:S01]  /*12620*/  MUFU.EX2 R14, R14 ;  /* 0x0000000e000e7308 */ /* 0x000e220000000800 */
[----:B-1----:R-:W-:Y:S01]  /*12630*/  FADD.FTZ R36, R12, R3 ;  /* 0x000000030c247221 */ /* 0x002fe20000010000 */
[----:B------:R-:W-:Y:S02]  /*12640*/  F2FP.F16.F32.PACK_AB R182, R55, R182 ;  /* 0x000000b637b6723e */ /* 0x000fe400000000ff */
[----:B------:R-:W-:Y:S02]  /*12650*/  F2FP.F16.F32.PACK_AB R176, R59, R176 ;  /* 0x000000b03bb0723e */ /* 0x000fe400000000ff */
[----:B------:R-:W-:-:S02]  /*12660*/  F2FP.F16.F32.PACK_AB R178, R61, R178 ;  /* 0x000000b23db2723e */ /* 0x000fc400000000ff */
[----:B------:R-:W1:Y:S01]  /*12670*/  MUFU.EX2 R173, R173 ;  /* 0x000000ad00ad7308 */ /* 0x000e620000000800 */
[----:B--2---:R-:W-:Y:S01]  /*12680*/  FADD.FTZ R3, R179, R36 ;  /* 0x00000024b3037221 */ /* 0x004fe20000010000 */
[----:B------:R-:W-:Y:S02]  /*12690*/  F2FP.F16.F32.PACK_AB R172, R63, R172 ;  /* 0x000000ac3fac723e */ /* 0x000fe400000000ff */
[----:B------:R-:W-:Y:S02]  /*126a0*/  F2FP.F16.F32.PACK_AB R174, R65, R174 ;  /* 0x000000ae41ae723e */ /* 0x000fe400000000ff */
[----:B------:R-:W-:Y:S02]  /*126b0*/  F2FP.F16.F32.PACK_AB R168, R67, R168 ;  /* 0x000000a843a8723e */ /* 0x000fe400000000ff */
[----:B------:R-:W2:Y:S01]  /*126c0*/  MUFU.EX2 R20, R20 ;  /* 0x0000001400147308 */ /* 0x000ea20000000800 */
[----:B0-----:R-:W-:Y:S01]  /*126d0*/  FADD.FTZ R38, R14, R3 ;  /* 0x000000030e267221 */ /* 0x001fe20000010000 */
[----:B------:R-:W-:-:S02]  /*126e0*/  F2FP.F16.F32.PACK_AB R177, R12, R177 ;  /* 0x000000b10cb1723e */ /* 0x000fc400000000ff */
[----:B------:R-:W-:-:S04]  /*126f0*/  F2FP.F16.F32.PACK_AB R179, R14, R179 ;  /* 0x000000b30eb3723e */ /* 0x000fc800000000ff */
[----:B------:R-:W0:Y:S01]  /*12700*/  MUFU.EX2 R175, R175 ;  /* 0x000000af00af7308 */ /* 0x000e220000000800 */
[----:B-1----:R-:W-:Y:S01]  /*12710*/  FADD.FTZ R3, R173, R38 ;  /* 0x00000026ad037221 */ /* 0x002fe20000010000 */
[----:B------:R-:W-:Y:S01]  /*12720*/  FADD.FTZ R38, R170, R7 ;  /* 0x00000007aa267221 */ /* 0x000fe20000010000 */
[----:B------:R-:W-:-:S03]  /*12730*/  F2FP.F16.F32.PACK_AB R170, R69, R170 ;  /* 0x000000aa45aa723e */ /* 0x000fc600000000ff */
[----:B------:R-:W-:Y:S02]  /*12740*/  FADD.FTZ R7, R69, R38 ;  /* 0x0000002645077221 */ /* 0x000fe40000010000 */
[----:B------:R-:W1:Y:S01]  /*12750*/  MUFU.EX2 R24, R24 ;  /* 0x0000001800187308 */ /* 0x000e620000000800 */
[----:B--2---:R-:W-:Y:S01]  /*12760*/  FADD.FTZ R0, R20, R3 ;  /* 0x0000000314007221 */ /* 0x004fe20000010000 */
[----:B------:R-:W-:Y:S01]  /*12770*/  FADD.FTZ R40, R164, R7 ;  /* 0x00000007a4287221 */ /* 0x000fe20000010000 */
[C---:B------:R-:W-:Y:S02]  /*12780*/  F2FP.F16.F32.PACK_AB R164, R71.reuse, R164 ;  /* 0x000000a447a4723e */ /* 0x040fe400000000ff */
[----:B------:R-:W-:Y:S01]  /*12790*/  F2FP.F16.F32.PACK_AB R173, R20, R173 ;  /* 0x000000ad14ad723e */ /* 0x000fe200000000ff */
[----:B------:R-:W-:Y:S02]  /*127a0*/  FADD.FTZ R7, R71, R40 ;  /* 0x0000002847077221 */ /* 0x000fe40000010000 */
[----:B------:R-:W2:Y:S01]  /*127b0*/  MUFU.EX2 R169, R169 ;  /* 0x000000a900a97308 */ /* 0x000ea20000000800 */
[----:B0-----:R-:W-:Y:S01]  /*127c0*/  FADD.FTZ R3, R175, R0 ;  /* 0x00000000af037221 */ /* 0x001fe20000010000 */
[----:B------:R-:W-:Y:S01]  /*127d0*/  FADD.FTZ R40, R166, R7 ;  /* 0x00000007a6287221 */ /* 0x000fe20000010000 */
[----:B------:R-:W-:-:S03]  /*127e0*/  F2FP.F16.F32.PACK_AB R166, R83, R166 ;  /* 0x000000a653a6723e */ /* 0x000fc600000000ff */
[----:B------:R-:W-:Y:S02]  /*127f0*/  FADD.FTZ R7, R83, R40 ;  /* 0x0000002853077221 */ /* 0x000fe40000010000 */
[----:B------:R-:W0:Y:S01]  /*12800*/  MUFU.EX2 R26, R26 ;  /* 0x0000001a001a7308 */ /* 0x000e220000000800 */
[----:B-1----:R-:W-:Y:S01]  /*12810*/  FADD.FTZ R38, R24, R3 ;  /* 0x0000000318267221 */ /* 0x002fe20000010000 */
[----:B------:R-:W-:Y:S01]  /*12820*/  FADD.FTZ R40, R6, R7 ;  /* 0x0000000706287221 */ /* 0x000fe20000010000 */
[----:B------:R-:W-:-:S03]  /*12830*/  F2FP.F16.F32.PACK_AB R175, R24, R175 ;  /* 0x000000af18af723e */ /* 0x000fc600000000ff */
[----:B------:R-:W-:Y:S01]  /*12840*/  FADD.FTZ R7, R89, R40 ;  /* 0x0000002859077221 */ /* 0x000fe20000010000 */
[----:B------:R-:W-:Y:S01]  /*12850*/  IMAD.MOV.U32 R89, RZ, RZ, R151 ;  /* 0x000000ffff597224 */ /* 0x000fe200078e0097 */
[----:B------:R-:W1:Y:S01]  /*12860*/  MUFU.EX2 R171, R171 ;  /* 0x000000ab00ab7308 */ /* 0x000e620000000800 */
[----:B--2---:R-:W-:Y:S01]  /*12870*/  FADD.FTZ R3, R169, R38 ;  /* 0x00000026a9037221 */ /* 0x004fe20000010000 */
[----:B------:R-:W-:Y:S01]  /*12880*/  FADD.FTZ R40, R154, R7 ;  /* 0x000000079a287221 */ /* 0x000fe20000010000 */
[----:B------:R-:W-:-:S03]  /*12890*/  F2FP.F16.F32.PACK_AB R154, R95, R154 ;  /* 0x0000009a5f9a723e */ /* 0x000fc600000000ff */
[----:B------:R-:W-:Y:S01]  /*128a0*/  FADD.FTZ R7, R95, R40 ;  /* 0x000000285f077221 */ /* 0x000fe20000010000 */
[----:B------:R-:W-:Y:S01]  /*128b0*/  IMAD.MOV.U32 R95, RZ, RZ, R151 ;  /* 0x000000ffff5f7224 */ /* 0x000fe200078e0097 */
[----:B------:R-:W2:Y:S01]  /*128c0*/  MUFU.EX2 R28, R28 ;  /* 0x0000001c001c7308 */ /* 0x000ea20000000800 */
[C---:B0-----:R-:W-:Y:S01]  /*128d0*/  FADD.FTZ R38, R26.reuse, R3 ;  /* 0x000000031a267221 */ /* 0x041fe20000010000 */
[----:B------:R-:W-:-:S06]  /*128e0*/  F2FP.F16.F32.PACK_AB R169, R26, R169 ;  /* 0x000000a91aa9723e */ /* 0x000fcc00000000ff */
[----:B------:R-:W0:Y:S01]  /*128f0*/  MUFU.EX2 R165, R165 ;  /* 0x000000a500a57308 */ /* 0x000e220000000800 */
[----:B-1----:R-:W-:-:S07]  /*12900*/  FADD.FTZ R3, R171, R38 ;  /* 0x00000026ab037221 */ /* 0x002fce0000010000 */
[----:B------:R-:W1:Y:S01]  /*12910*/  MUFU.EX2 R30, R30 ;  /* 0x0000001e001e7308 */ /* 0x000e620000000800 */
[C---:B--2---:R-:W-:Y:S01]  /*12920*/  FADD.FTZ R38, R28.reuse, R3 ;  /* 0x000000031c267221 */ /* 0x044fe20000010000 */
[----:B------:R-:W-:-:S06]  /*12930*/  F2FP.F16.F32.PACK_AB R171, R28, R171 ;  /* 0x000000ab1cab723e */ /* 0x000fcc00000000ff */
[----:B------:R-:W2:Y:S01]  /*12940*/  MUFU.EX2 R167, R167 ;  /* 0x000000a700a77308 */ /* 0x000ea20000000800 */
[----:B0-----:R-:W-:-:S07]  /*12950*/  FADD.FTZ R3, R165, R38 ;  /* 0x00000026a5037221 */ /* 0x001fce0000010000 */
[----:B------:R-:W0:Y:S01]  /*12960*/  MUFU.EX2 R34, R51 ;  /* 0x0000003300227308 */ /* 0x000e220000000800 */
[C---:B-1----:R-:W-:Y:S01]  /*12970*/  FADD.FTZ R38, R30.reuse, R3 ;  /* 0x000000031e267221 */ /* 0x042fe20000010000 */
[----:B------:R-:W-:-:S06]  /*12980*/  F2FP.F16.F32.PACK_AB R165, R30, R165 ;  /* 0x000000a51ea5723e */ /* 0x000fcc00000000ff */
[----:B------:R-:W1:Y:S01]  /*12990*/  MUFU.EX2 R156, R156 ;  /* 0x0000009c009c7308 */ /* 0x000e620000000800 */
[----:B--2---:R-:W-:-:S07]  /*129a0*/  FADD.FTZ R3, R167, R38 ;  /* 0x00000026a7037221 */ /* 0x004fce0000010000 */
[----:B------:R-:W2:Y:S01]  /*129b0*/  MUFU.EX2 R53, R53 ;  /* 0x0000003500357308 */ /* 0x000ea20000000800 */
[C---:B0-----:R-:W-:Y:S01]  /*129c0*/  FADD.FTZ R40, R34.reuse, R3 ;  /* 0x0000000322287221 */ /* 0x041fe20000010000 */
[----:B------:R-:W-:-:S06]  /*129d0*/  F2FP.F16.F32.PACK_AB R167, R34, R167 ;  /* 0x000000a722a7723e */ /* 0x000fcc00000000ff */
[----:B------:R-:W0:Y:S01]  /*129e0*/  MUFU.EX2 R99, R99 ;  /* 0x0000006300637308 */ /* 0x000e220000000800 */
[----:B-1----:R-:W-:-:S07]  /*129f0*/  FADD.FTZ R42, R156, R7 ;  /* 0x000000079c2a7221 */ /* 0x002fce0000010000 */
[----:B------:R-:W1:Y:S01]  /*12a00*/  MUFU.EX2 R36, R57 ;  /* 0x0000003900247308 */ /* 0x000e620000000800 */
[----:B--2---:R-:W-:-:S07]  /*12a10*/  FADD.FTZ R3, R53, R40 ;  /* 0x0000002835037221 */ /* 0x004fce0000010000 */
[----:B------:R-:W2:Y:S01]  /*12a20*/  MUFU.EX2 R158, R158 ;  /* 0x0000009e009e7308 */ /* 0x000ea20000000800 */
[C---:B0-----:R-:W-:Y:S01]  /*12a30*/  FADD.FTZ R7, R99.reuse, R42 ;  /* 0x0000002a63077221 */ /* 0x041fe20000010000 */
[----:B------:R-:W-:Y:S01]  /*12a40*/  F2FP.F16.F32.PACK_AB R156, R99, R156 ;  /* 0x0000009c639c723e */ /* 0x000fe200000000ff */
[----:B------:R-:W-:-:S05]  /*12a50*/  IMAD.MOV.U32 R99, RZ, RZ, R151 ;  /* 0x000000ffff637224 */ /* 0x000fca00078e0097 */
[----:B------:R-:W0:Y:S01]  /*12a60*/  MUFU.EX2 R75, R75 ;  /* 0x0000004b004b7308 */ /* 0x000e220000000800 */
[C---:B-1----:R-:W-:Y:S01]  /*12a70*/  FADD.FTZ R40, R36.reuse, R3 ;  /* 0x0000000324287221 */ /* 0x042fe20000010000 */
[----:B------:R-:W-:-:S06]  /*12a80*/  F2FP.F16.F32.PACK_AB R153, R36, R53 ;  /* 0x000000352499723e */ /* 0x000fcc00000000ff */
[----:B------:R-:W1:Y:S01]  /*12a90*/  MUFU.EX2 R101, R101 ;  /* 0x0000006500657308 */ /* 0x000e620000000800 */
[----:B--2---:R-:W-:-:S07]  /*12aa0*/  FADD.FTZ R42, R158, R7 ;  /* 0x000000079e2a7221 */ /* 0x004fce0000010000 */
[----:B------:R-:W2:Y:S01]  /*12ab0*/  MUFU.EX2 R0, R77 ;  /* 0x0000004d00007308 */ /* 0x000ea20000000800 */
[----:B0-----:R-:W-:-:S07]  /*12ac0*/  FADD.FTZ R3, R75, R40 ;  /* 0x000000284b037221 */ /* 0x001fce0000010000 */
[----:B------:R-:W0:Y:S01]  /*12ad0*/  MUFU.EX2 R160, R160 ;  /* 0x000000a000a07308 */ /* 0x000e220000000800 */
[C---:B-1----:R-:W-:Y:S01]  /*12ae0*/  FADD.FTZ R7, R101.reuse, R42 ;  /* 0x0000002a65077221 */ /* 0x042fe20000010000 */
[----:B------:R-:W-:Y:S01]  /*12af0*/  F2FP.F16.F32.PACK_AB R158, R101, R158 ;  /* 0x0000009e659e723e */ /* 0x000fe200000000ff */
[----:B------:R-:W-:-:S05]  /*12b00*/  IMAD.MOV.U32 R101, RZ, RZ, R151 ;  /* 0x000000ffff657224 */ /* 0x000fca00078e0097 */
[----:B------:R-:W1:Y:S01]  /*12b10*/  MUFU.EX2 R81, R81 ;  /* 0x0000005100517308 */ /* 0x000e620000000800 */
[C---:B--2---:R-:W-:Y:S01]  /*12b20*/  FADD.FTZ R40, R0.reuse, R3 ;  /* 0x0000000300287221 */ /* 0x044fe20000010000 */
[----:B------:R-:W-:-:S06]  /*12b30*/  F2FP.F16.F32.PACK_AB R155, R0, R75 ;  /* 0x0000004b009b723e */ /* 0x000fcc00000000ff */
[----:B------:R-:W2:Y:S01]  /*12b40*/  MUFU.EX2 R103, R103 ;  /* 0x0000006700677308 */ /* 0x000ea20000000800 */
[----:B0-----:R-:W-:-:S07]  /*12b50*/  FADD.FTZ R42, R160, R7 ;  /* 0x00000007a02a7221 */ /* 0x001fce0000010000 */
[----:B------:R-:W0:Y:S01]  /*12b60*/  MUFU.EX2 R32, R85 ;  /* 0x0000005500207308 */ /* 0x000e220000000800 */
[----:B-1----:R-:W-:-:S07]  /*12b70*/  FADD.FTZ R3, R81, R40 ;  /* 0x0000002851037221 */ /* 0x002fce0000010000 */
[----:B------:R-:W1:Y:S01]  /*12b80*/  MUFU.EX2 R162, R162 ;  /* 0x000000a200a27308 */ /* 0x000e620000000800 */
[C---:B--2---:R-:W-:Y:S01]  /*12b90*/  FADD.FTZ R7, R103.reuse, R42 ;  /* 0x0000002a67077221 */ /* 0x044fe20000010000 */
[----:B------:R-:W-:Y:S01]  /*12ba0*/  F2FP.F16.F32.PACK_AB R160, R103, R160 ;  /* 0x000000a067a0723e */ /* 0x000fe200000000ff */
[----:B------:R-:W-:-:S05]  /*12bb0*/  IMAD.MOV.U32 R103, RZ, RZ, R151 ;  /* 0x000000ffff677224 */ /* 0x000fca00078e0097 */
[----:B------:R-:W2:Y:S01]  /*12bc0*/  MUFU.EX2 R107, R107 ;  /* 0x0000006b006b7308 */ /* 0x000ea20000000800 */
[C---:B0-----:R-:W-:Y:S01]  /*12bd0*/  FADD.FTZ R40, R32.reuse, R3 ;  /* 0x0000000320287221 */ /* 0x041fe20000010000 */
[----:B------:R-:W-:-:S06]  /*12be0*/  F2FP.F16.F32.PACK_AB R157, R32, R81 ;  /* 0x00000051209d723e */ /* 0x000fcc00000000ff */
[----:B------:R-:W0:Y:S01]  /*12bf0*/  MUFU.EX2 R38, R73 ;  /* 0x0000004900267308 */ /* 0x000e220000000800 */
[----:B-1----:R-:W-:-:S07]  /*12c00*/  FADD.FTZ R42, R162, R7 ;  /* 0x00000007a22a7221 */ /* 0x002fce0000010000 */
[----:B------:R-:W1:Y:S01]  /*12c10*/  MUFU.EX2 R87, R87 ;  /* 0x0000005700577308 */ /* 0x000e620000000800 */
[----:B--2---:R-:W-:-:S07]  /*12c20*/  FADD.FTZ R7, R107, R40 ;  /* 0x000000286b077221 */ /* 0x004fce0000010000 */
[----:B------:R2:W3:Y:S01]  /*12c30*/  MUFU.EX2 R6, R91 ;  /* 0x0000005b00067308 */ /* 0x0004e20000000800 */
[C---:B0-----:R-:W-:Y:S01]  /*12c40*/  FADD.FTZ R8, R38.reuse, R7 ;  /* 0x0000000726087221 */ /* 0x041fe20000010000 */
[----:B------:R-:W-:Y:S01]  /*12c50*/  F2FP.F16.F32.PACK_AB R159, R38, R107 ;  /* 0x0000006b269f723e */ /* 0x000fe200000000ff */
[----:B------:R-:W-:-:S05]  /*12c60*/  IMAD.MOV.U32 R107, RZ, RZ, R151 ;  /* 0x000000ffff6b7224 */ /* 0x000fca00078e0097 */
[----:B------:R-:W0:Y:S01]  /*12c70*/  MUFU.EX2 R93, R93 ;  /* 0x0000005d005d7308 */ /* 0x000e220000000800 */
[----:B-1----:R-:W-:Y:S01]  /*12c80*/  FADD.FTZ R7, R87, R8 ;  /* 0x0000000857077221 */ /* 0x002fe20000010000 */
[----:B--2---:R-:W-:-:S06]  /*12c90*/  IMAD.MOV.U32 R91, RZ, RZ, R151 ;  /* 0x000000ffff5b7224 */ /* 0x004fcc00078e0097 */
[----:B------:R-:W1:Y:S01]  /*12ca0*/  MUFU.EX2 R105, R105 ;  /* 0x0000006900697308 */ /* 0x000e620000000800 */
[C---:B---3--:R-:W-:Y:S01]  /*12cb0*/  FADD.FTZ R8, R6.reuse, R7 ;  /* 0x0000000706087221 */ /* 0x048fe20000010000 */
[----:B------:R-:W-:Y:S01]  /*12cc0*/  F2FP.F16.F32.PACK_AB R161, R6, R87 ;  /* 0x0000005706a1723e */ /* 0x000fe200000000ff */
[----:B------:R-:W-:-:S05]  /*12cd0*/  IMAD.MOV.U32 R6, RZ, RZ, 0x3f800000 ;  /* 0x3f800000ff067424 */ /* 0x000fca00078e00ff */
[----:B------:R2:W3:Y:S01]  /*12ce0*/  MUFU.EX2 R4, R97 ;  /* 0x0000006100047308 */ /* 0x0004e20000000800 */
[----:B0-----:R-:W-:Y:S01]  /*12cf0*/  FADD.FTZ R7, R93, R8 ;  /* 0x000000085d077221 */ /* 0x001fe20000010000 */
[C---:B-1----:R-:W-:Y:S01]  /*12d00*/  FADD.FTZ R3, R105.reuse, R42 ;  /* 0x0000002a69037221 */ /* 0x042fe20000010000 */
[----:B------:R-:W-:Y:S01]  /*12d10*/  F2FP.F16.F32.PACK_AB R162, R105, R162 ;  /* 0x000000a269a2723e */ /* 0x000fe200000000ff */
[--C-:B------:R-:W-:Y:S02]  /*12d20*/  IMAD.MOV.U32 R105, RZ, RZ, R151.reuse ;  /* 0x000000ffff697224 */ /* 0x100fe400078e0097 */
[----:B--2---:R-:W-:Y:S02]  /*12d30*/  IMAD.MOV.U32 R97, RZ, RZ, R151 ;  /* 0x000000ffff617224 */ /* 0x004fe400078e0097 */
[C---:B---3--:R-:W-:Y:S01]  /*12d40*/  FADD.FTZ R0, R4.reuse, R7 ;  /* 0x0000000704007221 */ /* 0x048fe20000010000 */
[----:B------:R-:W-:Y:S01]  /*12d50*/  F2FP.F16.F32.PACK_AB R163, R4, R93 ;  /* 0x0000005d04a3723e */ /* 0x000fe200000000ff */
[----:B------:R-:W-:Y:S01]  /*12d60*/  IMAD.MOV.U32 R93, RZ, RZ, R151 ;  /* 0x000000ffff5d7224 */ /* 0x000fe200078e0097 */
[----:B------:R-:W-:Y:S01]  /*12d70*/  MOV R4, 0x3f800000 ;  /* 0x3f80000000047802 */ /* 0x000fe20000000f00 */
[----:B------:R-:W-:Y:S06]  /*12d80*/  @!P2 BRA `(.L_x_623) ;  /* 0x0000002c00c0a947 */ /* 0x000fec0003800000 */
[----:B------:R-:W-:Y:S01]  /*12d90*/  VIADD R13, R207, 0xfffffffe ;  /* 0xfffffffecf0d7836 */ /* 0x000fe20000000000 */
[----:B------:R-:W-:Y:S01]  /*12da0*/  MOV R12, R11 ;  /* 0x0000000b000c7202 */ /* 0x000fe20000000f00 */
[----:B------:R-:W-:Y:S01]  /*12db0*/  IMAD.MOV.U32 R7, RZ, RZ, R9 ;  /* 0x000000ffff077224 */ /* 0x000fe200078e0009 */
[----:B------:R-:W-:Y:S01]  /*12dc0*/  MOV R15, R194 ;  /* 0x000000c2000f7202 */ /* 0x000fe20000000f00 */
[----:B------:R-:W-:Y:S01]  /*12dd0*/  IMAD.MOV.U32 R20, RZ, RZ, R192 ;  /* 0x000000ffff147224 */ /* 0x000fe200078e00c0 */
[----:B------:R-:W-:Y:S02]  /*12de0*/  MOV R4, 0x3f800000 ;  /* 0x3f80000000047802 */ /* 0x000fe40000000f00 */
        /* <DEDUP_REMOVED lines=31> */
[----:B------:R-:W-:-:S07]  /*12fe0*/  CS2R R88, SRZ ;  /* 0x0000000000587805 */ /* 0x000fce000001ff00 */
.L_x_634:
[----:B------:R-:W-:-:S05]  /*12ff0*/  VIADD R8, R20, 0x1 ;  /* 0x0000000114087836 */ /* 0x000fca0000000000 */
[----:B------:R-:W-:-:S04]  /*13000*/  ISETP.NE.AND P2, PT, R8, 0x2, PT ;  /* 0x000000020800780c */ /* 0x000fc80003f45270 */
[----:B------:R-:W-:Y:S02]  /*13010*/  SEL R194, RZ, 0x1, P2 ;  /* 0x00000001ffc27807 */ /* 0x000fe40001000000 */
[----:B------:R-:W-:Y:S02]  /*13020*/  SEL R192, R8, RZ, P2 ;  /* 0x000000ff08c07207 */ /* 0x000fe40001000000 */
[----:B------:R-:W-:Y:S01]  /*13030*/  LOP3.LUT R194, R15, R194, RZ, 0x3c, !PT ;  /* 0x000000c20fc27212 */ /* 0x000fe200078e3cff */
[----:B------:R-:W-:Y:S06]  /*13040*/  @!P0 BRA `(.L_x_624) ;  /* 0x0000000000048947 */ /* 0x000fec0003800000 */
[----:B------:R-:W-:Y:S01]  /*13050*/  BPT.TRAP 0x1 ;  /* 0x000000040000795c */ /* 0x000fe20000300000 */
.L_x_624:
[----:B------:R-:W-:Y:S02]  /*13060*/  LEA R14, R192, R2, 0x3 ;  /* 0x00000002c00e7211 */ /* 0x000fe400078e18ff */
[----:B------:R-:W-:-:S04]  /*13070*/  SHF.L.U32 R11, R194, 0x1f, RZ ;  /* 0x0000001fc20b7819 */ /* 0x000fc800000006ff */
[----:B------:R0:W1:Y:S01]  /*13080*/  SYNCS.PHASECHK.TRANS64.TRYWAIT P2, [R14+URZ+0x34830], R11 ;  /* 0x0348300b0e0075a7 */ /* 0x000062000804017f */
[----:B------:R-:W-:Y:S05]  /*13090*/  @!P0 BRA `(.L_x_625) ;  /* 0x0000000000048947 */ /* 0x000fea0003800000 */
[----:B------:R-:W-:Y:S01]  /*130a0*/  BPT.TRAP 0x1 ;  /* 0x000000040000795c */ /* 0x000fe20000300000 */
.L_x_625:
[----:B------:R-:W-:Y:S01]  /*130b0*/  BSSY B1, `(.L_x_626) ;  /* 0x0000006000017945 */ /* 0x000fe20003800000 */
[----:B------:R-:W-:Y:S02]  /*130c0*/  IMAD R8, R192, 0xc00, R5 ;  /* 0x00000c00c0087824 */ /* 0x000fe400078e0205 */
[----:B------:R-:W-:Y:S01]  /*130d0*/  IMAD.MOV.U32 R9, RZ, RZ, 0x40000040 ;  /* 0x40000040ff097424 */ /* 0x000fe200078e00ff */
[----:B-1----:R-:W-:Y:S06]  /*130e0*/  @P2 BRA `(.L_x_627) ;  /* 0x0000000000082947 */ /* 0x002fec0003800000 */
[----:B------:R-:W1:Y:S02]  /*130f0*/  SYNCS.PHASECHK.TRANS64.TRYWAIT P2, [R14+URZ+0x34830], R11 ;  /* 0x0348300b0e0075a7 */ /* 0x000e64000804017f */
[----:B-1----:R-:W-:Y:S05]  /*13100*/  @!P2 BRA `(.L_x_628) ;  /* 0x000000b800d4a947 */ /* 0x002fea0003800000 */
.L_x_627:
[----:B------:R-:W-:Y:S05]  /*13110*/  BSYNC B1 ;  /* 0x0000000000017941 */ /* 0x000fea0003800000 */
.L_x_626:
[----:B------:R-:W2:Y:S04]  /*13120*/  LDL.64 R24, [R1+0x30] ;  /* 0x0000300001187983 */ /* 0x000ea80000100a00 */
[----:B------:R-:W3:Y:S04]  /*13130*/  LDL.64 R234, [R1+0x28] ;  /* 0x0000280001ea7983 */ /* 0x000ee80000100a00 */
[----:B------:R-:W4:Y:S01]  /*13140*/  LDL.64 R232, [R1+0x20] ;  /* 0x0000200001e87983 */ /* 0x000f220000100a00 */
[C---:B------:R-:W-:Y:S02]  /*13150*/  R2UR UR6, R8.reuse ;  /* 0x00000000080672ca */ /* 0x040fe400000e0000 */
[----:B------:R-:W-:Y:S01]  /*13160*/  R2UR UR7, R9 ;  /* 0x00000000090772ca */ /* 0x000fe200000e0000 */
[----:B------:R-:W5:Y:S01]  /*13170*/  LDL.64 R230, [R1+0x18] ;  /* 0x0000180001e67983 */ /* 0x000f620000100a00 */
[----:B01----:R-:W-:Y:S01]  /*13180*/  IMAD.MOV.U32 R11, RZ, RZ, 0x40000040 ;  /* 0x40000040ff0b7424 */ /* 0x003fe200078e00ff */
[----:B------:R-:W-:-:S02]  /*13190*/  IADD3 R10, R8, 0x2, RZ ;  /* 0x00000002080a7810 */ /* 0x000fc40007ffe0ff */
[----:B------:R-:W5:Y:S04]  /*131a0*/  LDL.64 R228, [R1+0x10] ;  /* 0x0000100001e47983 */ /* 0x000f680000100a00 */
[----:B------:R-:W5:Y:S04]  /*131b0*/  LDL.64 R226, [R1+0x8] ;  /* 0x0000080001e27983 */ /* 0x000f680000100a00 */
[----:B------:R-:W5:Y:S01]  /*131c0*/  LDL.64 R224, [R1] ;  /* 0x0000000001e07983 */ /* 0x000f620000100a00 */
[----:B--2---:R-:W-:Y:S02]  /*131d0*/  R2UR UR4, R24 ;  /* 0x00000000180472ca */ /* 0x004fe400000e0000 */
[----:B------:R-:W-:-:S02]  /*131e0*/  R2UR UR5, R25 ;  /* 0x00000000190572ca */ /* 0x000fc400000e0000 */
[----:B------:R-:W-:-:S11]  /*131f0*/  WARPGROUP.ARRIVE ;  /* 0x00000000000079c5 */ /* 0x000fd60000000000 */
[----:B------:R-:W-:Y:S01]  /*13200*/  HGMMA.64x128x16.F32 R24, gdesc[UR4], RZ, !UPT, gsb0 ;  /* 0x01e00000041879f0 */ /* 0x000fe2000c0008ff */
[----:B------:R-:W-:Y:S02]  /*13210*/  R2UR UR6, R10 ;  /* 0x000000000a0672ca */ /* 0x000fe400000e0000 */
[----:B------:R-:W-:Y:S02]  /*13220*/  R2UR UR7, R11 ;  /* 0x000000000b0772ca */ /* 0x000fe400000e0000 */
[----:B---3--:R-:W-:Y:S02]  /*13230*/  R2UR UR4, R234 ;  /* 0x00000000ea0472ca */ /* 0x008fe400000e0000 */
[----:B------:R-:W-:Y:S01]  /*13240*/  R2UR UR5, R235 ;  /* 0x00000000eb0572ca */ /* 0x000fe200000e0000 */
[----:B------:R-:W-:Y:S01]  /*13250*/  IMAD.MOV.U32 R11, RZ, RZ, 0x40000040 ;  /* 0x40000040ff0b7424 */ /* 0x000fe200078e00ff */
[----:B------:R-:W-:Y:S01]  /*13260*/  IADD3 R10, R8, 0x4, RZ ;  /* 0x00000004080a7810 */ /* 0x000fe20007ffe0ff */
[----:B------:R-:W-:-:S02]  /*13270*/  WARPGROUP.DEPBAR.LE gsb0, 0x0 ;  /* 0x00008000000079c5 */ /* 0x000fc40000010000 */
[----:B------:R-:W-:-:S08]  /*13280*/  WARPGROUP.ARRIVE ;  /* 0x00000000000079c5 */ /* 0x000fd00000000000 */
[----:B------:R-:W-:Y:S01]  /*13290*/  HGMMA.64x128x16.F32 R24, gdesc[UR4], R24, gsb0 ;  /* 0x01e00000041879f0 */ /* 0x000fe20008000818 */
[----:B------:R-:W-:Y:S02]  /*132a0*/  R2UR UR6, R10 ;  /* 0x000000000a0672ca */ /* 0x000fe400000e0000 */
[----:B------:R-:W-:Y:S02]  /*132b0*/  R2UR UR7, R11 ;  /* 0x000000000b0772ca */ /* 0x000fe400000e0000 */
[----:B----4-:R-:W-:Y:S02]  /*132c0*/  R2UR UR4, R232 ;  /* 0x00000000e80472ca */ /* 0x010fe400000e0000 */
        /* <DEDUP_REMOVED lines=8> */
[----:B-----5:R-:W-:Y:S02]  /*13350*/  R2UR UR4, R230 ;  /* 0x00000000e60472ca */ /* 0x020fe400000e0000 */
        /* <DEDUP_REMOVED lines=8> */
[----:B------:R-:W-:Y:S02]  /*133e0*/  R2UR UR4, R228 ;  /* 0x00000000e40472ca */ /* 0x000fe400000e0000 */
        /* <DEDUP_REMOVED lines=25> */
[----:B------:R-:W-:Y:S01]  /*13580*/  R2UR UR7, R11 ;  /* 0x000000000b0772ca */ /* 0x000fe200000e0000 */
[----:B------:R-:W-:Y:S01]  /*13590*/  UMOV UR4, UR56 ;  /* 0x0000003800047c82 */ /* 0x000fe20008000000 */
[----:B------:R-:W-:Y:S01]  /*135a0*/  UMOV UR5, UR57 ;  /* 0x0000003900057c82 */ /* 0x000fe20008000000 */
[----:B------:R-:W-:Y:S01]  /*135b0*/  IMAD.MOV.U32 R11, RZ, RZ, 0x40000040 ;  /* 0x40000040ff0b7424 */ /* 0x000fe200078e00ff */
[----:B------:R-:W-:Y:S01]  /*135c0*/  IADD3 R10, R8, 0x800, RZ ;  /* 0x00000800080a7810 */ /* 0x000fe20007ffe0ff */
[----:B------:R-:W-:Y:S02]  /*135d0*/  WARPGROUP.DEPBAR.LE gsb0, 0x0 ;  /* 0x00008000000079c5 */ /* 0x000fe40000010000 */
[----:B------:R-:W-:-:S06]  /*135e0*/  WARPGROUP.ARRIVE ;  /* 0x00000000000079c5 */ /* 0x000fcc0000000000 */
        /* <DEDUP_REMOVED lines=100> */
[----:B------:R-:W-:Y:S05]  /*13c30*/  @!P0 BRA `(.L_x_629) ;  /* 0x0000000000048947 */ /* 0x000fea0003800000 */
[----:B------:R-:W-:Y:S01]  /*13c40*/  BPT.TRAP 0x1 ;  /* 0x000000040000795c */ /* 0x000fe20000300000 */
.L_x_629:
[----:B------:R-:W-:Y:S02]  /*13c50*/  SHF.L.U32 R4, R15, 0x1f, RZ ;  /* 0x0000001f0f047819 */ /* 0x000fe400000006ff */
[----:B------:R-:W-:-:S04]  /*13c60*/  LEA R15, R20, R2, 0x3 ;  /* 0x00000002140f7211 */ /* 0x000fc800078e18ff */
[----:B------:R0:W1:Y:S01]  /*13c70*/  SYNCS.PHASECHK.TRANS64.TRYWAIT P2, [R15+URZ+0x34850], R4 ;  /* 0x034850040f0075a7 */ /* 0x000062000804017f */
[----:B------:R-:W-:Y:S05]  /*13c80*/  @!P0 BRA `(.L_x_630) ;  /* 0x0000000000048947 */ /* 0x000fea0003800000 */
[----:B------:R-:W-:Y:S01]  /*13c90*/  BPT.TRAP 0x1 ;  /* 0x000000040000795c */ /* 0x000fe20000300000 */
.L_x_630:
[----:B------:R-:W-:Y:S04]  /*13ca0*/  BSSY B1, `(.L_x_631) ;  /* 0x0000004000017945 */ /* 0x000fe80003800000 */
[----:B-1----:R-:W-:Y:S05]  /*13cb0*/  @P2 BRA `(.L_x_632) ;  /* 0x0000000000082947 */ /* 0x002fea0003800000 */
[----:B------:R-:W1:Y:S02]  /*13cc0*/  SYNCS.PHASECHK.TRANS64.TRYWAIT P2, [R15+URZ+0x34850], R4 ;  /* 0x034850040f0075a7 */ /* 0x000e64000804017f */
[----:B-1----:R-:W-:Y:S05]  /*13cd0*/  @!P2 BRA `(.L_x_633) ;  /* 0x000000ac00f4a947 */ /* 0x002fea0003800000 */
.L_x_632:
[----:B------:R-:W-:Y:S05]  /*13ce0*/  BSYNC B1 ;  /* 0x0000000000017941 */ /* 0x000fea0003800000 */
.L_x_631:
[----:B------:R-:W-:Y:S01]  /*13cf0*/  VIADD R6, R2, 0x400 ;  /* 0x0000040002067836 */ /* 0x000fe20000000000 */
[----:B------:R-:W-:Y:S01]  /*13d00*/  WARPGROUP.ARRIVE ;  /* 0x00000000000079c5 */ /* 0x000fe20000000000 */
[----:B------:R-:W-:Y:S02]  /*13d10*/  IMAD.MOV.U32 R11, RZ, RZ, 0x40000040 ;  /* 0x40000040ff0b7424 */ /* 0x000fe400078e00ff */
[----:B01----:R-:W-:Y:S01]  /*13d20*/  FMUL.FTZ R4, R24, UR42 ;  /* 0x0000002a18047c20 */ /* 0x003fe20008410000 */
[----:B------:R-:W-:Y:S01]  /*13d30*/  FMUL.FTZ R21, R25, UR42 ;  /* 0x0000002a19157c20 */ /* 0x000fe20008410000 */
[----:B------:R-:W-:Y:S01]  /*13d40*/  SHF.R.U32.HI R6, RZ, 0x4, R6 ;  /* 0x00000004ff067819 */ /* 0x000fe20000011606 */
[----:B------:R-:W-:Y:S01]  /*13d50*/  FMUL.FTZ R25, R28, UR42 ;  /* 0x0000002a1c197c20 */ /* 0x000fe20008410000 */
[----:B------:R-:W-:Y:S01]  /*13d60*/  FMUL.FTZ R28, R29, UR42 ;  /* 0x0000002a1d1c7c20 */ /* 0x000fe20008410000 */
[----:B------:R-:W-:Y:S01]  /*13d70*/  FMUL.FTZ R24, R27, UR42 ;  /* 0x0000002a1b187c20 */ /* 0x000fe20008410000 */
[----:B------:R-:W-:Y:S01]  /*13d80*/  LOP3.LUT R6, R6, 0x3fff, RZ, 0xc0, !PT ;  /* 0x00003fff06067812 */ /* 0x000fe200078ec0ff */
[----:B------:R-:W0:Y:S01]  /*13d90*/  MUFU.TANH R4, R4 ;  /* 0x0000000400047308 */ /* 0x000e220000002400 */
[----:B------:R-:W-:Y:S01]  /*13da0*/  FMUL.FTZ R27, R31, UR42 ;  /* 0x0000002a1f1b7c20 */ /* 0x000fe20008410000 */
[----:B------:R-:W-:Y:S01]  /*13db0*/  FMUL.FTZ R31, R33, UR42 ;  /* 0x0000002a211f7c20 */ /* 0x000fe20008410000 */
[----:B------:R-:W-:Y:S01]  /*13dc0*/  LOP3.LUT R9, R6, 0x4000000, RZ, 0xfc, !PT ;  /* 0x0400000006097812 */ /* 0x000fe200078efcff */
[----:B------:R-:W-:Y:S01]  /*13dd0*/  FMUL.FTZ R29, R34, UR42 ;  /* 0x0000002a221d7c20 */ /* 0x000fe20008410000 */
[----:B------:R-:W-:Y:S01]  /*13de0*/  FMUL.FTZ R34, R36, UR42 ;  /* 0x0000002a24227c20 */ /* 0x000fe20008410000 */
[----:B------:R-:W-:Y:S01]  /*13df0*/  FMUL.FTZ R36, R37, UR42 ;  /* 0x0000002a25247c20 */ /* 0x000fe20008410000 */
[----:B------:R-:W-:Y:S01]  /*13e00*/  LEA R8, R20, R9, 0xb ;  /* 0x0000000914087211 */ /* 0x000fe200078e58ff */
[----:B------:R-:W-:Y:S01]  /*13e10*/  IMAD.MOV.U32 R9, RZ, RZ, 0x40000040 ;  /* 0x40000040ff097424 */ /* 0x000fe200078e00ff */
[----:B------:R-:W1:Y:S01]  /*13e20*/  MUFU.TANH R21, R21 ;  /* 0x0000001500157308 */ /* 0x000e620000002400 */
[----:B------:R-:W-:Y:S01]  /*13e30*/  FMUL.FTZ R20, R26, UR42 ;  /* 0x0000002a1a147c20 */ /* 0x000fe20008410000 */
[----:B------:R-:W-:Y:S01]  /*13e40*/  R2UR UR6, R8 ;  /* 0x00000000080672ca */ /* 0x000fe200000e0000 */
[----:B------:R-:W-:Y:S01]  /*13e50*/  FMUL.FTZ R26, R30, UR42 ;  /* 0x0000002a1e1a7c20 */ /* 0x000fe20008410000 */
[----:B------:R-:W-:Y:S01]  /*13e60*/  R2UR UR7, R9 ;  /* 0x00000000090772ca */ /* 0x000fe200000e0000 */
[----:B------:R-:W-:Y:S01]  /*13e70*/  FMUL.FTZ R30, R32, UR42 ;  /* 0x0000002a201e7c20 */ /* 0x000fe20008410000 */
[----:B------:R-:W-:Y:S01]  /*13e80*/  IADD3 R10, R8, 0x80, RZ ;  /* 0x00000080080a7810 */ /* 0x000fe20007ffe0ff */
[----:B------:R-:W-:Y:S01]  /*13e90*/  FMUL.FTZ R33, R38, UR42 ;  /* 0x0000002a26217c20 */ /* 0x000fe20008410000 */
[----:B------:R-:W2:Y:S01]  /*13ea0*/  MUFU.TANH R25, R25 ;  /* 0x0000001900197308 */ /* 0x000ea20000002400 */
[----:B0-----:R-:W-:Y:S01]  /*13eb0*/  FMNMX.FTZ R6, R4, R7, !PT ;  /* 0x0000000704067209 */ /* 0x001fe20007810000 */
[----:B------:R-:W-:Y:S01]  /*13ec0*/  FMUL.FTZ R38, R40, UR42 ;  /* 0x0000002a28267c20 */ /* 0x000fe20008410000 */
[----:B------:R-:W-:Y:S01]  /*13ed0*/  FMUL.FTZ R32, R35, UR42 ;  /* 0x0000002a23207c20 */ /* 0x000fe20008410000 */
[----:B------:R-:W-:Y:S01]  /*13ee0*/  FMUL.FTZ R35, R39, UR42 ;  /* 0x0000002a27237c20 */ /* 0x000fe20008410000 */
[----:B------:R-:W-:Y:S01]  /*13ef0*/  FMUL.FTZ R39, R41, UR42 ;  /* 0x0000002a29277c20 */ /* 0x000fe20008410000 */
[----:B------:R-:W-:Y:S01]  /*13f00*/  FMUL.FTZ R37, R42, UR42 ;  /* 0x0000002a2a257c20 */ /* 0x000fe20008410000 */
[----:B------:R-:W-:Y:S01]  /*13f10*/  FMUL.FTZ R42, R43, UR42 ;  /* 0x0000002a2b2a7c20 */ /* 0x000fe20008410000 */
[----:B------:R-:W0:Y:S01]  /*13f20*/  MUFU.TANH R28, R28 ;  /* 0x0000001c001c7308 */ /* 0x000e220000002400 */
[----:B------:R-:W-:Y:S01]  /*13f30*/  HGMMA.64x128x16.F32 R88, R180, gdesc[UR4].tnspB, R88, gsb0 ;  /* 0x41e00004b4587df0 */ /* 0x000fe20008000858 */
[----:B------:R-:W-:Y:S01]  /*13f40*/  R2UR UR6, R10 ;  /* 0x000000000a0672ca */ /* 0x000fe200000e0000 */
[----:B------:R-:W-:Y:S01]  /*13f50*/  FMUL.FTZ R43, R44, UR42 ;  /* 0x0000002a2c2b7c20 */ /* 0x000fe20008410000 */
[----:B------:R-:W-:Y:S01]  /*13f60*/  R2UR UR7, R11 ;  /* 0x000000000b0772ca */ /* 0x000fe200000e0000 */
[----:B------:R-:W-:Y:S01]  /*13f70*/  IMAD.MOV.U32 R11, RZ, RZ, 0x40000040 ;  /* 0x40000040ff0b7424 */ /* 0x000fe200078e00ff */
[----:B------:R-:W-:Y:S01]  /*13f80*/  IADD3 R10, R8, 0x100, RZ ;  /* 0x00000100080a7810 */ /* 0x000fe20007ffe0ff */
[----:B------:R-:W-:Y:S01]  /*13f90*/  FMUL.FTZ R45, R45, UR42 ;  /* 0x0000002a2d2d7c20 */ /* 0x000fe20008410000 */
[----:B------:R-:W3:Y:S01]  /*13fa0*/  MUFU.TANH R30, R30 ;  /* 0x0000001e001e7308 */ /* 0x000ee20000002400 */
[----:B-1----:R-:W-:Y:S01]  /*13fb0*/  FMNMX.FTZ R6, R21, R6, !PT ;  /* 0x0000000615067209 */ /* 0x002fe20007810000 */
[----:B------:R-:W-:Y:S01]  /*13fc0*/  FMUL.FTZ R48, R48, UR42 ;  /* 0x0000002a30307c20 */ /* 0x000fe20008410000 */
[----:B------:R-:W-:Y:S01]  /*13fd0*/  FMUL.FTZ R44, R46, UR42 ;  /* 0x0000002a2e2c7c20 */ /* 0x000fe20008410000 */
[----:B------:R-:W-:Y:S01]  /*13fe0*/  FMUL.FTZ R46, R47, UR42 ;  /* 0x0000002a2f2e7c20 */ /* 0x000fe20008410000 */
[----:B--2---:R-:W-:Y:S01]  /*13ff0*/  FMNMX.FTZ R9, R25, R6, !PT ;  /* 0x0000000619097209 */ /* 0x004fe20007810000 */
[----:B------:R-:W-:Y:S01]  /*14000*/  FMUL.FTZ R47, R50, UR42 ;  /* 0x0000002a322f7c20 */ /* 0x000fe20008410000 */
[----:B------:R-:W-:Y:S01]  /*14010*/  FMUL.FTZ R50, R54, UR42 ;  /* 0x0000002a36327c20 */ /* 0x000fe20008410000 */
[----:B------:R-:W1:Y:S01]  /*14020*/  MUFU.TANH R31, R31 ;  /* 0x0000001f001f7308 */ /* 0x000e620000002400 */
        /* <DEDUP_REMOVED lines=8> */
[----:B---3--:R-:W-:Y:S01]  /*140b0*/  FMNMX.FTZ R6, R30, R9, !PT ;  /* 0x000000091e067209 */ /* 0x008fe20007810000 */
[----:B------:R-:W-:Y:S01]  /*140c0*/  FMUL.FTZ R72, R76, UR42 ;  /* 0x0000002a4c487c20 */ /* 0x000fe20008410000 */
[----:B------:R-:W-:Y:S01]  /*140d0*/  FMUL.FTZ R76, R80, UR42 ;  /* 0x0000002a504c7c20 */ /* 0x000fe20008410000 */
[----:B------:R-:W-:Y:S01]  /*140e0*/  VIADD R40, R8, 0x200 ;  /* 0x0000020008287836 */ /* 0x000fe20000000000 */
[----:B------:R-:W-:Y:S01]  /*140f0*/  MOV R41, 0x40000040 ;  /* 0x4000004000297802 */ /* 0x000fe20000000f00 */
        /* <DEDUP_REMOVED lines=17> */
[----:B------:R-:W-:Y:S01]  /*14210*/  @!P1 VIADD R14, R14, 0x34840 ;  /* 0x000348400e0e9836 */ /* 0x000fe20000000000 */
[----:B------:R-:W0:Y:S01]  /*14220*/  MUFU.TANH R39, R39 ;  /* 0x0000002700277308 */ /* 0x000e220000002400 */
[----:B--2---:R-:W-:-:S02]  /*14230*/  FMNMX.FTZ R9, R36, R9, !PT ;  /* 0x0000000924097209 */ /* 0x004fc40007810000 */
[----:B------:R-:W-:Y:S02]  /*14240*/  @!P1 IADD3 R15, R15, 0x34860, RZ ;  /* 0x000348600f0f9810 */ /* 0x000fe40007ffe0ff */
[C---:B------:R-:W-:Y:S01]  /*14250*/  ISETP.GT.AND P2, PT, R13.reuse, RZ, PT ;  /* 0x000000ff0d00720c */ /* 0x040fe20003f44270 */
[----:B------:R-:W-:Y:S02]  /*14260*/  VIADD R13, R13, 0xffffffff ;  /* 0xffffffff0d0d7836 */ /* 0x000fe40000000000 */
[----:B------:R-:W2:Y:S01]  /*14270*/  MUFU.TANH R43, R43 ;  /* 0x0000002b002b7308 */ /* 0x000ea20000002400 */
[----:B-1----:R-:W-:-:S07]  /*14280*/  FMNMX.FTZ R6, R38, R9, !PT ;  /* 0x0000000926067209 */ /* 0x002fce0007810000 */
[----:B------:R-:W1:Y:S01]  /*14290*/  MUFU.TANH R45, R45 ;  /* 0x0000002d002d7308 */ /* 0x000e620000002400 */
[----:B0-----:R-:W-:-:S07]  /*142a0*/  FMNMX.FTZ R6, R39, R6, !PT ;  /* 0x0000000627067209 */ /* 0x001fce0007810000 */
[----:B------:R-:W0:Y:S01]  /*142b0*/  MUFU.TANH R48, R48 ;  /* 0x0000003000307308 */ /* 0x000e220000002400 */
[----:B--2---:R-:W-:-:S07]  /*142c0*/  FMNMX.FTZ R6, R43, R6, !PT ;  /* 0x000000062b067209 */ /* 0x004fce0007810000 */
[----:B------:R-:W-:Y:S01]  /*142d0*/  MUFU.TANH R58, R58 ;  /* 0x0000003a003a7308 */ /* 0x000fe20000002400 */
[----:B-1----:R-:W-:-:S07]  /*142e0*/  FMNMX.FTZ R9, R45, R6, !PT ;  /* 0x000000062d097209 */ /* 0x002fce0007810000 */
[----:B------:R-:W-:Y:S01]  /*142f0*/  MUFU.TANH R60, R60 ;  /* 0x0000003c003c7308 */ /* 0x000fe20000002400 */
[----:B0-----:R-:W-:-:S07]  /*14300*/  FMNMX.FTZ R9, R48, R9, !PT ;  /* 0x0000000930097209 */ /* 0x001fce0007810000 */
[----:B------:R-:W-:Y:S08]  /*14310*/  MUFU.TANH R61, R61 ;  /* 0x0000003d003d7308 */ /* 0x000ff00000002400 */
[----:B------:R-:W-:Y:S08]  /*14320*/  MUFU.TANH R64, R64 ;  /* 0x0000004000407308 */ /* 0x000ff00000002400 */
[----:B------:R-:W-:Y:S08]  /*14330*/  MUFU.TANH R68, R68 ;  /* 0x0000004400447308 */ /* 0x000ff00000002400 */
[----:B------:R-:W-:Y:S08]  /*14340*/  MUFU.TANH R72, R72 ;  /* 0x0000004800487308 */ /* 0x000ff00000002400 */
[----:B------:R-:W-:Y:S08]  /*14350*/  MUFU.TANH R76, R76 ;  /* 0x0000004c004c7308 */ /* 0x000ff00000002400 */
[----:B------:R-:W-:Y:S01]  /*14360*/  MUFU.TANH R80, R80 ;  /* 0x0000005000507308 */ /* 0x000fe20000002400 */
[----:B------:R-:W-:-:S02]  /*14370*/  WARPGROUP.DEPBAR.LE gsb0, 0x0 ;  /* 0x00008000000079c5 */ /* 0x000fc40000010000 */
[----:B------:R-:W-:-:S05]  /*14380*/  WARPGROUP.ARRIVE ;  /* 0x00000000000079c5 */ /* 0x000fca0000000000 */
[----:B------:R-:W0:Y:S01]  /*14390*/  MUFU.TANH R20, R20 ;  /* 0x0000001400147308 */ /* 0x000e220000002400 */
[----:B------:R-:W-:Y:S01]  /*143a0*/  HGMMA.64x128x16.F32 R88, R176, gdesc[UR4].tnspB, R88, gsb0 ;  /* 0x41e00004b0587df0 */ /* 0x000fe20008000858 */
[----:B------:R-:W-:Y:S02]  /*143b0*/  R2UR UR6, R10 ;  /* 0x000000000a0672ca */ /* 0x000fe400000e0000 */
[----:B------:R-:W-:Y:S01]  /*143c0*/  R2UR UR7, R11 ;  /* 0x000000000b0772ca */ /* 0x000fe200000e0000 */
[----:B------:R-:W-:Y:S01]  /*143d0*/  IMAD.MOV.U32 R11, RZ, RZ, 0x40000040 ;  /* 0x40000040ff0b7424 */ /* 0x000fe200078e00ff */
[----:B------:R-:W-:Y:S02]  /*143e0*/  IADD3 R10, R8, 0x180, RZ ;  /* 0x00000180080a7810 */ /* 0x000fe40007ffe0ff */
        /* <DEDUP_REMOVED lines=21> */
[----:B------:R-:W-:Y:S01]  /*14540*/  FMUL.FTZ R51, R52, UR42 ;  /* 0x0000002a34337c20 */ /* 0x000fe20008410000 */
[----:B------:R-:W-:Y:S01]  /*14550*/  FMUL.FTZ R52, R53, UR42 ;  /* 0x0000002a35347c20 */ /* 0x000fe20008410000 */
[----:B------:R-:W-:Y:S01]  /*14560*/  FMUL.FTZ R53, R55, UR42 ;  /* 0x0000002a37357c20 */ /* 0x000fe20008410000 */
[----:B------:R-:W-:Y:S01]  /*14570*/  HGMMA.64x128x16.F32 R88, R172, gdesc[UR4].tnspB, R88, gsb0 ;  /* 0x41e00004ac587df0 */ /* 0x000fe20008000858 */
[----:B------:R-:W-:Y:S01]  /*14580*/  R2UR UR6, R10 ;  /* 0x000000000a0672ca */ /* 0x000fe200000e0000 */
[----:B------:R-:W1:Y:S01]  /*14590*/  MUFU.TANH R176, R176 ;  /* 0x000000b000b07308 */ /* 0x000e620000002400 */
[----:B------:R-:W-:Y:S01]  /*145a0*/  R2UR UR7, R11 ;  /* 0x000000000b0772ca */ /* 0x000fe200000e0000 */
        /* <DEDUP_REMOVED lines=11> */
[----:B0-----:R-:W-:Y:S01]  /*14660*/  FMNMX.FTZ R11, R20, R12, !PT ;  /* 0x0000000c140b7209 */ /* 0x001fe20007810000 */
[----:B------:R-:W-:-:S02]  /*14670*/  FMUL.FTZ R85, R87, UR42 ;  /* 0x0000002a57557c20 */ /* 0x000fc40008410000 */
[----:B------:R-:W0:Y:S01]  /*14680*/  MUFU.TANH R52, R52 ;  /* 0x0000003400347308 */ /* 0x000e220000002400 */
[----:B-1----:R-:W-:Y:S02]  /*14690*/  FMNMX.FTZ R6, R176, R9, !PT ;  /* 0x00000009b0067209 */ /* 0x002fe40007810000 */
[----:B------:R-:W-:-:S05]  /*146a0*/  FMNMX.FTZ R11, R24, R11, !PT ;  /* 0x0000000b180b7209 */ /* 0x000fca0007810000 */
[----:B------:R-:W1:Y:S01]  /*146b0*/  MUFU.TANH R55, R55 ;  /* 0x0000003700377308 */ /* 0x000e620000002400 */
[----:B--2---:R-:W-:-:S07]  /*146c0*/  FMNMX.FTZ R9, R51, R6, !PT ;  /* 0x0000000633097209 */ /* 0x004fce0007810000 */
[----:B------:R-:W2:Y:S01]  /*146d0*/  MUFU.TANH R56, R56 ;  /* 0x0000003800387308 */ /* 0x000ea20000002400 */
[----:B0-----:R-:W-:-:S07]  /*146e0*/  FMNMX.FTZ R6, R52, R9, !PT ;  /* 0x0000000934067209 */ /* 0x001fce0007810000 */
[----:B------:R-:W0:Y:S01]  /*146f0*/  MUFU.TANH R62, R62 ;  /* 0x0000003e003e7308 */ /* 0x000e220000002400 */
[----:B-1----:R-:W-:-:S07]  /*14700*/  FMNMX.FTZ R9, R55, R6, !PT ;  /* 0x0000000637097209 */ /* 0x002fce0007810000 */
[----:B------:R-:W1:Y:S01]  /*14710*/  MUFU.TANH R65, R65 ;  /* 0x0000004100417308 */ /* 0x000e620000002400 */
[----:B--2---:R-:W-:-:S04]  /*14720*/  FMNMX.FTZ R9, R56, R9, !PT ;  /* 0x0000000938097209 */ /* 0x004fc80007810000 */
[----:B------:R-:W-:-:S03]  /*14730*/  FMNMX.FTZ R9, R58, R9, !PT ;  /* 0x000000093a097209 */ /* 0x000fc60007810000 */
[----:B------:R-:W2:Y:S01]  /*14740*/  MUFU.TANH R69, R69 ;  /* 0x0000004500457308 */ /* 0x000ea20000002400 */
[----:B------:R-:W-:-:S04]  /*14750*/  FMNMX.FTZ R6, R60, R9, !PT ;  /* 0x000000093c067209 */ /* 0x000fc80007810000 */
[----:B------:R-:W-:-:S03]  /*14760*/  FMNMX.FTZ R9, R61, R6, !PT ;  /* 0x000000063d097209 */ /* 0x000fc60007810000 */
[----:B------:R-:W3:Y:S01]  /*14770*/  MUFU.TANH R73, R73 ;  /* 0x0000004900497308 */ /* 0x000ee20000002400 */
[----:B0-----:R-:W-:-:S04]  /*14780*/  FMNMX.FTZ R9, R62, R9, !PT ;  /* 0x000000093e097209 */ /* 0x001fc80007810000 */
[----:B------:R-:W-:-:S03]  /*14790*/  FMNMX.FTZ R6, R64, R9, !PT ;  /* 0x0000000940067209 */ /* 0x000fc60007810000 */
[----:B------:R-:W0:Y:S01]  /*147a0*/  MUFU.TANH R77, R77 ;  /* 0x0000004d004d7308 */ /* 0x000e220000002400 */
[----:B-1----:R-:W-:-:S04]  /*147b0*/  FMNMX.FTZ R9, R65, R6, !PT ;  /* 0x0000000641097209 */ /* 0x002fc80007810000 */
[----:B------:R-:W-:-:S03]  /*147c0*/  FMNMX.FTZ R6, R68, R9, !PT ;  /* 0x0000000944067209 */ /* 0x000fc60007810000 */
[----:B------:R-:W1:Y:S01]  /*147d0*/  MUFU.TANH R81, R81 ;  /* 0x0000005100517308 */ /* 0x000e620000002400 */
[----:B--2---:R-:W-:-:S04]  /*147e0*/  FMNMX.FTZ R9, R69, R6, !PT ;  /* 0x0000000645097209 */ /* 0x004fc80007810000 */
[----:B------:R-:W-:-:S03]  /*147f0*/  FMNMX.FTZ R6, R72, R9, !PT ;  /* 0x0000000948067209 */ /* 0x000fc60007810000 */
[----:B------:R-:W2:Y:S01]  /*14800*/  MUFU.TANH R49, R49 ;  /* 0x0000003100317308 */ /* 0x000ea20000002400 */
[----:B---3--:R-:W-:-:S04]  /*14810*/  FMNMX.FTZ R9, R73, R6, !PT ;  /* 0x0000000649097209 */ /* 0x008fc80007810000 */
[----:B------:R-:W-:-:S03]  /*14820*/  FMNMX.FTZ R6, R76, R9, !PT ;  /* 0x000000094c067209 */ /* 0x000fc60007810000 */
[----:B------:R-:W3:Y:S01]  /*14830*/  MUFU.TANH R53, R53 ;  /* 0x0000003500357308 */ /* 0x000ee20000002400 */
[----:B0-----:R-:W-:-:S04]  /*14840*/  FMNMX.FTZ R9, R77, R6, !PT ;  /* 0x000000064d097209 */ /* 0x001fc80007810000 */
[----:B------:R-:W-:-:S03]  /*14850*/  FMNMX.FTZ R6, R80, R9, !PT ;  /* 0x0000000950067209 */ /* 0x000fc60007810000 */
[----:B------:R-:W0:Y:S01]  /*14860*/  MUFU.TANH R57, R57 ;  /* 0x0000003900397308 */ /* 0x000e220000002400 */
[----:B-1----:R-:W-:-:S05]  /*14870*/  FMNMX.FTZ R6, R81, R6, !PT ;  /* 0x0000000651067209 */ /* 0x002fca0007810000 */
[----:B------:R-:W1:Y:S02]  /*14880*/  SHFL.BFLY PT, R9, R6, 0x2, 0x1f ;  /* 0x0c401f0006097f89 */ /* 0x000e6400000e0000 */
[----:B------:R-:W4:Y:S08]  /*14890*/  MUFU.TANH R59, R59 ;  /* 0x0000003b003b7308 */ /* 0x000f300000002400 */
[----:B------:R-:W5:Y:S08]  /*148a0*/  MUFU.TANH R70, R70 ;  /* 0x0000004600467308 */ /* 0x000f700000002400 */
[----:B------:R-:W5:Y:S01]  /*148b0*/  MUFU.TANH R71, R71 ;  /* 0x0000004700477308 */ /* 0x000f620000002400 */
[----:B-1----:R-:W-:-:S07]  /*148c0*/  FMNMX.FTZ R10, R6, R9, !PT ;  /* 0x00000009060a7209 */ /* 0x002fce0007810000 */
[----:B------:R-:W1:Y:S01]  /*148d0*/  MUFU.TANH R74, R74 ;  /* 0x0000004a004a7308 */ /* 0x000e620000002400 */
[----:B------:R-:W2:Y:S01]  /*148e0*/  SHFL.BFLY PT, R9, R10, 0x1, 0x1f ;  /* 0x0c201f000a097f89 */ /* 0x000ea200000e0000 */
[----:B------:R-:W-:Y:S02]  /*148f0*/  WARPGROUP.DEPBAR.LE gsb0, 0x0 ;  /* 0x00008000000079c5 */ /* 0x000fe40000010000 */
[----:B------:R-:W-:-:S04]  /*14900*/  WARPGROUP.ARRIVE ;  /* 0x00000000000079c5 */ /* 0x000fc80000000000 */
[----:B------:R-:W-:Y:S02]  /*14910*/  MUFU.TANH R75, R75 ;  /* 0x0000004b004b7308 */ /* 0x000fe40000002400 */
[----:B------:R-:W-:Y:S01]  /*14920*/  HGMMA.64x128x16.F32 R88, R168, gdesc[UR4].tnspB, R88, gsb0 ;  /* 0x41e00004a8587df0 */ /* 0x000fe20008000858 */
[----:B------:R-:W-:Y:S02]  /*14930*/  R2UR UR6, R40 ;  /* 0x00000000280672ca */ /* 0x000fe400000e0000 */
[----:B------:R-:W-:-:S03]  /*14940*/  R2UR UR7, R41 ;  /* 0x00000000290772ca */ /* 0x000fc600000e0000 */
[----:B------:R-:W-:Y:S08]  /*14950*/  MUFU.TANH R78, R78 ;  /* 0x0000004e004e7308 */ /* 0x000ff00000002400 */
[----:B------:R-:W-:Y:S01]  /*14960*/  MUFU.TANH R79, R79 ;  /* 0x0000004f004f7308 */ /* 0x000fe20000002400 */
[----:B--2---:R-:W-:Y:S02]  /*14970*/  FMNMX.FTZ R9, R10, R9, !PT ;  /* 0x000000090a097209 */ /* 0x004fe40007810000 */
[----:B------:R-:W-:-:S03]  /*14980*/  MOV R10, UR43 ;  /* 0x0000002b000a7c02 */ /* 0x000fc60008000f00 */
[----:B------:R-:W-:Y:S02]  /*14990*/  FADD.FTZ R7, -R9, R7 ;  /* 0x0000000709077221 */ /* 0x000fe40000010100 */
[----:B------:R-:W-:Y:S02]  /*149a0*/  MUFU.TANH R82, R82 ;  /* 0x0000005200527308 */ /* 0x000fe40000002400 */
[-C--:B------:R-:W-:Y:S01]  /*149b0*/  FMUL.FTZ R6, R7, R10.reuse ;  /* 0x0000000a07067220 */ /* 0x080fe20000410000 */
[----:B------:R-:W-:-:S04]  /*149c0*/  FMUL.FTZ R7, R9, R10 ;  /* 0x0000000a09077220 */ /* 0x000fc80000410000 */
[-CC-:B------:R-:W-:Y:S01]  /*149d0*/  FFMA.FTZ R182, R25, R10.reuse, -R7.reuse ;  /* 0x0000000a19b67223 */ /* 0x180fe20000010807 */
[-CC-:B------:R-:W-:Y:S01]  /*149e0*/  FFMA.FTZ R25, R28, R10.reuse, -R7.reuse ;  /* 0x0000000a1c197223 */ /* 0x180fe20000010807 */
[-CC-:B------:R-:W-:Y:S01]  /*149f0*/  FFMA.FTZ R28, R30, R10.reuse, -R7.reuse ;  /* 0x0000000a1e1c7223 */ /* 0x180fe20000010807 */
[-CC-:B------:R-:W-:Y:S01]  /*14a00*/  FFMA.FTZ R40, R31, R10.reuse, -R7.reuse ;  /* 0x0000000a1f287223 */ /* 0x180fe20000010807 */
[----:B------:R-:W-:Y:S01]  /*14a10*/  VIADD R30, R8, 0x280 ;  /* 0x00000280081e7836 */ /* 0x000fe20000000000 */
[----:B------:R-:W-:Y:S01]  /*14a20*/  MOV R31, 0x40000040 ;  /* 0x40000040001f7802 */ /* 0x000fe20000000f00 */
[-CC-:B------:R-:W-:Y:S01]  /*14a30*/  FFMA.FTZ R180, R4, R10.reuse, -R7.reuse ;  /* 0x0000000a04b47223 */ /* 0x180fe20000010807 */
[----:B------:R-:W-:Y:S01]  /*14a40*/  FMNMX.FTZ R4, R26, R11, !PT ;  /* 0x0000000b1a047209 */ /* 0x000fe20007810000 */
[----:B------:R-:W-:Y:S01]  /*14a50*/  MUFU.TANH R83, R83 ;  /* 0x0000005300537308 */ /* 0x000fe20000002400 */
[-CC-:B------:R-:W-:Y:S01]  /*14a60*/  FFMA.FTZ R21, R21, R10.reuse, -R7.reuse ;  /* 0x0000000a15157223 */ /* 0x180fe20000010807 */
[--C-:B------:R-:W-:Y:S01]  /*14a70*/  FFMA.FTZ R178, R34, R10, -R7.reuse ;  /* 0x0000000a22b27223 */ /* 0x100fe20000010807 */
[----:B------:R-:W-:Y:S01]  /*14a80*/  FMNMX.FTZ R4, R27, R4, !PT ;  /* 0x000000041b047209 */ /* 0x000fe20007810000 */
[-CC-:B------:R-:W-:Y:S01]  /*14a90*/  FFMA.FTZ R41, R36, R10.reuse, -R7.reuse ;  /* 0x0000000a24297223 */ /* 0x180fe20000010807 */
[-CC-:B------:R-:W-:Y:S01]  /*14aa0*/  FFMA.FTZ R172, R38, R10.reuse, -R7.reuse ;  /* 0x0000000a26ac7223 */ /* 0x180fe20000010807 */
[--C-:B------:R-:W-:Y:S01]  /*14ab0*/  FFMA.FTZ R34, R39, R10, -R7.reuse ;  /* 0x0000000a27227223 */ /* 0x100fe20000010807 */
[----:B------:R-:W-:Y:S01]  /*14ac0*/  FMNMX.FTZ R11, R29, R4, !PT ;  /* 0x000000041d0b7209 */ /* 0x000fe20007810000 */
[----:B------:R-:W-:Y:S01]  /*14ad0*/  MUFU.TANH R84, R84 ;  /* 0x0000005400547308 */ /* 0x000fe20000002400 */
[-CC-:B------:R-:W-:Y:S01]  /*14ae0*/  FFMA.FTZ R174, R43, R10.reuse, -R7.reuse ;  /* 0x0000000a2bae7223 */ /* 0x180fe20000010807 */
[-CC-:B------:R-:W-:Y:S01]  /*14af0*/  FFMA.FTZ R36, R45, R10.reuse, -R7.reuse ;  /* 0x0000000a2d247223 */ /* 0x180fe20000010807 */
[----:B------:R-:W-:Y:S01]  /*14b00*/  FMNMX.FTZ R4, R32, R11, !PT ;  /* 0x0000000b20047209 */ /* 0x000fe20007810000 */
[-CC-:B------:R-:W-:Y:S01]  /*14b10*/  FFMA.FTZ R38, R176, R10.reuse, -R7.reuse ;  /* 0x0000000ab0267223 */ /* 0x180fe20000010807 */
[-CC-:B------:R-:W-:Y:S01]  /*14b20*/  FFMA.FTZ R39, R52, R10.reuse, -R7.reuse ;  /* 0x0000000a34277223 */ /* 0x180fe20000010807 */
[--C-:B------:R-:W-:Y:S01]  /*14b30*/  FFMA.FTZ R45, R62, R10, -R7.reuse ;  /* 0x0000000a3e2d7223 */ /* 0x100fe20000010807 */
[----:B------:R-:W-:Y:S01]  /*14b40*/  FMNMX.FTZ R4, R33, R4, !PT ;  /* 0x0000000421047209 */ /* 0x000fe20007810000 */
[----:B------:R-:W-:Y:S01]  /*14b50*/  MUFU.TANH R85, R85 ;  /* 0x0000005500557308 */ /* 0x000fe20000002400 */
[-CC-:B------:R-:W-:Y:S01]  /*14b60*/  FFMA.FTZ R43, R68, R10.reuse, -R7.reuse ;  /* 0x0000000a442b7223 */ /* 0x180fe20000010807 */
[--C-:B------:R-:W-:Y:S01]  /*14b70*/  FFMA.FTZ R52, R69, R10, -R7.reuse ;  /* 0x0000000a45347223 */ /* 0x100fe20000010807 */
[----:B------:R-:W-:Y:S01]  /*14b80*/  FMNMX.FTZ R4, R35, R4, !PT ;  /* 0x0000000423047209 */ /* 0x000fe20007810000 */
[----:B------:R-:W-:-:S03]  /*14b90*/  FFMA.FTZ R62, R80, R10, -R7 ;  /* 0x0000000a503e7223 */ /* 0x000fc60000010807 */
        /* <DEDUP_REMOVED lines=11> */
[----:B---3--:R-:W-:-:S04]  /*14c50*/  FMNMX.FTZ R11, R53, R4, !PT ;  /* 0x00000004350b7209 */ /* 0x008fc80007810000 */
[----:B------:R-:W-:Y:S01]  /*14c60*/  FMNMX.FTZ R4, R54, R11, !PT ;  /* 0x0000000b36047209 */ /* 0x000fe20007810000 */
[----:B------:R-:W-:Y:S03]  /*14c70*/  MUFU.EX2 R25, R25 ;  /* 0x0000001900197308 */ /* 0x000fe60000000800 */
[----:B0-----:R-:W-:-:S04]  /*14c80*/  FMNMX.FTZ R4, R57, R4, !PT ;  /* 0x0000000439047209 */ /* 0x001fc80007810000 */
[----:B----4-:R-:W-:Y:S01]  /*14c90*/  FMNMX.FTZ R4, R59, R4, !PT ;  /* 0x000000043b047209 */ /* 0x010fe20007810000 */
[----:B------:R-:W-:Y:S03]  /*14ca0*/  MUFU.EX2 R28, R28 ;  /* 0x0000001c001c7308 */ /* 0x000fe60000000800 */
[----:B------:R-:W-:-:S04]  /*14cb0*/  FMNMX.FTZ R11, R63, R4, !PT ;  /* 0x000000043f0b7209 */ /* 0x000fc80007810000 */
[----:B------:R-:W-:Y:S01]  /*14cc0*/  FMNMX.FTZ R4, R66, R11, !PT ;  /* 0x0000000b42047209 */ /* 0x000fe20007810000 */
[----:B------:R-:W0:Y:S03]  /*14cd0*/  MUFU.EX2 R40, R40 ;  /* 0x0000002800287308 */ /* 0x000e260000000800 */
[----:B------:R-:W-:-:S04]  /*14ce0*/  FMNMX.FTZ R11, R67, R4, !PT ;  /* 0x00000004430b7209 */ /* 0x000fc80007810000 */
[----:B-----5:R-:W-:Y:S01]  /*14cf0*/  FMNMX.FTZ R4, R70, R11, !PT ;  /* 0x0000000b46047209 */ /* 0x020fe20007810000 */
[----:B------:R-:W-:Y:S03]  /*14d00*/  MUFU.EX2 R178, R178 ;  /* 0x000000b200b27308 */ /* 0x000fe60000000800 */
[----:B------:R-:W-:-:S04]  /*14d10*/  FMNMX.FTZ R11, R71, R4, !PT ;  /* 0x00000004470b7209 */ /* 0x000fc80007810000 */
[----:B-1----:R-:W-:Y:S01]  /*14d20*/  FMNMX.FTZ R4, R74, R11, !PT ;  /* 0x0000000b4a047209 */ /* 0x002fe20007810000 */
[----:B------:R-:W-:Y:S01]  /*14d30*/  MUFU.EX2 R41, R41 ;  /* 0x0000002900297308 */ /* 0x000fe20000000800 */
[----:B0-----:R-:W-:Y:S02]  /*14d40*/  F2FP.F16.F32.PACK_AB R176, R40, R28 ;  /* 0x0000001c28b0723e */ /* 0x001fe400000000ff */
[----:B------:R-:W-:-:S04]  /*14d50*/  FMNMX.FTZ R11, R75, R4, !PT ;  /* 0x000000044b0b7209 */ /* 0x000fc80007810000 */
[----:B------:R-:W-:Y:S01]  /*14d60*/  FMNMX.FTZ R4, R78, R11, !PT ;  /* 0x0000000b4e047209 */ /* 0x000fe20007810000 */
[----:B------:R-:W-:Y:S03]  /*14d70*/  MUFU.EX2 R172, R172 ;  /* 0x000000ac00ac7308 */ /* 0x000fe60000000800 */
[----:B------:R-:W-:-:S04]  /*14d80*/  FMNMX.FTZ R11, R79, R4, !PT ;  /* 0x000000044f0b7209 */ /* 0x000fc80007810000 */
[----:B------:R-:W-:Y:S01]  /*14d90*/  FMNMX.FTZ R4, R82, R11, !PT ;  /* 0x0000000b52047209 */ /* 0x000fe20007810000 */
[----:B------:R-:W-:Y:S01]  /*14da0*/  MUFU.EX2 R34, R34 ;  /* 0x0000002200227308 */ /* 0x000fe20000000800 */
[----:B------:R-:W-:Y:S02]  /*14db0*/  WARPGROUP.DEPBAR.LE gsb0, 0x0 ;  /* 0x00008000000079c5 */ /* 0x000fe40000010000 */
[----:B------:R-:W-:Y:S01]  /*14dc0*/  WARPGROUP.ARRIVE ;  /* 0x00000000000079c5 */ /* 0x000fe20000000000 */
[----:B------:R-:W-:Y:S01]  /*14dd0*/  FMNMX.FTZ R11, R83, R4, !PT ;  /* 0x00000004530b7209 */ /* 0x000fe20007810000 */
[-CC-:B------:R-:W-:Y:S01]  /*14de0*/  FFMA.FTZ R168, R48, R10.reuse, -R7.reuse ;  /* 0x0000000a30a87223 */ /* 0x180fe20000010807 */
[-CC-:B------:R-:W-:Y:S01]  /*14df0*/  FFMA.FTZ R170, R51, R10.reuse, -R7.reuse ;  /* 0x0000000a33aa7223 */ /* 0x180fe20000010807 */
[-CC-:B------:R-:W-:Y:S01]  /*14e00*/  FFMA.FTZ R48, R56, R10.reuse, -R7.reuse ;  /* 0x0000000a38307223 */ /* 0x180fe20000010807 */
[----:B------:R-:W-:Y:S01]  /*14e10*/  FMNMX.FTZ R4, R84, R11, !PT ;  /* 0x0000000b54047209 */ /* 0x000fe20007810000 */
[----:B------:R-:W-:Y:S01]  /*14e20*/  HGMMA.64x128x16.F32 R88, R164, gdesc[UR4].tnspB, R88, gsb0 ;  /* 0x41e00004a4587df0 */ /* 0x000fe20008000858 */
[----:B------:R-:W-:Y:S01]  /*14e30*/  R2UR UR6, R30 ;  /* 0x000000001e0672ca */ /* 0x000fe200000e0000 */
[----:B------:R-:W-:Y:S01]  /*14e40*/  VIADD R30, R8, 0x300 ;  /* 0x00000300081e7836 */ /* 0x000fe20000000000 */
[----:B------:R-:W-:Y:S01]  /*14e50*/  R2UR UR7, R31 ;  /* 0x000000001f0772ca */ /* 0x000fe200000e0000 */
[----:B------:R-:W-:Y:S01]  /*14e60*/  MUFU.EX2 R174, R174 ;  /* 0x000000ae00ae7308 */ /* 0x000fe20000000800 */
[----:B------:R-:W-:Y:S01]  /*14e70*/  MOV R31, 0x40000040 ;  /* 0x40000040001f7802 */ /* 0x000fe20000000f00 */
[--C-:B------:R-:W-:Y:S01]  /*14e80*/  FFMA.FTZ R51, R65, R10, -R7.reuse ;  /* 0x0000000a41337223 */ /* 0x100fe20000010807 */
[----:B------:R-:W-:Y:S01]  /*14e90*/  FMNMX.FTZ R4, R85, R4, !PT ;  /* 0x0000000455047209 */ /* 0x000fe20007810000 */
[----:B------:R-:W-:-:S04]  /*14ea0*/  FFMA.FTZ R56, R72, R10, -R7 ;  /* 0x0000000a48387223 */ /* 0x000fc80000010807 */
        /* <DEDUP_REMOVED lines=10> */
[----:B0-----:R-:W-:-:S07]  /*14f50*/  FMNMX.FTZ R11, R11, R4, !PT ;  /* 0x000000040b0b7209 */ /* 0x001fce0007810000 */
        /* <DEDUP_REMOVED lines=13> */
[----:B------:R-:W-:Y:S01]  /*15030*/  R2UR UR6, R30 ;  /* 0x000000001e0672ca */ /* 0x000fe200000e0000 */
[----:B------:R-:W-:Y:S01]  /*15040*/  MUFU.EX2 R164, R164 ;  /* 0x000000a400a47308 */ /* 0x000fe20000000800 */
[----:B------:R-:W-:Y:S01]  /*15050*/  R2UR UR7, R31 ;  /* 0x000000001f0772ca */ /* 0x000fe200000e0000 */
[----:B------:R-:W-:-:S04]  /*15060*/  FADD.FTZ R31, -R11, R12 ;  /* 0x0000000c0b1f7221 */ /* 0x000fc80000010100 */
[-C--:B------:R-:W-:Y:S01]  /*15070*/  FMUL.FTZ R4, R31, R10.reuse ;  /* 0x0000000a1f047220 */ /* 0x080fe20000410000 */
[-C--:B------:R-:W-:Y:S01]  /*15080*/  FMUL.FTZ R31, R11, R10.reuse ;  /* 0x0000000a0b1f7220 */ /* 0x080fe20000410000 */
[----:B------:R-:W-:Y:S03]  /*15090*/  MUFU.EX2 R166, R166 ;  /* 0x000000a600a67308 */ /* 0x000fe60000000800 */
[-CC-:B------:R-:W-:Y:S01]  /*150a0*/  FFMA.FTZ R183, R26, R10.reuse, -R31.reuse ;  /* 0x0000000a1ab77223 */ /* 0x180fe2000001081f */
[-CC-:B------:R-:W-:Y:S01]  /*150b0*/  FFMA.FTZ R30, R27, R10.reuse, -R31.reuse ;  /* 0x0000000a1b1e7223 */ /* 0x180fe2000001081f */
[----:B------:R-:W-:Y:S01]  /*150c0*/  VIADD R26, R8, 0x380 ;  /* 0x00000380081a7836 */ /* 0x000fe20000000000 */
[----:B------:R-:W-:Y:S01]  /*150d0*/  MOV R27, 0x40000040 ;  /* 0x40000040001b7802 */ /* 0x000fe20000000f00 */
[-CC-:B------:R-:W-:Y:S01]  /*150e0*/  FFMA.FTZ R181, R20, R10.reuse, -R31.reuse ;  /* 0x0000000a14b57223 */ /* 0x180fe2000001081f */
[-CC-:B------:R-:W-:Y:S01]  /*150f0*/  FFMA.FTZ R12, R24, R10.reuse, -R31.reuse ;  /* 0x0000000a180c7223 */ /* 0x180fe2000001081f */
[----:B------:R-:W-:Y:S01]  /*15100*/  MUFU.EX2 R4, R4 ;  /* 0x0000000400047308 */ /* 0x000fe20000000800 */
[-CC-:B------:R-:W-:Y:S01]  /*15110*/  FFMA.FTZ R177, R29, R10.reuse, -R31.reuse ;  /* 0x0000000a1db17223 */ /* 0x180fe2000001081f */
[-CC-:B------:R-:W-:Y:S01]  /*15120*/  FFMA.FTZ R175, R44, R10.reuse, -R31.reuse ;  /* 0x0000000a2caf7223 */ /* 0x180fe2000001081f */
[----:B------:R-:W-:Y:S01]  /*15130*/  FFMA.FTZ R44, R6, R3, R180 ;  /* 0x00000003062c7223 */ /* 0x000fe200000100b4 */
[-CC-:B------:R-:W-:Y:S01]  /*15140*/  FFMA.FTZ R179, R33, R10.reuse, -R31.reuse ;  /* 0x0000000a21b37223 */ /* 0x180fe2000001081f */
[-CC-:B------:R-:W-:Y:S01]  /*15150*/  FFMA.FTZ R20, R35, R10.reuse, -R31.reuse ;  /* 0x0000000a23147223 */ /* 0x180fe2000001081f */
        /* <DEDUP_REMOVED lines=15> */
[----:B------:R-:W-:Y:S01]  /*15250*/  FFMA.FTZ R84, R84, R10, -R31 ;  /* 0x0000000a54547223 */ /* 0x000fe2000001081f */
[----:B------:R-:W-:-:S02]  /*15260*/  F2FP.F16.F32.PACK_AB R180, R21, R180 ;  /* 0x000000b415b4723e */ /* 0x000fc400000000ff */
[----:B------:R-:W-:Y:S01]  /*15270*/  MUFU.EX2 R183, R183 ;  /* 0x000000b700b77308 */ /* 0x000fe20000000800 */
[----:B0-----:R-:W-:Y:S01]  /*15280*/  FFMA.FTZ R3, R4, R0, R181 ;  /* 0x0000000004037223 */ /* 0x001fe200000100b5 */
[----:B------:R-:W-:-:S06]  /*15290*/  FFMA.FTZ R0, R63, R10, -R31 ;  /* 0x0000000a3f007223 */ /* 0x000fcc000001081f */
[----:B------:R-:W-:Y:S01]  /*152a0*/  MUFU.EX2 R30, R30 ;  /* 0x0000001e001e7308 */ /* 0x000fe20000000800 */
[----:B-1----:R-:W-:-:S07]  /*152b0*/  F2FP.F16.F32.PACK_AB R181, R12, R181 ;  /* 0x000000b50cb5723e */ /* 0x002fce00000000ff */
        /* <DEDUP_REMOVED lines=13> */
[-C--:B------:R-:W-:Y:S01]  /*15390*/  FFMA.FTZ R154, R64, R10.reuse, -R7 ;  /* 0x0000000a409a7223 */ /* 0x080fe20000010807 */
[-CC-:B------:R-:W-:Y:S01]  /*153a0*/  FFMA.FTZ R64, R32, R10.reuse, -R31.reuse ;  /* 0x0000000a20407223 */ /* 0x180fe2000001081f */
[-CC-:B------:R-:W-:Y:S01]  /*153b0*/  FFMA.FTZ R32, R42, R10.reuse, -R31.reuse ;  /* 0x0000000a2a207223 */ /* 0x180fe2000001081f */
[-C--:B------:R-:W-:Y:S01]  /*153c0*/  FFMA.FTZ R42, R46, R10.reuse, -R31 ;  /* 0x0000000a2e2a7223 */ /* 0x080fe2000001081f */
[-C--:B------:R-:W-:Y:S01]  /*153d0*/  FFMA.FTZ R152, R61, R10.reuse, -R7 ;  /* 0x0000000a3d987223 */ /* 0x080fe20000010807 */
[----:B------:R-:W-:Y:S01]  /*153e0*/  HGMMA.64x128x16.F32 R88, R156, gdesc[UR4].tnspB, R88, gsb0 ;  /* 0x41e000049c587df0 */ /* 0x000fe20008000858 */
[----:B------:R-:W-:Y:S01]  /*153f0*/  R2UR UR6, R26 ;  /* 0x000000001a0672ca */ /* 0x000fe200000e0000 */
[----:B------:R-:W-:Y:S01]  /*15400*/  MUFU.EX2 R64, R64 ;  /* 0x0000004000407308 */ /* 0x000fe20000000800 */
[----:B------:R-:W-:Y:S01]  /*15410*/  R2UR UR7, R27 ;  /* 0x000000001b0772ca */ /* 0x000fe200000e0000 */
[----:B------:R-:W-:Y:S01]  /*15420*/  FADD.FTZ R27, R21, R44 ;  /* 0x0000002c151b7221 */ /* 0x000fe20000010000 */
[----:B------:R-:W-:Y:S01]  /*15430*/  @!P1 PRMT R26, RZ, 0x654, R14 ;  /* 0x00000654ff1a9816 */ /* 0x000fe2000000000e */
[-CC-:B------:R-:W-:Y:S01]  /*15440*/  FFMA.FTZ R153, R66, R10.reuse, -R31.reuse ;  /* 0x0000000a42997223 */ /* 0x180fe2000001081f */
[-C--:B------:R-:W-:Y:S01]  /*15450*/  FFMA.FTZ R155, R70, R10.reuse, -R31 ;  /* 0x0000000a469b7223 */ /* 0x080fe2000001081f */
[----:B------:R-:W-:Y:S01]  /*15460*/  FADD.FTZ R44, R182, R27 ;  /* 0x0000001bb62c7221 */ /* 0x000fe20000010000 */
[----:B------:R-:W-:Y:S01]  /*15470*/  @!P1 PRMT R27, RZ, 0x654, R15 ;  /* 0x00000654ff1b9816 */ /* 0x000fe2000000000f */
[----:B------:R-:W-:Y:S01]  /*15480*/  MUFU.EX2 R32, R32 ;  /* 0x0000002000207308 */ /* 0x000fe20000000800 */
[-CC-:B------:R-:W-:Y:S01]  /*15490*/  FFMA.FTZ R61, R77, R10.reuse, -R7.reuse ;  /* 0x0000000a4d3d7223 */ /* 0x180fe20000010807 */
[----:B------:R-:W-:Y:S01]  /*154a0*/  FADD.FTZ R15, R25, R44 ;  /* 0x0000002c190f7221 */ /* 0x000fe20000010000 */
[----:B------:R-:W-:Y:S01]  /*154b0*/  FFMA.FTZ R7, R81, R10, -R7 ;  /* 0x0000000a51077223 */ /* 0x000fe20000010807 */
[----:B------:R-:W-:-:S02]  /*154c0*/  F2FP.F16.F32.PACK_AB R182, R25, R182 ;  /* 0x000000b619b6723e */ /* 0x000fc400000000ff */
[----:B------:R-:W-:Y:S02]  /*154d0*/  FADD.FTZ R15, R28, R15 ;  /* 0x0000000f1c0f7221 */ /* 0x000fe40000010000 */
[----:B------:R-:W-:Y:S02]  /*154e0*/  MUFU.EX2 R42, R42 ;  /* 0x0000002a002a7308 */ /* 0x000fe40000000800 */
[----:B------:R-:W-:-:S04]  /*154f0*/  FADD.FTZ R15, R40, R15 ;  /* 0x0000000f280f7221 */ /* 0x000fc80000010000 */
[----:B------:R-:W-:Y:S01]  /*15500*/  FADD.FTZ R50, R178, R15 ;  /* 0x0000000fb2327221 */ /* 0x000fe20000010000 */
[C---:B------:R-:W-:Y:S01]  /*15510*/  F2FP.F16.F32.PACK_AB R178, R41.reuse, R178 ;  /* 0x000000b229b2723e */ /* 0x040fe200000000ff */
        /* <DEDUP_REMOVED lines=13> */
[----:B------:R-:W-:-:S06]  /*155f0*/  FADD.FTZ R15, R38, R15 ;  /* 0x0000000f260f7221 */ /* 0x000fcc0000010000 */
[----:B------:R-:W-:Y:S08]  /*15600*/  MUFU.EX2 R153, R153 ;  /* 0x0000009900997308 */ /* 0x000ff00000000800 */
[----:B------:R-:W-:Y:S08]  /*15610*/  MUFU.EX2 R154, R154 ;  /* 0x0000009a009a7308 */ /* 0x000ff00000000800 */
[----:B------:R-:W-:Y:S08]  /*15620*/  MUFU.EX2 R155, R155 ;  /* 0x0000009b009b7308 */ /* 0x000ff00000000800 */
[----:B------:R-:W-:Y:S08]  /*15630*/  MUFU.EX2 R78, R78 ;  /* 0x0000004e004e7308 */ /* 0x000ff00000000800 */
[----:B------:R-:W0:Y:S08]  /*15640*/  MUFU.EX2 R58, R58 ;  /* 0x0000003a003a7308 */ /* 0x000e300000000800 */
[----:B------:R-:W1:Y:S08]  /*15650*/  MUFU.EX2 R79, R79 ;  /* 0x0000004f004f7308 */ /* 0x000e700000000800 */
[----:B------:R-:W-:Y:S08]  /*15660*/  MUFU.EX2 R60, R60 ;  /* 0x0000003c003c7308 */ /* 0x000ff00000000800 */
[----:B------:R-:W-:Y:S08]  /*15670*/  MUFU.EX2 R82, R82 ;  /* 0x0000005200527308 */ /* 0x000ff00000000800 */
[----:B------:R-:W-:Y:S08]  /*15680*/  MUFU.EX2 R61, R61 ;  /* 0x0000003d003d7308 */ /* 0x000ff00000000800 */
[----:B------:R-:W-:Y:S08]  /*15690*/  MUFU.EX2 R83, R83 ;  /* 0x0000005300537308 */ /* 0x000ff00000000800 */
[----:B------:R-:W-:Y:S01]  /*156a0*/  MUFU.EX2 R84, R84 ;  /* 0x0000005400547308 */ /* 0x000fe20000000800 */
[----:B------:R-:W-:-:S02]  /*156b0*/  WARPGROUP.DEPBAR.LE gsb0, 0x0 ;  /* 0x00008000000079c5 */ /* 0x000fc40000010000 */
[----:B------:R-:W-:Y:S01]  /*156c0*/  WARPGROUP.ARRIVE ;  /* 0x00000000000079c5 */ /* 0x000fe20000000000 */
[----:B------:R-:W-:-:S04]  /*156d0*/  FFMA.FTZ R157, R74, R10, -R31 ;  /* 0x0000000a4a9d7223 */ /* 0x000fc8000001081f */
[----:B------:R-:W2:Y:S01]  /*156e0*/  MUFU.EX2 R7, R7 ;  /* 0x0000000700077308 */ /* 0x000ea20000000800 */
[----:B------:R-:W-:Y:S02]  /*156f0*/  F2FP.F16.F32.PACK_AB R156, R52, R43 ;  /* 0x0000002b349c723e */ /* 0x000fe400000000ff */
[----:B0-----:R-:W-:Y:S01]  /*15700*/  F2FP.F16.F32.PACK_AB R158, R58, R56 ;  /* 0x000000383a9e723e */ /* 0x001fe200000000ff */
[----:B------:R-:W-:Y:S01]  /*15710*/  HGMMA.64x128x16.F32 R88, R160, gdesc[UR4].tnspB, R88, gsb0 ;  /* 0x41e00004a0587df0 */ /* 0x000fe20008000858 */
[----:B-1----:R-:W-:-:S03]  /*15720*/  F2FP.F16.F32.PACK_AB R159, R79, R78 ;  /* 0x0000004e4f9f723e */ /* 0x002fc600000000ff */
[----:B------:R-:W-:Y:S01]  /*15730*/  MUFU.EX2 R157, R157 ;  /* 0x0000009d009d7308 */ /* 0x000fe20000000800 */
[----:B------:R-:W-:Y:S02]  /*15740*/  WARPGROUP.DEPBAR.LE gsb0, 0x0 ;  /* 0x00008000000079c5 */ /* 0x000fe40000010000 */
[----:B------:R0:W-:Y:S01]  /*15750*/  @!P1 SYNCS.ARRIVE.TRANS64.RED.A1T0 RZ, [R26+URZ], RZ ;  /* 0x000000ff1aff99a7 */ /* 0x0001e2000810043f */
[----:B--2---:R-:W-:Y:S02]  /*15760*/  F2FP.F16.F32.PACK_AB R162, R7, R62 ;  /* 0x0000003e07a2723e */ /* 0x004fe400000000ff */
[----:B------:R-:W-:Y:S02]  /*15770*/  F2FP.F16.F32.PACK_AB R160, R61, R60 ;  /* 0x0000003c3da0723e */ /* 0x000fe400000000ff */
[----:B------:R-:W-:Y:S01]  /*15780*/  F2FP.F16.F32.PACK_AB R161, R83, R82 ;  /* 0x0000005253a1723e */ /* 0x000fe200000000ff */
[----:B0-----:R-:W-:Y:S01]  /*15790*/  FADD.FTZ R26, R12, R3 ;  /* 0x000000030c1a7221 */ /* 0x001fe20000010000 */
[----:B------:R0:W-:Y:S03]  /*157a0*/  @!P1 SYNCS.ARRIVE.TRANS64.RED.A1T0 RZ, [R27+URZ], RZ ;  /* 0x000000ff1bff99a7 */ /* 0x0001e6000810043f */
[----:B------:R-:W-:Y:S01]  /*157b0*/  FADD.FTZ R3, R183, R26 ;  /* 0x0000001ab7037221 */ /* 0x000fe20000010000 */
[----:B------:R-:W-:Y:S01]  /*157c0*/  FFMA.FTZ R26, R67, R10, -R31 ;  /* 0x0000000a431a7223 */ /* 0x000fe2000001081f */
[----:B------:R-:W-:-:S02]  /*157d0*/  F2FP.F16.F32.PACK_AB R183, R30, R183 ;  /* 0x000000b71eb7723e */ /* 0x000fc400000000ff */
[----:B------:R-:W-:-:S03]  /*157e0*/  FADD.FTZ R44, R30, R3 ;  /* 0x000000031e2c7221 */ /* 0x000fc60000010000 */
[----:B------:R-:W1:Y:S01]  /*157f0*/  MUFU.EX2 R26, R26 ;  /* 0x0000001a001a7308 */ /* 0x000e620000000800 */
[----:B------:R-:W-:Y:S01]  /*15800*/  FADD.FTZ R3, R177, R44 ;  /* 0x0000002cb1037221 */ /* 0x000fe20000010000 */
[-CC-:B------:R-:W-:Y:S01]  /*15810*/  FFMA.FTZ R44, R71, R10.reuse, -R31.reuse ;  /* 0x0000000a472c7223 */ /* 0x180fe2000001081f */
[----:B------:R-:W-:Y:S01]  /*15820*/  FFMA.FTZ R31, R85, R10, -R31 ;  /* 0x0000000a551f7223 */ /* 0x000fe2000001081f */
[C---:B------:R-:W-:Y:S01]  /*15830*/  F2FP.F16.F32.PACK_AB R177, R64.reuse, R177 ;  /* 0x000000b140b1723e */ /* 0x040fe200000000ff */
[----:B------:R-:W-:-:S03]  /*15840*/  FADD.FTZ R46, R64, R3 ;  /* 0x00000003402e7221 */ /* 0x000fc60000010000 */
[----:B------:R-:W2:Y:S01]  /*15850*/  MUFU.EX2 R44, R44 ;  /* 0x0000002c002c7308 */ /* 0x000ea20000000800 */
[----:B------:R-:W-:Y:S01]  /*15860*/  FADD.FTZ R3, R179, R46 ;  /* 0x0000002eb3037221 */ /* 0x000fe20000010000 */
[----:B------:R-:W-:-:S03]  /*15870*/  F2FP.F16.F32.PACK_AB R179, R20, R179 ;  /* 0x000000b314b3723e */ /* 0x000fc600000000ff */
[----:B------:R-:W-:-:S03]  /*15880*/  FADD.FTZ R46, R20, R3 ;  /* 0x00000003142e7221 */ /* 0x000fc60000010000 */
[----:B------:R-:W3:Y:S01]  /*15890*/  MUFU.EX2 R31, R31 ;  /* 0x0000001f001f7308 */ /* 0x000ee20000000800 */
[----:B------:R-:W-:Y:S01]  /*158a0*/  FADD.FTZ R3, R173, R46 ;  /* 0x0000002ead037221 */ /* 0x000fe20000010000 */
[----:B------:R-:W-:-:S03]  /*158b0*/  F2FP.F16.F32.PACK_AB R173, R32, R173 ;  /* 0x000000ad20ad723e */ /* 0x000fc600000000ff */
[----:B------:R-:W-:-:S04]  /*158c0*/  FADD.FTZ R46, R32, R3 ;  /* 0x00000003202e7221 */ /* 0x000fc80000010000 */
[----:B------:R-:W-:Y:S01]  /*158d0*/  FADD.FTZ R3, R175, R46 ;  /* 0x0000002eaf037221 */ /* 0x000fe20000010000 */
[----:B------:R-:W-:-:S03]  /*158e0*/  F2FP.F16.F32.PACK_AB R175, R42, R175 ;  /* 0x000000af2aaf723e */ /* 0x000fc600000000ff */
[----:B------:R-:W-:-:S04]  /*158f0*/  FADD.FTZ R46, R42, R3 ;  /* 0x000000032a2e7221 */ /* 0x000fc80000010000 */
        /* <DEDUP_REMOVED lines=8> */
[----:B------:R-:W4:Y:S01]  /*15980*/  MUFU.EX2 R12, R75 ;  /* 0x0000004b000c7308 */ /* 0x000f220000000800 */
[C---:B------:R-:W-:Y:S01]  /*15990*/  F2FP.F16.F32.PACK_AB R171, R8.reuse, R171 ;  /* 0x000000ab08ab723e */ /* 0x040fe200000000ff */
        /* <DEDUP_REMOVED lines=16> */
[----:B------:R-:W-:Y:S01]  /*15aa0*/  FADD.FTZ R24, R154, R15 ;  /* 0x0000000f9a187221 */ /* 0x000fe20000010000 */
[C---:B-1----:R-:W-:Y:S02]  /*15ab0*/  F2FP.F16.F32.PACK_AB R153, R26.reuse, R153 ;  /* 0x000000991a99723e */ /* 0x042fe400000000ff */
[----:B------:R-:W-:Y:S01]  /*15ac0*/  FADD.FTZ R20, R26, R3 ;  /* 0x000000031a147221 */ /* 0x000fe20000010000 */
[C---:B------:R-:W-:Y:S01]  /*15ad0*/  FADD.FTZ R24, R51.reuse, R24 ;  /* 0x0000001833187221 */ /* 0x040fe20000010000 */
[----:B------:R-:W-:-:S02]  /*15ae0*/  F2FP.F16.F32.PACK_AB R154, R51, R154 ;  /* 0x0000009a339a723e */ /* 0x000fc400000000ff */
[----:B------:R-:W-:Y:S01]  /*15af0*/  FADD.FTZ R3, R155, R20 ;  /* 0x000000149b037221 */ /* 0x000fe20000010000 */
[C---:B--2---:R-:W-:Y:S01]  /*15b00*/  F2FP.F16.F32.PACK_AB R155, R44.reuse, R155 ;  /* 0x0000009b2c9b723e */ /* 0x044fe200000000ff */
[----:B------:R-:W-:Y:S01]  /*15b10*/  IMAD.MOV.U32 R20, RZ, RZ, R192 ;  /* 0x000000ffff147224 */ /* 0x000fe200078e00c0 */
[----:B---3--:R-:W-:Y:S01]  /*15b20*/  F2FP.F16.F32.PACK_AB R163, R31, R84 ;  /* 0x000000541fa3723e */ /* 0x008fe200000000ff */
[----:B------:R-:W-:Y:S01]  /*15b30*/  FADD.FTZ R8, R44, R3 ;  /* 0x000000032c087221 */ /* 0x000fe20000010000 */
[----:B------:R-:W-:-:S03]  /*15b40*/  FADD.FTZ R3, R43, R24 ;  /* 0x000000182b037221 */ /* 0x000fc60000010000 */
[----:B------:R-:W-:Y:S01]  /*15b50*/  FADD.FTZ R15, R157, R8 ;  /* 0x000000089d0f7221 */ /* 0x000fe20000010000 */
[----:B------:R-:W-:Y:S01]  /*15b60*/  FADD.FTZ R3, R52, R3 ;  /* 0x0000000334037221 */ /* 0x000fe20000010000 */
[C---:B----4-:R-:W-:Y:S02]  /*15b70*/  F2FP.F16.F32.PACK_AB R157, R12.reuse, R157 ;  /* 0x0000009d0c9d723e */ /* 0x050fe400000000ff */
[----:B------:R-:W-:Y:S01]  /*15b80*/  FADD.FTZ R15, R12, R15 ;  /* 0x0000000f0c0f7221 */ /* 0x000fe20000010000 */
[----:B------:R-:W-:Y:S01]  /*15b90*/  FADD.FTZ R3, R56, R3 ;  /* 0x0000000338037221 */ /* 0x000fe20000010000 */
[----:B------:R-:W-:Y:S02]  /*15ba0*/  MOV R12, R11 ;  /* 0x0000000b000c7202 */ /* 0x000fe40000000f00 */
        /* <DEDUP_REMOVED lines=11> */
[----:B------:R-:W-:Y:S01]  /*15c60*/  FADD.FTZ R0, R31, R15 ;  /* 0x0000000f1f007221 */ /* 0x000fe20000010000 */
[----:B------:R-:W-:Y:S01]  /*15c70*/  MOV R15, R194 ;  /* 0x000000c2000f7202 */ /* 0x000fe20000000f00 */
[----:B0-----:R-:W-:Y:S06]  /*15c80*/  @P2 BRA `(.L_x_634) ;  /* 0xffffffd000d82947 */ /* 0x001fec000383ffff */
.L_x_623:
[----:B------:R-:W-:Y:S05]  /*15c90*/  BSYNC B0 ;  /* 0x0000000000007941 */ /* 0x000fea0003800000 */
.L_x_622:
        /* <DEDUP_REMOVED lines=67> */
.L_x_635:
[----:B------:R-:W-:Y:S02]  /*160d0*/  LEA R12, R192, R2, 0x3 ;  /* 0x00000002c00c7211 */ /* 0x000fe400078e18ff */
[----:B------:R-:W-:-:S04]  /*160e0*/  SHF.L.U32 R5, R194, 0x1f, RZ ;  /* 0x0000001fc2057819 */ /* 0x000fc800000006ff */
[----:B------:R0:W1:Y:S01]  /*160f0*/  SYNCS.PHASECHK.TRANS64.TRYWAIT P2, [R12+URZ+0x34850], R5 ;  /* 0x034850050c0075a7 */ /* 0x000062000804017f */
[----:B------:R-:W-:Y:S05]  /*16100*/  @!P0 BRA `(.L_x_636) ;  /* 0x0000000000048947 */ /* 0x000fea0003800000 */
[----:B------:R-:W-:Y:S01]  /*16110*/  BPT.TRAP 0x1 ;  /* 0x000000040000795c */ /* 0x000fe20000300000 */
.L_x_636:
[----:B------:R-:W-:Y:S01]  /*16120*/  VIADD R2, R2, 0x400 ;  /* 0x0000040002027836 */ /* 0x000fe20000000000 */
[----:B------:R-:W-:Y:S04]  /*16130*/  BSSY B0, `(.L_x_637) ;  /* 0x0000008000007945 */ /* 0x000fe80003800000 */
[----:B------:R-:W-:-:S04]  /*16140*/  SHF.R.U32.HI R2, RZ, 0x4, R2 ;  /* 0x00000004ff027819 */ /* 0x000fc80000011602 */
[----:B------:R-:W-:-:S04]  /*16150*/  LOP3.LUT R2, R2, 0x3fff, RZ, 0xc0, !PT ;  /* 0x00003fff02027812 */ /* 0x000fc800078ec0ff */
[----:B------:R-:W-:-:S04]  /*16160*/  LOP3.LUT R7, R2, 0x4000000, RZ, 0xfc, !PT ;  /* 0x0400000002077812 */ /* 0x000fc800078efcff */
[----:B------:R-:W-:Y:S01]  /*16170*/  LEA R4, R192, R7, 0xb ;  /* 0x00000007c0047211 */ /* 0x000fe200078e58ff */
[----:B-1----:R-:W-:Y:S06]  /*16180*/  @P2 BRA `(.L_x_638) ;  /* 0x0000000000082947 */ /* 0x002fec0003800000 */
[----:B------:R-:W1:Y:S02]  /*16190*/  SYNCS.PHASECHK.TRANS64.TRYWAIT P0, [R12+URZ+0x34850], R5 ;  /* 0x034850050c0075a7 */ /* 0x000e64000800017f */
[----:B-1----:R-:W-:Y:S05]  /*161a0*/  @!P0 BRA `(.L_x_639) ;  /* 0x0000008800d48947 */ /* 0x002fea0003800000 */
.L_x_638:
[----:B------:R-:W-:Y:S05]  /*161b0*/  BSYNC B0 ;  /* 0x0000000000007941 */ /* 0x000fea0003800000 */
.L_x_637:
[----:B01----:R-:W-:Y:S01]  /*161c0*/  IMAD.MOV.U32 R5, RZ, RZ, 0x40000040 ;  /* 0x40000040ff057424 */ /* 0x003fe200078e00ff */
[C---:B------:R-:W-:Y:S01]  /*161d0*/  R2UR UR6, R4.reuse ;  /* 0x00000000040672ca */ /* 0x040fe200000e0000 */
[----:B------:R-:W-:Y:S01]  /*161e0*/  WARPGROUP.ARRIVE ;  /* 0x00000000000079c5 */ /* 0x000fe20000000000 */
[----:B------:R-:W-:Y:S01]  /*161f0*/  IMAD.MOV.U32 R7, RZ, RZ, 0x40000040 ;  /* 0x40000040ff077424 */ /* 0x000fe200078e00ff */
[----:B------:R-:W-:Y:S01]  /*16200*/  IADD3 R6, R4, 0x80, RZ ;  /* 0x0000008004067810 */ /* 0x000fe20007ffe0ff */
[----:B------:R-:W0:Y:S01]  /*16210*/  SHFL.BFLY PT, R2, R3, 0x2, 0x1f ;  /* 0x0c401f0003027f89 */ /* 0x000e2200000e0000 */
[----:B------:R-:W-:Y:S01]  /*16220*/  R2UR UR7, R5 ;  /* 0x00000000050772ca */ /* 0x000fe200000e0000 */
[----:B------:R-:W-:Y:S01]  /*16230*/  IMAD.MOV.U32 R5, RZ, RZ, 0x40000040 ;  /* 0x40000040ff057424 */ /* 0x000fe200078e00ff */
[----:B------:R-:W-:Y:S01]  /*16240*/  IADD3 R192, R192, 0x1, RZ ;  /* 0x00000001c0c07810 */ /* 0x000fe20007ffe0ff */
[----:B------:R-:W-:Y:S01]  /*16250*/  @!P1 VIADD R12, R12, 0x34860 ;  /* 0x000348600c0c9836 */ /* 0x000fe20000000000 */
[----:B------:R-:W-:-:S02]  /*16260*/  IADD3 R203, R203, 0x1, RZ ;  /* 0x00000001cbcb7810 */ /* 0x000fc40007ffe0ff */
[C---:B------:R-:W-:Y:S02]  /*16270*/  ISETP.NE.AND P0, PT, R192.reuse, 0x2, PT ;  /* 0x00000002c000780c */ /* 0x040fe40003f05270 */
[----:B------:R-:W-:Y:S02]  /*16280*/  @!P1 PRMT R12, RZ, 0x654, R12 ;  /* 0x00000654ff0c9816 */ /* 0x000fe4000000000c */
[----:B------:R-:W-:-:S03]  /*16290*/  SEL R192, R192, RZ, P0 ;  /* 0x000000ffc0c07207 */ /* 0x000fc60000000000 */
[----:B------:R-:W-:Y:S01]  /*162a0*/  HGMMA.64x128x16.F32 R24, R180, gdesc[UR4].tnspB, R24, gsb0 ;  /* 0x41e00004b4187df0 */ /* 0x000fe20008000818 */
[----:B------:R-:W-:Y:S02]  /*162b0*/  R2UR UR6, R6 ;  /* 0x00000000060672ca */ /* 0x000fe400000e0000 */
[----:B------:R-:W-:Y:S01]  /*162c0*/  R2UR UR7, R7 ;  /* 0x00000000070772ca */ /* 0x000fe200000e0000 */
[----:B------:R-:W-:Y:S01]  /*162d0*/  IMAD.MOV.U32 R7, RZ, RZ, 0x40000040 ;  /* 0x40000040ff077424 */ /* 0x000fe200078e00ff */
[----:B------:R-:W-:Y:S01]  /*162e0*/  IADD3 R6, R4, 0x100, RZ ;  /* 0x0000010004067810 */ /* 0x000fe20007ffe0ff */
[----:B0-----:R-:W-:Y:S01]  /*162f0*/  FADD.FTZ R2, R2, R3 ;  /* 0x0000000302027221 */ /* 0x001fe20000010000 */
[----:B------:R-:W-:-:S04]  /*16300*/  SEL R3, RZ, 0x1, P0 ;  /* 0x00000001ff037807 */ /* 0x000fc80000000000 */
[----:B------:R-:W-:Y:S01]  /*16310*/  LOP3.LUT R194, R194, R3, RZ, 0x3c, !PT ;  /* 0x00000003c2c27212 */ /* 0x000fe200078e3cff */
[----:B------:R-:W-:Y:S01]  /*16320*/  IMAD.MOV.U32 R3, RZ, RZ, -0x800000 ;  /* 0xff800000ff037424 */ /* 0x000fe200078e00ff */
[----:B------:R-:W-:Y:S02]  /*16330*/  WARPGROUP.DEPBAR.LE gsb0, 0x0 ;  /* 0x00008000000079c5 */ /* 0x000fe40000010000 */
[----:B------:R-:W-:-:S06]  /*16340*/  WARPGROUP.ARRIVE ;  /* 0x00000000000079c5 */ /* 0x000fcc0000000000 */
        /* <DEDUP_REMOVED lines=25> */
[C---:B------:R-:W-:Y:S02]  /*164e0*/  IADD3 R6, R4.reuse, 0x300, RZ ;  /* 0x0000030004067810 */ /* 0x040fe40007ffe0ff */
[----:B------:R-:W-:Y:S01]  /*164f0*/  IADD3 R4, R4, 0x380, RZ ;  /* 0x0000038004047810 */ /* 0x000fe20007ffe0ff */
[----:B------:R-:W-:Y:S02]  /*16500*/  WARPGROUP.DEPBAR.LE gsb0, 0x0 ;  /* 0x00008000000079c5 */ /* 0x000fe40000010000 */
[----:B------:R-:W-:-:S06]  /*16510*/  WARPGROUP.ARRIVE ;  /* 0x00000000000079c5 */ /* 0x000fcc0000000000 */
[----:B------:R-:W-:Y:S01]  /*16520*/  HGMMA.64x128x16.F32 R24, R152, gdesc[UR4].tnspB, R24, gsb0 ;  /* 0x41e0000498187df0 */ /* 0x000fe20008000818 */
[----:B------:R-:W-:Y:S02]  /*16530*/  R2UR UR6, R6 ;  /* 0x00000000060672ca */ /* 0x000fe400000e0000 */
[----:B------:R-:W-:Y:S01]  /*16540*/  R2UR UR7, R7 ;  /* 0x00000000070772ca */ /* 0x000fe200000e0000 */
[----:B------:R-:W-:Y:S02]  /*16550*/  WARPGROUP.DEPBAR.LE gsb0, 0x0 ;  /* 0x00008000000079c5 */ /* 0x000fe40000010000 */
[----:B------:R-:W-:-:S10]  /*16560*/  WARPGROUP.ARRIVE ;  /* 0x00000000000079c5 */ /* 0x000fd40000000000 */
[----:B------:R-:W-:Y:S01]  /*16570*/  HGMMA.64x128x16.F32 R24, R156, gdesc[UR4].tnspB, R24, gsb0 ;  /* 0x41e000049c187df0 */ /* 0x000fe20008000818 */
[----:B------:R-:W-:Y:S02]  /*16580*/  R2UR UR6, R4 ;  /* 0x00000000040672ca */ /* 0x000fe400000e0000 */
[----:B------:R-:W-:Y:S02]  /*16590*/  R2UR UR7, R5 ;  /* 0x00000000050772ca */ /* 0x000fe400000e0000 */
[----:B------:R-:W0:Y:S02]  /*165a0*/  SHFL.BFLY PT, R5, R0, 0x2, 0x1f ;  /* 0x0c401f0000057f89 */ /* 0x000e2400000e0000 */
[----:B0-----:R-:W-:Y:S01]  /*165b0*/  FADD.FTZ R4, R5, R0 ;  /* 0x0000000005047221 */ /* 0x001fe20000010000 */
[----:B------:R-:W-:Y:S01]  /*165c0*/  MOV R0, 0xff800000 ;  /* 0xff80000000007802 */ /* 0x000fe20000000f00 */
[----:B------:R-:W0:Y:S04]  /*165d0*/  SHFL.BFLY PT, R5, R2, 0x1, 0x1f ;  /* 0x0c201f0002057f89 */ /* 0x000e2800000e0000 */
[----:B------:R-:W1:Y:S01]  /*165e0*/  SHFL.BFLY PT, R7, R4, 0x1, 0x1f ;  /* 0x0c201f0004077f89 */ /* 0x000e6200000e0000 */
[----:B0-----:R-:W-:Y:S01]  /*165f0*/  FADD.FTZ R13, R2, R5 ;  /* 0x00000005020d7221 */ /* 0x001fe20000010000 */
[----:B-1----:R-:W-:-:S04]  /*16600*/  FADD.FTZ R14, R4, R7 ;  /* 0x00000007040e7221 */ /* 0x002fc80000010000 */
[----:B------:R-:W-:Y:S02]  /*16610*/  FSETP.NE.FTZ.AND P2, PT, R13, RZ, PT ;  /* 0x000000ff0d00720b */ /* 0x000fe40003f55000 */
[----:B------:R-:W-:Y:S02]  /*16620*/  CS2R R4, SRZ ;  /* 0x0000000000047805 */ /* 0x000fe4000001ff00 */
[----:B------:R-:W-:-:S09]  /*16630*/  FSETP.NE.FTZ.AND P3, PT, R14, RZ, PT ;  /* 0x000000ff0e00720b */ /* 0x000fd20003f75000 */
[----:B------:R-:W0:Y:S01]  /*16640*/  @P2 MUFU.LG2 R6, R13 ;  /* 0x0000000d00062308 */ /* 0x000e220000000c00 */
[----:B------:R-:W-:-:S03]  /*16650*/  @P2 FMUL.FTZ R2, R10, 0.69314718246459960938 ;  /* 0x3f3172180a022820 */ /* 0x000fc60000410000 */
[----:B------:R-:W-:-:S04]  /*16660*/  @P3 FMUL.FTZ R15, R10, 0.69314718246459960938 ;  /* 0x3f3172180a0f3820 */ /* 0x000fc80000410000 */
[----:B------:R-:W1:Y:S08]  /*16670*/  @P3 MUFU.LG2 R8, R14 ;  /* 0x0000000e00083308 */ /* 0x000e700000000c00 */
[----:B------:R-:W2:Y:S01]  /*16680*/  @P3 MUFU.RCP R4, R14 ;  /* 0x0000000e00043308 */ /* 0x000ea20000001000 */
[----:B0-----:R-:W-:-:S04]  /*16690*/  @P2 FMUL.FTZ R7, R6, 0.69314718246459960938 ;  /* 0x3f31721806072820 */ /* 0x001fc80000410000 */
[----:B------:R-:W-:-:S03]  /*166a0*/  @P2 FFMA.FTZ R0, R2, R9, R7 ;  /* 0x0000000902002223 */ /* 0x000fc60000010007 */
[----:B------:R-:W0:Y:S01]  /*166b0*/  @P2 MUFU.RCP R5, R13 ;  /* 0x0000000d00052308 */ /* 0x000e220000001000 */
[----:B-1----:R-:W-:-:S04]  /*166c0*/  @P3 FMUL.FTZ R8, R8, 0.69314718246459960938 ;  /* 0x3f31721808083820 */ /* 0x002fc80000410000 */
[----:B------:R-:W-:Y:S01]  /*166d0*/  @P3 FFMA.FTZ R3, R15, R11, R8 ;  /* 0x0000000b0f033223 */ /* 0x000fe20000010008 */
[----:B------:R-:W-:Y:S02]  /*166e0*/  WARPGROUP.DEPBAR.LE gsb0, 0x0 ;  /* 0x00008000000079c5 */ /* 0x000fe40000010000 */
[----:B------:R-:W-:-:S06]  /*166f0*/  WARPGROUP.ARRIVE ;  /* 0x00000000000079c5 */ /* 0x000fcc0000000000 */
[----:B------:R-:W-:Y:S03]  /*16700*/  HGMMA.64x128x16.F32 R24, R160, gdesc[UR4].tnspB, R24, gsb0 ;  /* 0x41e00004a0187df0 */ /* 0x000fe60008000818 */
[----:B------:R-:W-:Y:S02]  /*16710*/  WARPGROUP.DEPBAR.LE gsb0, 0x0 ;  /* 0x00008000000079c5 */ /* 0x000fe40000010000 */
[-C--:B--2---:R-:W-:Y:S01]  /*16720*/  FMUL.FTZ R95, R26, R4.reuse ;  /* 0x000000041a5f7220 */ /* 0x084fe20000410000 */
[-C--:B------:R-:W-:Y:S01]  /*16730*/  FMUL.FTZ R93, R30, R4.reuse ;  /* 0x000000041e5d7220 */ /* 0x080fe20000410000 */
[----:B------:R1:W-:Y:S01]  /*16740*/  @!P1 SYNCS.ARRIVE.TRANS64.RED.A1T0 RZ, [R12+URZ], RZ ;  /* 0x000000ff0cff99a7 */ /* 0x0003e2000810043f */
        /* <DEDUP_REMOVED lines=34> */
[----:B------:R-:W-:Y:S01]  /*16970*/  PLOP3.LUT P1, PT, PT, PT, PT, 0x8, 0x0 ;  /* 0x000000000000781c */ /* 0x000fe20003f2e170 */
        /* <DEDUP_REMOVED lines=27> */
[----:B-1----:R-:W-:-:S07]  /*16b30*/  FMUL.FTZ R87, R87, R4 ;  /* 0x0000000457577220 */ /* 0x002fce0000410000 */
.L_x_559:
[----:B------:R-:W0:Y:S08]  /*16b40*/  S2UR UR5, SR_CgaCtaId ;  /* 0x00000000000579c3 */ /* 0x000e300000008800 */
[----:B------:R-:W-:Y:S06]  /*16b50*/  BAR.SYNC.DEFER_BLOCKING 0x5, 0x120 ;  /* 0x0144800000007b1d */ /* 0x000fec0000010000 */
[----:B------:R-:W-:Y:S01]  /*16b60*/  UMOV UR4, 0x400 ;  /* 0x0000040000047882 */ /* 0x000fe20000000000 */
[----:B------:R-:W-:Y:S01]  /*16b70*/  BSSY B0, `(.L_x_640) ;  /* 0x00001d6000007945 */ /* 0x000fe20003800000 */
[----:B0-----:R-:W-:-:S06]  /*16b80*/  ULEA UR4, UR5, UR4, 0x18 ;  /* 0x0000000405047291 */ /* 0x001fcc000f8ec03f */
[----:B------:R-:W-:-:S05]  /*16b90*/  IMAD.U32 R2, RZ, RZ, UR4 ;  /* 0x00000004ff027e24 */ /* 0x000fca000f8e00ff */
[----:B------:R0:W1:Y:S01]  /*16ba0*/  LDS.128 R148, [R2+0x348d0] ;  /* 0x0348d00002947984 */ /* 0x0000620000000c00 */
[----:B------:R-:W-:Y:S06]  /*16bb0*/  BAR.ARV 0x4, 0x120 ;  /* 0x0104800000007b1d */ /* 0x000fec0000002000 */
[----:B------:R-:W-:Y:S05]  /*16bc0*/  @P1 BRA `(.L_x_641) ;  /* 0x0000001000c41947 */ /* 0x000fea0003800000 */
[----:B------:R-:W2:Y:S01]  /*16bd0*/  S2R R5, SR_SWINHI ;  /* 0x0000000000057919 */ /* 0x000ea20000002f00 */
[----:B------:R-:W-:Y:S01]  /*16be0*/  F2FP.F16.F32.PACK_AB R10, R11, R10 ;  /* 0x0000000a0b0a723e */ /* 0x000fe200000000ff */
[----:B------:R-:W-:Y:S01]  /*16bf0*/  ULDC.64 UR4, c[0x0][0xbd8] ;  /* 0x0002f60000047ab9 */ /* 0x000fe20000000a00 */
[----:B------:R-:W-:Y:S02]  /*16c00*/  F2FP.F16.F32.PACK_AB R11, R26, R93 ;  /* 0x0000005d1a0b723e */ /* 0x000fe400000000ff */
[----:B------:R-:W-:Y:S02]  /*16c10*/  F2FP.F16.F32.PACK_AB R31, R31, R70 ;  /* 0x000000461f1f723e */ /* 0x000fe400000000ff */
[----:B------:R-:W-:Y:S02]  /*16c20*/  F2FP.F16.F32.PACK_AB R32, R73, R32 ;  /* 0x000000204920723e */ /* 0x000fe400000000ff */
[----:B------:R-:W-:Y:S02]  /*16c30*/  F2FP.F16.F32.PACK_AB R35, R35, R78 ;  /* 0x0000004e2323723e */ /* 0x000fe400000000ff */
[----:B------:R-:W-:-:S02]  /*16c40*/  MOV R20, R2 ;  /* 0x0000000200147202 */ /* 0x000fc40000000f00 */
[----:B--2---:R-:W-:-:S03]  /*16c50*/  MOV R21, R5 ;  /* 0x0000000500157202 */ /* 0x004fc60000000f00 */
[----:B------:R-:W-:-:S03]  /*16c60*/  IMAD.WIDE R8, R222, 0x2, R20 ;  /* 0x00000002de087825 */ /* 0x000fc600078e0214 */
[C---:B------:R-:W-:Y:S02]  /*16c70*/  LOP3.LUT R15, R8.reuse, 0x380, RZ, 0xc0, !PT ;  /* 0x00000380080f7812 */ /* 0x040fe400078ec0ff */
[C---:B------:R-:W-:Y:S02]  /*16c80*/  IADD3 R71, P6, R8.reuse, 0x20, RZ ;  /* 0x0000002008477810 */ /* 0x040fe40007fde0ff */
[----:B------:R-:W-:Y:S02]  /*16c90*/  SHF.R.U64 R15, R15, 0x3, RZ ;  /* 0x000000030f0f7819 */ /* 0x000fe400000012ff */
[C---:B------:R-:W-:Y:S02]  /*16ca0*/  IADD3 R79, P5, R8.reuse, 0x40, RZ ;  /* 0x00000040084f7810 */ /* 0x040fe40007fbe0ff */
[C---:B------:R-:W-:Y:S02]  /*16cb0*/  IADD3 R97, P4, R8.reuse, 0x60, RZ ;  /* 0x0000006008617810 */ /* 0x040fe40007f9e0ff */
[C---:B------:R-:W-:Y:S01]  /*16cc0*/  IADD3 R99, P3, R8.reuse, 0x4000, RZ ;  /* 0x0000400008637810 */ /* 0x040fe20007f7e0ff */
[----:B------:R-:W-:Y:S01]  /*16cd0*/  IMAD.X R7, RZ, RZ, R9, P5 ;  /* 0x000000ffff077224 */ /* 0x000fe200028e0609 */
[----:B------:R-:W-:-:S02]  /*16ce0*/  IADD3 R101, P2, R8, 0x4020, RZ ;  /* 0x0000402008657810 */ /* 0x000fc40007f5e0ff */
[C---:B------:R-:W-:Y:S02]  /*16cf0*/  IADD3 R103, P1, R8.reuse, 0x4040, RZ ;  /* 0x0000404008677810 */ /* 0x040fe40007f3e0ff */
[----:B------:R-:W-:Y:S02]  /*16d00*/  IADD3 R105, P0, R8, 0x4060, RZ ;  /* 0x0000406008697810 */ /* 0x000fe40007f1e0ff */
[----:B------:R-:W-:Y:S01]  /*16d10*/  LOP3.LUT R8, R15, R8, RZ, 0x3c, !PT ;  /* 0x000000080f087212 */ /* 0x000fe200078e3cff */
[--C-:B------:R-:W-:Y:S01]  /*16d20*/  IMAD.X R15, RZ, RZ, R9.reuse, P3 ;  /* 0x000000ffff0f7224 */ /* 0x100fe200018e0609 */
[-C--:B------:R-:W-:Y:S01]  /*16d30*/  IADD3.X R5, RZ, R9.reuse, RZ, P6, !PT ;  /* 0x00000009ff057210 */ /* 0x080fe200037fe4ff */
[----:B------:R-:W-:Y:S01]  /*16d40*/  IMAD.X R27, RZ, RZ, R9, P1 ;  /* 0x000000ffff1b7224 */ /* 0x000fe200008e0609 */
[-C--:B------:R-:W-:Y:S02]  /*16d50*/  IADD3.X R13, RZ, R9.reuse, RZ, P4, !PT ;  /* 0x00000009ff0d7210 */ /* 0x080fe400027fe4ff */
[----:B------:R-:W-:-:S02]  /*16d60*/  IADD3.X R25, RZ, R9, RZ, P2, !PT ;  /* 0x00000009ff197210 */ /* 0x000fc400017fe4ff */
[-C--:B------:R-:W-:Y:S02]  /*16d70*/  IADD3.X R29, RZ, R9.reuse, RZ, P0, !PT ;  /* 0x00000009ff1d7210 */ /* 0x080fe400007fe4ff */
[----:B------:R-:W-:Y:S02]  /*16d80*/  LOP3.LUT R4, R71, 0x380, RZ, 0xc0, !PT ;  /* 0x0000038047047812 */ /* 0x000fe400078ec0ff */
[----:B------:R-:W-:Y:S02]  /*16d90*/  LOP3.LUT R6, R79, 0x380, RZ, 0xc0, !PT ;  /* 0x000003804f067812 */ /* 0x000fe400078ec0ff */
[----:B------:R-:W-:Y:S02]  /*16da0*/  MOV R92, R8 ;  /* 0x00000008005c7202 */ /* 0x000fe40000000f00 */
[----:B------:R-:W-:Y:S02]  /*16db0*/  F2FP.F16.F32.PACK_AB R9, R28, R95 ;  /* 0x0000005f1c09723e */ /* 0x000fe400000000ff */
[----:B------:R-:W-:-:S02]  /*16dc0*/  LOP3.LUT R28, R103, 0x380, RZ, 0xc0, !PT ;  /* 0x00000380671c7812 */ /* 0x000fc400078ec0ff */
[----:B------:R-:W-:Y:S02]  /*16dd0*/  LOP3.LUT R34, R105, 0x380, RZ, 0xc0, !PT ;  /* 0x0000038069227812 */ /* 0x000fe400078ec0ff */
[----:B------:R-:W-:Y:S02]  /*16de0*/  SHF.R.U64 R4, R4, 0x3, RZ ;  /* 0x0000000304047819 */ /* 0x000fe400000012ff */
[----:B------:R-:W-:Y:S02]  /*16df0*/  SHF.R.U64 R6, R6, 0x3, RZ ;  /* 0x0000000306067819 */ /* 0x000fe400000012ff */
[----:B------:R-:W-:Y:S02]  /*16e00*/  LOP3.LUT R12, R97, 0x380, RZ, 0xc0, !PT ;  /* 0x00000380610c7812 */ /* 0x000fe400078ec0ff */
[----:B------:R-:W-:Y:S02]  /*16e10*/  LOP3.LUT R14, R99, 0x380, RZ, 0xc0, !PT ;  /* 0x00000380630e7812 */ /* 0x000fe400078ec0ff */
[----:B------:R-:W-:Y:S01]  /*16e20*/  F2FP.F16.F32.PACK_AB R8, R89, R24 ;  /* 0x000000185908723e */ /* 0x000fe200000000ff */
[----:B------:R-:W-:Y:S01]  /*16e30*/  BAR.SYNC.DEFER_BLOCKING 0x1, 0x100 ;  /* 0x0044000000007b1d */ /* 0x000fe20000010000 */
[----:B------:R-:W-:-:S02]  /*16e40*/  SHF.R.U64 R28, R28, 0x3, RZ ;  /* 0x000000031c1c7819 */ /* 0x000fc400000012ff */
[----:B------:R-:W-:Y:S02]  /*16e50*/  LOP3.LUT R24, R101, 0x380, RZ, 0xc0, !PT ;  /* 0x0000038065187812 */ /* 0x000fe400078ec0ff */
[----:B------:R-:W-:Y:S02]  /*16e60*/  SHF.R.U64 R34, R34, 0x3, RZ ;  /* 0x0000000322227819 */ /* 0x000fe400000012ff */
[----:B------:R-:W-:Y:S02]  /*16e70*/  LOP3.LUT R4, R4, R71, RZ, 0x3c, !PT ;  /* 0x0000004704047212 */ /* 0x000fe400078e3cff */
[----:B------:R-:W-:Y:S02]  /*16e80*/  LOP3.LUT R6, R6, R79, RZ, 0x3c, !PT ;  /* 0x0000004f06067212 */ /* 0x000fe400078e3cff */
[----:B------:R-:W-:Y:S02]  /*16e90*/  SHF.R.U64 R12, R12, 0x3, RZ ;  /* 0x000000030c0c7819 */ /* 0x000fe400000012ff */
[----:B------:R-:W-:-:S02]  /*16ea0*/  SHF.R.U64 R14, R14, 0x3, RZ ;  /* 0x000000030e0e7819 */ /* 0x000fc400000012ff */
[----:B------:R-:W-:Y:S02]  /*16eb0*/  LOP3.LUT R26, R28, R103, RZ, 0x3c, !PT ;  /* 0x000000671c1a7212 */ /* 0x000fe400078e3cff */
[----:B------:R-:W-:Y:S02]  /*16ec0*/  SHF.R.U64 R24, R24, 0x3, RZ ;  /* 0x0000000318187819 */ /* 0x000fe400000012ff */
[----:B------:R-:W-:Y:S02]  /*16ed0*/  LOP3.LUT R28, R34, R105, RZ, 0x3c, !PT ;  /* 0x00000069221c7212 */ /* 0x000fe400078e3cff */
[----:B------:R-:W-:Y:S02]  /*16ee0*/  MOV R90, R4 ;  /* 0x00000004005a7202 */ /* 0x000fe40000000f00 */
[----:B------:R-:W-:Y:S01]  /*16ef0*/  MOV R34, R6 ;  /* 0x0000000600227202 */ /* 0x000fe20000000f00 */
[----:B------:R2:W-:Y:S01]  /*16f00*/  STSM.16.M88.4 [R92], R8 ;  /* 0x000000085c007844 */ /* 0x0005e20000000200 */
[----:B------:R-:W-:-:S02]  /*16f10*/  F2FP.F16.F32.PACK_AB R4, R33, R88 ;  /* 0x000000582104723e */ /* 0x000fc400000000ff */
[----:B------:R-:W-:Y:S02]  /*16f20*/  F2FP.F16.F32.PACK_AB R5, R30, R91 ;  /* 0x0000005b1e05723e */ /* 0x000fe400000000ff */
[----:B------:R-:W-:Y:S02]  /*16f30*/  F2FP.F16.F32.PACK_AB R6, R37, R36 ;  /* 0x000000242506723e */ /* 0x000fe400000000ff */
[----:B------:R-:W-:Y:S02]  /*16f40*/  F2FP.F16.F32.PACK_AB R7, R39, R38 ;  /* 0x000000262707723e */ /* 0x000fe400000000ff */
[----:B------:R-:W-:Y:S02]  /*16f50*/  LOP3.LUT R12, R12, R97, RZ, 0x3c, !PT ;  /* 0x000000610c0c7212 */ /* 0x000fe400078e3cff */
[----:B------:R-:W-:Y:S01]  /*16f60*/  LOP3.LUT R14, R14, R99, RZ, 0x3c, !PT ;  /* 0x000000630e0e7212 */ /* 0x000fe200078e3cff */
[----:B------:R-:W-:Y:S01]  /*16f70*/  STSM.16.M88.4 [R90], R4 ;  /* 0x000000045a007844 */ /* 0x000fe20000000200 */
[----:B------:R-:W-:-:S02]  /*16f80*/  LOP3.LUT R24, R24, R101, RZ, 0x3c, !PT ;  /* 0x0000006518187212 */ /* 0x000fc400078e3cff */
[----:B------:R-:W-:Y:S02]  /*16f90*/  MOV R89, R12 ;  /* 0x0000000c00597202 */ /* 0x000fe40000000f00 */
[----:B--2---:R-:W-:Y:S02]  /*16fa0*/  F2FP.F16.F32.PACK_AB R8, R41, R40 ;  /* 0x000000282908723e */ /* 0x004fe400000000ff */
[----:B------:R-:W-:Y:S02]  /*16fb0*/  F2FP.F16.F32.PACK_AB R9, R43, R42 ;  /* 0x0000002a2b09723e */ /* 0x000fe400000000ff */
[----:B------:R-:W-:Y:S02]  /*16fc0*/  F2FP.F16.F32.PACK_AB R10, R45, R44 ;  /* 0x0000002c2d0a723e */ /* 0x000fe400000000ff */
[----:B------:R-:W-:Y:S02]  /*16fd0*/  F2FP.F16.F32.PACK_AB R11, R47, R46 ;  /* 0x0000002e2f0b723e */ /* 0x000fe400000000ff */
[----:B------:R-:W-:-:S02]  /*16fe0*/  MOV R79, R14 ;  /* 0x0000000e004f7202 */ /* 0x000fc40000000f00 */
[----:B------:R-:W-:Y:S01]  /*16ff0*/  MOV R72, R24 ;  /* 0x0000001800487202 */ /* 0x000fe20000000f00 */
[----:B------:R2:W-:Y:S01]  /*17000*/  STSM.16.M88.4 [R34], R8 ;  /* 0x0000000822007844 */ /* 0x0005e20000000200 */
[----:B------:R-:W-:Y:S02]  /*17010*/  MOV R71, R26 ;  /* 0x0000001a00477202 */ /* 0x000fe40000000f00 */
[----:B------:R-:W-:Y:S02]  /*17020*/  F2FP.F16.F32.PACK_AB R12, R49, R48 ;  /* 0x00000030310c723e */ /* 0x000fe400000000ff */
[----:B------:R-:W-:Y:S01]  /*17030*/  F2FP.F16.F32.PACK_AB R13, R51, R50 ;  /* 0x00000032330d723e */ /* 0x000fe200000000ff */
[----:B------:R-:W-:Y:S01]  /*17040*/  IMAD.MOV.U32 R51, RZ, RZ, RZ ;  /* 0x000000ffff337224 */ /* 0x000fe200078e00ff */
[----:B------:R-:W-:Y:S02]  /*17050*/  F2FP.F16.F32.PACK_AB R14, R53, R52 ;  /* 0x00000034350e723e */ /* 0x000fe400000000ff */
[----:B------:R-:W-:-:S02]  /*17060*/  F2FP.F16.F32.PACK_AB R15, R55, R54 ;  /* 0x00000036370f723e */ /* 0x000fc400000000ff */
[----:B------:R-:W-:Y:S02]  /*17070*/  F2FP.F16.F32.PACK_AB R24, R57, R56 ;  /* 0x000000383918723e */ /* 0x000fe400000000ff */
[----:B------:R-:W-:Y:S01]  /*17080*/  F2FP.F16.F32.PACK_AB R25, R59, R58 ;  /* 0x0000003a3b19723e */ /* 0x000fe200000000ff */
[----:B------:R3:W-:Y:S01]  /*17090*/  STSM.16.M88.4 [R89], R12 ;  /* 0x0000000c59007844 */ /* 0x0007e20000000200 */
[----:B------:R-:W-:Y:S02]  /*170a0*/  F2FP.F16.F32.PACK_AB R26, R61, R60 ;  /* 0x0000003c3d1a723e */ /* 0x000fe400000000ff */
[----:B------:R-:W-:Y:S02]  /*170b0*/  F2FP.F16.F32.PACK_AB R27, R63, R62 ;  /* 0x0000003e3f1b723e */ /* 0x000fe400000000ff */
[----:B------:R-:W-:Y:S02]  /*170c0*/  MOV R36, R28 ;  /* 0x0000001c00247202 */ /* 0x000fe40000000f00 */
[----:B------:R-:W-:Y:S01]  /*170d0*/  ISETP.NE.U32.AND P0, PT, RZ, UR4, PT ;  /* 0x00000004ff007c0c */ /* 0x000fe2000bf05070 */
[----:B------:R-:W-:Y:S01]  /*170e0*/  STSM.16.M88.4 [R79], R24 ;  /* 0x000000184f007844 */ /* 0x000fe20000000200 */
[----:B--2---:R-:W-:-:S02]  /*170f0*/  IADD3 R10, P1, R199, UR4, RZ ;  /* 0x00000004c70a7c10 */ /* 0x004fc4000ff3e0ff */
[----:B------:R-:W-:Y:S02]  /*17100*/  F2FP.F16.F32.PACK_AB R28, R65, R64 ;  /* 0x00000040411c723e */ /* 0x000fe400000000ff */
[----:B------:R-:W-:Y:S02]  /*17110*/  F2FP.F16.F32.PACK_AB R29, R67, R66 ;  /* 0x00000042431d723e */ /* 0x000fe400000000ff */
[----:B------:R-:W-:Y:S02]  /*17120*/  F2FP.F16.F32.PACK_AB R30, R69, R68 ;  /* 0x00000044451e723e */ /* 0x000fe400000000ff */
[----:B------:R-:W-:Y:S02]  /*17130*/  F2FP.F16.F32.PACK_AB R33, R75, R74 ;  /* 0x0000004a4b21723e */ /* 0x000fe400000000ff */
[----:B------:R-:W-:Y:S01]  /*17140*/  F2FP.F16.F32.PACK_AB R34, R77, R76 ;  /* 0x0000004c4d22723e */ /* 0x000fe200000000ff */
[----:B------:R-:W-:Y:S01]  /*17150*/  STSM.16.M88.4 [R72], R28 ;  /* 0x0000001c48007844 */ /* 0x000fe20000000200 */
[----:B------:R-:W-:-:S02]  /*17160*/  F2FP.F16.F32.PACK_AB R4, R81, R80 ;  /* 0x000000505104723e */ /* 0x000fc400000000ff */
[----:B------:R-:W-:Y:S01]  /*17170*/  F2FP.F16.F32.PACK_AB R5, R83, R82 ;  /* 0x000000525305723e */ /* 0x000fe200000000ff */
[----:B------:R-:W-:Y:S01]  /*17180*/  STSM.16.M88.4 [R71], R32 ;  /* 0x0000002047007844 */ /* 0x000fe20000000200 */
[----:B------:R-:W-:Y:S02]  /*17190*/  F2FP.F16.F32.PACK_AB R6, R85, R84 ;  /* 0x000000545506723e */ /* 0x000fe400000000ff */
[----:B------:R-:W-:Y:S02]  /*171a0*/  F2FP.F16.F32.PACK_AB R7, R87, R86 ;  /* 0x000000565707723e */ /* 0x000fe400000000ff */
[----:B------:R-:W-:Y:S02]  /*171b0*/  ISETP.NE.AND.EX P0, PT, RZ, UR5, PT, P0 ;  /* 0x00000005ff007c0c */ /* 0x000fe4000bf05300 */
[----:B------:R-:W-:Y:S01]  /*171c0*/  IADD3.X R11, R200, UR5, RZ, P1, !PT ;  /* 0x00000005c80b7c10 */ /* 0x000fe20008ffe4ff */
[----:B------:R-:W-:Y:S01]  /*171d0*/  ULDC.64 UR4, c[0x0][0xbe0] ;  /* 0x0002f80000047ab9 */ /* 0x000fe20000000a00 */
[----:B------:R2:W-:Y:S01]  /*171e0*/  STSM.16.M88.4 [R36], R4 ;  /* 0x0000000424007844 */ /* 0x0005e20000000200 */
[----:B------:R-:W-:Y:S01]  /*171f0*/  BAR.SYNC.DEFER_BLOCKING 0x1, 0x100 ;  /* 0x0044000000007b1d */ /* 0x000fe20000010000 */
[----:B------:R-:W-:-:S04]  /*17200*/  ISETP.NE.U32.AND P1, PT, RZ, UR4, PT ;  /* 0x00000004ff007c0c */ /* 0x000fc8000bf25070 */
[----:B------:R-:W-:-:S13]  /*17210*/  ISETP.NE.AND.EX P1, PT, RZ, UR5, PT, P1 ;  /* 0x00000005ff007c0c */ /* 0x000fda000bf25310 */
[----:B------:R-:W-:Y:S01]  /*17220*/  @P1 IADD3 R8, P2, R199, UR4, RZ ;  /* 0x00000004c7081c10 */ /* 0x000fe2000ff5e0ff */
[----:B------:R-:W-:Y:S02]  /*17230*/  ULDC UR4, c[0x0][0xa88] ;  /* 0x0002a20000047ab9 */ /* 0x000fe40000000800 */
[----:B------:R-:W-:Y:S01]  /*17240*/  IMAD.U32 R49, RZ, RZ, UR4 ;  /* 0x00000004ff317e24 */ /* 0x000fe2000f8e00ff */
[----:B------:R-:W-:Y:S01]  /*17250*/  @P1 IADD3.X R9, R200, UR5, RZ, P2, !PT ;  /* 0x00000005c8091c10 */ /* 0x000fe200097fe4ff */
[----:B------:R4:W5:Y:S01]  /*17260*/  @P0 LDG.E R51, desc[UR36][R10.64] ;  /* 0x000000240a330981 */ /* 0x000962000c1e1900 */
[----:B---3--:R-:W-:-:S03]  /*17270*/  LEA R13, R196, R195, 0x6 ;  /* 0x000000c3c40d7211 */ /* 0x008fc600078e30ff */
[----:B------:R4:W5:Y:S02]  /*17280*/  @P1 LDG.E R49, desc[UR36][R8.64] ;  /* 0x0000002408311981 */ /* 0x000964000c1e1900 */
[----:B--2---:R-:W-:Y:S01]  /*17290*/  IMAD.WIDE R4, R13, 0x2, R20 ;  /* 0x000000020d047825 */ /* 0x004fe200078e0214 */
[----:B------:R-:W-:Y:S06]  /*172a0*/  @P1 BRA `(.L_x_642) ;  /* 0x0000000000101947 */ /* 0x000fec0003800000 */
[----:B------:R-:W-:Y:S05]  /*172b0*/  @!P0 BRA `(.L_x_642) ;  /* 0x00000000000c8947 */ /* 0x000fea0003800000 */
[----:B------:R-:W2:Y:S04]  /*172c0*/  LDG.E R6, desc[UR36][R10.64] ;  /* 0x000000240a067981 */ /* 0x000ea8000c1e1900 */
[----:B-----5:R-:W2:Y:S02]  /*172d0*/  LDG.E R49, desc[UR36][R10.64+0x4] ;  /* 0x000004240a317981 */ /* 0x020ea4000c1e1900 */
[----:B--2---:R-:W-:-:S07]  /*172e0*/  IADD3 R49, -R6, R49, RZ ;  /* 0x0000003106317210 */ /* 0x004fce0007ffe1ff */
.L_x_642:
[----:B------:R-:W-:Y:S01]  /*172f0*/  SHF.R.S32.HI R48, RZ, 0x1f, R198 ;  /* 0x0000001fff307819 */ /* 0x000fe200000114c6 */
[----:B------:R-:W-:Y:S01]  /*17300*/  ULDC.64 UR4, c[0x0][0xb70] ;  /* 0x0002dc0000047ab9 */ /* 0x000fe20000000a00 */
[--C-:B-----5:R-:W-:Y:S01]  /*17310*/  SHF.R.S32.HI R21, RZ, 0x1f, R51.reuse ;  /* 0x0000001fff157819 */ /* 0x120fe20000011433 */
[----:B------:R-:W-:Y:S01]  /*17320*/  IMAD.MOV.U32 R20, RZ, RZ, R51 ;  /* 0x000000ffff147224 */ /* 0x000fe200078e0033 */
[----:B----4-:R-:W-:Y:S01]  /*17330*/  IADD3 R9, P1, R4, 0x1000, RZ ;  /* 0x0000100004097810 */ /* 0x010fe20007f3e0ff */
[----:B------:R-:W-:Y:S01]  /*17340*/  IMAD R7, R48, UR4, RZ ;  /* 0x0000000430077c24 */ /* 0x000fe2000f8e02ff */
[----:B------:R-:W-:Y:S02]  /*17350*/  SEL R205, R205, RZ, !P0 ;  /* 0x000000ffcdcd7207 */ /* 0x000fe40004000000 */
[----:B------:R-:W-:Y:S01]  /*17360*/  LOP3.LUT R8, R9, 0x380, RZ, 0xc0, !PT ;  /* 0x0000038009087812 */ /* 0x000fe200078ec0ff */
[C---:B------:R-:W-:Y:S01]  /*17370*/  IMAD R11, R198.reuse, UR5, R7 ;  /* 0x00000005c60b7c24 */ /* 0x040fe2000f8e0207 */
[----:B------:R-:W-:Y:S01]  /*17380*/  SEL R201, R201, RZ, !P0 ;  /* 0x000000ffc9c97207 */ /* 0x000fe20004000000 */
[----:B------:R-:W-:Y:S01]  /*17390*/  IMAD.WIDE.U32 R6, R198, UR4, R20 ;  /* 0x00000004c6067c25 */ /* 0x000fe2000f8e0014 */
[----:B------:R-:W-:Y:S01]  /*173a0*/  SHF.R.U64 R8, R8, 0x3, RZ ;  /* 0x0000000308087819 */ /* 0x000fe200000012ff */
[----:B------:R-:W-:Y:S01]  /*173b0*/  ULDC.64 UR4, c[0x0][0xb78] ;  /* 0x0002de0000047ab9 */ /* 0x000fe20000000a00 */
[----:B------:R-:W-:-:S02]  /*173c0*/  IADD3 R13, P2, R4, 0x2000, RZ ;  /* 0x00002000040d7810 */ /* 0x000fc40007f5e0ff */
[----:B------:R-:W-:Y:S01]  /*173d0*/  IADD3 R7, R7, R11, RZ ;  /* 0x0000000b07077210 */ /* 0x000fe20007ffe0ff */
[----:B------:R-:W-:Y:S01]  /*173e0*/  IMAD R11, R204, 0x80, R221 ;  /* 0x00000080cc0b7824 */ /* 0x000fe200078e02dd */
[----:B------:R-:W-:Y:S01]  /*173f0*/  LOP3.LUT R8, R8, R9, RZ, 0x3c, !PT ;  /* 0x0000000908087212 */ /* 0x000fe200078e3cff */
[----:B------:R-:W-:Y:S01]  /*17400*/  IMAD R9, R205, UR4, RZ ;  /* 0x00000004cd097c24 */ /* 0x000fe2000f8e02ff */
[----:B------:R-:W-:Y:S01]  /*17410*/  LOP3.LUT R12, R13, 0x380, RZ, 0xc0, !PT ;  /* 0x000003800d0c7812 */ /* 0x000fe200078ec0ff */
[C---:B------:R-:W-:Y:S01]  /*17420*/  IMAD.WIDE.U32 R6, R201.reuse, UR4, R6 ;  /* 0x00000004c9067c25 */ /* 0x040fe2000f8e0006 */
[----:B------:R-:W-:Y:S02]  /*17430*/  IADD3 R25, P6, R4, 0x3000, RZ ;  /* 0x0000300004197810 */ /* 0x000fe40007fde0ff */
[----:B------:R-:W-:Y:S01]  /*17440*/  SHF.R.U64 R12, R12, 0x3, RZ ;  /* 0x000000030c0c7819 */ /* 0x000fe200000012ff */
[----:B------:R-:W-:Y:S01]  /*17450*/  IMAD R10, R201, UR5, R9 ;  /* 0x00000005c90a7c24 */ /* 0x000fe2000f8e0209 */
[----:B------:R-:W-:Y:S01]  /*17460*/  SHF.R.S32.HI R9, RZ, 0x1f, R11 ;  /* 0x0000001fff097819 */ /* 0x000fe2000001140b */
[----:B------:R-:W-:Y:S01]  /*17470*/  ULDC.64 UR4, c[0x0][0xb40] ;  /* 0x0002d00000047ab9 */ /* 0x000fe20000000a00 */
[----:B------:R-:W-:-:S02]  /*17480*/  IADD3 R6, P0, R11, R6, RZ ;  /* 0x000000060b067210 */ /* 0x000fc40007f1e0ff */
[----:B------:R-:W-:Y:S02]  /*17490*/  LOP3.LUT R12, R12, R13, RZ, 0x3c, !PT ;  /* 0x0000000d0c0c7212 */ /* 0x000fe400078e3cff */
[----:B------:R-:W-:Y:S02]  /*174a0*/  IADD3.X R9, R9, R7, R10, P0, !PT ;  /* 0x0000000709097210 */ /* 0x000fe400007fe40a */
[----:B------:R-:W-:Y:S02]  /*174b0*/  LEA R46, P0, R6, UR4, 0x2 ;  /* 0x00000004062e7c11 */ /* 0x000fe4000f8010ff */
[----:B------:R-:W-:Y:S02]  /*174c0*/  IADD3 R29, P5, R4, 0x4000, RZ ;  /* 0x00004000041d7810 */ /* 0x000fe40007fbe0ff */
[----:B------:R-:W-:Y:S01]  /*174d0*/  LEA.HI.X R47, R6, UR5, R9, 0x2, P0 ;  /* 0x00000005062f7c11 */ /* 0x000fe200080f1409 */
[----:B------:R-:W-:Y:S01]  /*174e0*/  VIADD R6, R11, 0x8 ;  /* 0x000000080b067836 */ /* 0x000fe20000000000 */
[----:B------:R-:W-:Y:S01]  /*174f0*/  LOP3.LUT P0, RZ, R211, 0x3, RZ, 0xc0, !PT ;  /* 0x00000003d3ff7812 */ /* 0x000fe2000780c0ff */
[----:B------:R-:W-:Y:S01]  /*17500*/  ULDC.64 UR4, c[0x0][0xaa0] ;  /* 0x0002a80000047ab9 */ /* 0x000fe20000000a00 */
[----:B------:R-:W-:-:S02]  /*17510*/  IADD3 R33, P4, R4, 0x5000, RZ ;  /* 0x0000500004217810 */ /* 0x000fc40007f9e0ff */
[C---:B------:R-:W-:Y:S02]  /*17520*/  IADD3 R37, P3, R4.reuse, 0x6000, RZ ;  /* 0x0000600004257810 */ /* 0x040fe40007f7e0ff */
[-C--:B------:R-:W-:Y:S02]  /*17530*/  IADD3.X R13, RZ, R5.reuse, RZ, P2, !PT ;  /* 0x00000005ff0d7210 */ /* 0x080fe400017fe4ff */
[----:B------:R-:W-:Y:S02]  /*17540*/  IADD3 R7, P2, R4, 0x7000, RZ ;  /* 0x0000700004077810 */ /* 0x000fe40007f5e0ff */
[----:B------:R-:W-:Y:S02]  /*17550*/  IADD3.X R9, RZ, R5, RZ, P1, !PT ;  /* 0x00000005ff097210 */ /* 0x000fe40000ffe4ff */
[----:B------:R-:W-:Y:S01]  /*17560*/  ISETP.GE.OR P1, PT, R11, R49, P0 ;  /* 0x000000310b00720c */ /* 0x000fe20000726670 */
[----:B------:R-:W-:Y:S01]  /*17570*/  IMAD.X R41, RZ, RZ, R5, P2 ;  /* 0x000000ffff297224 */ /* 0x000fe200010e0605 */
[----:B------:R-:W-:-:S02]  /*17580*/  LOP3.LUT R24, R25, 0x380, RZ, 0xc0, !PT ;  /* 0x0000038019187812 */ /* 0x000fc400078ec0ff */
[----:B------:R-:W-:Y:S02]  /*17590*/  LOP3.LUT R28, R29, 0x380, RZ, 0xc0, !PT ;  /* 0x000003801d1c7812 */ /* 0x000fe400078ec0ff */
[----:B------:R-:W-:Y:S02]  /*175a0*/  LOP3.LUT R32, R33, 0x380, RZ, 0xc0, !PT ;  /* 0x0000038021207812 */ /* 0x000fe400078ec0ff */
[----:B------:R-:W-:Y:S02]  /*175b0*/  LOP3.LUT R36, R37, 0x380, RZ, 0xc0, !PT ;  /* 0x0000038025247812 */ /* 0x000fe400078ec0ff */
[----:B------:R-:W-:Y:S02]  /*175c0*/  ISETP.GE.OR P0, PT, R6, R49, P0 ;  /* 0x000000310600720c */ /* 0x000fe40000706670 */
[----:B------:R-:W-:Y:S01]  /*175d0*/  LOP3.LUT R11, R4, 0x380, RZ, 0xc0, !PT ;  /* 0x00000380040b7812 */ /* 0x000fe200078ec0ff */
[----:B------:R2:W-:Y:S01]  /*175e0*/  @!P1 STG.E desc[UR36][R46.64], R0 ;  /* 0x000000002e009986 */ /* 0x0005e2000c101924 */
[----:B------:R-:W-:-:S02]  /*175f0*/  LOP3.LUT R6, R7, 0x380, RZ, 0xc0, !PT ;  /* 0x0000038007067812 */ /* 0x000fc400078ec0ff */
[----:B------:R-:W-:Y:S02]  /*17600*/  SHF.R.U64 R24, R24, 0x3, RZ ;  /* 0x0000000318187819 */ /* 0x000fe400000012ff */
[----:B------:R-:W-:Y:S02]  /*17610*/  SHF.R.U64 R28, R28, 0x3, RZ ;  /* 0x000000031c1c7819 */ /* 0x000fe400000012ff */
[----:B------:R-:W-:Y:S02]  /*17620*/  SHF.R.U64 R32, R32, 0x3, RZ ;  /* 0x0000000320207819 */ /* 0x000fe400000012ff */
[----:B------:R-:W-:Y:S01]  /*17630*/  SHF.R.U64 R36, R36, 0x3, RZ ;  /* 0x0000000324247819 */ /* 0x000fe200000012ff */
[----:B------:R3:W-:Y:S01]  /*17640*/  @!P0 STG.E desc[UR36][R46.64+0x20], R3 ;  /* 0x000020032e008986 */ /* 0x0007e2000c101924 */
[----:B------:R-:W-:Y:S02]  /*17650*/  SHF.R.U64 R11, R11, 0x3, RZ ;  /* 0x000000030b0b7819 */ /* 0x000fe400000012ff */
[----:B------:R-:W-:Y:S01]  /*17660*/  SHF.R.U64 R6, R6, 0x3, RZ ;  /* 0x0000000306067819 */ /* 0x000fe200000012ff */
[----:B------:R-:W5:Y:S01]  /*17670*/  LD.E.128 R12, desc[UR36][R12.64] ;  /* 0x000000240c0c7980 */ /* 0x000f62000c101d00 */
[----:B------:R-:W-:Y:S01]  /*17680*/  LOP3.LUT R24, R24, R25, RZ, 0x3c, !PT ;  /* 0x0000001918187212 */ /* 0x000fe200078e3cff */
[----:B------:R-:W-:Y:S01]  /*17690*/  IMAD.X R25, RZ, RZ, R5, P6 ;  /* 0x000000ffff197224 */ /* 0x000fe200030e0605 */
[----:B------:R-:W-:-:S02]  /*176a0*/  LOP3.LUT R28, R28, R29, RZ, 0x3c, !PT ;  /* 0x0000001d1c1c7212 */ /* 0x000fc400078e3cff */
[----:B------:R-:W-:Y:S01]  /*176b0*/  LOP3.LUT R32, R32, R33, RZ, 0x3c, !PT ;  /* 0x0000002120207212 */ /* 0x000fe200078e3cff */
[----:B------:R-:W-:Y:S01]  /*176c0*/  IMAD.X R33, RZ, RZ, R5, P4 ;  /* 0x000000ffff217224 */ /* 0x000fe200020e0605 */
[----:B------:R-:W-:Y:S01]  /*176d0*/  LOP3.LUT R36, R36, R37, RZ, 0x3c, !PT ;  /* 0x0000002524247212 */ /* 0x000fe200078e3cff */
[----:B------:R-:W5:Y:S01]  /*176e0*/  LD.E.128 R24, desc[UR36][R24.64] ;  /* 0x0000002418187980 */ /* 0x000f62000c101d00 */
[-C--:B------:R-:W-:Y:S02]  /*176f0*/  IADD3.X R29, RZ, R5.reuse, RZ, P5, !PT ;  /* 0x00000005ff1d7210 */ /* 0x080fe40002ffe4ff */
[----:B------:R-:W-:Y:S01]  /*17700*/  LOP3.LUT R4, R11, R4, RZ, 0x3c, !PT ;  /* 0x000000040b047212 */ /* 0x000fe200078e3cff */
[----:B------:R-:W5:Y:S01]  /*17710*/  LD.E.128 R32, desc[UR36][R32.64] ;  /* 0x0000002420207980 */ /* 0x000f62000c101d00 */
[----:B------:R-:W-:Y:S02]  /*17720*/  IADD3.X R37, RZ, R5, RZ, P3, !PT ;  /* 0x00000005ff257210 */ /* 0x000fe40001ffe4ff */
[----:B------:R-:W-:Y:S01]  /*17730*/  LOP3.LUT R40, R6, R7, RZ, 0x3c, !PT ;  /* 0x0000000706287212 */ /* 0x000fe200078e3cff */
[----:B------:R-:W5:Y:S01]  /*17740*/  LD.E.128 R8, desc[UR36][R8.64] ;  /* 0x0000002408087980 */ /* 0x000f62000c101d00 */
[----:B------:R-:W-:-:S03]  /*17750*/  SHF.R.S32.HI R45, RZ, 0x1f, R195 ;  /* 0x0000001fff2d7819 */ /* 0x000fc600000114c3 */
[----:B------:R-:W5:Y:S01]  /*17760*/  LD.E.128 R4, desc[UR36][R4.64] ;  /* 0x0000002404047980 */ /* 0x000f62000c101d00 */
[----:B------:R-:W-:-:S03]  /*17770*/  MOV R44, R195 ;  /* 0x000000c3002c7202 */ /* 0x000fc60000000f00 */
[----:B------:R-:W5:Y:S04]  /*17780*/  LD.E.128 R28, desc[UR36][R28.64] ;  /* 0x000000241c1c7980 */ /* 0x000f68000c101d00 */
[----:B------:R-:W5:Y:S04]  /*17790*/  LD.E.128 R36, desc[UR36][R36.64] ;  /* 0x0000002424247980 */ /* 0x000f68000c101d00 */
[----:B------:R-:W5:Y:S01]  /*177a0*/  LD.E.128 R40, desc[UR36][R40.64] ;  /* 0x0000002428287980 */ /* 0x000f62000c101d00 */
[----:B--2---:R-:W-:Y:S01]  /*177b0*/  IMAD R0, R21, UR4, RZ ;  /* 0x0000000415007c24 */ /* 0x004fe2000f8e02ff */
[----:B------:R-:W-:Y:S01]  /*177c0*/  @!PT LDS RZ, [RZ] ;  /* 0x00000000fffff984 */ /* 0x000fe20000000800 */
[----:B------:R-:W-:Y:S01]  /*177d0*/  @!PT LDS RZ, [RZ] ;  /* 0x00000000fffff984 */ /* 0x000fe20000000800 */
[----:B------:R-:W-:Y:S01]  /*177e0*/  @!PT LDS RZ, [RZ] ;  /* 0x00000000fffff984 */ /* 0x000fe20000000800 */
[----:B------:R-:W-:Y:S01]  /*177f0*/  @!PT LDS RZ, [RZ] ;  /* 0x00000000fffff984 */ /* 0x000fe20000000800 */
[----:B------:R2:W-:Y:S06]  /*17800*/  MEMBAR.ALL.CTA ;  /* 0x0000000000007992 */ /* 0x0005ec0000008000 */
[----:B--2---:R-:W2:Y:S01]  /*17810*/  FENCE.VIEW.ASYNC.S ;  /* 0x00000000000073c6 */ /* 0x004ea20000000000 */
[----:B------:R-:W-:-:S04]  /*17820*/  IMAD.WIDE.U32 R20, R51, UR4, R44 ;  /* 0x0000000433147c25 */ /* 0x000fc8000f8e002c */
[----:B------:R-:W-:Y:S01]  /*17830*/  IMAD R51, R51, UR5, R0 ;  /* 0x0000000533337c24 */ /* 0x000fe2000f8e0200 */
[----:B------:R-:W-:Y:S01]  /*17840*/  ULDC.64 UR4, c[0x0][0xae0] ;  /* 0x0002b80000047ab9 */ /* 0x000fe20000000a00 */
[----:B------:R-:W-:Y:S01]  /*17850*/  IMAD R49, R204, -0x80, R49 ;  /* 0xffffff80cc317824 */ /* 0x000fe200078e0231 */
[----:B------:R-:W-:Y:S01]  /*17860*/  IADD3 R0, R196, 0x20, RZ ;  /* 0x00000020c4007810 */ /* 0x000fe20007ffe0ff */
[----:B------:R-:W-:Y:S02]  /*17870*/  IMAD.IADD R21, R21, 0x1, R51 ;  /* 0x0000000115157824 */ /* 0x000fe400078e0233 */
[----:B------:R-:W-:Y:S01]  /*17880*/  IMAD R45, R48, UR4, RZ ;  /* 0x00000004302d7c24 */ /* 0x000fe2000f8e02ff */
[CC--:B------:R-:W-:Y:S01]  /*17890*/  ISETP.GE.AND P2, PT, R196.reuse, R49.reuse, PT ;  /* 0x00000031c400720c */ /* 0x0c0fe20003f46270 */
[----:B---3--:R-:W-:Y:S01]  /*178a0*/  VIADD R3, R196, 0x40 ;  /* 0x00000040c4037836 */ /* 0x008fe20000000000 */
[-C--:B------:R-:W-:Y:S01]  /*178b0*/  ISETP.GE.AND P4, PT, R0, R49.reuse, PT ;  /* 0x000000310000720c */ /* 0x080fe20003f86270 */
[----:B------:R-:W-:Y:S01]  /*178c0*/  IMAD R45, R198, UR5, R45 ;  /* 0x00000005c62d7c24 */ /* 0x000fe2000f8e022d */
[----:B------:R-:W-:Y:S01]  /*178d0*/  IADD3 R0, R2, 0x34820, RZ ;  /* 0x0003482002007810 */ /* 0x000fe20007ffe0ff */
[----:B------:R-:W-:Y:S01]  /*178e0*/  IMAD.WIDE.U32 R20, R198, UR4, R20 ;  /* 0x00000004c6147c25 */ /* 0x000fe2000f8e0014 */
[----:B------:R-:W-:Y:S01]  /*178f0*/  ULDC.64 UR4, c[0x0][0xae8] ;  /* 0x0002ba0000047ab9 */ /* 0x000fe20000000a00 */
[----:B------:R-:W-:-:S02]  /*17900*/  ISETP.GE.AND P0, PT, R3, R49, PT ;  /* 0x000000310300720c */ /* 0x000fc40003f06270 */
[----:B------:R-:W-:Y:S01]  /*17910*/  IMAD.IADD R21, R21, 0x1, R45 ;  /* 0x0000000115157824 */ /* 0x000fe200078e022d */
[----:B------:R-:W-:Y:S01]  /*17920*/  PRMT R0, RZ, 0x654, R0 ;  /* 0x00000654ff007816 */ /* 0x000fe20000000000 */
[----:B------:R-:W-:Y:S01]  /*17930*/  IMAD R3, R205, UR4, RZ ;  /* 0x00000004cd037c24 */ /* 0x000fe2000f8e02ff */
[----:B------:R-:W-:Y:S01]  /*17940*/  IADD3 R44, R196, 0x60, RZ ;  /* 0x00000060c42c7810 */ /* 0x000fe20007ffe0ff */
[C---:B------:R-:W-:Y:S01]  /*17950*/  IMAD.WIDE.U32 R46, R201.reuse, UR4, R20 ;  /* 0x00000004c92e7c25 */ /* 0x040fe2000f8e0014 */
[--C-:B------:R-:W-:Y:S01]  /*17960*/  SHF.R.S32.HI R197, RZ, 0x1f, R196.reuse ;  /* 0x0000001fffc57819 */ /* 0x100fe200000114c4 */
[----:B--2---:R2:W-:Y:S01]  /*17970*/  SYNCS.ARRIVE.TRANS64.RED.A1T0 RZ, [R0+URZ], RZ ;  /* 0x000000ff00ff79a7 */ /* 0x0045e2000810043f */
[----:B------:R-:W-:Y:S01]  /*17980*/  BSSY B1, `(.L_x_643) ;  /* 0x0000016000017945 */ /* 0x000fe20003800000 */
[----:B------:R-:W-:Y:S01]  /*17990*/  IMAD R3, R201, UR5, R3 ;  /* 0x00000005c9037c24 */ /* 0x000fe2000f8e0203 */
[----:B------:R-:W-:Y:S01]  /*179a0*/  ISETP.GE.AND P1, PT, R44, R49, PT ;  /* 0x000000312c00720c */ /* 0x000fe20003f26270 */
[----:B------:R-:W-:-:S04]  /*179b0*/  IMAD.WIDE R44, R204, 0x80, R196 ;  /* 0x00000080cc2c7825 */ /* 0x000fc800078e02c4 */
[----:B------:R-:W-:Y:S01]  /*179c0*/  IMAD.IADD R51, R47, 0x1, R3 ;  /* 0x000000012f337824 */ /* 0x000fe200078e0203 */
[----:B--2---:R-:W-:Y:S07]  /*179d0*/  @P2 BRA `(.L_x_644) ;  /* 0x0000000000402947 */ /* 0x004fee0003800000 */
[----:B------:R-:W-:Y:S01]  /*179e0*/  MOV R21, R51 ;  /* 0x0000003300157202 */ /* 0x000fe20000000f00 */
[----:B------:R-:W-:Y:S01]  /*179f0*/  ULDC.64 UR4, c[0x0][0xad8] ;  /* 0x0002b60000047ab9 */ /* 0x000fe20000000a00 */
[----:B------:R-:W-:Y:S01]  /*17a00*/  IMAD.MOV.U32 R20, RZ, RZ, R46 ;  /* 0x000000ffff147224 */ /* 0x000fe200078e002e */
[----:B------:R-:W-:Y:S01]  /*17a10*/  IADD3 R0, R195, 0x40, RZ ;  /* 0x00000040c3007810 */ /* 0x000fe20007ffe0ff */
[----:B------:R-:W-:Y:S01]  /*17a20*/  IMAD R3, R45, UR4, RZ ;  /* 0x000000042d037c24 */ /* 0x000fe2000f8e02ff */
[----:B------:R-:W-:Y:S01]  /*17a30*/  ULDC.64 UR6, c[0x0][0xa80] ;  /* 0x0002a00000067ab9 */ /* 0x000fe20000000a00 */
[C---:B------:R-:W-:Y:S01]  /*17a40*/  IMAD.WIDE.U32 R20, R44.reuse, UR4, R20 ;  /* 0x000000042c147c25 */ /* 0x040fe2000f8e0014 */
[----:B------:R-:W-:Y:S02]  /*17a50*/  ULDC UR4, c[0x0][0xa8c] ;  /* 0x0002a30000047ab9 */ /* 0x000fe40000000800 */
[----:B------:R-:W-:Y:S01]  /*17a60*/  ISETP.GE.AND P2, PT, R195, UR4, PT ;  /* 0x00000004c3007c0c */ /* 0x000fe2000bf46270 */
[----:B------:R-:W-:Y:S01]  /*17a70*/  IMAD R3, R44, UR5, R3 ;  /* 0x000000052c037c24 */ /* 0x000fe2000f8e0203 */
[----:B------:R-:W-:-:S02]  /*17a80*/  ISETP.GE.AND P3, PT, R0, UR4, PT ;  /* 0x0000000400007c0c */ /* 0x000fc4000bf66270 */
[----:B------:R-:W-:Y:S01]  /*17a90*/  LEA R48, P5, R20, UR6, 0x1 ;  /* 0x0000000614307c11 */ /* 0x000fe2000f8a08ff */
[----:B------:R-:W-:-:S05]  /*17aa0*/  IMAD.IADD R3, R21, 0x1, R3 ;  /* 0x0000000115037824 */ /* 0x000fca00078e0203 */
[----:B------:R-:W-:-:S05]  /*17ab0*/  LEA.HI.X R49, R20, UR7, R3, 0x1, P5 ;  /* 0x0000000714317c11 */ /* 0x000fca000a8f0c03 */
[----:B-----5:R2:W-:Y:S04]  /*17ac0*/  @!P2 STG.E.128 desc[UR36][R48.64], R4 ;  /* 0x000000043000a986 */ /* 0x0205e8000c101d24 */
[----:B------:R2:W-:Y:S02]  /*17ad0*/  @!P3 STG.E.128 desc[UR36][R48.64+0x80], R28 ;  /* 0x0000801c3000b986 */ /* 0x0005e4000c101d24 */
.L_x_644:
[----:B------:R-:W-:Y:S05]  /*17ae0*/  BSYNC B1 ;  /* 0x0000000000017941 */ /* 0x000fea0003800000 */
.L_x_643:
[----:B------:R-:W-:Y:S04]  /*17af0*/  BSSY B1, `(.L_x_645) ;  /* 0x0000014000017945 */ /* 0x000fe80003800000 */
[----:B------:R-:W-:Y:S05]  /*17b00*/  @P4 BRA `(.L_x_646) ;  /* 0x0000000000484947 */ /* 0x000fea0003800000 */
[----:B------:R-:W-:Y:S01]  /*17b10*/  IADD3 R3, P2, R44, 0x20, RZ ;  /* 0x000000202c037810 */ /* 0x000fe20007f5e0ff */
[----:B------:R-:W-:Y:S01]  /*17b20*/  ULDC.64 UR4, c[0x0][0xad8] ;  /* 0x0002b60000047ab9 */ /* 0x000fe20000000a00 */
[----:B--2--5:R-:W-:Y:S01]  /*17b30*/  MOV R4, R46 ;  /* 0x0000002e00047202 */ /* 0x024fe20000000f00 */
[----:B------:R-:W-:Y:S01]  /*17b40*/  IMAD.MOV.U32 R5, RZ, RZ, R51 ;  /* 0x000000ffff057224 */ /* 0x000fe200078e0033 */
[----:B------:R-:W-:Y:S01]  /*17b50*/  IADD3.X R0, RZ, R45, RZ, P2, !PT ;  /* 0x0000002dff007210 */ /* 0x000fe200017fe4ff */
[----:B------:R-:W-:Y:S01]  /*17b60*/  VIADD R6, R195, 0x40 ;  /* 0x00000040c3067836 */ /* 0x000fe20000000000 */
[----:B------:R-:W-:Y:S01]  /*17b70*/  ULDC.64 UR6, c[0x0][0xa80] ;  /* 0x0002a00000067ab9 */ /* 0x000fe20000000a00 */
[----:B------:R-:W-:-:S04]  /*17b80*/  IMAD.WIDE.U32 R4, R3, UR4, R4 ;  /* 0x0000000403047c25 */ /* 0x000fc8000f8e0004 */
[----:B------:R-:W-:Y:S01]  /*17b90*/  IMAD R0, R0, UR4, RZ ;  /* 0x0000000400007c24 */ /* 0x000fe2000f8e02ff */
[----:B------:R-:W-:Y:S02]  /*17ba0*/  ULDC UR4, c[0x0][0xa8c] ;  /* 0x0002a30000047ab9 */ /* 0x000fe40000000800 */
[----:B------:R-:W-:Y:S01]  /*17bb0*/  ISETP.GE.AND P3, PT, R195, UR4, PT ;  /* 0x00000004c3007c0c */ /* 0x000fe2000bf66270 */
[----:B------:R-:W-:Y:S01]  /*17bc0*/  IMAD R3, R3, UR5, R0 ;  /* 0x0000000503037c24 */ /* 0x000fe2000f8e0200 */
[----:B------:R-:W-:Y:S02]  /*17bd0*/  ISETP.GE.AND P4, PT, R6, UR4, PT ;  /* 0x0000000406007c0c */ /* 0x000fe4000bf86270 */
[----:B------:R-:W-:Y:S02]  /*17be0*/  LEA R6, P2, R4, UR6, 0x1 ;  /* 0x0000000604067c11 */ /* 0x000fe4000f8408ff */
[----:B------:R-:W-:-:S04]  /*17bf0*/  IADD3 R3, R5, R3, RZ ;  /* 0x0000000305037210 */ /* 0x000fc80007ffe0ff */
[----:B------:R-:W-:-:S05]  /*17c00*/  LEA.HI.X R7, R4, UR7, R3, 0x1, P2 ;  /* 0x0000000704077c11 */ /* 0x000fca00090f0c03 */
[----:B------:R3:W-:Y:S04]  /*17c10*/  @!P3 STG.E.128 desc[UR36][R6.64], R8 ;  /* 0x000000080600b986 */ /* 0x0007e8000c101d24 */
[----:B------:R3:W-:Y:S02]  /*17c20*/  @!P4 STG.E.128 desc[UR36][R6.64+0x80], R32 ;  /* 0x000080200600c986 */ /* 0x0007e4000c101d24 */
.L_x_646:
[----:B------:R-:W-:Y:S05]  /*17c30*/  BSYNC B1 ;  /* 0x0000000000017941 */ /* 0x000fea0003800000 */
.L_x_645:
[----:B------:R-:W-:Y:S04]  /*17c40*/  BSSY B1, `(.L_x_647) ;  /* 0x0000014000017945 */ /* 0x000fe80003800000 */
[----:B------:R-:W-:Y:S05]  /*17c50*/  @P0 BRA `(.L_x_648) ;  /* 0x0000000000480947 */ /* 0x000fea0003800000 */
[----:B------:R-:W-:Y:S01]  /*17c60*/  IADD3 R3, P0, R44, 0x40, RZ ;  /* 0x000000402c037810 */ /* 0x000fe20007f1e0ff */
[----:B------:R-:W-:Y:S01]  /*17c70*/  ULDC.64 UR4, c[0x0][0xad8] ;  /* 0x0002b60000047ab9 */ /* 0x000fe20000000a00 */
[----:B--2--5:R-:W-:Y:S01]  /*17c80*/  MOV R5, R51 ;  /* 0x0000003300057202 */ /* 0x024fe20000000f00 */
[----:B------:R-:W-:Y:S01]  /*17c90*/  IMAD.MOV.U32 R4, RZ, RZ, R46 ;  /* 0x000000ffff047224 */ /* 0x000fe200078e002e */
[----:B---3--:R-:W-:Y:S01]  /*17ca0*/  IADD3 R6, R195, 0x40, RZ ;  /* 0x00000040c3067810 */ /* 0x008fe20007ffe0ff */
[----:B------:R-:W-:Y:S01]  /*17cb0*/  IMAD.X R0, RZ, RZ, R45, P0 ;  /* 0x000000ffff007224 */ /* 0x000fe200000e062d */
[----:B------:R-:W-:Y:S01]  /*17cc0*/  ULDC.64 UR6, c[0x0][0xa80] ;  /* 0x0002a00000067ab9 */ /* 0x000fe20000000a00 */
[----:B------:R-:W-:-:S04]  /*17cd0*/  IMAD.WIDE.U32 R4, R3, UR4, R4 ;  /* 0x0000000403047c25 */ /* 0x000fc8000f8e0004 */
[----:B------:R-:W-:Y:S01]  /*17ce0*/  IMAD R0, R0, UR4, RZ ;  /* 0x0000000400007c24 */ /* 0x000fe2000f8e02ff */
[----:B------:R-:W-:Y:S02]  /*17cf0*/  ULDC UR4, c[0x0][0xa8c] ;  /* 0x0002a30000047ab9 */ /* 0x000fe40000000800 */
[----:B------:R-:W-:Y:S01]  /*17d00*/  ISETP.GE.AND P2, PT, R195, UR4, PT ;  /* 0x00000004c3007c0c */ /* 0x000fe2000bf46270 */
[----:B------:R-:W-:Y:S01]  /*17d10*/  IMAD R3, R3, UR5, R0 ;  /* 0x0000000503037c24 */ /* 0x000fe2000f8e0200 */
[----:B------:R-:W-:Y:S02]  /*17d20*/  ISETP.GE.AND P3, PT, R6, UR4, PT ;  /* 0x0000000406007c0c */ /* 0x000fe4000bf66270 */
[----:B------:R-:W-:Y:S01]  /*17d30*/  LEA R6, P0, R4, UR6, 0x1 ;  /* 0x0000000604067c11 */ /* 0x000fe2000f8008ff */
[----:B------:R-:W-:-:S05]  /*17d40*/  IMAD.IADD R3, R5, 0x1, R3 ;  /* 0x0000000105037824 */ /* 0x000fca00078e0203 */
[----:B------:R-:W-:-:S05]  /*17d50*/  LEA.HI.X R7, R4, UR7, R3, 0x1, P0 ;  /* 0x0000000704077c11 */ /* 0x000fca00080f0c03 */
[----:B------:R4:W-:Y:S04]  /*17d60*/  @!P2 STG.E.128 desc[UR36][R6.64], R12 ;  /* 0x0000000c0600a986 */ /* 0x0009e8000c101d24 */
[----:B------:R4:W-:Y:S02]  /*17d70*/  @!P3 STG.E.128 desc[UR36][R6.64+0x80], R36 ;  /* 0x000080240600b986 */ /* 0x0009e4000c101d24 */
.L_x_648:
[----:B------:R-:W-:Y:S05]  /*17d80*/  BSYNC B1 ;  /* 0x0000000000017941 */ /* 0x000fea0003800000 */
.L_x_647:
[----:B------:R-:W-:Y:S05]  /*17d90*/  @P1 BRA `(.L_x_649) ;  /* 0x0000000800cc1947 */ /* 0x000fea0003800000 */
[----:B------:R-:W-:Y:S01]  /*17da0*/  IADD3 R3, P0, R44, 0x60, RZ ;  /* 0x000000602c037810 */ /* 0x000fe20007f1e0ff */
[----:B------:R-:W-:Y:S01]  /*17db0*/  ULDC.64 UR6, c[0x0][0xad8] ;  /* 0x0002b60000067ab9 */ /* 0x000fe20000000a00 */
[----:B--2--5:R-:W-:Y:S01]  /*17dc0*/  MOV R5, R51 ;  /* 0x0000003300057202 */ /* 0x024fe20000000f00 */
[----:B------:R-:W-:Y:S01]  /*17dd0*/  IMAD.MOV.U32 R4, RZ, RZ, R46 ;  /* 0x000000ffff047224 */ /* 0x000fe200078e002e */
[----:B------:R-:W-:Y:S01]  /*17de0*/  IADD3.X R44, RZ, R45, RZ, P0, !PT ;  /* 0x0000002dff2c7210 */ /* 0x000fe200007fe4ff */
[----:B------:R-:W-:Y:S01]  /*17df0*/  ULDC UR4, c[0x0][0xa8c] ;  /* 0x0002a30000047ab9 */ /* 0x000fe20000000800 */
[----:B------:R-:W-:Y:S01]  /*17e00*/  IADD3 R0, R195, 0x40, RZ ;  /* 0x00000040c3007810 */ /* 0x000fe20007ffe0ff */
[----:B------:R-:W-:Y:S01]  /*17e10*/  IMAD.WIDE.U32 R4, R3, UR6, R4 ;  /* 0x0000000603047c25 */ /* 0x000fe2000f8e0004 */
[----:B------:R-:W-:-:S03]  /*17e20*/  ISETP.GE.AND P1, PT, R195, UR4, PT ;  /* 0x00000004c3007c0c */ /* 0x000fc6000bf26270 */
[----:B------:R-:W-:-:S04]  /*17e30*/  IMAD R44, R44, UR6, RZ ;  /* 0x000000062c2c7c24 */ /* 0x000fc8000f8e02ff */
[----:B------:R-:W-:Y:S01]  /*17e40*/  IMAD R3, R3, UR7, R44 ;  /* 0x0000000703037c24 */ /* 0x000fe2000f8e022c */
[----:B------:R-:W-:Y:S02]  /*17e50*/  ULDC.64 UR6, c[0x0][0xa80] ;  /* 0x0002a00000067ab9 */ /* 0x000fe40000000a00 */
[----:B---34-:R-:W-:Y:S01]  /*17e60*/  LEA R6, P0, R4, UR6, 0x1 ;  /* 0x0000000604067c11 */ /* 0x018fe2000f8008ff */
[----:B------:R-:W-:-:S05]  /*17e70*/  IMAD.IADD R3, R5, 0x1, R3 ;  /* 0x0000000105037824 */ /* 0x000fca00078e0203 */
[----:B------:R-:W-:Y:S02]  /*17e80*/  LEA.HI.X R7, R4, UR7, R3, 0x1, P0 ;  /* 0x0000000704077c11 */ /* 0x000fe400080f0c03 */
[----:B------:R-:W-:-:S03]  /*17e90*/  ISETP.GE.AND P0, PT, R0, UR4, PT ;  /* 0x0000000400007c0c */ /* 0x000fc6000bf06270 */
[----:B------:R2:W-:Y:S10]  /*17ea0*/  @!P1 STG.E.128 desc[UR36][R6.64], R24 ;  /* 0x0000001806009986 */ /* 0x0005f4000c101d24 */
[----:B------:R-:W-:Y:S05]  /*17eb0*/  @P0 BRA `(.L_x_649) ;  /* 0x0000000800840947 */ /* 0x000fea0003800000 */
[----:B------:R3:W-:Y:S01]  /*17ec0*/  STG.E.128 desc[UR36][R6.64+0x80], R40 ;  /* 0x0000802806007986 */ /* 0x0007e2000c101d24 */
[----:B------:R-:W-:Y:S05]  /*17ed0*/  BRA `(.L_x_649) ;  /* 0x00000008007c7947 */ /* 0x000fea0003800000 */
.L_x_641:
[----:B------:R-:W-:Y:S01]  /*17ee0*/  ULDC.64 UR4, c[0x0][0xbd8] ;  /* 0x0002f60000047ab9 */ /* 0x000fe20000000a00 */
[----:B------:R-:W-:Y:S01]  /*17ef0*/  IMAD.MOV.U32 R9, RZ, RZ, RZ ;  /* 0x000000ffff097224 */ /* 0x000fe200078e00ff */
[----:B------:R-:W-:Y:S02]  /*17f00*/  ISETP.NE.U32.AND P0, PT, RZ, UR4, PT ;  /* 0x00000004ff007c0c */ /* 0x000fe4000bf05070 */
[----:B------:R-:W-:Y:S02]  /*17f10*/  IADD3 R4, P1, R199, UR4, RZ ;  /* 0x00000004c7047c10 */ /* 0x000fe4000ff3e0ff */
[----:B------:R-:W-:Y:S02]  /*17f20*/  ISETP.NE.AND.EX P0, PT, RZ, UR5, PT, P0 ;  /* 0x00000005ff007c0c */ /* 0x000fe4000bf05300 */
[----:B------:R-:W-:Y:S01]  /*17f30*/  IADD3.X R5, R200, UR5, RZ, P1, !PT ;  /* 0x00000005c8057c10 */ /* 0x000fe20008ffe4ff */
[----:B------:R-:W-:Y:S02]  /*17f40*/  ULDC.64 UR4, c[0x0][0xbe0] ;  /* 0x0002f80000047ab9 */ /* 0x000fe40000000a00 */
[----:B------:R-:W-:-:S04]  /*17f50*/  ISETP.NE.U32.AND P1, PT, RZ, UR4, PT ;  /* 0x00000004ff007c0c */ /* 0x000fc8000bf25070 */
[----:B------:R-:W-:-:S04]  /*17f60*/  ISETP.NE.AND.EX P1, PT, RZ, UR5, PT, P1 ;  /* 0x00000005ff007c0c */ /* 0x000fc8000bf25310 */
[----:B------:R2:W5:Y:S09]  /*17f70*/  @P0 LDG.E R9, desc[UR36][R4.64] ;  /* 0x0000002404090981 */ /* 0x000572000c1e1900 */
[----:B------:R-:W-:Y:S01]  /*17f80*/  @P1 IADD3 R6, P2, R199, UR4, RZ ;  /* 0x00000004c7061c10 */ /* 0x000fe2000ff5e0ff */
[----:B------:R-:W-:-:S02]  /*17f90*/  ULDC UR4, c[0x0][0xa88] ;  /* 0x0002a20000047ab9 */ /* 0x000fc40000000800 */
[----:B------:R-:W-:Y:S02]  /*17fa0*/  MOV R3, UR4 ;  /* 0x0000000400037c02 */ /* 0x000fe40008000f00 */
[----:B------:R-:W-:-:S05]  /*17fb0*/  @P1 IADD3.X R7, R200, UR5, RZ, P2, !PT ;  /* 0x00000005c8071c10 */ /* 0x000fca00097fe4ff */
[----:B------:R2:W5:Y:S01]  /*17fc0*/  @P1 LDG.E R3, desc[UR36][R6.64] ;  /* 0x0000002406031981 */ /* 0x000562000c1e1900 */
[----:B------:R-:W-:Y:S01]  /*17fd0*/  ISETP.GE.AND P2, PT, R223, 0x80, PT ;  /* 0x00000080df00780c */ /* 0x000fe20003f46270 */
[----:B------:R-:W-:-:S12]  /*17fe0*/  @P1 BRA `(.L_x_650) ;  /* 0x0000000000101947 */ /* 0x000fd80003800000 */
[----:B------:R-:W-:Y:S05]  /*17ff0*/  @!P0 BRA `(.L_x_650) ;  /* 0x00000000000c8947 */ /* 0x000fea0003800000 */
[----:B------:R-:W3:Y:S04]  /*18000*/  LDG.E R0, desc[UR36][R4.64] ;  /* 0x0000002404007981 */ /* 0x000ee8000c1e1900 */
[----:B-----5:R-:W3:Y:S02]  /*18010*/  LDG.E R3, desc[UR36][R4.64+0x4] ;  /* 0x0000042404037981 */ /* 0x020ee4000c1e1900 */
[----:B---3--:R-:W-:-:S07]  /*18020*/  IMAD.IADD R3, R3, 0x1, -R0 ;  /* 0x0000000103037824 */ /* 0x008fce00078e0a00 */
.L_x_650:
[----:B------:R-:W-:Y:S01]  /*18030*/  BSSY B1, `(.L_x_651) ;  /* 0x000001d000017945 */ /* 0x000fe20003800000 */
[----:B------:R-:W-:Y:S02]  /*18040*/  SHF.R.S32.HI R10, RZ, 0x1f, R198 ;  /* 0x0000001fff0a7819 */ /* 0x000fe400000114c6 */
[----:B------:R-:W-:Y:S02]  /*18050*/  SHF.R.S32.HI R12, RZ, 0x1f, R195 ;  /* 0x0000001fff0c7819 */ /* 0x000fe400000114c3 */
[----:B------:R-:W-:Y:S02]  /*18060*/  SEL R201, R201, RZ, !P0 ;  /* 0x000000ffc9c97207 */ /* 0x000fe40004000000 */
[----:B------:R-:W-:Y:S02]  /*18070*/  SEL R205, R205, RZ, !P0 ;  /* 0x000000ffcdcd7207 */ /* 0x000fe40004000000 */
[----:B-----5:R-:W-:Y:S01]  /*18080*/  SHF.R.S32.HI R8, RZ, 0x1f, R9 ;  /* 0x0000001fff087819 */ /* 0x020fe20000011409 */
[----:B------:R-:W-:Y:S06]  /*18090*/  @P2 BRA `(.L_x_652) ;  /* 0x0000000000582947 */ /* 0x000fec0003800000 */
[----:B--2---:R-:W2:Y:S02]  /*180a0*/  S2R R5, SR_TID.X ;  /* 0x0000000000057919 */ /* 0x004ea40000002100 */
[----:B--2---:R-:W-:-:S05]  /*180b0*/  LEA R0, R204, R5, 0x7 ;  /* 0x00000005cc007211 */ /* 0x004fca00078e38ff */
[----:B------:R-:W-:-:S05]  /*180c0*/  VIADD R0, R0, 0xffffff80 ;  /* 0xffffff8000007836 */ /* 0x000fca0000000000 */
[----:B------:R-:W-:-:S13]  /*180d0*/  ISETP.GE.AND P0, PT, R0, R3, PT ;  /* 0x000000030000720c */ /* 0x000fda0003f06270 */
[----:B------:R-:W-:Y:S05]  /*180e0*/  @P0 BRA `(.L_x_652) ;  /* 0x0000000000440947 */ /* 0x000fea0003800000 */
[----:B------:R-:W-:Y:S01]  /*180f0*/  IADD3 R4, P0, R0, R9, RZ ;  /* 0x0000000900047210 */ /* 0x000fe20007f1e0ff */
[----:B------:R-:W-:Y:S02]  /*18100*/  ULDC.64 UR4, c[0x0][0xb70] ;  /* 0x0002dc0000047ab9 */ /* 0x000fe40000000a00 */
[----:B------:R-:W-:Y:S01]  /*18110*/  IMAD R7, R10, UR4, RZ ;  /* 0x000000040a077c24 */ /* 0x000fe2000f8e02ff */
[----:B------:R-:W-:-:S03]  /*18120*/  LEA.HI.X.SX32 R5, R0, R8, 0x1, P0 ;  /* 0x0000000800057211 */ /* 0x000fc600000f0eff */
[C---:B------:R-:W-:Y:S02]  /*18130*/  IMAD R7, R198.reuse, UR5, R7 ;  /* 0x00000005c6077c24 */ /* 0x040fe4000f8e0207 */
[----:B------:R-:W-:Y:S01]  /*18140*/  IMAD.WIDE.U32 R4, R198, UR4, R4 ;  /* 0x00000004c6047c25 */ /* 0x000fe2000f8e0004 */
[----:B------:R-:W-:-:S03]  /*18150*/  ULDC.64 UR4, c[0x0][0xb78] ;  /* 0x0002de0000047ab9 */ /* 0x000fc60000000a00 */
[----:B------:R-:W-:Y:S01]  /*18160*/  IMAD R0, R205, UR4, RZ ;  /* 0x00000004cd007c24 */ /* 0x000fe2000f8e02ff */
[----:B------:R-:W-:-:S03]  /*18170*/  IADD3 R5, R5, R7, RZ ;  /* 0x0000000705057210 */ /* 0x000fc60007ffe0ff */
[C---:B------:R-:W-:Y:S02]  /*18180*/  IMAD R7, R201.reuse, UR5, R0 ;  /* 0x00000005c9077c24 */ /* 0x040fe4000f8e0200 */
[----:B------:R-:W-:Y:S01]  /*18190*/  IMAD.WIDE.U32 R4, R201, UR4, R4 ;  /* 0x00000004c9047c25 */ /* 0x000fe2000f8e0004 */
[----:B------:R-:W-:-:S03]  /*181a0*/  ULDC.64 UR4, c[0x0][0xb40] ;  /* 0x0002d00000047ab9 */ /* 0x000fc60000000a00 */
[----:B------:R-:W-:Y:S01]  /*181b0*/  IMAD.IADD R5, R5, 0x1, R7 ;  /* 0x0000000105057824 */ /* 0x000fe200078e0207 */
[----:B------:R-:W-:-:S04]  /*181c0*/  LEA R6, P0, R4, UR4, 0x2 ;  /* 0x0000000404067c11 */ /* 0x000fc8000f8010ff */
[----:B------:R-:W-:Y:S02]  /*181d0*/  LEA.HI.X R7, R4, UR5, R5, 0x2, P0 ;  /* 0x0000000504077c11 */ /* 0x000fe400080f1405 */
[----:B------:R-:W-:-:S05]  /*181e0*/  MOV R5, 0xff800000 ;  /* 0xff80000000057802 */ /* 0x000fca0000000f00 */
[----:B------:R3:W-:Y:S02]  /*181f0*/  STG.E desc[UR36][R6.64], R5 ;  /* 0x0000000506007986 */ /* 0x0007e4000c101924 */
.L_x_652:
[----:B------:R-:W-:Y:S05]  /*18200*/  BSYNC B1 ;  /* 0x0000000000017941 */ /* 0x000fea0003800000 */
.L_x_651:
[----:B------:R-:W-:Y:S01]  /*18210*/  ULDC.64 UR4, c[0x0][0xaa0] ;  /* 0x0002a80000047ab9 */ /* 0x000fe20000000a00 */
[----:B--23--:R-:W-:Y:S01]  /*18220*/  MOV R5, R12 ;  /* 0x0000000c00057202 */ /* 0x00cfe20000000f00 */
[----:B------:R-:W-:Y:S01]  /*18230*/  IMAD.MOV.U32 R4, RZ, RZ, R195 ;  /* 0x000000ffff047224 */ /* 0x000fe200078e00c3 */
[----:B------:R-:W-:Y:S01]  /*18240*/  BSSY B1, `(.L_x_653) ;  /* 0x000002b000017945 */ /* 0x000fe20003800000 */
[----:B------:R-:W-:Y:S01]  /*18250*/  IMAD R0, R8, UR4, RZ ;  /* 0x0000000408007c24 */ /* 0x000fe2000f8e02ff */
[----:B------:R-:W-:Y:S01]  /*18260*/  MOV R8, R196 ;  /* 0x000000c400087202 */ /* 0x000fe20000000f00 */
[----:B------:R-:W-:-:S04]  /*18270*/  IMAD.WIDE.U32 R4, R9, UR4, R4 ;  /* 0x0000000409047c25 */ /* 0x000fc8000f8e0004 */
[----:B------:R-:W-:Y:S01]  /*18280*/  IMAD R9, R9, UR5, R0 ;  /* 0x0000000509097c24 */ /* 0x000fe2000f8e0200 */
[----:B------:R-:W-:Y:S01]  /*18290*/  ULDC.64 UR4, c[0x0][0xae0] ;  /* 0x0002b80000047ab9 */ /* 0x000fe20000000a00 */
[----:B------:R-:W-:Y:S01]  /*182a0*/  IMAD R3, R204, -0x80, R3 ;  /* 0xffffff80cc037824 */ /* 0x000fe200078e0203 */
[----:B------:R-:W-:Y:S01]  /*182b0*/  IADD3 R0, R196, 0x20, RZ ;  /* 0x00000020c4007810 */ /* 0x000fe20007ffe0ff */
[----:B------:R-:W-:Y:S01]  /*182c0*/  IMAD.IADD R5, R5, 0x1, R9 ;  /* 0x0000000105057824 */ /* 0x000fe200078e0209 */
[----:B------:R-:W-:Y:S01]  /*182d0*/  SHF.R.S32.HI R9, RZ, 0x1f, R196 ;  /* 0x0000001fff097819 */ /* 0x000fe200000114c4 */
[----:B------:R-:W-:Y:S01]  /*182e0*/  IMAD R7, R10, UR4, RZ ;  /* 0x000000040a077c24 */ /* 0x000fe2000f8e02ff */
[-C--:B------:R-:W-:Y:S01]  /*182f0*/  ISETP.GE.AND P2, PT, R196, R3.reuse, PT ;  /* 0x00000003c400720c */ /* 0x080fe20003f46270 */
[----:B------:R-:W-:Y:S01]  /*18300*/  IMAD.WIDE.U32 R4, R198, UR4, R4 ;  /* 0x00000004c6047c25 */ /* 0x000fe2000f8e0004 */
[-C--:B------:R-:W-:Y:S02]  /*18310*/  ISETP.GE.AND P3, PT, R0, R3.reuse, PT ;  /* 0x000000030000720c */ /* 0x080fe40003f66270 */
[----:B------:R-:W-:Y:S01]  /*18320*/  IADD3 R0, R196, 0x60, RZ ;  /* 0x00000060c4007810 */ /* 0x000fe20007ffe0ff */
[----:B------:R-:W-:Y:S01]  /*18330*/  IMAD R7, R198, UR5, R7 ;  /* 0x00000005c6077c24 */ /* 0x000fe2000f8e0207 */
[----:B------:R-:W-:Y:S01]  /*18340*/  ULDC.64 UR4, c[0x0][0xae8] ;  /* 0x0002ba0000047ab9 */ /* 0x000fe20000000a00 */
[----:B------:R-:W-:Y:S01]  /*18350*/  VIADD R6, R196, 0x40 ;  /* 0x00000040c4067836 */ /* 0x000fe20000000000 */
[----:B------:R-:W-:Y:S01]  /*18360*/  ISETP.GE.AND P0, PT, R0, R3, PT ;  /* 0x000000030000720c */ /* 0x000fe20003f06270 */
[----:B------:R-:W-:-:S02]  /*18370*/  IMAD.IADD R5, R5, 0x1, R7 ;  /* 0x0000000105057824 */ /* 0x000fc400078e0207 */
[----:B------:R-:W-:Y:S01]  /*18380*/  IMAD R0, R205, UR4, RZ ;  /* 0x00000004cd007c24 */ /* 0x000fe2000f8e02ff */
[----:B------:R-:W-:Y:S01]  /*18390*/  ISETP.GE.AND P1, PT, R6, R3, PT ;  /* 0x000000030600720c */ /* 0x000fe20003f26270 */
[----:B------:R-:W-:-:S04]  /*183a0*/  IMAD.WIDE.U32 R6, R201, UR4, R4 ;  /* 0x00000004c9067c25 */ /* 0x000fc8000f8e0004 */
[----:B------:R-:W-:Y:S02]  /*183b0*/  IMAD R3, R201, UR5, R0 ;  /* 0x00000005c9037c24 */ /* 0x000fe4000f8e0200 */
[----:B------:R-:W-:-:S04]  /*183c0*/  IMAD.WIDE R8, R204, 0x80, R8 ;  /* 0x00000080cc087825 */ /* 0x000fc800078e0208 */
[----:B------:R-:W-:Y:S01]  /*183d0*/  IMAD.IADD R11, R7, 0x1, R3 ;  /* 0x00000001070b7824 */ /* 0x000fe200078e0203 */
[----:B------:R-:W-:Y:S06]  /*183e0*/  @P2 BRA `(.L_x_654) ;  /* 0x0000000000402947 */ /* 0x000fec0003800000 */
        /* <DEDUP_REMOVED lines=14> */
[----:B------:R2:W-:Y:S04]  /*184d0*/  @!P4 STG.E.128 desc[UR36][R12.64], RZ ;  /* 0x000000ff0c00c986 */ /* 0x0005e8000c101d24 */
[----:B------:R2:W-:Y:S02]  /*184e0*/  @!P5 STG.E.128 desc[UR36][R12.64+0x80], RZ ;  /* 0x000080ff0c00d986 */ /* 0x0005e4000c101d24 */
.L_x_654:
[----:B------:R-:W-:Y:S05]  /*184f0*/  BSYNC B1 ;  /* 0x0000000000017941 */ /* 0x000fea0003800000 */
.L_x_653:
[----:B------:R-:W-:Y:S04]  /*18500*/  BSSY B1, `(.L_x_655) ;  /* 0x0000014000017945 */ /* 0x000fe80003800000 */
[----:B------:R-:W-:Y:S05]  /*18510*/  @P3 BRA `(.L_x_656) ;  /* 0x0000000000483947 */ /* 0x000fea0003800000 */
[----:B------:R-:W-:Y:S01]  /*18520*/  IADD3 R3, P2, R8, 0x20, RZ ;  /* 0x0000002008037810 */ /* 0x000fe20007f5e0ff */
[----:B------:R-:W-:Y:S01]  /*18530*/  ULDC.64 UR4, c[0x0][0xad8] ;  /* 0x0002b60000047ab9 */ /* 0x000fe20000000a00 */
[----:B------:R-:W-:Y:S01]  /*18540*/  MOV R4, R6 ;  /* 0x0000000600047202 */ /* 0x000fe20000000f00 */
[----:B------:R-:W-:Y:S01]  /*18550*/  IMAD.MOV.U32 R5, RZ, RZ, R11 ;  /* 0x000000ffff057224 */ /* 0x000fe200078e000b */
[----:B------:R-:W-:Y:S01]  /*18560*/  IADD3.X R0, RZ, R9, RZ, P2, !PT ;  /* 0x00000009ff007210 */ /* 0x000fe200017fe4ff */
[----:B------:R-:W-:Y:S01]  /*18570*/  VIADD R10, R195, 0x40 ;  /* 0x00000040c30a7836 */ /* 0x000fe20000000000 */
[----:B------:R-:W-:Y:S01]  /*18580*/  ULDC.64 UR6, c[0x0][0xa80] ;  /* 0x0002a00000067ab9 */ /* 0x000fe20000000a00 */
[----:B------:R-:W-:-:S04]  /*18590*/  IMAD.WIDE.U32 R4, R3, UR4, R4 ;  /* 0x0000000403047c25 */ /* 0x000fc8000f8e0004 */
[----:B------:R-:W-:Y:S01]  /*185a0*/  IMAD R0, R0, UR4, RZ ;  /* 0x0000000400007c24 */ /* 0x000fe2000f8e02ff */
[----:B------:R-:W-:Y:S01]  /*185b0*/  ULDC UR4, c[0x0][0xa8c] ;  /* 0x0002a30000047ab9 */ /* 0x000fe20000000800 */
[----:B--2---:R-:W-:Y:S02]  /*185c0*/  LEA R12, P2, R4, UR6, 0x1 ;  /* 0x00000006040c7c11 */ /* 0x004fe4000f8408ff */
[----:B------:R-:W-:Y:S01]  /*185d0*/  IMAD R3, R3, UR5, R0 ;  /* 0x0000000503037c24 */ /* 0x000fe2000f8e0200 */
[----:B------:R-:W-:Y:S02]  /*185e0*/  ISETP.GE.AND P3, PT, R195, UR4, PT ;  /* 0x00000004c3007c0c */ /* 0x000fe4000bf66270 */
[----:B------:R-:W-:Y:S02]  /*185f0*/  ISETP.GE.AND P4, PT, R10, UR4, PT ;  /* 0x000000040a007c0c */ /* 0x000fe4000bf86270 */
[----:B------:R-:W-:-:S04]  /*18600*/  IADD3 R3, R5, R3, RZ ;  /* 0x0000000305037210 */ /* 0x000fc80007ffe0ff */
[----:B------:R-:W-:-:S05]  /*18610*/  LEA.HI.X R13, R4, UR7, R3, 0x1, P2 ;  /* 0x00000007040d7c11 */ /* 0x000fca00090f0c03 */
[----:B------:R3:W-:Y:S04]  /*18620*/  @!P3 STG.E.128 desc[UR36][R12.64], RZ ;  /* 0x000000ff0c00b986 */ /* 0x0007e8000c101d24 */
[----:B------:R3:W-:Y:S02]  /*18630*/  @!P4 STG.E.128 desc[UR36][R12.64+0x80], RZ ;  /* 0x000080ff0c00c986 */ /* 0x0007e4000c101d24 */
.L_x_656:
[----:B------:R-:W-:Y:S05]  /*18640*/  BSYNC B1 ;  /* 0x0000000000017941 */ /* 0x000fea0003800000 */
.L_x_655:
[----:B------:R-:W-:Y:S04]  /*18650*/  BSSY B1, `(.L_x_657) ;  /* 0x0000014000017945 */ /* 0x000fe80003800000 */
[----:B------:R-:W-:Y:S05]  /*18660*/  @P1 BRA `(.L_x_658) ;  /* 0x0000000000481947 */ /* 0x000fea0003800000 */
[----:B------:R-:W-:Y:S01]  /*18670*/  IADD3 R3, P1, R8, 0x40, RZ ;  /* 0x0000004008037810 */ /* 0x000fe20007f3e0ff */
[----:B------:R-:W-:Y:S01]  /*18680*/  ULDC.64 UR4, c[0x0][0xad8] ;  /* 0x0002b60000047ab9 */ /* 0x000fe20000000a00 */
[----:B------:R-:W-:Y:S01]  /*18690*/  MOV R5, R11 ;  /* 0x0000000b00057202 */ /* 0x000fe20000000f00 */
[----:B------:R-:W-:Y:S01]  /*186a0*/  IMAD.MOV.U32 R4, RZ, RZ, R6 ;  /* 0x000000ffff047224 */ /* 0x000fe200078e0006 */
[----:B------:R-:W-:Y:S01]  /*186b0*/  IADD3 R10, R195, 0x40, RZ ;  /* 0x00000040c30a7810 */ /* 0x000fe20007ffe0ff */
[----:B------:R-:W-:Y:S01]  /*186c0*/  IMAD.X R0, RZ, RZ, R9, P1 ;  /* 0x000000ffff007224 */ /* 0x000fe200008e0609 */
[----:B------:R-:W-:Y:S01]  /*186d0*/  ULDC.64 UR6, c[0x0][0xa80] ;  /* 0x0002a00000067ab9 */ /* 0x000fe20000000a00 */
[----:B------:R-:W-:-:S04]  /*186e0*/  IMAD.WIDE.U32 R4, R3, UR4, R4 ;  /* 0x0000000403047c25 */ /* 0x000fc8000f8e0004 */
[----:B------:R-:W-:Y:S01]  /*186f0*/  IMAD R0, R0, UR4, RZ ;  /* 0x0000000400007c24 */ /* 0x000fe2000f8e02ff */
[----:B------:R-:W-:Y:S01]  /*18700*/  ULDC UR4, c[0x0][0xa8c] ;  /* 0x0002a30000047ab9 */ /* 0x000fe20000000800 */
[----:B--23--:R-:W-:Y:S02]  /*18710*/  LEA R12, P1, R4, UR6, 0x1 ;  /* 0x00000006040c7c11 */ /* 0x00cfe4000f8208ff */
[----:B------:R-:W-:Y:S01]  /*18720*/  IMAD R3, R3, UR5, R0 ;  /* 0x0000000503037c24 */ /* 0x000fe2000f8e0200 */
[----:B------:R-:W-:Y:S02]  /*18730*/  ISETP.GE.AND P2, PT, R195, UR4, PT ;  /* 0x00000004c3007c0c */ /* 0x000fe4000bf46270 */
[----:B------:R-:W-:Y:S01]  /*18740*/  ISETP.GE.AND P3, PT, R10, UR4, PT ;  /* 0x000000040a007c0c */ /* 0x000fe2000bf66270 */
[----:B------:R-:W-:-:S05]  /*18750*/  IMAD.IADD R3, R5, 0x1, R3 ;  /* 0x0000000105037824 */ /* 0x000fca00078e0203 */
[----:B------:R-:W-:-:S05]  /*18760*/  LEA.HI.X R13, R4, UR7, R3, 0x1, P1 ;  /* 0x00000007040d7c11 */ /* 0x000fca00088f0c03 */
[----:B------:R4:W-:Y:S04]  /*18770*/  @!P2 STG.E.128 desc[UR36][R12.64], RZ ;  /* 0x000000ff0c00a986 */ /* 0x0009e8000c101d24 */
[----:B------:R4:W-:Y:S02]  /*18780*/  @!P3 STG.E.128 desc[UR36][R12.64+0x80], RZ ;  /* 0x000080ff0c00b986 */ /* 0x0009e4000c101d24 */
.L_x_658:
[----:B------:R-:W-:Y:S05]  /*18790*/  BSYNC B1 ;  /* 0x0000000000017941 */ /* 0x000fea0003800000 */
.L_x_657:
        /* <DEDUP_REMOVED lines=11> */
[----:B------:R-:W-:Y:S02]  /*18850*/  LEA R6, P0, R4, UR6, 0x1 ;  /* 0x0000000604067c11 */ /* 0x000fe4000f8008ff */
[----:B------:R-:W-:Y:S01]  /*18860*/  IMAD R3, R3, UR5, R8 ;  /* 0x0000000503037c24 */ /* 0x000fe2000f8e0208 */
[----:B------:R-:W-:Y:S02]  /*18870*/  ISETP.GE.AND P1, PT, R195, UR4, PT ;  /* 0x00000004c3007c0c */ /* 0x000fe4000bf26270 */
[----:B------:R-:W-:Y:S02]  /*18880*/  ISETP.GE.AND P2, PT, R0, UR4, PT ;  /* 0x0000000400007c0c */ /* 0x000fe4000bf46270 */
[----:B------:R-:W-:-:S04]  /*18890*/  IADD3 R3, R5, R3, RZ ;  /* 0x0000000305037210 */ /* 0x000fc80007ffe0ff */
[----:B------:R-:W-:-:S05]  /*188a0*/  LEA.HI.X R7, R4, UR7, R3, 0x1, P0 ;  /* 0x0000000704077c11 */ /* 0x000fca00080f0c03 */
[----:B------:R0:W-:Y:S04]  /*188b0*/  @!P1 STG.E.128 desc[UR36][R6.64], RZ ;  /* 0x000000ff06009986 */ /* 0x0001e8000c101d24 */
[----:B------:R0:W-:Y:S02]  /*188c0*/  @!P2 STG.E.128 desc[UR36][R6.64+0x80], RZ ;  /* 0x000080ff0600a986 */ /* 0x0001e4000c101d24 */
.L_x_649:
[----:B------:R-:W-:Y:S05]  /*188d0*/  BSYNC B0 ;  /* 0x0000000000007941 */ /* 0x000fea0003800000 */
.L_x_640:
[----:B------:R-:W-:Y:S02]  /*188e0*/  ULDC UR4, c[0x0][0xc14] ;  /* 0x0003050000047ab9 */ /* 0x000fe40000000800 */
[----:B-1----:R-:W-:-:S13]  /*188f0*/  ISETP.GE.AND P0, PT, R151, UR4, PT ;  /* 0x0000000497007c0c */ /* 0x002fda000bf06270 */
[----:B------:R-:W-:Y:S05]  /*18900*/  @!P0 BRA `(.L_x_659) ;  /* 0xfffffe88001c8947 */ /* 0x000fea000383ffff */
[----:B------:R-:W-:Y:S05]  /*18910*/  BRA `(.L_x_448) ;  /* 0x0000005800fc7947 */ /* 0x000fea0003800000 */
.L_x_446:
[----:B------:R-:W-:-:S08]  /*18920*/  NOP ;  /* 0x0000000000007918 */ /* 0x000fd00000000000 */
[----:B0-----:R-:W0:-:S00]  /*18930*/  USETMAXREG.DEALLOC.CTAPOOL 0x18 ;  /* 0x00000018000079c8 */ /* 0x001e0000080e0500 */
[----:B0-----:R-:W-:-:S06]  /*18940*/  LOP3.LUT R0, R0, 0x3, RZ, 0xc0, !PT ;  /* 0x0000000300007812 */ /* 0x001fcc00078ec0ff */
[----:B------:R-:W0:Y:S02]  /*18950*/  SHFL.IDX PT, R0, R0, RZ, 0x1f ;  /* 0x00001fff00007589 */ /* 0x000e2400000e0000 */
[----:B0-----:R-:W-:-:S13]  /*18960*/  ISETP.NE.AND P0, PT, R0, RZ, PT ;  /* 0x000000ff0000720c */ /* 0x001fda0003f05270 */
[----:B------:R-:W-:Y:S05]  /*18970*/  @P0 BRA `(.L_x_448) ;  /* 0x0000005800e40947 */ /* 0x000fea0003800000 */
[----:B------:R-:W-:Y:S01]  /*18980*/  LOP3.LUT R8, R3, 0x1f, RZ, 0xc0, !PT ;  /* 0x0000001f03087812 */ /* 0x000fe200078ec0ff */
[----:B------:R-:W-:Y:S01]  /*18990*/  ULDC UR5, c[0x0][0xc14] ;  /* 0x0003050000057ab9 */ /* 0x000fe20000000800 */
[----:B------:R-:W-:Y:S01]  /*189a0*/  LOP3.LUT R4, R4, 0xffffffdf, RZ, 0xc0, !PT ;  /* 0xffffffdf04047812 */ /* 0x000fe200078ec0ff */
[----:B------:R-:W-:Y:S01]  /*189b0*/  IMAD.MOV.U32 R0, RZ, RZ, RZ ;  /* 0x000000ffff007224 */ /* 0x000fe200078e00ff */
[----:B------:R-:W-:Y:S01]  /*189c0*/  ISETP.NE.AND P0, PT, R8, 0x1f, PT ;  /* 0x0000001f0800780c */ /* 0x000fe20003f05270 */
[----:B------:R-:W0:Y:S01]  /*189d0*/  S2UR UR6, SR_CTAID.X ;  /* 0x00000000000679c3 */ /* 0x000e220000002500 */
[----:B------:R-:W-:-:S11]  /*189e0*/  ULDC UR4, c[0x0][0xc10] ;  /* 0x0003040000047ab9 */ /* 0x000fd60000000800 */
[----:B------:R-:W-:Y:S02]  /*189f0*/  @P0 LOP3.LUT R4, R4, 0x20, RZ, 0xfc, !PT ;  /* 0x0000002004040812 */ /* 0x000fe400078efcff */
[----:B------:R-:W-:-:S13]  /*18a00*/  ISETP.GE.OR P0, PT, R8, UR5, !P0 ;  /* 0x0000000508007c0c */ /* 0x000fda000c706670 */
[----:B------:R-:W1:Y:S02]  /*18a10*/  @!P0 LDC.64 R2, c[0x0][0xc58] ;  /* 0x00031600ff028b82 */ /* 0x000e640000000a00 */
[----:B-1----:R-:W-:-:S05]  /*18a20*/  @!P0 IMAD.WIDE.U32 R2, R8, 0x4, R2 ;  /* 0x0000000408028825 */ /* 0x002fca00078e0002 */
[----:B------:R-:W2:Y:S01]  /*18a30*/  @!P0 LDG.E R0, desc[UR36][R2.64] ;  /* 0x0000002402008981 */ /* 0x000ea2000c1e1900 */
[C---:B------:R-:W-:Y:S01]  /*18a40*/  ISETP.NE.AND P1, PT, R8.reuse, RZ, PT ;  /* 0x000000ff0800720c */ /* 0x040fe20003f25270 */
[----:B------:R-:W-:Y:S01]  /*18a50*/  IMAD.MOV.U32 R16, RZ, RZ, RZ ;  /* 0x000000ffff107224 */ /* 0x000fe200078e00ff */
[----:B------:R-:W-:Y:S02]  /*18a60*/  ISETP.GE.U32.AND P0, PT, R8, 0x2, PT ;  /* 0x000000020800780c */ /* 0x000fe40003f06070 */
[----:B------:R-:W-:Y:S02]  /*18a70*/  LOP3.LUT R4, R4, 0xfffffffe, RZ, 0xc0, !PT ;  /* 0xfffffffe04047812 */ /* 0x000fe400078ec0ff */
[----:B------:R-:W-:-:S07]  /*18a80*/  MOV R19, RZ ;  /* 0x000000ff00137202 */ /* 0x000fce0000000f00 */
        /* <DEDUP_REMOVED lines=15> */
[----:B------:R-:W-:Y:S02]  /*18b80*/  ISETP.GE.U32.AND P0, PT, R8, 0x8, PT ;  /* 0x000000080800780c */ /* 0x000fe40003f06070 */
[----:B------:R-:W-:-:S05]  /*18b90*/  IADD3 R7, R6, R7, RZ ;  /* 0x0000000706077210 */ /* 0x000fca0007ffe0ff */
[----:B------:R-:W1:Y:S06]  /*18ba0*/  SHFL.UP PT, R2, R7, 0x8, RZ ;  /* 0x0500000007027989 */ /* 0x000e6c00000e00ff */
[----:B------:R-:W-:-:S04]  /*18bb0*/  @P0 LOP3.LUT R4, R4, 0x4, RZ, 0xfc, !PT ;  /* 0x0000000404040812 */ /* 0x000fc800078efcff */
[----:B------:R-:W-:Y:S02]  /*18bc0*/  LOP3.LUT R4, R4, 0xfffffffd, RZ, 0xc0, !PT ;  /* 0xfffffffd04047812 */ /* 0x000fe400078ec0ff */
[----:B-1----:R-:W-:Y:S02]  /*18bd0*/  SEL R2, R2, RZ, P0 ;  /* 0x000000ff02027207 */ /* 0x002fe40000000000 */
[----:B------:R-:W-:-:S03]  /*18be0*/  ISETP.GE.U32.AND P0, PT, R8, 0x10, PT ;  /* 0x000000100800780c */ /* 0x000fc60003f06070 */
[----:B------:R-:W-:-:S05]  /*18bf0*/  IMAD.IADD R3, R7, 0x1, R2 ;  /* 0x0000000107037824 */ /* 0x000fca00078e0202 */
[----:B------:R-:W1:Y:S05]  /*18c00*/  SHFL.UP PT, R2, R3, 0x10, RZ ;  /* 0x0600000003027989 */ /* 0x000e6a00000e00ff */
[----:B------:R-:W-:Y:S02]  /*18c10*/  @P0 LOP3.LUT R4, R4, 0x2, RZ, 0xfc, !PT ;  /* 0x0000000204040812 */ /* 0x000fe400078efcff */
[----:B-1----:R-:W-:-:S04]  /*18c20*/  SEL R2, R2, RZ, P0 ;  /* 0x000000ff02027207 */ /* 0x002fc80000000000 */
[----:B------:R-:W-:-:S05]  /*18c30*/  IADD3 R2, R3, R2, RZ ;  /* 0x0000000203027210 */ /* 0x000fca0007ffe0ff */
[----:B------:R-:W1:Y:S02]  /*18c40*/  SHFL.IDX PT, R5, R2, 0x1f, 0x1f ;  /* 0x03e01f0002057f89 */ /* 0x000e6400000e0000 */
[----:B-1----:R-:W-:-:S04]  /*18c50*/  IMAD R5, R5, UR4, RZ ;  /* 0x0000000405057c24 */ /* 0x002fc8000f8e02ff */
[----:B------:R-:W-:Y:S01]  /*18c60*/  IMAD.MOV.U32 R6, RZ, RZ, R5 ;  /* 0x000000ffff067224 */ /* 0x000fe200078e0005 */
[----:B0-----:R-:W-:-:S13]  /*18c70*/  ISETP.GT.AND P0, PT, R5, UR6, PT ;  /* 0x0000000605007c0c */ /* 0x001fda000bf04270 */
[----:B------:R-:W-:Y:S05]  /*18c80*/  @P0 BRA `(.L_x_660) ;  /* 0x0000000000c00947 */ /* 0x000fea0003800000 */
[----:B------:R-:W-:Y:S01]  /*18c90*/  MOV R5, R6 ;  /* 0x0000000600057202 */ /* 0x000fe20000000f00 */
[----:B------:R-:W-:Y:S01]  /*18ca0*/  IMAD.MOV.U32 R19, RZ, RZ, RZ ;  /* 0x000000ffff137224 */ /* 0x000fe200078e00ff */
[----:B------:R-:W-:Y:S01]  /*18cb0*/  ULDC UR5, c[0x0][0xc14] ;  /* 0x0003050000057ab9 */ /* 0x000fe20000000800 */
[----:B------:R-:W-:Y:S01]  /*18cc0*/  ULDC UR7, c[0x0][0xc14] ;  /* 0x0003050000077ab9 */ /* 0x000fe20000000800 */
[----:B------:R-:W-:-:S05]  /*18cd0*/  ULDC UR4, c[0x0][0xc10] ;  /* 0x0003040000047ab9 */ /* 0x000fca0000000800 */
.L_x_664:
[----:B------:R-:W-:Y:S01]  /*18ce0*/  IADD3 R0, R19, 0x1f, RZ ;  /* 0x0000001f13007810 */ /* 0x000fe20007ffe0ff */
[----:B------:R-:W-:-:S03]  /*18cf0*/  IMAD.U32 R19, RZ, RZ, UR7 ;  /* 0x00000007ff137e24 */ /* 0x000fc6000f8e00ff */
[----:B------:R-:W-:-:S13]  /*18d00*/  ISETP.GE.AND P0, PT, R0, UR5, PT ;  /* 0x0000000500007c0c */ /* 0x000fda000bf06270 */
[----:B------:R-:W-:Y:S05]  /*18d10*/  @P0 BRA `(.L_x_661) ;  /* 0x0000000400400947 */ /* 0x000fea0003800000 */
[----:B------:R-:W0:Y:S01]  /*18d20*/  S2R R8, SR_TID.X ;  /* 0x0000000000087919 */ /* 0x000e220000002100 */
[----:B------:R-:W-:Y:S01]  /*18d30*/  MOV R19, R0 ;  /* 0x0000000000137202 */ /* 0x000fe20000000f00 */
[----:B------:R-:W-:Y:S01]  /*18d40*/  BSSY B0, `(.L_x_662) ;  /* 0x000000a000007945 */ /* 0x000fe20003800000 */
[----:B------:R-:W-:Y:S02]  /*18d50*/  MOV R0, RZ ;  /* 0x000000ff00007202 */ /* 0x000fe40000000f00 */
[----:B0-----:R-:W-:-:S04]  /*18d60*/  LOP3.LUT R8, R8, 0x1f, RZ, 0xc0, !PT ;  /* 0x0000001f08087812 */ /* 0x001fc800078ec0ff */
[C---:B------:R-:W-:Y:S01]  /*18d70*/  ISETP.NE.AND P1, PT, R8.reuse, 0x1f, PT ;  /* 0x0000001f0800780c */ /* 0x040fe20003f25270 */
[----:B------:R-:W-:-:S05]  /*18d80*/  IMAD.IADD R7, R8, 0x1, R19 ;  /* 0x0000000108077824 */ /* 0x000fca00078e0213 */
[----:B------:R-:W-:-:S13]  /*18d90*/  ISETP.GE.OR P0, PT, R7, UR5, !P1 ;  /* 0x0000000507007c0c */ /* 0x000fda000cf06670 */
[----:B------:R-:W-:Y:S05]  /*18da0*/  @P0 BRA `(.L_x_663) ;  /* 0x00000000000c0947 */ /* 0x000fea0003800000 */
[----:B------:R-:W0:Y:S02]  /*18db0*/  LDC.64 R2, c[0x0][0xc58] ;  /* 0x00031600ff027b82 */ /* 0x000e240000000a00 */
[----:B0-----:R-:W-:-:S05]  /*18dc0*/  IMAD.WIDE R2, R7, 0x4, R2 ;  /* 0x0000000407027825 */ /* 0x001fca00078e0202 */
[----:B------:R0:W5:Y:S02]  /*18dd0*/  LDG.E R0, desc[UR36][R2.64] ;  /* 0x0000002402007981 */ /* 0x000164000c1e1900 */
.L_x_663:
[----:B------:R-:W-:Y:S05]  /*18de0*/  BSYNC B0 ;  /* 0x0000000000007941 */ /* 0x000fea0003800000 */
.L_x_662:
        /* <DEDUP_REMOVED lines=8> */
[----:B------:R-:W-:Y:S02]  /*18e70*/  ISETP.GE.U32.AND P1, PT, R8, 0x8, PT ;  /* 0x000000080800780c */ /* 0x000fe40003f26070 */
[----:B------:R-:W-:-:S05]  /*18e80*/  IADD3 R2, R3, R2, RZ ;  /* 0x0000000203027210 */ /* 0x000fca0007ffe0ff */
[----:B------:R-:W0:Y:S02]  /*18e90*/  SHFL.UP PT, R6, R2, 0x4, RZ ;  /* 0x0480000002067989 */ /* 0x000e2400000e00ff */
[----:B0-----:R-:W-:Y:S02]  /*18ea0*/  SEL R7, R6, RZ, P0 ;  /* 0x000000ff06077207 */ /* 0x001fe40000000000 */
[----:B------:R-:W-:-:S03]  /*18eb0*/  ISETP.GE.U32.AND P0, PT, R8, 0x10, PT ;  /* 0x000000100800780c */ /* 0x000fc60003f06070 */
[----:B------:R-:W-:-:S05]  /*18ec0*/  IMAD.IADD R7, R2, 0x1, R7 ;  /* 0x0000000102077824 */ /* 0x000fca00078e0207 */
[----:B------:R-:W0:Y:S02]  /*18ed0*/  SHFL.UP PT, R6, R7, 0x8, RZ ;  /* 0x0500000007067989 */ /* 0x000e2400000e00ff */
[----:B0-----:R-:W-:-:S04]  /*18ee0*/  SEL R6, R6, RZ, P1 ;  /* 0x000000ff06067207 */ /* 0x001fc80000800000 */
[----:B------:R-:W-:-:S05]  /*18ef0*/  IADD3 R6, R7, R6, RZ ;  /* 0x0000000607067210 */ /* 0x000fca0007ffe0ff */
[----:B------:R-:W0:Y:S02]  /*18f00*/  SHFL.UP PT, R8, R6, 0x10, RZ ;  /* 0x0600000006087989 */ /* 0x000e2400000e00ff */
[----:B0-----:R-:W-:-:S05]  /*18f10*/  SEL R9, R8, RZ, P0 ;  /* 0x000000ff08097207 */ /* 0x001fca0000000000 */
[----:B------:R-:W-:-:S05]  /*18f20*/  IMAD.IADD R9, R6, 0x1, R9 ;  /* 0x0000000106097824 */ /* 0x000fca00078e0209 */
[----:B------:R-:W0:Y:S02]  /*18f30*/  SHFL.IDX PT, R3, R9, 0x1f, 0x1f ;  /* 0x03e01f0009037f89 */ /* 0x000e2400000e0000 */
[----:B0-----:R-:W-:-:S05]  /*18f40*/  IMAD R6, R3, UR4, RZ ;  /* 0x0000000403067c24 */ /* 0x001fca000f8e02ff */
[----:B------:R-:W-:-:S04]  /*18f50*/  IADD3 R5, R6, R5, RZ ;  /* 0x0000000506057210 */ /* 0x000fc80007ffe0ff */
[----:B------:R-:W-:-:S13]  /*18f60*/  ISETP.GT.AND P0, PT, R5, UR6, PT ;  /* 0x0000000605007c0c */ /* 0x000fda000bf04270 */
[----:B------:R-:W-:Y:S05]  /*18f70*/  @!P0 BRA `(.L_x_664) ;  /* 0xfffffffc00588947 */ /* 0x000fea000383ffff */
[----:B------:R-:W-:-:S07]  /*18f80*/  IMAD.MOV.U32 R2, RZ, RZ, R9 ;  /* 0x000000ffff027224 */ /* 0x000fce00078e0009 */
.L_x_660:
[----:B------:R-:W-:-:S05]  /*18f90*/  IADD3 R7, -R6, R5, RZ ;  /* 0x0000000506077210 */ /* 0x000fca0007ffe1ff */
        /* <DEDUP_REMOVED lines=11> */
[----:B0-----:R-:W-:Y:S01]  /*19050*/  IADD3 R11, RZ, -R3, RZ ;  /* 0x80000003ff0b7210 */ /* 0x001fe20007ffe0ff */
[----:B------:R-:W-:Y:S06]  /*19060*/  @!P0 BRA `(.L_x_665) ;  /* 0x0000000000088947 */ /* 0x000fec0003800000 */
[----:B------:R-:W-:-:S05]  /*19070*/  VIADD R9, R5, 0xffffffff ;  /* 0xffffffff05097836 */ /* 0x000fca0000000000 */
[----:B------:R0:W1:Y:S02]  /*19080*/  SHFL.IDX PT, R16, R2, R9, 0x1f ;  /* 0x00001f0902107589 */ /* 0x00006400000e0000 */
.L_x_665:
[----:B-1----:R-:W-:Y:S01]  /*19090*/  IMAD R16, R16, UR4, R7 ;  /* 0x0000000410107c24 */ /* 0x002fe2000f8e0207 */
[----:B0-----:R-:W-:Y:S01]  /*190a0*/  MOV R2, RZ ;  /* 0x000000ff00027202 */ /* 0x001fe20000000f00 */
[----:B------:R-:W-:Y:S02]  /*190b0*/  IMAD R7, R11, R6, RZ ;  /* 0x000000060b077224 */ /* 0x000fe400078e02ff */
[----:B------:R-:W-:Y:S01]  /*190c0*/  IMAD.IADD R19, R5, 0x1, R19 ;  /* 0x0000000105137824 */ /* 0x000fe200078e0213 */
[----:B------:R-:W-:Y:S01]  /*190d0*/  IADD3 R17, -R16, UR6, RZ ;  /* 0x0000000610117c10 */ /* 0x000fe2000fffe1ff */
        /* <DEDUP_REMOVED lines=11> */
[----:B------:R-:W-:Y:S02]  /*19190*/  @P0 IADD3 R2, R2, 0x1, RZ ;  /* 0x0000000102020810 */ /* 0x000fe40007ffe0ff */
[----:B------:R-:W-:-:S13]  /*191a0*/  ISETP.GE.AND P0, PT, R3, RZ, PT ;  /* 0x000000ff0300720c */ /* 0x000fda0003f06270 */
[----:B------:R-:W-:Y:S01]  /*191b0*/  @!P0 IMAD.MOV R2, RZ, RZ, -R2 ;  /* 0x000000ffff028224 */ /* 0x000fe200078e0a02 */
[----:B------:R-:W-:-:S13]  /*191c0*/  ISETP.NE.AND P0, PT, R0, RZ, PT ;  /* 0x000000ff0000720c */ /* 0x000fda0003f05270 */
[----:B------:R-:W-:-:S04]  /*191d0*/  @!P0 LOP3.LUT R2, RZ, R0, RZ, 0x33, !PT ;  /* 0x00000000ff028212 */ /* 0x000fc800078e33ff */
[----:B------:R-:W-:Y:S02]  /*191e0*/  IADD3 R3, -R2, RZ, RZ ;  /* 0x000000ff02037210 */ /* 0x000fe40007ffe1ff */
[----:B------:R-:W-:-:S03]  /*191f0*/  MOV R18, R2 ;  /* 0x0000000200127202 */ /* 0x000fc60000000f00 */
[----:B------:R-:W-:Y:S01]  /*19200*/  IMAD R17, R0, R3, R17 ;  /* 0x0000000300117224 */ /* 0x000fe200078e0211 */
[----:B------:R-:W-:Y:S06]  /*19210*/  BRA `(.L_x_666) ;  /* 0x00000000000c7947 */ /* 0x000fec0003800000 */
.L_x_661:
[----:B------:R-:W-:Y:S01]  /*19220*/  IMAD.MOV.U32 R17, RZ, RZ, RZ ;  /* 0x000000ffff117224 */ /* 0x000fe200078e00ff */
[----:B------:R-:W-:Y:S01]  /*19230*/  MOV R16, UR6 ;  /* 0x0000000600107c02 */ /* 0x000fe20008000f00 */
[----:B------:R-:W-:-:S07]  /*19240*/  IMAD.MOV.U32 R18, RZ, RZ, RZ ;  /* 0x000000ffff127224 */ /* 0x000fce00078e00ff */
.L_x_666:
        /* <DEDUP_REMOVED lines=9> */
[----:B------:R-:W-:Y:S02]  /*192e0*/  ISETP.GE.AND P0, PT, R19, UR5, PT ;  /* 0x0000000513007c0c */ /* 0x000fe4000bf06270 */
[----:B0-----:R-:W-:-:S05]  /*192f0*/  MOV R0, 0x1 ;  /* 0x0000000100007802 */ /* 0x001fca0000000f00 */
[----:B------:R0:W-:Y:S04]  /*19300*/  STL [R1+0xc], R0 ;  /* 0x00000c0001007387 */ /* 0x0001e80000100800 */
[----:B------:R0:W-:Y:S02]  /*19310*/  STL [R1], RZ ;  /* 0x000000ff01007387 */ /* 0x0001e40000100800 */
[----:B------:R-:W-:Y:S05]  /*19320*/  @P0 BRA `(.L_x_667) ;  /* 0x0000004c00900947 */ /* 0x000fea0003800000 */
[----:B0-----:R-:W-:Y:S01]  /*19330*/  IMAD.MOV.U32 R0, RZ, RZ, 0x1 ;  /* 0x00000001ff007424 */ /* 0x001fe200078e00ff */
[----:B------:R0:W-:Y:S01]  /*19340*/  STL [R1], RZ ;  /* 0x000000ff01007387 */ /* 0x0001e20000100800 */
[----:B------:R-:W-:Y:S01]  /*19350*/  ULDC.64 UR38, c[0x0][0x198] ;  /* 0x0000660000267ab9 */ /* 0x000fe20000000a00 */
[----:B------:R-:W-:Y:S02]  /*19360*/  ULDC UR40, c[0x0][0xc] ;  /* 0x0000030000287ab9 */ /* 0x000fe40000000800 */
[----:B------:R0:W-:Y:S04]  /*19370*/  STL [R1+0xc], R0 ;  /* 0x00000c0001007387 */ /* 0x0001e80000100800 */
[----:B------:R0:W-:Y:S04]  /*19380*/  STL [R1+0x4], RZ ;  /* 0x000004ff01007387 */ /* 0x0001e80000100800 */
[----:B------:R0:W-:Y:S04]  /*19390*/  STL [R1+0x14], R0 ;  /* 0x0000140001007387 */ /* 0x0001e80000100800 */
[----:B------:R0:W-:Y:S02]  /*193a0*/  STL [R1+0x30], RZ ;  /* 0x000030ff01007387 */ /* 0x0001e40000100800 */
.L_x_751:
[----:B-12---:R-:W1:Y:S02]  /*193b0*/  LDC.64 R2, c[0x0][0xc60] ;  /* 0x00031800ff027b82 */ /* 0x006e640000000a00 */
[----:B-1----:R-:W-:-:S05]  /*193c0*/  IMAD.WIDE R2, R19, 0x4, R2 ;  /* 0x0000000413027825 */ /* 0x002fca00078e0202 */
[----:B------:R-:W2:Y:S01]  /*193d0*/  LDG.E R11, desc[UR36][R2.64] ;  /* 0x00000024020b7981 */ /* 0x000ea2000c1e1900 */
[----:B------:R-:W-:Y:S05]  /*193e0*/  YIELD ;  /* 0x0000000000007946 */ /* 0x000fea0003800000 */
[----:B------:R-:W-:Y:S01]  /*193f0*/  ULDC.64 UR4, c[0x0][0xa28] ;  /* 0x00028a0000047ab9 */ /* 0x000fe20000000a00 */
[----:B0-----:R-:W-:Y:S01]  /*19400*/  MOV R0, RZ ;  /* 0x000000ff00007202 */ /* 0x001fe20000000f00 */
[----:B------:R-:W-:Y:S01]  /*19410*/  IMAD.MOV.U32 R5, RZ, RZ, RZ ;  /* 0x000000ffff057224 */ /* 0x000fe200078e00ff */
[----:B------:R-:W-:Y:S01]  /*19420*/  ISETP.NE.U32.AND P0, PT, RZ, UR4, PT ;  /* 0x00000004ff007c0c */ /* 0x000fe2000bf05070 */
[----:B------:R-:W-:-:S03]  /*19430*/  ULDC.64 UR6, c[0x0][0xa10] ;  /* 0x0002840000067ab9 */ /* 0x000fc60000000a00 */
[----:B------:R-:W-:Y:S02]  /*19440*/  ISETP.NE.AND.EX P0, PT, RZ, UR5, PT, P0 ;  /* 0x00000005ff007c0c */ /* 0x000fe4000bf05300 */
        /* <DEDUP_REMOVED lines=12> */
[----:B------:R-:W-:Y:S01]  /*19510*/  ISETP.NE.U32.AND P1, PT, RZ, UR4, PT ;  /* 0x00000004ff007c0c */ /* 0x000fe2000bf25070 */
[----:B------:R-:W-:Y:S01]  /*19520*/  IMAD.MOV.U32 R10, RZ, RZ, RZ ;  /* 0x000000ffff0a7224 */ /* 0x000fe200078e00ff */
[C---:B------:R-:W-:Y:S02]  /*19530*/  SHF.L.U64.HI R4, R11.reuse, 0x2, R4 ;  /* 0x000000020b047819 */ /* 0x040fe40000010204 */
[----:B------:R-:W-:Y:S01]  /*19540*/  ISETP.NE.AND.EX P1, PT, RZ, UR5, PT, P1 ;  /* 0x00000005ff007c0c */ /* 0x000fe2000bf25310 */
[----:B--2---:R0:W-:Y:S02]  /*19550*/  STL [R1+0x38], R5 ;  /* 0x0000380501007387 */ /* 0x0041e40000100800 */
[----:B0-----:R-:W-:-:S10]  /*19560*/  SHF.L.U32 R5, R11, 0x2, RZ ;  /* 0x000000020b057819 */ /* 0x001fd400000006ff */
[C---:B------:R-:W-:Y:S01]  /*19570*/  @P1 IADD3 R8, P0, R5.reuse, UR4, RZ ;  /* 0x0000000405081c10 */ /* 0x040fe2000ff1e0ff */
[----:B------:R0:W-:Y:S03]  /*19580*/  STL [R1+0x28], R5 ;  /* 0x0000280501007387 */ /* 0x0001e60000100800 */
[C---:B------:R-:W-:Y:S01]  /*19590*/  @P1 IADD3.X R9, R4.reuse, UR5, RZ, P0, !PT ;  /* 0x0000000504091c10 */ /* 0x040fe200087fe4ff */
[----:B------:R-:W-:Y:S01]  /*195a0*/  ULDC.64 UR4, c[0x0][0xa08] ;  /* 0x0002820000047ab9 */ /* 0x000fe20000000a00 */
[----:B------:R1:W-:Y:S01]  /*195b0*/  STL [R1+0x2c], R4 ;  /* 0x00002c0401007387 */ /* 0x0003e20000100800 */
[----:B------:R-:W-:Y:S02]  /*195c0*/  IADD3 R2, P0, R5, UR4, RZ ;  /* 0x0000000405027c10 */ /* 0x000fe4000ff1e0ff */
[----:B------:R-:W-:Y:S02]  /*195d0*/  ISETP.NE.U32.AND P2, PT, RZ, UR4, PT ;  /* 0x00000004ff007c0c */ /* 0x000fe4000bf45070 */
[----:B------:R-:W-:-:S02]  /*195e0*/  IADD3.X R3, R4, UR5, RZ, P0, !PT ;  /* 0x0000000504037c10 */ /* 0x000fc400087fe4ff */
[----:B------:R-:W-:Y:S01]  /*195f0*/  ISETP.NE.AND.EX P2, PT, RZ, UR5, PT, P2 ;  /* 0x00000005ff007c0c */ /* 0x000fe2000bf45320 */
[----:B------:R-:W-:Y:S01]  /*19600*/  ULDC.64 UR4, c[0x0][0x3f8] ;  /* 0x0000fe0000047ab9 */ /* 0x000fe20000000a00 */
[----:B------:R-:W-:Y:S01]  /*19610*/  IADD3 R6, P0, R5, UR6, RZ ;  /* 0x0000000605067c10 */ /* 0x000fe2000ff1e0ff */
[----:B------:R-:W-:-:S03]  /*19620*/  UISETP.NE.U32.AND UP0, UPT, UR4, URZ, UPT ;  /* 0x0000003f0400728c */ /* 0x000fc6000bf05070 */
[----:B------:R-:W-:Y:S01]  /*19630*/  ULDC UR4, c[0x0][0x404] ;  /* 0x0001010000047ab9 */ /* 0x000fe20000000800 */
[----:B------:R-:W-:Y:S01]  /*19640*/  UISETP.NE.AND.EX UP0, UPT, UR5, URZ, UPT, UP0 ;  /* 0x0000003f0500728c */ /* 0x000fe2000bf05300 */
[----:B------:R-:W-:Y:S02]  /*19650*/  IADD3.X R7, R4, UR7, RZ, P0, !PT ;  /* 0x0000000704077c10 */ /* 0x000fe400087fe4ff */
[----:B------:R-:W-:Y:S01]  /*19660*/  ULDC UR5, c[0x0][0x2e0] ;  /* 0x0000b80000057ab9 */ /* 0x000fe20000000800 */
[----:B------:R-:W-:Y:S02]  /*19670*/  USEL UR4, UR4, 0x1, UP0 ;  /* 0x0000000104047887 */ /* 0x000fe40008000000 */
[----:B------:R2:W5:Y:S02]  /*19680*/  @P2 LDG.E R10, desc[UR36][R2.64] ;  /* 0x00000024020a2981 */ /* 0x000564000c1e1900 */
[----:B------:R-:W-:-:S06]  /*19690*/  UIMAD UR4, UR4, UR5, URZ ;  /* 0x00000005040472a4 */ /* 0x000fcc000f8e023f */
[----:B0-----:R-:W-:-:S06]  /*196a0*/  MOV R5, UR4 ;  /* 0x0000000400057c02 */ /* 0x001fcc0008000f00 */
[----:B------:R2:W5:Y:S01]  /*196b0*/  @P1 LDG.E R5, desc[UR36][R8.64] ;  /* 0x0000002408051981 */ /* 0x000562000c1e1900 */
[----:B------:R-:W-:Y:S01]  /*196c0*/  ISETP.NE.U32.AND P0, PT, RZ, UR6, PT ;  /* 0x00000006ff007c0c */ /* 0x000fe2000bf05070 */
[----:B------:R-:W-:Y:S02]  /*196d0*/  ULDC UR4, c[0x0][0x338] ;  /* 0x0000ce0000047ab9 */ /* 0x000fe40000000800 */
[----:B-1----:R-:W-:Y:S01]  /*196e0*/  IMAD.U32 R4, RZ, RZ, UR4 ;  /* 0x00000004ff047e24 */ /* 0x002fe2000f8e00ff */
[----:B------:R-:W-:Y:S01]  /*196f0*/  ISETP.NE.AND.EX P0, PT, RZ, UR7, PT, P0 ;  /* 0x00000007ff007c0c */ /* 0x000fe2000bf05300 */
[----:B------:R-:W-:-:S12]  /*19700*/  @P1 BRA `(.L_x_668) ;  /* 0x0000000000101947 */ /* 0x000fd80003800000 */
[----:B------:R-:W-:Y:S05]  /*19710*/  @!P2 BRA `(.L_x_668) ;  /* 0x00000000000ca947 */ /* 0x000fea0003800000 */
[----:B-----5:R-:W3:Y:S04]  /*19720*/  LDG.E R5, desc[UR36][R2.64] ;  /* 0x0000002402057981 */ /* 0x020ee8000c1e1900 */
[----:B--2---:R-:W3:Y:S02]  /*19730*/  LDG.E R2, desc[UR36][R2.64+0x4] ;  /* 0x0000042402027981 */ /* 0x004ee4000c1e1900 */
[----:B---3--:R-:W-:-:S07]  /*19740*/  IADD3 R5, -R5, R2, RZ ;  /* 0x0000000205057210 */ /* 0x008fce0007ffe1ff */
.L_x_668:
[----:B--2---:R-:W2:Y:S04]  /*19750*/  @P0 LDG.E R2, desc[UR36][R6.64] ;  /* 0x0000002406020981 */ /* 0x004ea8000c1e1900 */
[----:B------:R-:W2:Y:S01]  /*19760*/  @P0 LDG.E R3, desc[UR36][R6.64+0x4] ;  /* 0x0000042406030981 */ /* 0x000ea2000c1e1900 */
[----:B-----5:R-:W-:Y:S01]  /*19770*/  IADD3 R5, -R0, R5, RZ ;  /* 0x0000000500057210 */ /* 0x020fe20007ffe1ff */
[----:B--2---:R-:W-:-:S04]  /*19780*/  @P0 IMAD.IADD R4, R3, 0x1, -R2 ;  /* 0x0000000103040824 */ /* 0x004fc800078e0a02 */
[----:B------:R-:W-:-:S05]  /*19790*/  IMAD.IADD R8, R5, 0x1, R4 ;  /* 0x0000000105087824 */ /* 0x000fca00078e0204 */
[----:B------:R0:W-:Y:S01]  /*197a0*/  STL [R1+0x34], R8 ;  /* 0x0000340801007387 */ /* 0x0001e20000100800 */
[----:B------:R-:W-:-:S04]  /*197b0*/  IADD3 R2, R8, 0x7f, RZ ;  /* 0x0000007f08027810 */ /* 0x000fc80007ffe0ff */
[----:B------:R-:W-:-:S04]  /*197c0*/  SHF.R.S32.HI R3, RZ, 0x1f, R2 ;  /* 0x0000001fff037819 */ /* 0x000fc80000011402 */
[----:B------:R-:W-:Y:S02]  /*197d0*/  LEA.HI R2, R3, R2, RZ, 0x7 ;  /* 0x0000000203027211 */ /* 0x000fe400078f38ff */
[----:B0-----:R-:W-:Y:S02]  /*197e0*/  MOV R8, RZ ;  /* 0x000000ff00087202 */ /* 0x001fe40000000f00 */
[----:B------:R-:W-:-:S04]  /*197f0*/  LOP3.LUT R3, R2, 0xffffff80, RZ, 0xc0, !PT ;  /* 0xffffff8002037812 */ /* 0x000fc800078ec0ff */
[----:B------:R0:W5:Y:S01]  /*19800*/  @P0 LDG.E R8, desc[UR36][R6.64] ;  /* 0x0000002406080981 */ /* 0x000162000c1e1900 */
[----:B------:R-:W-:Y:S01]  /*19810*/  VIADDMNMX R4, R3, -R5, R4, PT ;  /* 0x8000000503047246 */ /* 0x000fe20003800104 */
[----:B------:R-:W-:-:S05]  /*19820*/  IMAD.MOV R5, RZ, RZ, -R5 ;  /* 0x000000ffff057224 */ /* 0x000fca00078e0a05 */
[----:B------:R-:W-:-:S04]  /*19830*/  VIMNMX R5, RZ, R5, !PT ;  /* 0x00000005ff057248 */ /* 0x000fc80007fe0100 */
[----:B------:R-:W-:-:S13]  /*19840*/  ISETP.GT.AND P1, PT, R4, R5, PT ;  /* 0x000000050400720c */ /* 0x000fda0003f24270 */
[----:B------:R-:W-:Y:S02]  /*19850*/  @P1 IADD3 R3, R4, 0x7f, RZ ;  /* 0x0000007f04031810 */ /* 0x000fe40007ffe0ff */
[----:B------:R-:W-:Y:S02]  /*19860*/  SHF.R.U32.HI R4, RZ, 0x7, R5 ;  /* 0x00000007ff047819 */ /* 0x000fe40000011605 */
[----:B------:R-:W-:-:S04]  /*19870*/  @P1 SHF.R.S32.HI R5, RZ, 0x1f, R3 ;  /* 0x0000001fff051819 */ /* 0x000fc80000011403 */
[----:B------:R-:W-:Y:S01]  /*19880*/  @P1 LEA.HI R5, R5, R3, RZ, 0x7 ;  /* 0x0000000305051211 */ /* 0x000fe200078f38ff */
[----:B------:R-:W-:-:S03]  /*19890*/  IMAD.MOV.U32 R3, RZ, RZ, R4 ;  /* 0x000000ffff037224 */ /* 0x000fc600078e0004 */
[----:B------:R-:W-:Y:S01]  /*198a0*/  @P1 SHF.R.S32.HI R3, RZ, 0x7, R5 ;  /* 0x00000007ff031819 */ /* 0x000fe20000011405 */
[----:B------:R-:W-:Y:S01]  /*198b0*/  IMAD.IADD R5, R10, 0x1, R0 ;  /* 0x000000010a057824 */ /* 0x000fe200078e0200 */
[----:B------:R-:W-:-:S04]  /*198c0*/  SHF.R.S32.HI R0, RZ, 0x7, R2 ;  /* 0x00000007ff007819 */ /* 0x000fc80000011402 */
[----:B------:R0:W-:Y:S04]  /*198d0*/  STL [R1+0x8], R5 ;  /* 0x0000080501007387 */ /* 0x0001e80000100800 */
[----:B------:R0:W-:Y:S01]  /*198e0*/  STL [R1+0x24], R0 ;  /* 0x0000240001007387 */ /* 0x0001e20000100800 */
[----:B------:R-:W-:Y:S01]  /*198f0*/  ISETP.GT.AND P1, PT, R3, R4, PT ;  /* 0x000000040300720c */ /* 0x000fe20003f24270 */
[----:B------:R-:W-:Y:S01]  /*19900*/  BSSY B0, `(.L_x_669) ;  /* 0x00000dd000007945 */ /* 0x000fe20003800000 */
[----:B------:R-:W-:-:S11]  /*19910*/  PLOP3.LUT P2, PT, PT, PT, PT, 0x80, 0x0 ;  /* 0x000000000000781c */ /* 0x000fd60003f4f070 */
[----:B0-----:R-:W-:Y:S05]  /*19920*/  @!P1 BRA `(.L_x_670) ;  /* 0x0000000c00689947 */ /* 0x001fea0003800000 */
[----:B------:R-:W0:Y:S01]  /*19930*/  LDC R0, c[0x0][0x428] ;  /* 0x00010a00ff007b82 */ /* 0x000e220000000800 */
[----:B------:R-:W-:Y:S01]  /*19940*/  UMOV UR4, 0xffffffff ;  /* 0xffffffff00047882 */ /* 0x000fe20000000000 */
[----:B------:R-:W-:Y:S02]  /*19950*/  MOV R2, R18 ;  /* 0x0000001200027202 */ /* 0x000fe40000000f00 */
[----:B0-----:R-:W-:-:S13]  /*19960*/  ISETP.NE.AND P1, PT, R0, 0x1, PT ;  /* 0x000000010000780c */ /* 0x001fda0003f25270 */
[----:B------:R-:W0:Y:S08]  /*19970*/  @P1 LDC R0, c[0x0][0x42c] ;  /* 0x00010b00ff001b82 */ /* 0x000e300000000800 */
[----:B------:R-:W1:Y:S01]  /*19980*/  @P1 LDC R5, c[0x0][0x430] ;  /* 0x00010c00ff051b82 */ /* 0x000e620000000800 */
[----:B0-----:R-:W-:-:S05]  /*19990*/  @P1 IMAD.HI.U32 R0, R18, R0, RZ ;  /* 0x0000000012001227 */ /* 0x001fca00078e00ff */
[----:B-1----:R-:W-:Y:S02]  /*199a0*/  @P1 SHF.R.U32.HI R2, RZ, R5, R0 ;  /* 0x00000005ff021219 */ /* 0x002fe40000011600 */
[----:B------:R-:W-:Y:S01]  /*199b0*/  SEL R0, R11, RZ, !P0 ;  /* 0x000000ff0b007207 */ /* 0x000fe20004000000 */
[----:B------:R-:W-:Y:S06]  /*199c0*/  BRA.DIV UR4, `(.L_x_671) ;  /* 0x0000005204e07947 */ /* 0x000fec000b800000 */
.L_x_794:
[----:B------:R-:W-:-:S03]  /*199d0*/  UMOV UR4, 0xffffffff ;  /* 0xffffffff00047882 */ /* 0x000fc60000000000 */
[----:B------:R-:W-:Y:S05]  /*199e0*/  BRA.DIV UR4, `(.L_x_672) ;  /* 0x00000056040c7947 */ /* 0x000fea000b800000 */
[----:B------:R-:W-:-:S13]  /*199f0*/  ELECT P6, URZ, PT ;  /* 0x00000000003f782f */ /* 0x000fda00038c0000 */
.L_x_797:
[----:B------:R-:W2:Y:S01]  /*19a00*/  LDL R5, [R1+0x30] ;  /* 0x0000300001057983 */ /* 0x000ea20000100800 */
[----:B------:R-:W-:Y:S01]  /*19a10*/  MOV R7, 0x400 ;  /* 0x0000040000077802 */ /* 0x000fe20000000f00 */
[----:B------:R-:W-:Y:S01]  /*19a20*/  BSSY B1, `(.L_x_673) ;  /* 0x000000a000017945 */ /* 0x000fe20003800000 */
[----:B--2---:R-:W-:-:S05]  /*19a30*/  VIADD R5, R5, 0x1 ;  /* 0x0000000105057836 */ /* 0x004fca0000000000 */
[----:B------:R-:W-:-:S04]  /*19a40*/  LEA.HI R6, R5, R5, RZ, 0x1 ;  /* 0x0000000505067211 */ /* 0x000fc800078f08ff */
[----:B------:R-:W-:-:S04]  /*19a50*/  LOP3.LUT R6, R6, 0xfffffffe, RZ, 0xc0, !PT ;  /* 0xfffffffe06067812 */ /* 0x000fc800078ec0ff */
[----:B------:R-:W-:Y:S02]  /*19a60*/  IADD3 R6, R5, -R6, RZ ;  /* 0x8000000605067210 */ /* 0x000fe40007ffe0ff */
[----:B------:R-:W0:Y:S02]  /*19a70*/  S2R R5, SR_CgaCtaId ;  /* 0x0000000000057919 */ /* 0x000e240000008800 */
[----:B------:R-:W-:Y:S02]  /*19a80*/  SHF.L.U32 R6, R6, 0x1f, RZ ;  /* 0x0000001f06067819 */ /* 0x000fe400000006ff */
[----:B0-----:R-:W-:-:S04]  /*19a90*/  LEA R5, R5, R7, 0x18 ;  /* 0x0000000705057211 */ /* 0x001fc800078ec0ff */
[----:B------:R-:W0:Y:S02]  /*19aa0*/  SYNCS.PHASECHK.TRANS64.TRYWAIT P0, [R5+URZ+0x34820], R6 ;  /* 0x03482006050075a7 */ /* 0x000e24000800017f */
[----:B0-----:R-:W-:Y:S05]  /*19ab0*/  @!P0 BRA `(.L_x_674) ;  /* 0x0000005000f88947 */ /* 0x001fea0003800000 */
.L_x_798:
[----:B------:R-:W-:Y:S05]  /*19ac0*/  BSYNC B1 ;  /* 0x0000000000017941 */ /* 0x000fea0003800000 */
.L_x_673:
[----:B------:R-:W-:Y:S04]  /*19ad0*/  BSSY B1, `(.L_x_675) ;  /* 0x0000053000017945 */ /* 0x000fe80003800000 */
[----:B------:R-:W-:Y:S05]  /*19ae0*/  @!P6 BRA `(.L_x_676) ;  /* 0x000000040044e947 */ /* 0x000fea0003800000 */
[----:B------:R-:W0:Y:S04]  /*19af0*/  LDL R9, [R1+0x4] ;  /* 0x0000040001097983 */ /* 0x000e280000100800 */
[----:B------:R-:W2:Y:S01]  /*19b00*/  LDL R7, [R1+0x14] ;  /* 0x0000140001077983 */ /* 0x000ea20000100800 */
[----:B0-----:R-:W-:Y:S01]  /*19b10*/  IMAD R6, R9, 0x8, R5 ;  /* 0x0000000809067824 */ /* 0x001fe200078e0205 */
[----:B--2---:R-:W-:-:S04]  /*19b20*/  SHF.L.U32 R9, R7, 0x1f, RZ ;  /* 0x0000001f07097819 */ /* 0x004fc800000006ff */
[----:B------:R-:W0:Y:S02]  /*19b30*/  SYNCS.PHASECHK.TRANS64.TRYWAIT P0, [R6+URZ+0x348a0], R9 ;  /* 0x0348a009060075a7 */ /* 0x000e24000800017f */
[----:B0-----:R-:W-:Y:S05]  /*19b40*/  @!P0 BRA `(.L_x_677) ;  /* 0x0000005000e88947 */ /* 0x001fea0003800000 */
.L_x_799:
[----:B------:R-:W1:Y:S02]  /*19b50*/  S2R R7, SR_TID.X ;  /* 0x0000000000077919 */ /* 0x000e640000002100 */
[----:B-1----:R-:W-:-:S04]  /*19b60*/  LOP3.LUT R7, R7, 0x7f, RZ, 0xc0, !PT ;  /* 0x0000007f07077812 */ /* 0x002fc800078ec0ff */
[----:B------:R-:W-:-:S13]  /*19b70*/  ISETP.NE.AND P1, PT, R7, RZ, PT ;  /* 0x000000ff0700720c */ /* 0x000fda0003f25270 */
[----:B------:R-:W-:Y:S05]  /*19b80*/  @P1 BRA `(.L_x_678) ;  /* 0x00000000001c1947 */ /* 0x000fea0003800000 */
[----:B------:R-:W1:Y:S02]  /*19b90*/  S2R R7, SR_TID.X ;  /* 0x0000000000077919 */ /* 0x000e640000002100 */
[----:B-1----:R-:W-:-:S04]  /*19ba0*/  LOP3.LUT R7, R7, 0x1f, RZ, 0xc0, !PT ;  /* 0x0000001f07077812 */ /* 0x002fc800078ec0ff */
[----:B------:R-:W-:Y:S02]  /*19bb0*/  ISETP.NE.AND P0, PT, R7, RZ, PT ;  /* 0x000000ff0700720c */ /* 0x000fe40003f05270 */
[----:B------:R-:W-:-:S04]  /*19bc0*/  MOV R7, 0xc000 ;  /* 0x0000c00000077802 */ /* 0x000fc80000000f00 */
[----:B------:R1:W-:Y:S07]  /*19bd0*/  SYNCS.ARRIVE.TRANS64 RZ, [R6+URZ+0x34890], R7 ;  /* 0x0348900706ff79a7 */ /* 0x0003ee000800003f */
[----:B------:R-:W-:Y:S05]  /*19be0*/  @!P0 BRA `(.L_x_678) ;  /* 0x0000000000048947 */ /* 0x000fea0003800000 */
[----:B------:R-:W-:Y:S01]  /*19bf0*/  BPT.TRAP 0x1 ;  /* 0x000000040000795c */ /* 0x000fe20000300000 */
.L_x_678:
[----:B-1----:R-:W2:Y:S01]  /*19c00*/  LDL R7, [R1+0x4] ;  /* 0x0000040001077983 */ /* 0x002ea20000100800 */
[----:B------:R-:W-:Y:S01]  /*19c10*/  R2UR UR9, R6 ;  /* 0x00000000060972ca */ /* 0x000fe200000e0000 */
[----:B------:R-:W-:Y:S01]  /*19c20*/  UIADD3 UR4, UP0, UR38, 0x570, URZ ;  /* 0x0000057026047890 */ /* 0x000fe2000ff1e03f */
[----:B------:R-:W-:Y:S01]  /*19c30*/  R2UR UR12, R2 ;  /* 0x00000000020c72ca */ /* 0x000fe200000e0000 */
[----:B------:R-:W-:Y:S01]  /*19c40*/  UMOV UR10, URZ ;  /* 0x0000003f000a7c82 */ /* 0x000fe20008000000 */
[----:B------:R-:W-:Y:S01]  /*19c50*/  R2UR UR13, R0 ;  /* 0x00000000000d72ca */ /* 0x000fe200000e0000 */
[----:B------:R-:W-:Y:S01]  /*19c60*/  UIADD3.X UR5, URZ, UR39, URZ, UP0, !UPT ;  /* 0x000000273f057290 */ /* 0x000fe200087fe43f */
[----:B------:R-:W-:Y:S01]  /*19c70*/  UMOV UR6, 0x0 ;  /* 0x0000000000067882 */ /* 0x000fe20000000000 */
[----:B------:R-:W-:Y:S01]  /*19c80*/  UMOV UR7, 0x12f00000 ;  /* 0x12f0000000077882 */ /* 0x000fe20000000000 */
[----:B------:R-:W-:-:S05]  /*19c90*/  UMOV UR17, 0x40 ;  /* 0x0000004000117882 */ /* 0x000fca0000000000 */
[----:B------:R-:W-:Y:S01]  /*19ca0*/  UIADD3 UR9, UR9, 0x34890, URZ ;  /* 0x0003489009097890 */ /* 0x000fe2000fffe03f */
[----:B--2---:R-:W-:-:S05]  /*19cb0*/  IMAD R7, R7, 0xc000, R5 ;  /* 0x0000c00007077824 */ /* 0x004fca00078e0205 */
[----:B------:R-:W-:Y:S01]  /*19cc0*/  R2UR UR8, R7 ;  /* 0x00000000070872ca */ /* 0x000fe200000e0000 */
[----:B-----5:R-:W-:-:S05]  /*19cd0*/  IMAD R7, R3, 0x80, R8 ;  /* 0x0000008003077824 */ /* 0x020fca00078e0208 */
[----:B------:R-:W-:-:S04]  /*19ce0*/  IADD3 R7, R7, -0x80, RZ ;  /* 0xffffff8007077810 */ /* 0x000fc80007ffe0ff */
[----:B------:R-:W-:-:S03]  /*19cf0*/  R2UR UR11, R7 ;  /* 0x00000000070b72ca */ /* 0x000fc600000e0000 */
[----:B------:R-:W-:Y:S02]  /*19d00*/  UIADD3 UR14, UR8, 0x1c400, URZ ;  /* 0x0001c400080e7890 */ /* 0x000fe4000fffe03f */
[----:B------:R-:W-:Y:S02]  /*19d10*/  UIADD3 UR15, UR8, 0x20400, URZ ;  /* 0x00020400080f7890 */ /* 0x000fe4000fffe03f */
[----:B------:R-:W-:-:S03]  /*19d20*/  UIADD3 UR16, UR8, 0x24400, URZ ;  /* 0x0002440008107890 */ /* 0x000fc6000fffe03f */
[----:B------:R-:W-:Y:S01]  /*19d30*/  UMOV UR8, UR14 ;  /* 0x0000000e00087c82 */ /* 0x000fe20008000000 */
[----:B------:R-:W-:Y:S02]  /*19d40*/  UMOV UR14, 0x80 ;  /* 0x00000080000e7882 */ /* 0x000fe40000000000 */
        /* <DEDUP_REMOVED lines=9> */
.L_x_800:
[----:B------:R-:W-:Y:S05]  /*19de0*/  @P1 BRA `(.L_x_680) ;  /* 0x00000000001c1947 */ /* 0x000fea0003800000 */
[----:B------:R-:W2:Y:S01]  /*19df0*/  S2R R10, SR_TID.X ;  /* 0x00000000000a7919 */ /* 0x000ea20000002100 */
[----:B01----:R-:W-:-:S04]  /*19e00*/  IMAD.MOV.U32 R9, RZ, RZ, 0x8000 ;  /* 0x00008000ff097424 */ /* 0x003fc800078e00ff */
[----:B------:R3:W-:Y:S01]  /*19e10*/  SYNCS.ARRIVE.TRANS64 RZ, [R6+URZ+0x348b0], R9 ;  /* 0x0348b00906ff79a7 */ /* 0x0007e2000800003f */
[----:B--2---:R-:W-:-:S04]  /*19e20*/  LOP3.LUT R10, R10, 0x1f, RZ, 0xc0, !PT ;  /* 0x0000001f0a0a7812 */ /* 0x004fc800078ec0ff */
[----:B------:R-:W-:-:S13]  /*19e30*/  ISETP.NE.AND P0, PT, R10, RZ, PT ;  /* 0x000000ff0a00720c */ /* 0x000fda0003f05270 */
[----:B---3--:R-:W-:Y:S05]  /*19e40*/  @!P0 BRA `(.L_x_680) ;  /* 0x0000000000048947 */ /* 0x008fea0003800000 */
[----:B------:R-:W-:Y:S01]  /*19e50*/  BPT.TRAP 0x1 ;  /* 0x000000040000795c */ /* 0x000fe20000300000 */
.L_x_680:
[----:B01----:R-:W2:Y:S01]  /*19e60*/  LDL R9, [R1+0x4] ;  /* 0x0000040001097983 */ /* 0x003ea20000100800 */
[----:B------:R-:W-:Y:S01]  /*19e70*/  R2UR UR11, R7 ;  /* 0x00000000070b72ca */ /* 0x000fe200000e0000 */
[----:B------:R-:W-:Y:S01]  /*19e80*/  UIADD3 UR4, UP0, UR38, 0x670, URZ ;  /* 0x0000067026047890 */ /* 0x000fe2000ff1e03f */
[----:B------:R-:W-:Y:S01]  /*19e90*/  IADD3 R7, R5, 0x400, RZ ;  /* 0x0000040005077810 */ /* 0x000fe20007ffe0ff */
[----:B------:R-:W-:Y:S01]  /*19ea0*/  UMOV UR10, URZ ;  /* 0x0000003f000a7c82 */ /* 0x000fe20008000000 */
[----:B------:R-:W-:Y:S01]  /*19eb0*/  R2UR UR9, R6 ;  /* 0x00000000060972ca */ /* 0x000fe200000e0000 */
[----:B------:R-:W-:Y:S01]  /*19ec0*/  UIADD3.X UR5, URZ, UR39, URZ, UP0, !UPT ;  /* 0x000000273f057290 */ /* 0x000fe200087fe43f */
[----:B------:R-:W-:Y:S01]  /*19ed0*/  R2UR UR15, R7 ;  /* 0x00000000070f72ca */ /* 0x000fe200000e0000 */
[----:B------:R-:W-:Y:S01]  /*19ee0*/  UMOV UR6, 0x0 ;  /* 0x0000000000067882 */ /* 0x000fe20000000000 */
[----:B------:R-:W-:Y:S01]  /*19ef0*/  R2UR UR12, R2 ;  /* 0x00000000020c72ca */ /* 0x000fe200000e0000 */
[----:B------:R-:W-:Y:S01]  /*19f00*/  UMOV UR7, 0x12f00000 ;  /* 0x12f0000000077882 */ /* 0x000fe20000000000 */
[----:B------:R-:W-:-:S07]  /*19f10*/  R2UR UR13, R0 ;  /* 0x00000000000d72ca */ /* 0x000fce00000e0000 */
[----:B------:R-:W-:Y:S01]  /*19f20*/  UIADD3 UR9, UR9, 0x348b0, URZ ;  /* 0x000348b009097890 */ /* 0x000fe2000fffe03f */
[----:B--2---:R-:W-:-:S05]  /*19f30*/  IMAD R6, R9, 0x8000, R7 ;  /* 0x0000800009067824 */ /* 0x004fca00078e0207 */
[----:B------:R-:W-:Y:S02]  /*19f40*/  R2UR UR8, R6 ;  /* 0x00000000060872ca */ /* 0x000fe400000e0000 */
[----:B------:R-:W-:-:S05]  /*19f50*/  MOV R6, 0x6000 ;  /* 0x0000600000067802 */ /* 0x000fca0000000f00 */
[----:B------:R-:W-:-:S04]  /*19f60*/  IMAD R6, R9, R6, 0x2000 ;  /* 0x0000200009067424 */ /* 0x000fc800078e0206 */
[----:B------:R-:W-:Y:S02]  /*19f70*/  IMAD R6, R9, -0x2000, R6 ;  /* 0xffffe00009067824 */ /* 0x000fe400078e0206 */
[----:B------:R0:W-:Y:S03]  /*19f80*/  UTMALDG.4D [UR8], [UR4], desc[UR6] ;  /* 0x00000608040075b4 */ /* 0x0001e60008019000 */
[----:B------:R-:W-:-:S13]  /*19f90*/  R2UR UR14, R6 ;  /* 0x00000000060e72ca */ /* 0x000fda00000e0000 */
[----:B------:R-:W-:-:S03]  /*19fa0*/  ULEA UR14, UR14, UR15, 0x1 ;  /* 0x0000000f0e0e7291 */ /* 0x000fc6000f8e083f */
[----:B------:R-:W-:Y:S02]  /*19fb0*/  UMOV UR15, 0x40 ;  /* 0x00000040000f7882 */ /* 0x000fe40000000000 */
[----:B0-----:R-:W-:Y:S02]  /*19fc0*/  UMOV UR10, UR15 ;  /* 0x0000000f000a7c82 */ /* 0x001fe40008000000 */
[----:B------:R-:W-:Y:S02]  /*19fd0*/  UMOV UR8, UR14 ;  /* 0x0000000e00087c82 */ /* 0x000fe40008000000 */
[----:B------:R1:W-:Y:S02]  /*19fe0*/  UTMALDG.4D [UR8], [UR4], desc[UR6] ;  /* 0x00000608040075b4 */ /* 0x0003e40008019000 */
[----:B-1----:R-:W-:Y:S01]  /*19ff0*/  NOP ;  /* 0x0000000000007918 */ /* 0x002fe20000000000 */
.L_x_676:
[----:B------:R-:W-:Y:S05]  /*1a000*/  BSYNC B1 ;  /* 0x0000000000017941 */ /* 0x000fea0003800000 */
.L_x_675:
[----:B0-----:R-:W2:Y:S04]  /*1a010*/  LDL.LU R6, [R1+0x4] ;  /* 0x0000040001067983 */ /* 0x001ea80000300800 */
[----:B------:R-:W3:Y:S01]  /*1a020*/  LDL.LU R9, [R1+0x14] ;  /* 0x0000140001097983 */ /* 0x000ee20000300800 */
[----:B------:R-:W-:Y:S01]  /*1a030*/  PLOP3.LUT P2, PT, PT, PT, PT, 0x8, 0x0 ;  /* 0x000000000000781c */ /* 0x000fe20003f4e170 */
[----:B--2---:R-:W-:-:S05]  /*1a040*/  VIADD R6, R6, 0x1 ;  /* 0x0000000106067836 */ /* 0x004fca0000000000 */
[----:B------:R-:W-:-:S04]  /*1a050*/  ISETP.NE.AND P0, PT, R6, 0x2, PT ;  /* 0x000000020600780c */ /* 0x000fc80003f05270 */
[----:B------:R-:W-:Y:S02]  /*1a060*/  SEL R7, RZ, 0x1, P0 ;  /* 0x00000001ff077807 */ /* 0x000fe40000000000 */
[----:B------:R-:W-:Y:S02]  /*1a070*/  SEL R10, R6, RZ, P0 ;  /* 0x000000ff060a7207 */ /* 0x000fe40000000000 */
[----:B---3--:R-:W-:Y:S02]  /*1a080*/  LOP3.LUT R9, R9, R7, RZ, 0x3c, !PT ;  /* 0x0000000709097212 */ /* 0x008fe400078e3cff */
[----:B------:R-:W-:Y:S01]  /*1a090*/  IADD3 R6, R3, -0x2, RZ ;  /* 0xfffffffe03067810 */ /* 0x000fe20007ffe0ff */
[----:B------:R0:W-:Y:S03]  /*1a0a0*/  STL [R1+0x4], R10 ;  /* 0x0000040a01007387 */ /* 0x0001e60000100800 */
[----:B------:R-:W-:Y:S01]  /*1a0b0*/  ISETP.GE.AND P0, PT, R6, R4, PT ;  /* 0x000000040600720c */ /* 0x000fe20003f06270 */
[----:B------:R0:W-:-:S12]  /*1a0c0*/  STL [R1+0x14], R9 ;  /* 0x0000140901007387 */ /* 0x0001d80000100800 */
[----:B0-----:R-:W-:Y:S05]  /*1a0d0*/  @!P0 BRA `(.L_x_670) ;  /* 0x00000004007c8947 */ /* 0x001fea0003800000 */
[C---:B-----5:R-:W-:Y:S01]  /*1a0e0*/  IMAD R6, R3.reuse, 0x80, R8 ;  /* 0x0000008003067824 */ /* 0x060fe200078e0208 */
[----:B------:R-:W-:-:S03]  /*1a0f0*/  IADD3 R3, R3, -0x1, RZ ;  /* 0xffffffff03037810 */ /* 0x000fc60007ffe0ff */
[----:B------:R-:W-:-:S07]  /*1a100*/  VIADD R6, R6, 0xffffff00 ;  /* 0xffffff0006067836 */ /* 0x000fce0000000000 */
.L_x_687:
[----:B------:R-:W-:Y:S05]  /*1a110*/  YIELD ;  /* 0x0000000000007946 */ /* 0x000fea0003800000 */
[----:B------:R-:W-:Y:S04]  /*1a120*/  BSSY B1, `(.L_x_681) ;  /* 0x000004d000017945 */ /* 0x000fe80003800000 */
[----:B0-----:R-:W-:Y:S05]  /*1a130*/  @!P6 BRA `(.L_x_682) ;  /* 0x00000004002ce947 */ /* 0x001fea0003800000 */
[----:B------:R-:W2:Y:S04]  /*1a140*/  LDL R7, [R1+0x4] ;  /* 0x0000040001077983 */ /* 0x000ea80000100800 */
[----:B------:R-:W3:Y:S01]  /*1a150*/  LDL R8, [R1+0x14] ;  /* 0x0000140001087983 */ /* 0x000ee20000100800 */
[----:B--2---:R-:W-:Y:S02]  /*1a160*/  LEA R7, R7, R5, 0x3 ;  /* 0x0000000507077211 */ /* 0x004fe400078e18ff */
[----:B---3--:R-:W-:-:S04]  /*1a170*/  SHF.L.U32 R8, R8, 0x1f, RZ ;  /* 0x0000001f08087819 */ /* 0x008fc800000006ff */
[----:B------:R-:W0:Y:S02]  /*1a180*/  SYNCS.PHASECHK.TRANS64.TRYWAIT P0, [R7+URZ+0x348a0], R8 ;  /* 0x0348a008070075a7 */ /* 0x000e24000800017f */
[----:B0-----:R-:W-:Y:S05]  /*1a190*/  @!P0 BRA `(.L_x_683) ;  /* 0x0000004c007c8947 */ /* 0x001fea0003800000 */
.L_x_801:
[----:B------:R-:W1:Y:S02]  /*1a1a0*/  S2R R9, SR_TID.X ;  /* 0x0000000000097919 */ /* 0x000e640000002100 */
[----:B-1----:R-:W-:-:S04]  /*1a1b0*/  LOP3.LUT R9, R9, 0x7f, RZ, 0xc0, !PT ;  /* 0x0000007f09097812 */ /* 0x002fc800078ec0ff */
[----:B------:R-:W-:-:S13]  /*1a1c0*/  ISETP.NE.AND P0, PT, R9, RZ, PT ;  /* 0x000000ff0900720c */ /* 0x000fda0003f05270 */
        /* <DEDUP_REMOVED lines=8> */
.L_x_684:
[----:B-1----:R-:W2:Y:S01]  /*1a250*/  LDL R9, [R1+0x4] ;  /* 0x0000040001097983 */ /* 0x002ea20000100800 */
[----:B------:R-:W-:Y:S01]  /*1a260*/  R2UR UR9, R7 ;  /* 0x00000000070972ca */ /* 0x000fe200000e0000 */
        /* <DEDUP_REMOVED lines=8> */
[----:B------:R-:W-:-:S04]  /*1a2f0*/  UMOV UR17, 0x40 ;  /* 0x0000004000117882 */ /* 0x000fc80000000000 */
[----:B------:R-:W-:Y:S01]  /*1a300*/  UIADD3 UR9, UR9, 0x34890, URZ ;  /* 0x0003489009097890 */ /* 0x000fe2000fffe03f */
[----:B--2---:R-:W-:-:S05]  /*1a310*/  IMAD R9, R9, 0xc000, R5 ;  /* 0x0000c00009097824 */ /* 0x004fca00078e0205 */
[----:B------:R-:W-:-:S13]  /*1a320*/  R2UR UR8, R9 ;  /* 0x00000000090872ca */ /* 0x000fda00000e0000 */
[----:B------:R-:W-:Y:S02]  /*1a330*/  UIADD3 UR14, UR8, 0x1c400, URZ ;  /* 0x0001c400080e7890 */ /* 0x000fe4000fffe03f */
[----:B------:R-:W-:Y:S02]  /*1a340*/  UIADD3 UR15, UR8, 0x20400, URZ ;  /* 0x00020400080f7890 */ /* 0x000fe4000fffe03f */
[----:B------:R-:W-:-:S03]  /*1a350*/  UIADD3 UR16, UR8, 0x24400, URZ ;  /* 0x0002440008107890 */ /* 0x000fc6000fffe03f */
[----:B------:R-:W-:Y:S01]  /*1a360*/  UMOV UR8, UR14 ;  /* 0x0000000e00087c82 */ /* 0x000fe20008000000 */
[----:B------:R-:W-:Y:S01]  /*1a370*/  UMOV UR14, 0x80 ;  /* 0x00000080000e7882 */ /* 0x000fe20000000000 */
        /* <DEDUP_REMOVED lines=9> */
.L_x_802:
[----:B------:R-:W-:Y:S05]  /*1a410*/  @P0 BRA `(.L_x_686) ;  /* 0x00000000001c0947 */ /* 0x000fea0003800000 */
[----:B------:R-:W2:Y:S01]  /*1a420*/  S2R R9, SR_TID.X ;  /* 0x0000000000097919 */ /* 0x000ea20000002100 */
[----:B01----:R-:W-:-:S04]  /*1a430*/  MOV R8, 0x8000 ;  /* 0x0000800000087802 */ /* 0x003fc80000000f00 */
[----:B------:R3:W-:Y:S01]  /*1a440*/  SYNCS.ARRIVE.TRANS64 RZ, [R7+URZ+0x348b0], R8 ;  /* 0x0348b00807ff79a7 */ /* 0x0007e2000800003f */
[----:B--2---:R-:W-:-:S04]  /*1a450*/  LOP3.LUT R9, R9, 0x1f, RZ, 0xc0, !PT ;  /* 0x0000001f09097812 */ /* 0x004fc800078ec0ff */
[----:B------:R-:W-:-:S13]  /*1a460*/  ISETP.NE.AND P1, PT, R9, RZ, PT ;  /* 0x000000ff0900720c */ /* 0x000fda0003f25270 */
[----:B---3--:R-:W-:Y:S05]  /*1a470*/  @!P1 BRA `(.L_x_686) ;  /* 0x0000000000049947 */ /* 0x008fea0003800000 */
[----:B------:R-:W-:Y:S01]  /*1a480*/  BPT.TRAP 0x1 ;  /* 0x000000040000795c */ /* 0x000fe20000300000 */
.L_x_686:
[----:B01----:R-:W2:Y:S01]  /*1a490*/  LDL R8, [R1+0x4] ;  /* 0x0000040001087983 */ /* 0x003ea20000100800 */
        /* <DEDUP_REMOVED lines=9> */
[----:B------:R-:W-:-:S04]  /*1a530*/  UMOV UR15, 0x40 ;  /* 0x00000040000f7882 */ /* 0x000fc80000000000 */
[----:B------:R-:W-:Y:S02]  /*1a540*/  UIADD3 UR8, UR8, 0x400, URZ ;  /* 0x0000040008087890 */ /* 0x000fe4000fffe03f */
[----:B------:R-:W-:Y:S01]  /*1a550*/  UIADD3 UR9, UR9, 0x348b0, URZ ;  /* 0x000348b009097890 */ /* 0x000fe2000fffe03f */
[----:B--2---:R-:W-:-:S13]  /*1a560*/  R2UR UR5, R8 ;  /* 0x00000000080572ca */ /* 0x004fda00000e0000 */
[----:B------:R-:W-:Y:S02]  /*1a570*/  ULEA UR8, UR5, UR8, 0xf ;  /* 0x0000000805087291 */ /* 0x000fe4000f8e783f */
[----:B------:R-:W-:Y:S02]  /*1a580*/  UIADD3.X UR5, URZ, UR39, URZ, UP0, !UPT ;  /* 0x000000273f057290 */ /* 0x000fe400087fe43f */
[----:B------:R-:W-:-:S07]  /*1a590*/  UIADD3 UR14, UR8, 0x4000, URZ ;  /* 0x00004000080e7890 */ /* 0x000fce000fffe03f */
[----:B------:R0:W-:Y:S02]  /*1a5a0*/  UTMALDG.4D [UR8], [UR4], desc[UR6] ;  /* 0x00000608040075b4 */ /* 0x0001e40008019000 */
[----:B0-----:R-:W-:Y:S01]  /*1a5b0*/  UMOV UR8, UR14 ;  /* 0x0000000e00087c82 */ /* 0x001fe20008000000 */
[----:B------:R-:W-:Y:S02]  /*1a5c0*/  UMOV UR10, UR15 ;  /* 0x0000000f000a7c82 */ /* 0x000fe40008000000 */
[----:B------:R0:W-:Y:S02]  /*1a5d0*/  UTMALDG.4D [UR8], [UR4], desc[UR6] ;  /* 0x00000608040075b4 */ /* 0x0001e40008019000 */
[----:B0-----:R-:W-:Y:S01]  /*1a5e0*/  NOP ;  /* 0x0000000000007918 */ /* 0x001fe20000000000 */
.L_x_682:
[----:B------:R-:W-:Y:S05]  /*1a5f0*/  BSYNC B1 ;  /* 0x0000000000017941 */ /* 0x000fea0003800000 */
.L_x_681:
[----:B------:R-:W2:Y:S04]  /*1a600*/  LDL.LU R7, [R1+0x4] ;  /* 0x0000040001077983 */ /* 0x000ea80000300800 */
[----:B------:R-:W3:Y:S01]  /*1a610*/  LDL.LU R8, [R1+0x14] ;  /* 0x0000140001087983 */ /* 0x000ee20000300800 */
[----:B------:R-:W-:Y:S01]  /*1a620*/  IADD3 R3, R3, -0x1, RZ ;  /* 0xffffffff03037810 */ /* 0x000fe20007ffe0ff */
[----:B------:R-:W-:Y:S02]  /*1a630*/  VIADD R6, R6, 0xffffff80 ;  /* 0xffffff8006067836 */ /* 0x000fe40000000000 */
[----:B--2---:R-:W-:-:S05]  /*1a640*/  VIADD R7, R7, 0x1 ;  /* 0x0000000107077836 */ /* 0x004fca0000000000 */
[----:B------:R-:W-:-:S04]  /*1a650*/  ISETP.NE.AND P0, PT, R7, 0x2, PT ;  /* 0x000000020700780c */ /* 0x000fc80003f05270 */
[----:B------:R-:W-:Y:S02]  /*1a660*/  SEL R9, R7, RZ, P0 ;  /* 0x000000ff07097207 */ /* 0x000fe40000000000 */
[----:B------:R-:W-:Y:S02]  /*1a670*/  SEL R7, RZ, 0x1, P0 ;  /* 0x00000001ff077807 */ /* 0x000fe40000000000 */
[----:B------:R-:W-:Y:S01]  /*1a680*/  ISETP.GT.AND P0, PT, R3, R4, PT ;  /* 0x000000040300720c */ /* 0x000fe20003f04270 */
[----:B------:R0:W-:Y:S01]  /*1a690*/  STL [R1+0x4], R9 ;  /* 0x0000040901007387 */ /* 0x0001e20000100800 */
[----:B---3--:R-:W-:-:S05]  /*1a6a0*/  LOP3.LUT R8, R8, R7, RZ, 0x3c, !PT ;  /* 0x0000000708087212 */ /* 0x008fca00078e3cff */
[----:B------:R0:W-:Y:S06]  /*1a6b0*/  STL [R1+0x14], R8 ;  /* 0x0000140801007387 */ /* 0x0001ec0000100800 */
[----:B------:R-:W-:Y:S05]  /*1a6c0*/  @P0 BRA `(.L_x_687) ;  /* 0xfffffff800900947 */ /* 0x000fea000383ffff */
.L_x_670:
[----:B------:R-:W-:Y:S05]  /*1a6d0*/  BSYNC B0 ;  /* 0x0000000000007941 */ /* 0x000fea0003800000 */
.L_x_669:
[----:B------:R-:W2:Y:S01]  /*1a6e0*/  LDL R7, [R1+0x34] ;  /* 0x0000340001077983 */ /* 0x000ea20000100800 */
[----:B------:R-:W-:Y:S05]  /*1a6f0*/  @!P2 WARPSYNC.ALL ;  /* 0x000000000000a948 */ /* 0x000fea0003800000 */
[----:B------:R-:W-:Y:S01]  /*1a700*/  BSSY B6, `(.L_x_688) ;  /* 0x0000309000067945 */ /* 0x000fe20003800000 */
[----:B------:R-:W-:Y:S01]  /*1a710*/  @!P2 BAR.SYNC.DEFER_BLOCKING 0xc, 0x120 ;  /* 0x030480000000ab1d */ /* 0x000fe20000010000 */
[----:B--2---:R-:W-:-:S13]  /*1a720*/  ISETP.GT.AND P0, PT, R7, RZ, PT ;  /* 0x000000ff0700720c */ /* 0x004fda0003f04270 */
        /* <DEDUP_REMOVED lines=8> */
[----:B------:R-:W1:Y:S08]  /*1a7b0*/  FLO.U32 R0, UR4 ;  /* 0x0000000400007d00 */ /* 0x000e7000080e0000 */
[----:B------:R-:W2:Y:S01]  /*1a7c0*/  POPC R5, UR4 ;  /* 0x0000000400057d09 */ /* 0x000ea20008000000 */
[----:B-1----:R-:W-:-:S13]  /*1a7d0*/  ISETP.EQ.U32.AND P0, PT, R0, R7, PT ;  /* 0x000000070000720c */ /* 0x002fda0003f02070 */
[----:B--2---:R-:W2:Y:S01]  /*1a7e0*/  @P0 ATOMG.E.ADD.STRONG.GPU PT, R3, desc[UR36][R2.64], R5 ;  /* 0x00000005020309a8 */ /* 0x004ea200081ee1e4 */
[----:B------:R-:W1:Y:S02]  /*1a7f0*/  S2R R4, SR_LTMASK ;  /* 0x0000000000047919 */ /* 0x000e640000003900 */
[----:B-1----:R-:W-:-:S04]  /*1a800*/  LOP3.LUT R4, R4, UR4, RZ, 0xc0, !PT ;  /* 0x0000000404047c12 */ /* 0x002fc8000f8ec0ff */
[----:B------:R-:W1:Y:S01]  /*1a810*/  POPC R7, R4 ;  /* 0x0000000400077309 */ /* 0x000e620000000000 */
[----:B--2---:R-:W1:Y:S02]  /*1a820*/  SHFL.IDX PT, R0, R3, R0, 0x1f ;  /* 0x00001f0003007589 */ /* 0x004e6400000e0000 */
[----:B-1----:R-:W-:Y:S01]  /*1a830*/  IADD3 R16, R0, UR40, R7 ;  /* 0x0000002800107c10 */ /* 0x002fe2000fffe007 */
[----:B------:R-:W-:Y:S06]  /*1a840*/  BRA `(.L_x_690) ;  /* 0x0000002c00d07947 */ /* 0x000fec0003800000 */
.L_x_689:
[----:B------:R-:W1:Y:S01]  /*1a850*/  S2R R0, SR_CgaCtaId ;  /* 0x0000000000007919 */ /* 0x000e620000008800 */
[----:B------:R-:W-:-:S04]  /*1a860*/  MOV R2, 0x400 ;  /* 0x0000040000027802 */ /* 0x000fc80000000f00 */
[----:B-1----:R-:W-:-:S04]  /*1a870*/  LEA R3, R0, R2, 0x18 ;  /* 0x0000000200037211 */ /* 0x002fc800078ec0ff */
[----:B------:R-:W-:Y:S01]  /*1a880*/  IADD3 R0, R3, 0x1c400, RZ ;  /* 0x0001c40003007810 */ /* 0x000fe20007ffe0ff */
[----:B------:R1:W-:Y:S03]  /*1a890*/  STL [R1+0x18], R3 ;  /* 0x0000180301007387 */ /* 0x0003e60000100800 */
[----:B------:R-:W-:-:S13]  /*1a8a0*/  LOP3.LUT P0, RZ, R0, 0x3ff, RZ, 0xc0, !PT ;  /* 0x000003ff00ff7812 */ /* 0x000fda000780c0ff */
[----:B-1----:R-:W-:Y:S05]  /*1a8b0*/  @!P0 BRA `(.L_x_691) ;  /* 0x0000000000408947 */ /* 0x002fea0003800000 */
        /* <DEDUP_REMOVED lines=10> */
[----:B------:R-:W-:Y:S01]  /*1a960*/  MOV R11, UR5 ;  /* 0x00000005000b7c02 */ /* 0x000fe20008000f00 */
[----:B0----5:R-:W-:Y:S01]  /*1a970*/  IMAD.MOV.U32 R8, RZ, RZ, 0x70 ;  /* 0x00000070ff087424 */ /* 0x021fe200078e00ff */
[----:B------:R-:W-:Y:S01]  /*1a980*/  MOV R12, 0x1 ;  /* 0x00000001000c7802 */ /* 0x000fe20000000f00 */
[----:B------:R-:W-:-:S07]  /*1a990*/  IMAD.MOV.U32 R13, RZ, RZ, RZ ;  /* 0x000000ffff0d7224 */ /* 0x000fce00078e00ff */
[----:B------:R-:W-:-:S07]  /*1a9a0*/  LEPC R20, `(.L_x_691) ;  /* 0x000000001014794e */ /* 0x000fce0000000000 */
[----:B-1----:R-:W-:Y:S05]  /*1a9b0*/  CALL.ABS.NOINC R2 ;  /* 0x0000000002007343 */ /* 0x002fea0003c00000 */
.L_x_691:
        /* <DEDUP_REMOVED lines=14> */
[----:B------:R-:W-:Y:S01]  /*1aaa0*/  MOV R11, UR5 ;  /* 0x00000005000b7c02 */ /* 0x000fe20008000f00 */
[----:B0----5:R-:W-:Y:S01]  /*1aab0*/  IMAD.MOV.U32 R8, RZ, RZ, 0x70 ;  /* 0x00000070ff087424 */ /* 0x021fe200078e00ff */
[----:B------:R-:W-:Y:S01]  /*1aac0*/  MOV R12, 0x1 ;  /* 0x00000001000c7802 */ /* 0x000fe20000000f00 */
[----:B-1----:R-:W-:-:S07]  /*1aad0*/  IMAD.MOV.U32 R13, RZ, RZ, RZ ;  /* 0x000000ffff0d7224 */ /* 0x002fce00078e00ff */
[----:B------:R-:W-:-:S07]  /*1aae0*/  LEPC R20, `(.L_x_693) ;  /* 0x000000001014794e */ /* 0x000fce0000000000 */
[----:B--2---:R-:W-:Y:S05]  /*1aaf0*/  CALL.ABS.NOINC R2 ;  /* 0x0000000002007343 */ /* 0x004fea0003c00000 */
.L_x_693:
[----:B------:R-:W-:Y:S01]  /*1ab00*/  MOV R2, 0x0 ;  /* 0x0000000000027802 */ /* 0x000fe20000000f00 */
[----:B------:R-:W-:Y:S01]  /*1ab10*/  ULDC.64 UR4, c[0x4][0xb8] ;  /* 0x01002e0000047ab9 */ /* 0x000fe20000000a00 */
[----:B------:R-:W-:Y:S01]  /*1ab20*/  ULDC.64 UR6, c[0x4][0xc0] ;  /* 0x0100300000067ab9 */ /* 0x000fe20000000a00 */
[----:B------:R-:W-:Y:S01]  /*1ab30*/  ULDC.64 UR8, c[0x4][0x18] ;  /* 0x0100060000087ab9 */ /* 0x000fe20000000a00 */
[----:B------:R-:W-:Y:S01]  /*1ab40*/  MOV R4, UR4 ;  /* 0x0000000400047c02 */ /* 0x000fe20008000f00 */
[----:B------:R-:W-:Y:S01]  /*1ab50*/  IMAD.U32 R5, RZ, RZ, UR5 ;  /* 0x00000005ff057e24 */ /* 0x000fe2000f8e00ff */
[----:B------:R-:W0:Y:S01]  /*1ab60*/  LDC.64 R2, c[0x4][R2] ;  /* 0x0100000002027b82 */ /* 0x000e220000000a00 */
[----:B------:R-:W-:Y:S01]  /*1ab70*/  MOV R6, UR6 ;  /* 0x0000000600067c02 */ /* 0x000fe20008000f00 */
[----:B------:R-:W-:Y:S01]  /*1ab80*/  IMAD.U32 R7, RZ, RZ, UR7 ;  /* 0x00000007ff077e24 */ /* 0x000fe2000f8e00ff */
[----:B------:R-:W-:Y:S01]  /*1ab90*/  MOV R10, UR8 ;  /* 0x00000008000a7c02 */ /* 0x000fe20008000f00 */
[----:B------:R-:W-:Y:S01]  /*1aba0*/  IMAD.U32 R11, RZ, RZ, UR9 ;  /* 0x00000009ff0b7e24 */ /* 0x000fe2000f8e00ff */
[----:B------:R-:W-:Y:S01]  /*1abb0*/  MOV R8, 0x70 ;  /* 0x0000007000087802 */ /* 0x000fe20000000f00 */
[----:B------:R-:W-:Y:S01]  /*1abc0*/  IMAD.MOV.U32 R12, RZ, RZ, 0x1 ;  /* 0x00000001ff0c7424 */ /* 0x000fe200078e00ff */
[----:B------:R-:W-:-:S07]  /*1abd0*/  MOV R13, RZ ;  /* 0x000000ff000d7202 */ /* 0x000fce0000000f00 */
[----:B------:R-:W-:-:S07]  /*1abe0*/  LEPC R20, `(.L_x_692) ;  /* 0x000000001014794e */ /* 0x000fce0000000000 */
[----:B0-----:R-:W-:Y:S05]  /*1abf0*/  CALL.ABS.NOINC R2 ;  /* 0x0000000002007343 */ /* 0x001fea0003c00000 */
.L_x_692:
[----:B------:R-:W2:Y:S01]  /*1ac00*/  LDL.LU R2, [R1+0x28] ;  /* 0x0000280001027983 */ /* 0x000ea20000300800 */
[----:B------:R-:W-:-:S03]  /*1ac10*/  ULDC.64 UR4, c[0x0][0x9f8] ;  /* 0x00027e0000047ab9 */ /* 0x000fc60000000a00 */
[----:B------:R-:W3:Y:S04]  /*1ac20*/  LDL.LU R0, [R1+0x2c] ;  /* 0x00002c0001007983 */ /* 0x000ee80000300800 */
[----:B------:R-:W4:Y:S04]  /*1ac30*/  LDL.LU R4, [R1+0x38] ;  /* 0x0000380001047983 */ /* 0x000f280000300800 */
[----:B------:R-:W4:Y:S01]  /*1ac40*/  LDL.LU R5, [R1+0x20] ;  /* 0x0000200001057983 */ /* 0x000f220000300800 */
[----:B------:R-:W-:-:S04]  /*1ac50*/  ISETP.NE.U32.AND P0, PT, RZ, UR4, PT ;  /* 0x00000004ff007c0c */ /* 0x000fc8000bf05070 */
[----:B------:R-:W-:Y:S01]  /*1ac60*/  ISETP.NE.AND.EX P0, PT, RZ, UR5, PT, P0 ;  /* 0x00000005ff007c0c */ /* 0x000fe2000bf05300 */
[----:B------:R-:W1:Y:S02]  /*1ac70*/  S2R R6, SR_TID.X ;  /* 0x0000000000067919 */ /* 0x000e640000002100 */
[----:B-1----:R-:W-:-:S04]  /*1ac80*/  LOP3.LUT R6, R6, 0x1f, RZ, 0xc0, !PT ;  /* 0x0000001f06067812 */ /* 0x002fc800078ec0ff */
        /* <DEDUP_REMOVED lines=8> */
[----:B----4-:R-:W-:Y:S02]  /*1ad10*/  LEA R17, R17, R4, 0x7 ;  /* 0x0000000411117211 */ /* 0x010fe400078e38ff */
[----:B------:R-:W1:Y:S01]  /*1ad20*/  LDC R4, c[0x0][0x428] ;  /* 0x00010a00ff047b82 */ /* 0x000e620000000800 */
[----:B------:R-:W-:-:S06]  /*1ad30*/  IMAD.MOV.U32 R0, RZ, RZ, R5 ;  /* 0x000000ffff007224 */ /* 0x000fcc00078e0005 */
[----:B------:R2:W5:Y:S01]  /*1ad40*/  @P0 LDG.E R0, desc[UR36][R2.64] ;  /* 0x0000002402000981 */ /* 0x000562000c1e1900 */
[----:B------:R-:W-:Y:S02]  /*1ad50*/  PLOP3.LUT P1, PT, P6, PT, PT, 0x8, 0x0 ;  /* 0x000000000000781c */ /* 0x000fe4000372e170 */
[----:B-1----:R-:W-:Y:S01]  /*1ad60*/  ISETP.NE.AND P0, PT, R4, 0x1, PT ;  /* 0x000000010400780c */ /* 0x002fe20003f05270 */
[----:B------:R-:W-:-:S12]  /*1ad70*/  IMAD.MOV.U32 R4, RZ, RZ, R18 ;  /* 0x000000ffff047224 */ /* 0x000fd800078e0012 */
[----:B--2---:R-:W1:Y:S08]  /*1ad80*/  @P0 LDC R3, c[0x0][0x42c] ;  /* 0x00010b00ff030b82 */ /* 0x004e700000000800 */
[----:B------:R-:W2:Y:S01]  /*1ad90*/  @P0 LDC R2, c[0x0][0x430] ;  /* 0x00010c00ff020b82 */ /* 0x000ea20000000800 */
[----:B-1----:R-:W-:-:S05]  /*1ada0*/  @P0 IMAD.HI.U32 R3, R18, R3, RZ ;  /* 0x0000000312030227 */ /* 0x002fca00078e00ff */
[----:B--2---:R-:W-:Y:S02]  /*1adb0*/  @P0 SHF.R.U32.HI R4, RZ, R2, R3 ;  /* 0x00000002ff040219 */ /* 0x004fe40000011603 */
[----:B------:R-:W-:-:S04]  /*1adc0*/  ISETP.NE.U32.AND P0, PT, RZ, UR4, PT ;  /* 0x00000004ff007c0c */ /* 0x000fc8000bf05070 */
[----:B------:R-:W-:-:S04]  /*1add0*/  ISETP.NE.AND.EX P0, PT, RZ, UR5, PT, P0 ;  /* 0x00000005ff007c0c */ /* 0x000fc8000bf05300 */
[----:B------:R-:W-:-:S09]  /*1ade0*/  SEL R2, R5, RZ, !P0 ;  /* 0x000000ff05027207 */ /* 0x000fd20004000000 */
.L_x_694:
        /* <DEDUP_REMOVED lines=9> */
[----:B-1----:R-:W-:Y:S05]  /*1ae80*/  @P1 BRA.U.ANY `(.L_x_694) ;  /* 0xfffffffd00d81947 */ /* 0x002fea000393ffff */
[----:B------:R-:W1:Y:S01]  /*1ae90*/  S2R R3, SR_TID.X ;  /* 0x0000000000037919 */ /* 0x000e620000002100 */
[----:B------:R-:W-:Y:S01]  /*1aea0*/  UMOV UR4, 0x40 ;  /* 0x0000004000047882 */ /* 0x000fe20000000000 */
[----:B-1----:R-:W-:-:S04]  /*1aeb0*/  LOP3.LUT R3, R3, 0x1f, RZ, 0xc0, !PT ;  /* 0x0000001f03037812 */ /* 0x002fc800078ec0ff */
[----:B------:R-:W-:-:S04]  /*1aec0*/  ISETP.NE.AND P2, PT, R3, RZ, PT ;  /* 0x000000ff0300720c */ /* 0x000fc80003f45270 */
[----:B------:R-:W-:-:S09]  /*1aed0*/  PLOP3.LUT P1, PT, P2, PT, PT, 0x8, 0x0 ;  /* 0x000000000000781c */ /* 0x000fd2000172e170 */
[----:B------:R-:W-:-:S05]  /*1aee0*/  VOTEU.ALL UP0, P2 ;  /* 0x00000000003f7886 */ /* 0x000fca0001000000 */
.L_x_695:
        /* <DEDUP_REMOVED lines=15> */
.L_x_696:
        /* <DEDUP_REMOVED lines=9> */
[----:B0----5:R-:W0:Y:S01]  /*1b070*/  LDC.64 R8, c[0x0][0x3f8] ;  /* 0x0000fe00ff087b82 */ /* 0x021e220000000a00 */
[----:B------:R-:W-:Y:S02]  /*1b080*/  ULDC.64 UR4, c[0x0][0xa08] ;  /* 0x0002820000047ab9 */ /* 0x000fe40000000a00 */
[----:B0-----:R-:W-:Y:S01]  /*1b090*/  LOP3.LUT P0, RZ, R8, UR4, RZ, 0xfc, !PT ;  /* 0x0000000408ff7c12 */ /* 0x001fe2000f80fcff */
[----:B------:R-:W-:-:S03]  /*1b0a0*/  UMOV UR4, 0xffffffff ;  /* 0xffffffff00047882 */ /* 0x000fc60000000000 */
[----:B------:R-:W-:-:S04]  /*1b0b0*/  LOP3.LUT P0, RZ, R9, UR5, RZ, 0xfc, P0 ;  /* 0x0000000509ff7c12 */ /* 0x000fc8000800fcff */
[----:B------:R-:W-:Y:S01]  /*1b0c0*/  SEL R5, R0, RZ, !P0 ;  /* 0x000000ff00057207 */ /* 0x000fe20004000000 */
[----:B------:R-:W-:Y:S08]  /*1b0d0*/  BRA.DIV UR4, `(.L_x_697) ;  /* 0x0000003e04d47947 */ /* 0x000ff0000b800000 */
.L_x_805:
[----:B------:R-:W2:Y:S01]  /*1b0e0*/  LDL R3, [R1+0x24] ;  /* 0x0000240001037983 */ /* 0x000ea20000100800 */
[----:B------:R-:W-:Y:S01]  /*1b0f0*/  UMOV UR4, 0xffffffff ;  /* 0xffffffff00047882 */ /* 0x000fe20000000000 */
[----:B------:R-:W-:Y:S02]  /*1b100*/  SHF.R.S32.HI R12, RZ, 0x1f, R0 ;  /* 0x0000001fff0c7819 */ /* 0x000fe40000011400 */
[----:B--2---:R-:W-:Y:S01]  /*1b110*/  IADD3 R3, R3, -0x1, RZ ;  /* 0xffffffff03037810 */ /* 0x004fe20007ffe0ff */
[----:B------:R-:W-:Y:S06]  /*1b120*/  BRA.DIV UR4, `(.L_x_698) ;  /* 0x0000003e04f47947 */ /* 0x000fec000b800000 */
[----:B------:R-:W-:-:S13]  /*1b130*/  ELECT P6, URZ, PT ;  /* 0x00000000003f782f */ /* 0x000fda00038c0000 */
.L_x_808:
        /* <DEDUP_REMOVED lines=8> */
[----:B0-----:R-:W-:-:S13]  /*1b1c0*/  ISETP.NE.AND P0, PT, R10, 0x1, PT ;  /* 0x000000010a00780c */ /* 0x001fda0003f05270 */
[----:B------:R-:W0:Y:S02]  /*1b1d0*/  @P0 LDC.64 R6, c[0x0][0x420] ;  /* 0x00010800ff060b82 */ /* 0x000e240000000a00 */
[----:B0-----:R-:W-:-:S05]  /*1b1e0*/  @P0 IMAD.HI.U32 R6, R3, R6, RZ ;  /* 0x0000000603060227 */ /* 0x001fca00078e00ff */
[----:B------:R-:W-:-:S04]  /*1b1f0*/  @P0 SHF.R.U32.HI R5, RZ, R7, R6 ;  /* 0x00000007ff050219 */ /* 0x000fc80000011606 */
[----:B------:R-:W-:-:S05]  /*1b200*/  IADD3 R6, -R5, RZ, RZ ;  /* 0x000000ff05067210 */ /* 0x000fca0007ffe1ff */
[----:B------:R-:W-:Y:S02]  /*1b210*/  IMAD R7, R10, R6, R3 ;  /* 0x000000060a077224 */ /* 0x000fe400078e0203 */
[----:B------:R-:W-:-:S03]  /*1b220*/  IMAD R6, R12, UR4, RZ ;  /* 0x000000040c067c24 */ /* 0x000fc6000f8e02ff */
[----:B------:R0:W-:Y:S01]  /*1b230*/  STL [R1+0x10], R7 ;  /* 0x0000100701007387 */ /* 0x0001e20000100800 */
[----:B------:R-:W-:Y:S02]  /*1b240*/  IMAD R10, R0, UR5, R6 ;  /* 0x00000005000a7c24 */ /* 0x000fe4000f8e0206 */
[--C-:B------:R-:W-:Y:S01]  /*1b250*/  IMAD.MOV.U32 R6, RZ, RZ, R5.reuse ;  /* 0x000000ffff067224 */ /* 0x100fe200078e0005 */
[----:B0-----:R-:W-:-:S03]  /*1b260*/  SHF.R.S32.HI R7, RZ, 0x1f, R5 ;  /* 0x0000001fff077819 */ /* 0x001fc60000011405 */
[----:B------:R-:W-:-:S05]  /*1b270*/  IMAD.WIDE.U32 R6, R0, UR4, R6 ;  /* 0x0000000400067c25 */ /* 0x000fca000f8e0006 */
[----:B------:R-:W-:Y:S02]  /*1b280*/  IADD3 R5, R7, R10, RZ ;  /* 0x0000000a07057210 */ /* 0x000fe40007ffe0ff */
[----:B------:R-:W-:-:S04]  /*1b290*/  LEA R10, P0, R6, R8, 0x2 ;  /* 0x00000008060a7211 */ /* 0x000fc800078010ff */
[----:B------:R-:W-:-:S05]  /*1b2a0*/  LEA.HI.X R11, R6, R9, R5, 0x2, P0 ;  /* 0x00000009060b7211 */ /* 0x000fca00000f1405 */
[----:B------:R0:W5:Y:S04]  /*1b2b0*/  LDG.E R5, desc[UR36][R10.64] ;  /* 0x000000240a057981 */ /* 0x000168000c1e1900 */
.L_x_700:
        /* <DEDUP_REMOVED lines=9> */
.L_x_809:
[----:B------:R-:W1:Y:S02]  /*1b350*/  S2R R10, SR_TID.X ;  /* 0x00000000000a7919 */ /* 0x000e640000002100 */
[----:B-1----:R-:W-:-:S04]  /*1b360*/  LOP3.LUT R10, R10, 0x7f, RZ, 0xc0, !PT ;  /* 0x0000007f0a0a7812 */ /* 0x002fc800078ec0ff */
[----:B------:R-:W-:-:S13]  /*1b370*/  ISETP.NE.AND P0, PT, R10, RZ, PT ;  /* 0x000000ff0a00720c */ /* 0x000fda0003f05270 */
[----:B------:R-:W-:Y:S05]  /*1b380*/  @P0 BRA `(.L_x_702) ;  /* 0x00000000001c0947 */ /* 0x000fea0003800000 */
[----:B------:R-:W1:Y:S01]  /*1b390*/  S2R R10, SR_TID.X ;  /* 0x00000000000a7919 */ /* 0x000e620000002100 */
[----:B0-----:R-:W-:-:S04]  /*1b3a0*/  MOV R7, 0xc000 ;  /* 0x0000c00000077802 */ /* 0x001fc80000000f00 */
[----:B------:R2:W-:Y:S01]  /*1b3b0*/  SYNCS.ARRIVE.TRANS64 RZ, [R6+URZ+0x34830], R7 ;  /* 0x0348300706ff79a7 */ /* 0x0005e2000800003f */
[----:B-1----:R-:W-:-:S04]  /*1b3c0*/  LOP3.LUT R10, R10, 0x1f, RZ, 0xc0, !PT ;  /* 0x0000001f0a0a7812 */ /* 0x002fc800078ec0ff */
[----:B------:R-:W-:-:S13]  /*1b3d0*/  ISETP.NE.AND P1, PT, R10, RZ, PT ;  /* 0x000000ff0a00720c */ /* 0x000fda0003f25270 */
[----:B--2---:R-:W-:Y:S05]  /*1b3e0*/  @!P1 BRA `(.L_x_702) ;  /* 0x0000000000049947 */ /* 0x004fea0003800000 */
[----:B------:R-:W-:Y:S01]  /*1b3f0*/  BPT.TRAP 0x1 ;  /* 0x000000040000795c */ /* 0x000fe20000300000 */
.L_x_702:
        /* <DEDUP_REMOVED lines=34> */
.L_x_699:
        /* <DEDUP_REMOVED lines=39> */
[----:B--2---:R-:W-:-:S04]  /*1b890*/  IADD3 R11, R11, 0x1, RZ ;  /* 0x000000010b0b7810 */ /* 0x004fc80007ffe0ff */
[----:B------:R-:W-:Y:S01]  /*1b8a0*/  LEA.HI R2, R11, R11, RZ, 0x1 ;  /* 0x0000000b0b027211 */ /* 0x000fe200078f08ff */
[----:B------:R0:W-:Y:S03]  /*1b8b0*/  STL [R1+0x30], R11 ;  /* 0x0000300b01007387 */ /* 0x0001e60000100800 */
[----:B------:R-:W-:-:S05]  /*1b8c0*/  LOP3.LUT R2, R2, 0xfffffffe, RZ, 0xc0, !PT ;  /* 0xfffffffe02027812 */ /* 0x000fca00078ec0ff */
[----:B------:R-:W-:-:S05]  /*1b8d0*/  IMAD.IADD R2, R11, 0x1, -R2 ;  /* 0x000000010b027824 */ /* 0x000fca00078e0a02 */
[----:B------:R-:W-:-:S04]  /*1b8e0*/  SHF.L.U32 R2, R2, 0x1f, RZ ;  /* 0x0000001f02027819 */ /* 0x000fc800000006ff */
[----:B------:R-:W1:Y:S02]  /*1b8f0*/  SYNCS.PHASECHK.TRANS64.TRYWAIT P0, [R7+URZ+0x34820], R2 ;  /* 0x03482002070075a7 */ /* 0x000e64000800017f */
[----:B01----:R-:W-:Y:S05]  /*1b900*/  @!P0 BRA `(.L_x_704) ;  /* 0x0000003800308947 */ /* 0x003fea0003800000 */
.L_x_810:
[----:B------:R-:W-:Y:S05]  /*1b910*/  BSYNC B0 ;  /* 0x0000000000007941 */ /* 0x000fea0003800000 */
.L_x_703:
        /* <DEDUP_REMOVED lines=8> */
[----:B------:R-:W-:-:S04]  /*1b9a0*/  VIADDMNMX R13, R13, R2, 0xffffffff, !PT ;  /* 0xffffffff0d0d7446 */ /* 0x000fc80007800102 */
[C---:B------:R-:W-:Y:S01]  /*1b9b0*/  IADD3 R2, R6.reuse, R13, RZ ;  /* 0x0000000d06027210 */ /* 0x040fe20007ffe0ff */
[----:B------:R-:W-:-:S03]  /*1b9c0*/  VIADD R6, R6, 0xfffffffe ;  /* 0xfffffffe06067836 */ /* 0x000fc60000000000 */
[----:B------:R-:W-:-:S04]  /*1b9d0*/  LOP3.LUT R2, R2, 0x1, RZ, 0xc0, !PT ;  /* 0x0000000102027812 */ /* 0x000fc800078ec0ff */
[----:B------:R-:W-:-:S13]  /*1b9e0*/  ISETP.NE.U32.AND P0, PT, R2, 0x1, PT ;  /* 0x000000010200780c */ /* 0x000fda0003f05070 */
[----:B------:R-:W-:Y:S05]  /*1b9f0*/  @P0 BRA `(.L_x_708) ;  /* 0x00000008001c0947 */ /* 0x000fea0003800000 */
[----:B------:R-:W2:Y:S04]  /*1ba00*/  LDL R7, [R1] ;  /* 0x0000000001077983 */ /* 0x000ea80000100800 */
[----:B------:R-:W3:Y:S01]  /*1ba10*/  LDL R10, [R1+0xc] ;  /* 0x00000c00010a7983 */ /* 0x000ee20000100800 */
[----:B------:R-:W-:Y:S01]  /*1ba20*/  BSSY B2, `(.L_x_709) ;  /* 0x0000080000027945 */ /* 0x000fe20003800000 */
[----:B--2---:R-:W-:-:S04]  /*1ba30*/  IADD3 R7, R7, 0x1, RZ ;  /* 0x0000000107077810 */ /* 0x004fc80007ffe0ff */
        /* <DEDUP_REMOVED lines=10> */
[----:B------:R-:W-:Y:S01]  /*1bae0*/  MOV R2, R6 ;  /* 0x0000000600027202 */ /* 0x000fe20000000f00 */
[----:B------:R-:W-:Y:S01]  /*1baf0*/  ULDC.64 UR4, c[0x0][0x408] ;  /* 0x0001020000047ab9 */ /* 0x000fe20000000a00 */
[----:B0-----:R-:W-:-:S13]  /*1bb00*/  ISETP.NE.AND P0, PT, R17, 0x1, PT ;  /* 0x000000011100780c */ /* 0x001fda0003f05270 */
[----:B------:R-:W0:Y:S02]  /*1bb10*/  @P0 LDC.64 R10, c[0x0][0x420] ;  /* 0x00010800ff0a0b82 */ /* 0x000e240000000a00 */
[----:B0-----:R-:W-:-:S05]  /*1bb20*/  @P0 IMAD.HI.U32 R10, R6, R10, RZ ;  /* 0x0000000a060a0227 */ /* 0x001fca00078e00ff */
[----:B------:R-:W-:Y:S01]  /*1bb30*/  @P0 SHF.R.U32.HI R2, RZ, R11, R10 ;  /* 0x0000000bff020219 */ /* 0x000fe2000001160a */
[----:B------:R-:W-:-:S03]  /*1bb40*/  IMAD R10, R12, UR4, RZ ;  /* 0x000000040c0a7c24 */ /* 0x000fc6000f8e02ff */
[----:B------:R-:W-:Y:S01]  /*1bb50*/  SHF.R.S32.HI R11, RZ, 0x1f, R2 ;  /* 0x0000001fff0b7819 */ /* 0x000fe20000011402 */
[C---:B------:R-:W-:Y:S02]  /*1bb60*/  IMAD R15, R0.reuse, UR5, R10 ;  /* 0x00000005000f7c24 */ /* 0x040fe4000f8e020a */
[--C-:B------:R-:W-:Y:S02]  /*1bb70*/  IMAD.MOV.U32 R10, RZ, RZ, R2.reuse ;  /* 0x000000ffff0a7224 */ /* 0x100fe400078e0002 */
[----:B------:R-:W-:Y:S02]  /*1bb80*/  IMAD.MOV R2, RZ, RZ, -R2 ;  /* 0x000000ffff027224 */ /* 0x000fe400078e0a02 */
[----:B------:R-:W-:-:S04]  /*1bb90*/  IMAD.WIDE.U32 R10, R0, UR4, R10 ;  /* 0x00000004000a7c25 */ /* 0x000fc8000f8e000a */
[----:B------:R-:W-:Y:S01]  /*1bba0*/  IMAD R6, R17, R2, R6 ;  /* 0x0000000211067224 */ /* 0x000fe200078e0206 */
[----:B------:R-:W-:Y:S02]  /*1bbb0*/  IADD3 R15, R15, R11, RZ ;  /* 0x0000000b0f0f7210 */ /* 0x000fe40007ffe0ff */
[----:B------:R-:W-:-:S04]  /*1bbc0*/  LEA R8, P0, R10, R8, 0x2 ;  /* 0x000000080a087211 */ /* 0x000fc800078010ff */
[----:B------:R-:W-:-:S05]  /*1bbd0*/  LEA.HI.X R9, R10, R9, R15, 0x2, P0 ;  /* 0x000000090a097211 */ /* 0x000fca00000f140f */
[----:B------:R0:W5:Y:S04]  /*1bbe0*/  LDG.E R2, desc[UR36][R8.64] ;  /* 0x0000002408027981 */ /* 0x000168000c1e1900 */
.L_x_711:
[----:B0-----:R-:W0:Y:S01]  /*1bbf0*/  S2R R9, SR_CgaCtaId ;  /* 0x0000000000097919 */ /* 0x001e220000008800 */
[----:B------:R-:W-:-:S04]  /*1bc00*/  MOV R8, 0x400 ;  /* 0x0000040000087802 */ /* 0x000fc80000000f00 */
[----:B0-----:R-:W-:Y:S02]  /*1bc10*/  LEA R8, R9, R8, 0x18 ;  /* 0x0000000809087211 */ /* 0x001fe400078ec0ff */
[----:B------:R-:W-:Y:S02]  /*1bc20*/  SHF.L.U32 R9, R14, 0x1f, RZ ;  /* 0x0000001f0e097819 */ /* 0x000fe400000006ff */
[----:B------:R-:W-:-:S04]  /*1bc30*/  LEA R8, R7, R8, 0x3 ;  /* 0x0000000807087211 */ /* 0x000fc800078e18ff */
[----:B------:R-:W0:Y:S02]  /*1bc40*/  SYNCS.PHASECHK.TRANS64.TRYWAIT P0, [R8+URZ+0x34840], R9 ;  /* 0x03484009080075a7 */ /* 0x000e24000800017f */
[----:B0-----:R-:W-:Y:S05]  /*1bc50*/  @!P0 BRA `(.L_x_712) ;  /* 0x00000034007c8947 */ /* 0x001fea0003800000 */
.L_x_811:
        /* <DEDUP_REMOVED lines=11> */
.L_x_713:
        /* <DEDUP_REMOVED lines=37> */
.L_x_812:
[----:B------:R-:W-:Y:S05]  /*1bf60*/  @P1 BRA `(.L_x_715) ;  /* 0x0000000000301947 */ /* 0x000fea0003800000 */
[----:B------:R-:W2:Y:S01]  /*1bf70*/  LDL R10, [R1] ;  /* 0x00000000010a7983 */ /* 0x000ea20000100800 */
[----:B------:R-:W-:Y:S01]  /*1bf80*/  MOV R11, 0x400 ;  /* 0x00000400000b7802 */ /* 0x000fe20000000f00 */
[----:B------:R-:W1:Y:S01]  /*1bf90*/  S2R R17, SR_TID.X ;  /* 0x0000000000117919 */ /* 0x000e620000002100 */
[----:B------:R-:W3:Y:S01]  /*1bfa0*/  S2R R15, SR_CgaCtaId ;  /* 0x00000000000f7919 */ /* 0x000ee20000008800 */
[----:B0-----:R-:W-:Y:S01]  /*1bfb0*/  IMAD.MOV.U32 R9, RZ, RZ, 0x8000 ;  /* 0x00008000ff097424 */ /* 0x001fe200078e00ff */
[----:B-1----:R-:W-:-:S04]  /*1bfc0*/  LOP3.LUT R17, R17, 0x1f, RZ, 0xc0, !PT ;  /* 0x0000001f11117812 */ /* 0x002fc800078ec0ff */
[----:B------:R-:W-:Y:S02]  /*1bfd0*/  ISETP.NE.AND P0, PT, R17, RZ, PT ;  /* 0x000000ff1100720c */ /* 0x000fe40003f05270 */
[----:B---3--:R-:W-:-:S04]  /*1bfe0*/  LEA R11, R15, R11, 0x18 ;  /* 0x0000000b0f0b7211 */ /* 0x008fc800078ec0ff */
[----:B--2---:R-:W-:-:S04]  /*1bff0*/  LEA R8, R10, R11, 0x3 ;  /* 0x0000000b0a087211 */ /* 0x004fc800078e18ff */
[----:B------:R1:W-:Y:S03]  /*1c000*/  SYNCS.ARRIVE.TRANS64 RZ, [R8+URZ+0x34850], R9 ;  /* 0x0348500908ff79a7 */ /* 0x0003e6000800003f */
[----:B------:R-:W-:Y:S05]  /*1c010*/  @!P0 BRA `(.L_x_715) ;  /* 0x0000000000048947 */ /* 0x000fea0003800000 */
[----:B------:R-:W-:Y:S01]  /*1c020*/  BPT.TRAP 0x1 ;  /* 0x000000040000795c */ /* 0x000fe20000300000 */
.L_x_715:
        /* <DEDUP_REMOVED lines=13> */
[----:B------:R-:W-:-:S02]  /*1c100*/  MOV R5, R2 ;  /* 0x0000000200057202 */ /* 0x000fc40000000f00 */
[----:B--2---:R-:W-:Y:S02]  /*1c110*/  R2UR UR11, R8 ;  /* 0x00000000080b72ca */ /* 0x004fe400000e0000 */
[----:B---3--:R-:W-:-:S04]  /*1c120*/  LEA R8, R10, R11, 0x3 ;  /* 0x0000000b0a087211 */ /* 0x008fc800078e18ff */
        /* <DEDUP_REMOVED lines=15> */
.L_x_710:
[----:B------:R-:W-:Y:S05]  /*1c220*/  BSYNC B2 ;  /* 0x0000000000027941 */ /* 0x000fea0003800000 */
.L_x_709:
[----:B------:R-:W2:Y:S04]  /*1c230*/  LDL.LU R2, [R1+0x24] ;  /* 0x0000240001027983 */ /* 0x000ea80000300800 */
[----:B------:R0:W-:Y:S04]  /*1c240*/  STL [R1], R7 ;  /* 0x0000000701007387 */ /* 0x0001e80000100800 */
[----:B------:R0:W-:Y:S02]  /*1c250*/  STL [R1+0xc], R14 ;  /* 0x00000c0e01007387 */ /* 0x0001e40000100800 */
[----:B0-2---:R-:W-:-:S07]  /*1c260*/  VIADD R6, R2, 0xfffffffd ;  /* 0xfffffffd02067836 */ /* 0x005fce0000000000 */
.L_x_708:
[----:B------:R-:W-:Y:S05]  /*1c270*/  BSYNC B1 ;  /* 0x0000000000017941 */ /* 0x000fea0003800000 */
.L_x_707:
[----:B------:R-:W-:-:S04]  /*1c280*/  IADD3 R2, -R13, RZ, RZ ;  /* 0x000000ff0d027210 */ /* 0x000fc80007ffe1ff */
[----:B------:R-:W-:-:S13]  /*1c290*/  ISETP.NE.AND P0, PT, R3, R2, PT ;  /* 0x000000020300720c */ /* 0x000fda0003f05270 */
[----:B------:R-:W-:Y:S05]  /*1c2a0*/  @!P0 BRA `(.L_x_706) ;  /* 0x0000000c00fc8947 */ /* 0x000fea0003800000 */
[----:B------:R-:W-:-:S07]  /*1c2b0*/  IMAD.MOV.U32 R10, RZ, RZ, R5 ;  /* 0x000000ffff0a7224 */ /* 0x000fce00078e0005 */
.L_x_730:
        /* <DEDUP_REMOVED lines=17> */
[----:B0-----:R-:W-:-:S13]  /*1c3d0*/  ISETP.NE.AND P0, PT, R10, 0x1, PT ;  /* 0x000000010a00780c */ /* 0x001fda0003f05270 */
[----:B------:R-:W0:Y:S02]  /*1c3e0*/  @P0 LDC.64 R2, c[0x0][0x420] ;  /* 0x00010800ff020b82 */ /* 0x000e240000000a00 */
[----:B0-----:R-:W-:Y:S01]  /*1c3f0*/  @P0 IMAD.HI.U32 R9, R6, R2, RZ ;  /* 0x0000000206090227 */ /* 0x001fe200078e00ff */
[----:B------:R-:W-:-:S04]  /*1c400*/  MOV R2, R6 ;  /* 0x0000000600027202 */ /* 0x000fc80000000f00 */
[----:B------:R-:W-:-:S04]  /*1c410*/  @P0 SHF.R.U32.HI R2, RZ, R3, R9 ;  /* 0x00000003ff020219 */ /* 0x000fc80000011609 */
[--C-:B------:R-:W-:Y:S01]  /*1c420*/  SHF.R.S32.HI R3, RZ, 0x1f, R2.reuse ;  /* 0x0000001fff037819 */ /* 0x100fe20000011402 */
[----:B------:R-:W-:-:S04]  /*1c430*/  IMAD.MOV R9, RZ, RZ, -R2 ;  /* 0x000000ffff097224 */ /* 0x000fc800078e0a02 */
[----:B------:R-:W-:Y:S02]  /*1c440*/  IMAD R9, R10, R9, R6 ;  /* 0x000000090a097224 */ /* 0x000fe400078e0206 */
[----:B------:R-:W-:Y:S02]  /*1c450*/  IMAD R10, R12, UR6, RZ ;  /* 0x000000060c0a7c24 */ /* 0x000fe4000f8e02ff */
[----:B------:R-:W-:-:S04]  /*1c460*/  IMAD.WIDE.U32 R2, R0, UR6, R2 ;  /* 0x0000000600027c25 */ /* 0x000fc8000f8e0002 */
[----:B------:R-:W-:-:S05]  /*1c470*/  IMAD R10, R0, UR7, R10 ;  /* 0x00000007000a7c24 */ /* 0x000fca000f8e020a */
[----:B------:R-:W-:Y:S02]  /*1c480*/  IADD3 R3, R10, R3, RZ ;  /* 0x000000030a037210 */ /* 0x000fe40007ffe0ff */
[----:B------:R-:W-:-:S04]  /*1c490*/  LEA R10, P0, R2, UR4, 0x2 ;  /* 0x00000004020a7c11 */ /* 0x000fc8000f8010ff */
[----:B------:R-:W-:-:S05]  /*1c4a0*/  LEA.HI.X R11, R2, UR5, R3, 0x2, P0 ;  /* 0x00000005020b7c11 */ /* 0x000fca00080f1403 */
[----:B------:R0:W5:Y:S04]  /*1c4b0*/  LDG.E R10, desc[UR36][R10.64] ;  /* 0x000000240a0a7981 */ /* 0x000168000c1e1900 */
.L_x_718:
[----:B------:R-:W1:Y:S01]  /*1c4c0*/  S2R R3, SR_CgaCtaId ;  /* 0x0000000000037919 */ /* 0x000e620000008800 */
[----:B------:R-:W-:-:S04]  /*1c4d0*/  MOV R2, 0x400 ;  /* 0x0000040000027802 */ /* 0x000fc80000000f00 */
[----:B-1----:R-:W-:Y:S02]  /*1c4e0*/  LEA R2, R3, R2, 0x18 ;  /* 0x0000000203027211 */ /* 0x002fe400078ec0ff */
[----:B------:R-:W-:-:S03]  /*1c4f0*/  SHF.L.U32 R3, R8, 0x1f, RZ ;  /* 0x0000001f08037819 */ /* 0x000fc600000006ff */
[----:B------:R-:W-:-:S04]  /*1c500*/  IMAD R2, R7, 0x8, R2 ;  /* 0x0000000807027824 */ /* 0x000fc800078e0202 */
[----:B------:R-:W1:Y:S02]  /*1c510*/  SYNCS.PHASECHK.TRANS64.TRYWAIT P0, [R2+URZ+0x34840], R3 ;  /* 0x03484003020075a7 */ /* 0x000e64000800017f */
[----:B-1----:R-:W-:Y:S05]  /*1c520*/  @!P0 BRA `(.L_x_719) ;  /* 0x0000002c00708947 */ /* 0x002fea0003800000 */
.L_x_813:
[----:B0-----:R-:W0:Y:S02]  /*1c530*/  S2R R11, SR_TID.X ;  /* 0x00000000000b7919 */ /* 0x001e240000002100 */
[----:B0-----:R-:W-:-:S04]  /*1c540*/  LOP3.LUT R11, R11, 0x7f, RZ, 0xc0, !PT ;  /* 0x0000007f0b0b7812 */ /* 0x001fc800078ec0ff */
[----:B------:R-:W-:-:S13]  /*1c550*/  ISETP.NE.AND P0, PT, R11, RZ, PT ;  /* 0x000000ff0b00720c */ /* 0x000fda0003f05270 */
[----:B------:R-:W-:Y:S05]  /*1c560*/  @P0 BRA `(.L_x_720) ;  /* 0x00000000001c0947 */ /* 0x000fea0003800000 */
[----:B------:R-:W0:Y:S01]  /*1c570*/  S2R R11, SR_TID.X ;  /* 0x00000000000b7919 */ /* 0x000e220000002100 */
[----:B-1----:R-:W-:-:S04]  /*1c580*/  MOV R3, 0xc000 ;  /* 0x0000c00000037802 */ /* 0x002fc80000000f00 */
[----:B------:R2:W-:Y:S01]  /*1c590*/  SYNCS.ARRIVE.TRANS64 RZ, [R2+URZ+0x34830], R3 ;  /* 0x0348300302ff79a7 */ /* 0x0005e2000800003f */
[----:B0-----:R-:W-:-:S04]  /*1c5a0*/  LOP3.LUT R11, R11, 0x1f, RZ, 0xc0, !PT ;  /* 0x0000001f0b0b7812 */ /* 0x001fc800078ec0ff */
[----:B------:R-:W-:-:S13]  /*1c5b0*/  ISETP.NE.AND P1, PT, R11, RZ, PT ;  /* 0x000000ff0b00720c */ /* 0x000fda0003f25270 */
[----:B--2---:R-:W-:Y:S05]  /*1c5c0*/  @!P1 BRA `(.L_x_720) ;  /* 0x0000000000049947 */ /* 0x004fea0003800000 */
[----:B------:R-:W-:Y:S01]  /*1c5d0*/  BPT.TRAP 0x1 ;  /* 0x000000040000795c */ /* 0x000fe20000300000 */
.L_x_720:
[----:B------:R-:W2:Y:S04]  /*1c5e0*/  LDL R15, [R1+0x8] ;  /* 0x00000800010f7983 */ /* 0x000ea80000100800 */
[----:B------:R-:W3:Y:S01]  /*1c5f0*/  LDL.LU R14, [R1+0xc] ;  /* 0x00000c00010e7983 */ /* 0x000ee20000300800 */
[----:B-1----:R-:W-:-:S03]  /*1c600*/  MOV R3, 0x400 ;  /* 0x0000040000037802 */ /* 0x002fc60000000f00 */
        /* <DEDUP_REMOVED lines=23> */
[----:B---3--:R-:W-:Y:S02]  /*1c780*/  SHF.L.U32 R2, R14, 0x1f, RZ ;  /* 0x0000001f0e027819 */ /* 0x008fe400000006ff */
[----:B----4-:R-:W-:-:S06]  /*1c790*/  LEA R3, R11, R3, 0x3 ;  /* 0x000000030b037211 */ /* 0x010fcc00078e18ff */
        /* <DEDUP_REMOVED lines=9> */
.L_x_814:
        /* <DEDUP_REMOVED lines=8> */
.L_x_722:
        /* <DEDUP_REMOVED lines=16> */
[----:B--2---:R-:W-:Y:S02]  /*1c9b0*/  R2UR UR11, R15 ;  /* 0x000000000f0b72ca */ /* 0x004fe400000e0000 */
[----:B---3--:R-:W-:Y:S02]  /*1c9c0*/  LEA R2, R2, R13, 0xf ;  /* 0x0000000d02027211 */ /* 0x008fe400078e78ff */
[----:B----4-:R-:W-:-:S02]  /*1c9d0*/  R2UR UR5, R11 ;  /* 0x000000000b0572ca */ /* 0x010fc400000e0000 */
[----:B------:R-:W-:-:S11]  /*1c9e0*/  R2UR UR6, R2 ;  /* 0x00000000020672ca */ /* 0x000fd600000e0000 */
[----:B------:R-:W-:Y:S02]  /*1c9f0*/  ULEA UR11, UR11, UR5, 0x7 ;  /* 0x000000050b0b7291 */ /* 0x000fe4000f8e383f */
        /* <DEDUP_REMOVED lines=9> */
.L_x_717:
[----:B------:R-:W-:Y:S05]  /*1ca90*/  BSYNC B1 ;  /* 0x0000000000017941 */ /* 0x000fea0003800000 */
.L_x_716:
[----:B------:R-:W-:Y:S01]  /*1caa0*/  IADD3 R3, R7, 0x1, RZ ;  /* 0x0000000107037810 */ /* 0x000fe20007ffe0ff */
[----:B------:R-:W-:Y:S03]  /*1cab0*/  BSSY B1, `(.L_x_723) ;  /* 0x000007b000017945 */ /* 0x000fe60003800000 */
        /* <DEDUP_REMOVED lines=24> */
[----:B------:R-:W-:-:S05]  /*1cc40*/  IMAD.WIDE.U32 R2, R0, UR6, R2 ;  /* 0x0000000600027c25 */ /* 0x000fca000f8e0002 */
[----:B------:R-:W-:Y:S02]  /*1cc50*/  IADD3 R3, R10, R3, RZ ;  /* 0x000000030a037210 */ /* 0x000fe40007ffe0ff */
[----:B------:R-:W-:-:S04]  /*1cc60*/  LEA R10, P0, R2, UR4, 0x2 ;  /* 0x00000004020a7c11 */ /* 0x000fc8000f8010ff */
[----:B------:R-:W-:-:S05]  /*1cc70*/  LEA.HI.X R11, R2, UR5, R3, 0x2, P0 ;  /* 0x00000005020b7c11 */ /* 0x000fca00080f1403 */
[----:B------:R1:W5:Y:S04]  /*1cc80*/  LDG.E R10, desc[UR36][R10.64] ;  /* 0x000000240a0a7981 */ /* 0x000368000c1e1900 */
.L_x_725:
[----:B------:R-:W2:Y:S01]  /*1cc90*/  S2R R3, SR_CgaCtaId ;  /* 0x0000000000037919 */ /* 0x000ea20000008800 */
[----:B------:R-:W-:-:S04]  /*1cca0*/  MOV R2, 0x400 ;  /* 0x0000040000027802 */ /* 0x000fc80000000f00 */
[----:B--2---:R-:W-:Y:S02]  /*1ccb0*/  LEA R2, R3, R2, 0x18 ;  /* 0x0000000203027211 */ /* 0x004fe400078ec0ff */
[----:B------:R-:W-:-:S03]  /*1ccc0*/  SHF.L.U32 R3, R13, 0x1f, RZ ;  /* 0x0000001f0d037819 */ /* 0x000fc600000006ff */
[----:B------:R-:W-:-:S04]  /*1ccd0*/  IMAD R2, R14, 0x8, R2 ;  /* 0x000000080e027824 */ /* 0x000fc800078e0202 */
[----:B------:R-:W2:Y:S02]  /*1cce0*/  SYNCS.PHASECHK.TRANS64.TRYWAIT P0, [R2+URZ+0x34840], R3 ;  /* 0x03484003020075a7 */ /* 0x000ea4000800017f */
[----:B--2---:R-:W-:Y:S05]  /*1ccf0*/  @!P0 BRA `(.L_x_726) ;  /* 0x0000002400a48947 */ /* 0x004fea0003800000 */
.L_x_815:
        /* <DEDUP_REMOVED lines=11> */
.L_x_727:
        /* <DEDUP_REMOVED lines=15> */
[----:B------:R-:W-:Y:S02]  /*1cea0*/  SHF.L.U32 R8, R8, 0x1f, RZ ;  /* 0x0000001f08087819 */ /* 0x000fe400000006ff */
        /* <DEDUP_REMOVED lines=13> */
[----:B------:R-:W-:Y:S01]  /*1cf80*/  IMAD R2, R7, 0x8, R2 ;  /* 0x0000000807027824 */ /* 0x000fe200078e0202 */
        /* <DEDUP_REMOVED lines=8> */
.L_x_816:
        /* <DEDUP_REMOVED lines=8> */
.L_x_729:
        /* <DEDUP_REMOVED lines=19> */
[----:B------:R-:W-:Y:S02]  /*1d1c0*/  MOV R5, R10 ;  /* 0x0000000a00057202 */ /* 0x000fe40000000f00 */
        /* <DEDUP_REMOVED lines=9> */
.L_x_724:
[----:B------:R-:W-:Y:S05]  /*1d260*/  BSYNC B1 ;  /* 0x0000000000017941 */ /* 0x000fea0003800000 */
.L_x_723:
[C---:B------:R-:W-:Y:S01]  /*1d270*/  ISETP.GT.AND P0, PT, R6.reuse, 0x1, PT ;  /* 0x000000010600780c */ /* 0x040fe20003f04270 */
[----:B------:R-:W-:-:S12]  /*1d280*/  VIADD R6, R6, 0xfffffffe ;  /* 0xfffffffe06067836 */ /* 0x000fd80000000000 */
[----:B------:R-:W-:Y:S05]  /*1d290*/  @P0 BRA `(.L_x_730) ;  /* 0xfffffff000080947 */ /* 0x000fea000383ffff */
.L_x_706:
[----:B------:R-:W-:Y:S05]  /*1d2a0*/  BSYNC B0 ;  /* 0x0000000000007941 */ /* 0x000fea0003800000 */
.L_x_705:
[----:B------:R-:W1:Y:S01]  /*1d2b0*/  S2R R2, SR_TID.X ;  /* 0x0000000000027919 */ /* 0x000e620000002100 */
[----:B------:R-:W-:Y:S01]  /*1d2c0*/  BSSY B0, `(.L_x_731) ;  /* 0x0000010000007945 */ /* 0x000fe20003800000 */
[----:B-1----:R-:W-:-:S04]  /*1d2d0*/  LOP3.LUT R2, R2, 0x1f, RZ, 0xc0, !PT ;  /* 0x0000001f02027812 */ /* 0x002fc800078ec0ff */
[----:B------:R-:W-:-:S13]  /*1d2e0*/  ISETP.NE.AND P0, PT, R2, RZ, PT ;  /* 0x000000ff0200720c */ /* 0x000fda0003f05270 */
[----:B------:R-:W-:Y:S05]  /*1d2f0*/  @P0 BRA `(.L_x_732) ;  /* 0x0000000000300947 */ /* 0x000fea0003800000 */
[----:B------:R-:W1:Y:S01]  /*1d300*/  S2R R3, SR_LANEID ;  /* 0x0000000000037919 */ /* 0x000e620000000000 */
[----:B------:R-:W-:Y:S02]  /*1d310*/  VOTEU.ANY UR4, UPT, PT ;  /* 0x0000000000047886 */ /* 0x000fe400038e0100 */
[----:B------:R-:W1:Y:S08]  /*1d320*/  FLO.U32 R0, UR4 ;  /* 0x0000000400007d00 */ /* 0x000e7000080e0000 */
[----:B------:R-:W2:Y:S01]  /*1d330*/  POPC R7, UR4 ;  /* 0x0000000400077d09 */ /* 0x000ea20008000000 */
[----:B-1----:R-:W-:-:S02]  /*1d340*/  ISETP.EQ.U32.AND P0, PT, R0, R3, PT ;  /* 0x000000030000720c */ /* 0x002fc40003f02070 */
[----:B------:R-:W2:Y:S11]  /*1d350*/  LDC.64 R2, c[0x0][0xc38] ;  /* 0x00030e00ff027b82 */ /* 0x000eb60000000a00 */
[----:B--2---:R-:W2:Y:S01]  /*1d360*/  @P0 ATOMG.E.ADD.STRONG.GPU PT, R3, desc[UR36][R2.64], R7 ;  /* 0x00000007020309a8 */ /* 0x004ea200081ee1e4 */
[----:B------:R-:W1:Y:S02]  /*1d370*/  S2R R6, SR_LTMASK ;  /* 0x0000000000067919 */ /* 0x000e640000003900 */
[----:B-1----:R-:W-:-:S04]  /*1d380*/  LOP3.LUT R6, R6, UR4, RZ, 0xc0, !PT ;  /* 0x0000000406067c12 */ /* 0x002fc8000f8ec0ff */
[----:B------:R-:W1:Y:S01]  /*1d390*/  POPC R9, R6 ;  /* 0x0000000600097309 */ /* 0x000e620000000000 */
[----:B--2---:R-:W1:Y:S02]  /*1d3a0*/  SHFL.IDX PT, R0, R3, R0, 0x1f ;  /* 0x00001f0003007589 */ /* 0x004e6400000e0000 */
[----:B-1----:R-:W-:-:S07]  /*1d3b0*/  IADD3 R16, R0, UR40, R9 ;  /* 0x0000002800107c10 */ /* 0x002fce000fffe009 */
.L_x_732:
[----:B------:R-:W-:Y:S05]  /*1d3c0*/  BSYNC B0 ;  /* 0x0000000000007941 */ /* 0x000fea0003800000 */
.L_x_731:
[----:B------:R-:W-:Y:S04]  /*1d3d0*/  BSSY B0, `(.L_x_733) ;  /* 0x0000032000007945 */ /* 0x000fe80003800000 */
[----:B------:R-:W-:Y:S05]  /*1d3e0*/  @!P6 BRA `(.L_x_734) ;  /* 0x0000000000c0e947 */ /* 0x000fea0003800000 */
[----:B------:R-:W2:Y:S01]  /*1d3f0*/  LDL R2, [R1] ;  /* 0x0000000001027983 */ /* 0x000ea20000100800 */
[----:B------:R-:W-:-:S03]  /*1d400*/  MOV R3, 0x400 ;  /* 0x0000040000037802 */ /* 0x000fc60000000f00 */
[----:B------:R-:W3:Y:S01]  /*1d410*/  LDL R0, [R1+0xc] ;  /* 0x00000c0001007983 */ /* 0x000ee20000100800 */
[----:B------:R-:W1:Y:S02]  /*1d420*/  S2R R6, SR_CgaCtaId ;  /* 0x0000000000067919 */ /* 0x000e640000008800 */
[----:B-1----:R-:W-:-:S04]  /*1d430*/  LEA R3, R6, R3, 0x18 ;  /* 0x0000000306037211 */ /* 0x002fc800078ec0ff */
[----:B--2---:R-:W-:Y:S02]  /*1d440*/  LEA R3, R2, R3, 0x3 ;  /* 0x0000000302037211 */ /* 0x004fe400078e18ff */
[----:B---3--:R-:W-:-:S04]  /*1d450*/  SHF.L.U32 R0, R0, 0x1f, RZ ;  /* 0x0000001f00007819 */ /* 0x008fc800000006ff */
[----:B------:R-:W1:Y:S02]  /*1d460*/  SYNCS.PHASECHK.TRANS64.TRYWAIT P0, [R3+URZ+0x34860], R0 ;  /* 0x03486000030075a7 */ /* 0x000e64000800017f */
[----:B-1----:R-:W-:Y:S05]  /*1d470*/  @!P0 BRA `(.L_x_735) ;  /* 0x0000001c00ec8947 */ /* 0x002fea0003800000 */
.L_x_817:
        /* <DEDUP_REMOVED lines=11> */
.L_x_736:
        /* <DEDUP_REMOVED lines=14> */
[----:B--2---:R-:W-:Y:S02]  /*1d610*/  R2UR UR5, R8 ;  /* 0x00000000080572ca */ /* 0x004fe400000e0000 */
[----:B---3--:R-:W-:Y:S02]  /*1d620*/  LEA R0, R0, R6, 0xf ;  /* 0x0000000600007211 */ /* 0x008fe400078e78ff */
[----:B----4-:R-:W-:Y:S02]  /*1d630*/  R2UR UR11, R2 ;  /* 0x00000000020b72ca */ /* 0x010fe400000e0000 */
        /* <DEDUP_REMOVED lines=11> */
.L_x_734:
[----:B------:R-:W-:Y:S05]  /*1d6f0*/  BSYNC B0 ;  /* 0x0000000000007941 */ /* 0x000fea0003800000 */
.L_x_733:
        /* <DEDUP_REMOVED lines=9> */
.L_x_690:
[----:B------:R-:W-:Y:S05]  /*1d790*/  BSYNC B6 ;  /* 0x0000000000067941 */ /* 0x000fea0003800000 */
.L_x_688:
[----:B------:R-:W-:-:S03]  /*1d7a0*/  UMOV UR4, 0xffffffff ;  /* 0xffffffff00047882 */ /* 0x000fc60000000000 */
[----:B------:R-:W-:Y:S05]  /*1d7b0*/  BRA.DIV UR4, `(.L_x_737) ;  /* 0x0000001e04307947 */ /* 0x000fea000b800000 */
[----:B------:R2:W3:Y:S04]  /*1d7c0*/  SHFL.IDX PT, R4, R16, RZ, 0x1f ;  /* 0x00001fff10047589 */ /* 0x0004e800000e0000 */
[----:B------:R2:W4:Y:S02]  /*1d7d0*/  SHFL.IDX PT, R6, R16, 0x1, 0x1f ;  /* 0x00201f0010067f89 */ /* 0x00052400000e0000 */
.L_x_821:
[----:B0----5:R-:W0:Y:S01]  /*1d7e0*/  S2R R8, SR_TID.X ;  /* 0x0000000000087919 */ /* 0x021e220000002100 */
[----:B------:R-:W-:Y:S01]  /*1d7f0*/  ULDC UR4, c[0x0][0xc14] ;  /* 0x0003050000047ab9 */ /* 0x000fe20000000800 */
[----:B------:R-:W-:Y:S01]  /*1d800*/  BSSY B0, `(.L_x_738) ;  /* 0x000000b000007945 */ /* 0x000fe20003800000 */
[----:B-1----:R-:W-:Y:S01]  /*1d810*/  IMAD.U32 R0, RZ, RZ, UR4 ;  /* 0x00000004ff007e24 */ /* 0x002fe2000f8e00ff */
[----:B------:R-:W-:Y:S02]  /*1d820*/  MOV R17, RZ ;  /* 0x000000ff00117202 */ /* 0x000fe40000000f00 */
[----:B0-----:R-:W-:-:S04]  /*1d830*/  LOP3.LUT R8, R8, 0x1f, RZ, 0xc0, !PT ;  /* 0x0000001f08087812 */ /* 0x001fc800078ec0ff */
[C---:B------:R-:W-:Y:S02]  /*1d840*/  ISETP.NE.AND P0, PT, R8.reuse, 0x1f, PT ;  /* 0x0000001f0800780c */ /* 0x040fe40003f05270 */
[----:B------:R-:W-:-:S04]  /*1d850*/  IADD3 R5, R8, R19, RZ ;  /* 0x0000001308057210 */ /* 0x000fc80007ffe0ff */
[----:B------:R-:W-:-:S13]  /*1d860*/  ISETP.GE.OR P0, PT, R5, R0, !P0 ;  /* 0x000000000500720c */ /* 0x000fda0004706670 */
[----:B------:R-:W-:Y:S05]  /*1d870*/  @P0 BRA `(.L_x_739) ;  /* 0x00000000000c0947 */ /* 0x000fea0003800000 */
[----:B------:R-:W0:Y:S02]  /*1d880*/  LDC.64 R2, c[0x0][0xc58] ;  /* 0x00031600ff027b82 */ /* 0x000e240000000a00 */
[----:B0-----:R-:W-:-:S05]  /*1d890*/  IMAD.WIDE R2, R5, 0x4, R2 ;  /* 0x0000000405027825 */ /* 0x001fca00078e0202 */
[----:B------:R0:W5:Y:S02]  /*1d8a0*/  LDG.E R17, desc[UR36][R2.64] ;  /* 0x0000002402117981 */ /* 0x000164000c1e1900 */
.L_x_739:
[----:B------:R-:W-:Y:S05]  /*1d8b0*/  BSYNC B0 ;  /* 0x0000000000007941 */ /* 0x000fea0003800000 */
.L_x_738:
        /* <DEDUP_REMOVED lines=8> */
[----:B------:R-:W1:Y:S02]  /*1d940*/  SHFL.UP PT, R14, R13, 0x2, RZ ;  /* 0x044000000d0e7989 */ /* 0x000e6400000e00ff */
[----:B-1----:R-:W-:Y:S02]  /*1d950*/  SEL R14, R14, RZ, P1 ;  /* 0x000000ff0e0e7207 */ /* 0x002fe40000800000 */
[----:B------:R-:W-:Y:S02]  /*1d960*/  ISETP.GE.U32.AND P1, PT, R8, 0x8, PT ;  /* 0x000000080800780c */ /* 0x000fe40003f26070 */
[----:B0-----:R-:W-:-:S05]  /*1d970*/  IADD3 R3, R13, R14, RZ ;  /* 0x0000000e0d037210 */ /* 0x001fca0007ffe0ff */
        /* <DEDUP_REMOVED lines=10> */
[----:B------:R0:W1:Y:S02]  /*1da20*/  SHFL.IDX PT, R14, R2, 0x1f, 0x1f ;  /* 0x03e01f00020e7f89 */ /* 0x00006400000e0000 */
.L_x_829:
[----:B------:R-:W-:Y:S02]  /*1da30*/  ULDC UR4, c[0x0][0xc10] ;  /* 0x0003040000047ab9 */ /* 0x000fe40000000800 */
[----:B--2---:R-:W-:-:S05]  /*1da40*/  MOV R16, UR4 ;  /* 0x0000000400107c02 */ /* 0x004fca0008000f00 */
[----:B-1----:R-:W-:-:S04]  /*1da50*/  IMAD R3, R14, R16, RZ ;  /* 0x000000100e037224 */ /* 0x002fc800078e02ff */
[----:B----4-:R-:W-:-:S05]  /*1da60*/  IMAD.IADD R6, R6, 0x1, R3 ;  /* 0x0000000106067824 */ /* 0x010fca00078e0203 */
[----:B---3--:R-:W-:-:S13]  /*1da70*/  ISETP.GT.AND P0, PT, R6, R4, PT ;  /* 0x000000040600720c */ /* 0x008fda0003f04270 */
[----:B------:R-:W-:Y:S05]  /*1da80*/  @P0 BRA `(.L_x_741) ;  /* 0x0000000000b40947 */ /* 0x000fea0003800000 */
[----:B------:R-:W1:Y:S02]  /*1da90*/  LDC R0, c[0x0][0xc14] ;  /* 0x00030500ff007b82 */ /* 0x000e640000000800 */
.L_x_746:
[----:B------:R-:W-:-:S04]  /*1daa0*/  IADD3 R19, R19, 0x1f, RZ ;  /* 0x0000001f13137810 */ /* 0x000fc80007ffe0ff */
[----:B-1----:R-:W-:-:S13]  /*1dab0*/  ISETP.GE.AND P0, PT, R19, R0, PT ;  /* 0x000000001300720c */ /* 0x002fda0003f06270 */
[----:B------:R-:W-:Y:S05]  /*1dac0*/  @P0 BRA `(.L_x_742) ;  /* 0x00000004005c0947 */ /* 0x000fea0003800000 */
[----:B------:R-:W1:Y:S01]  /*1dad0*/  S2R R8, SR_TID.X ;  /* 0x0000000000087919 */ /* 0x000e620000002100 */
[----:B------:R-:W-:Y:S01]  /*1dae0*/  BSSY B0, `(.L_x_743) ;  /* 0x000000a000007945 */ /* 0x000fe20003800000 */
[----:B------:R-:W-:Y:S02]  /*1daf0*/  MOV R17, RZ ;  /* 0x000000ff00117202 */ /* 0x000fe40000000f00 */
[----:B-1----:R-:W-:-:S04]  /*1db00*/  LOP3.LUT R8, R8, 0x1f, RZ, 0xc0, !PT ;  /* 0x0000001f08087812 */ /* 0x002fc800078ec0ff */
[C---:B------:R-:W-:Y:S01]  /*1db10*/  ISETP.NE.AND P1, PT, R8.reuse, 0x1f, PT ;  /* 0x0000001f0800780c */ /* 0x040fe20003f25270 */
[----:B------:R-:W-:-:S05]  /*1db20*/  IMAD.IADD R5, R8, 0x1, R19 ;  /* 0x0000000108057824 */ /* 0x000fca00078e0213 */
[----:B------:R-:W-:-:S13]  /*1db30*/  ISETP.GE.OR P0, PT, R5, R0, !P1 ;  /* 0x000000000500720c */ /* 0x000fda0004f06670 */
[----:B------:R-:W-:Y:S05]  /*1db40*/  @P0 BRA `(.L_x_744) ;  /* 0x00000000000c0947 */ /* 0x000fea0003800000 */
[----:B0-----:R-:W0:Y:S02]  /*1db50*/  LDC.64 R2, c[0x0][0xc58] ;  /* 0x00031600ff027b82 */ /* 0x001e240000000a00 */
[----:B0-----:R-:W-:-:S05]  /*1db60*/  IMAD.WIDE R2, R5, 0x4, R2 ;  /* 0x0000000405027825 */ /* 0x001fca00078e0202 */
[----:B------:R1:W5:Y:S02]  /*1db70*/  LDG.E R17, desc[UR36][R2.64] ;  /* 0x0000002402117981 */ /* 0x000364000c1e1900 */
.L_x_744:
[----:B------:R-:W-:Y:S05]  /*1db80*/  BSYNC B0 ;  /* 0x0000000000007941 */ /* 0x000fea0003800000 */
.L_x_743:
[----:B------:R-:W-:-:S03]  /*1db90*/  UMOV UR4, 0xffffffff ;  /* 0xffffffff00047882 */ /* 0x000fc60000000000 */
[----:B------:R-:W-:Y:S05]  /*1dba0*/  BRA.DIV UR4, `(.L_x_745) ;  /* 0x0000001e04507947 */ /* 0x000fea000b800000 */
[----:B-----5:R-:W2:Y:S01]  /*1dbb0*/  SHFL.UP PT, R14, R17, 0x1, RZ ;  /* 0x04200000110e7989 */ /* 0x020ea200000e00ff */
[C---:B------:R-:W-:Y:S02]  /*1dbc0*/  ISETP.NE.AND P0, PT, R8.reuse, RZ, PT ;  /* 0x000000ff0800720c */ /* 0x040fe40003f05270 */
[----:B------:R-:W-:Y:S02]  /*1dbd0*/  ISETP.GE.U32.AND P1, PT, R8, 0x2, PT ;  /* 0x000000020800780c */ /* 0x000fe40003f26070 */
[----:B--2---:R-:W-:Y:S02]  /*1dbe0*/  SEL R14, R14, RZ, P0 ;  /* 0x000000ff0e0e7207 */ /* 0x004fe40000000000 */
[----:B------:R-:W-:-:S03]  /*1dbf0*/  ISETP.GE.U32.AND P0, PT, R8, 0x4, PT ;  /* 0x000000040800780c */ /* 0x000fc60003f06070 */
[----:B------:R-:W-:-:S05]  /*1dc00*/  IMAD.IADD R13, R17, 0x1, R14 ;  /* 0x00000001110d7824 */ /* 0x000fca00078e020e */
[----:B------:R-:W2:Y:S02]  /*1dc10*/  SHFL.UP PT, R14, R13, 0x2, RZ ;  /* 0x044000000d0e7989 */ /* 0x000ea400000e00ff */
[----:B--2---:R-:W-:Y:S02]  /*1dc20*/  SEL R14, R14, RZ, P1 ;  /* 0x000000ff0e0e7207 */ /* 0x004fe40000800000 */
[----:B------:R-:W-:Y:S02]  /*1dc30*/  ISETP.GE.U32.AND P1, PT, R8, 0x8, PT ;  /* 0x000000080800780c */ /* 0x000fe40003f26070 */
[----:B-1----:R-:W-:-:S05]  /*1dc40*/  IADD3 R3, R13, R14, RZ ;  /* 0x0000000e0d037210 */ /* 0x002fca0007ffe0ff */
[----:B------:R-:W1:Y:S02]  /*1dc50*/  SHFL.UP PT, R14, R3, 0x4, RZ ;  /* 0x04800000030e7989 */ /* 0x000e6400000e00ff */
[----:B-1----:R-:W-:Y:S02]  /*1dc60*/  SEL R14, R14, RZ, P0 ;  /* 0x000000ff0e0e7207 */ /* 0x002fe40000000000 */
[----:B------:R-:W-:-:S03]  /*1dc70*/  ISETP.GE.U32.AND P0, PT, R8, 0x10, PT ;  /* 0x000000100800780c */ /* 0x000fc60003f06070 */
[----:B------:R-:W-:-:S05]  /*1dc80*/  IMAD.IADD R5, R3, 0x1, R14 ;  /* 0x0000000103057824 */ /* 0x000fca00078e020e */
[----:B------:R-:W1:Y:S02]  /*1dc90*/  SHFL.UP PT, R14, R5, 0x8, RZ ;  /* 0x05000000050e7989 */ /* 0x000e6400000e00ff */
[----:B-1----:R-:W-:-:S04]  /*1dca0*/  SEL R14, R14, RZ, P1 ;  /* 0x000000ff0e0e7207 */ /* 0x002fc80000800000 */
[----:B------:R-:W-:-:S05]  /*1dcb0*/  IADD3 R7, R5, R14, RZ ;  /* 0x0000000e05077210 */ /* 0x000fca0007ffe0ff */
[----:B------:R-:W0:Y:S02]  /*1dcc0*/  SHFL.UP PT, R14, R7, 0x10, RZ ;  /* 0x06000000070e7989 */ /* 0x000e2400000e00ff */
[----:B0-----:R-:W-:-:S05]  /*1dcd0*/  SEL R2, R14, RZ, P0 ;  /* 0x000000ff0e027207 */ /* 0x001fca0000000000 */
[----:B------:R-:W-:-:S05]  /*1dce0*/  IMAD.IADD R2, R7, 0x1, R2 ;  /* 0x0000000107027824 */ /* 0x000fca00078e0202 */
[----:B------:R0:W1:Y:S02]  /*1dcf0*/  SHFL.IDX PT, R14, R2, 0x1f, 0x1f ;  /* 0x03e01f00020e7f89 */ /* 0x00006400000e0000 */
.L_x_837:
[----:B------:R-:W-:Y:S02]  /*1dd00*/  ULDC UR4, c[0x0][0xc10] ;  /* 0x0003040000047ab9 */ /* 0x000fe40000000800 */
[----:B------:R-:W-:-:S05]  /*1dd10*/  MOV R16, UR4 ;  /* 0x0000000400107c02 */ /* 0x000fca0008000f00 */
[----:B-1----:R-:W-:-:S04]  /*1dd20*/  IMAD R3, R14, R16, RZ ;  /* 0x000000100e037224 */ /* 0x002fc800078e02ff */
[----:B------:R-:W-:-:S05]  /*1dd30*/  IMAD.IADD R6, R3, 0x1, R6 ;  /* 0x0000000103067824 */ /* 0x000fca00078e0206 */
[----:B------:R-:W-:-:S13]  /*1dd40*/  ISETP.GT.AND P0, PT, R6, R4, PT ;  /* 0x000000040600720c */ /* 0x000fda0003f04270 */
[----:B------:R-:W-:Y:S05]  /*1dd50*/  @!P0 BRA `(.L_x_746) ;  /* 0xfffffffc00508947 */ /* 0x000fea000383ffff */
.L_x_741:
[----:B------:R-:W-:Y:S01]  /*1dd60*/  IADD3 R6, -R3, R6, RZ ;  /* 0x0000000603067210 */ /* 0x000fe20007ffe1ff */
[----:B------:R-:W-:-:S04]  /*1dd70*/  UMOV UR4, 0xffffffff ;  /* 0xffffffff00047882 */ /* 0x000fc80000000000 */
[----:B------:R-:W-:-:S05]  /*1dd80*/  IMAD R3, R2, R16, R6 ;  /* 0x0000001002037224 */ /* 0x000fca00078e0206 */
[----:B------:R-:W-:Y:S01]  /*1dd90*/  ISETP.GT.AND P6, PT, R3, R4, PT ;  /* 0x000000040300720c */ /* 0x000fe20003fc4270 */
[----:B------:R-:W-:-:S12]  /*1dda0*/  BRA.DIV UR4, `(.L_x_747) ;  /* 0x0000001e04a07947 */ /* 0x000fd8000b800000 */
[----:B------:R-:W-:-:S04]  /*1ddb0*/  VOTE.ANY R3, PT, !P6 ;  /* 0x0000000000037806 */ /* 0x000fc800070e0100 */
[----:B------:R-:W1:Y:S02]  /*1ddc0*/  POPC R5, R3 ;  /* 0x0000000300057309 */ /* 0x000e640000000000 */
[----:B-1----:R1:W2:Y:S02]  /*1ddd0*/  SHFL.IDX PT, R17, R17, R5, 0x1f ;  /* 0x00001f0511117589 */ /* 0x0022a400000e0000 */
.L_x_841:
[----:B------:R-:W-:Y:S01]  /*1dde0*/  ISETP.NE.AND P0, PT, R3, RZ, PT ;  /* 0x000000ff0300720c */ /* 0x000fe20003f05270 */
[----:B------:R-:W-:-:S12]  /*1ddf0*/  IMAD.MOV.U32 R14, RZ, RZ, RZ ;  /* 0x000000ffff0e7224 */ /* 0x000fd800078e00ff */
[----:B------:R-:W-:Y:S05]  /*1de00*/  @!P0 BRA `(.L_x_748) ;  /* 0x0000000000108947 */ /* 0x000fea0003800000 */
[----:B------:R-:W-:Y:S01]  /*1de10*/  UMOV UR4, 0xffffffff ;  /* 0xffffffff00047882 */ /* 0x000fe20000000000 */
[----:B------:R-:W-:Y:S02]  /*1de20*/  IADD3 R12, R5, -0x1, RZ ;  /* 0xffffffff050c7810 */ /* 0x000fe40007ffe0ff */
[----:B------:R-:W-:Y:S05]  /*1de30*/  BRA.DIV UR4, `(.L_x_749) ;  /* 0x0000001e04c47947 */ /* 0x000fea000b800000 */
[----:B------:R3:W4:Y:S02]  /*1de40*/  SHFL.IDX PT, R14, R2, R12, 0x1f ;  /* 0x00001f0c020e7589 */ /* 0x00072400000e0000 */
.L_x_748:
[----:B----4-:R-:W-:Y:S01]  /*1de50*/  IMAD R16, R14, R16, R6 ;  /* 0x000000100e107224 */ /* 0x010fe200078e0206 */
[----:B--2---:R-:W-:Y:S01]  /*1de60*/  IABS R6, R17 ;  /* 0x0000001100067213 */ /* 0x004fe20000000000 */
[----:B0--3--:R-:W-:Y:S02]  /*1de70*/  IMAD.MOV.U32 R2, RZ, RZ, RZ ;  /* 0x000000ffff027224 */ /* 0x009fe400078e00ff */
[----:B------:R-:W-:Y:S01]  /*1de80*/  IMAD.IADD R19, R5, 0x1, R19 ;  /* 0x0000000105137824 */ /* 0x000fe200078e0213 */
[----:B------:R-:W0:Y:S08]  /*1de90*/  I2F.RP R7, R6 ;  /* 0x0000000600077306 */ /* 0x000e300000209400 */
[----:B0-----:R-:W0:Y:S02]  /*1dea0*/  MUFU.RCP R7, R7 ;  /* 0x0000000700077308 */ /* 0x001e240000001000 */
[----:B0-----:R-:W-:-:S06]  /*1deb0*/  VIADD R8, R7, 0xffffffe ;  /* 0x0ffffffe07087836 */ /* 0x001fcc0000000000 */
[----:B------:R-:W0:Y:S02]  /*1dec0*/  F2I.FTZ.U32.TRUNC.NTZ R3, R8 ;  /* 0x0000000800037305 */ /* 0x000e24000021f000 */
[----:B0-----:R-:W-:-:S05]  /*1ded0*/  IADD3 R9, RZ, -R3, RZ ;  /* 0x80000003ff097210 */ /* 0x001fca0007ffe0ff */
[----:B------:R-:W-:-:S04]  /*1dee0*/  IMAD R9, R9, R6, RZ ;  /* 0x0000000609097224 */ /* 0x000fc800078e02ff */
[----:B------:R-:W-:Y:S01]  /*1def0*/  IMAD.HI.U32 R3, R3, R9, R2 ;  /* 0x0000000903037227 */ /* 0x000fe200078e0002 */
[----:B------:R-:W-:Y:S02]  /*1df00*/  IADD3 R2, R4, -R16, RZ ;  /* 0x8000001004027210 */ /* 0x000fe40007ffe0ff */
[----:B------:R-:W-:Y:S02]  /*1df10*/  IABS R9, R17 ;  /* 0x0000001100097213 */ /* 0x000fe40000000000 */
[----:B------:R-:W-:-:S03]  /*1df20*/  IABS R4, R2 ;  /* 0x0000000200047213 */ /* 0x000fc60000000000 */
[----:B------:R-:W-:Y:S02]  /*1df30*/  IMAD.MOV R7, RZ, RZ, -R9 ;  /* 0x000000ffff077224 */ /* 0x000fe400078e0a09 */
[----:B------:R-:W-:-:S04]  /*1df40*/  IMAD.HI.U32 R3, R3, R4, RZ ;  /* 0x0000000403037227 */ /* 0x000fc800078e00ff */
[----:B------:R-:W-:Y:S01]  /*1df50*/  IMAD R7, R3, R7, R4 ;  /* 0x0000000703077224 */ /* 0x000fe200078e0204 */
[----:B------:R-:W-:-:S04]  /*1df60*/  LOP3.LUT R4, R2, R17, RZ, 0x3c, !PT ;  /* 0x0000001102047212 */ /* 0x000fc800078e3cff */
[----:B------:R-:W-:-:S13]  /*1df70*/  ISETP.GT.U32.AND P0, PT, R6, R7, PT ;  /* 0x000000070600720c */ /* 0x000fda0003f04070 */
[----:B------:R-:W-:Y:S01]  /*1df80*/  @!P0 IADD3 R7, R7, -R6, RZ ;  /* 0x8000000607078210 */ /* 0x000fe20007ffe0ff */
[----:B------:R-:W-:-:S03]  /*1df90*/  @!P0 VIADD R3, R3, 0x1 ;  /* 0x0000000103038836 */ /* 0x000fc60000000000 */
[----:B------:R-:W-:-:S13]  /*1dfa0*/  ISETP.GE.U32.AND P0, PT, R7, R6, PT ;  /* 0x000000060700720c */ /* 0x000fda0003f06070 */
        /* <DEDUP_REMOVED lines=9> */
.L_x_742:
[----:B------:R-:W-:Y:S01]  /*1e040*/  UMOV UR4, URZ ;  /* 0x0000003f00047c82 */ /* 0x000fe20008000000 */
[----:B------:R-:W-:Y:S01]  /*1e050*/  UMOV UR5, URZ ;  /* 0x0000003f00057c82 */ /* 0x000fe20008000000 */
[----:B------:R-:W-:Y:S01]  /*1e060*/  ULDC UR6, c[0x0][0xc14] ;  /* 0x0003050000067ab9 */ /* 0x000fe20000000800 */
[----:B------:R-:W-:Y:S01]  /*1e070*/  IMAD.MOV.U32 R16, RZ, RZ, R4 ;  /* 0x000000ffff107224 */ /* 0x000fe200078e0004 */
[----:B------:R-:W-:Y:S01]  /*1e080*/  MOV R17, UR4 ;  /* 0x0000000400117c02 */ /* 0x000fe20008000f00 */
[----:B------:R-:W-:Y:S01]  /*1e090*/  IMAD.U32 R18, RZ, RZ, UR5 ;  /* 0x00000005ff127e24 */ /* 0x000fe2000f8e00ff */
[----:B------:R-:W-:-:S07]  /*1e0a0*/  MOV R19, UR6 ;  /* 0x0000000600137c02 */ /* 0x000fce0008000f00 */
.L_x_750:
        /* <DEDUP_REMOVED lines=12> */
.L_x_667:
[----:B0-----:R-:W3:Y:S01]  /*1e170*/  LDL.LU R0, [R1+0x30] ;  /* 0x0000300001007983 */ /* 0x001ee20000300800 */
[----:B------:R-:W-:Y:S01]  /*1e180*/  BSSY B0, `(.L_x_752) ;  /* 0x000000b000007945 */ /* 0x000fe20003800000 */
[----:B-1----:R-:W0:Y:S01]  /*1e190*/  S2R R5, SR_CgaCtaId ;  /* 0x0000000000057919 */ /* 0x002e220000008800 */
[----:B---3--:R-:W-:-:S05]  /*1e1a0*/  VIADD R0, R0, 0x1 ;  /* 0x0000000100007836 */ /* 0x008fca0000000000 */
[----:B--2---:R-:W-:-:S04]  /*1e1b0*/  LEA.HI R2, R0, R0, RZ, 0x1 ;  /* 0x0000000000027211 */ /* 0x004fc800078f08ff */
[----:B------:R-:W-:-:S04]  /*1e1c0*/  LOP3.LUT R3, R2, 0xfffffffe, RZ, 0xc0, !PT ;  /* 0xfffffffe02037812 */ /* 0x000fc800078ec0ff */
[----:B------:R-:W-:Y:S02]  /*1e1d0*/  IADD3 R3, R0, -R3, RZ ;  /* 0x8000000300037210 */ /* 0x000fe40007ffe0ff */
[----:B------:R-:W-:Y:S02]  /*1e1e0*/  MOV R0, 0x400 ;  /* 0x0000040000007802 */ /* 0x000fe40000000f00 */
[----:B------:R-:W-:Y:S02]  /*1e1f0*/  SHF.L.U32 R3, R3, 0x1f, RZ ;  /* 0x0000001f03037819 */ /* 0x000fe400000006ff */
[----:B0-----:R-:W-:-:S04]  /*1e200*/  LEA R0, R5, R0, 0x18 ;  /* 0x0000000005007211 */ /* 0x001fc800078ec0ff */
[----:B------:R-:W0:Y:S02]  /*1e210*/  SYNCS.PHASECHK.TRANS64.TRYWAIT P0, [R0+URZ+0x34820], R3 ;  /* 0x03482003000075a7 */ /* 0x000e24000800017f */
[----:B0-----:R-:W-:Y:S05]  /*1e220*/  @!P0 BRA `(.L_x_753) ;  /* 0x0000001800ec8947 */ /* 0x001fea0003800000 */
.L_x_844:
[----:B------:R-:W-:Y:S05]  /*1e230*/  BSYNC B0 ;  /* 0x0000000000007941 */ /* 0x000fea0003800000 */
.L_x_752:
[----:B------:R-:W-:-:S03]  /*1e240*/  UMOV UR4, 0xffffffff ;  /* 0xffffffff00047882 */ /* 0x000fc60000000000 */
[----:B------:R-:W-:Y:S05]  /*1e250*/  BRA.DIV UR4, `(.L_x_754) ;  /* 0x0000001a04f47947 */ /* 0x000fea000b800000 */
[----:B------:R-:W1:Y:S02]  /*1e260*/  S2R R2, SR_TID.X ;  /* 0x0000000000027919 */ /* 0x000e640000002100 */
[----:B-1----:R-:W-:-:S04]  /*1e270*/  SHF.R.U32.HI R2, RZ, 0x5, R2 ;  /* 0x00000005ff027819 */ /* 0x002fc80000011602 */
[----:B------:R-:W-:-:S05]  /*1e280*/  LOP3.LUT R2, R2, 0x3, RZ, 0xc0, !PT ;  /* 0x0000000302027812 */ /* 0x000fca00078ec0ff */
[----:B------:R1:W2:Y:S02]  /*1e290*/  SHFL.IDX PT, R14, R2, RZ, 0x1f ;  /* 0x00001fff020e7589 */ /* 0x0002a400000e0000 */
.L_x_847:
[----:B--2---:R-:W-:-:S13]  /*1e2a0*/  ISETP.NE.AND P0, PT, R14, RZ, PT ;  /* 0x000000ff0e00720c */ /* 0x004fda0003f05270 */
[----:B------:R-:W-:Y:S05]  /*1e2b0*/  @P0 BRA `(.L_x_448) ;  /* 0x0000000000940947 */ /* 0x000fea0003800000 */
[----:B------:R-:W-:-:S03]  /*1e2c0*/  UMOV UR4, 0xffffffff ;  /* 0xffffffff00047882 */ /* 0x000fc60000000000 */
[----:B------:R-:W-:Y:S05]  /*1e2d0*/  BRA.DIV UR4, `(.L_x_755) ;  /* 0x0000001e04087947 */ /* 0x000fea000b800000 */
[----:B------:R-:W-:-:S13]  /*1e2e0*/  ELECT P6, URZ, PT ;  /* 0x00000000003f782f */ /* 0x000fda00038c0000 */
.L_x_850:
[----:B------:R-:W-:Y:S05]  /*1e2f0*/  @!P6 BRA `(.L_x_448) ;  /* 0x000000000084e947 */ /* 0x000fea0003800000 */
[----:B-1----:R-:W2:Y:S02]  /*1e300*/  LDL.LU R2, [R1+0x3c] ;  /* 0x00003c0001027983 */ /* 0x002ea40000300800 */
[----:B--2---:R-:W-:-:S04]  /*1e310*/  LOP3.LUT R2, R2, 0x2, RZ, 0xfc, !PT ;  /* 0x0000000202027812 */ /* 0x004fc800078efcff */
[----:B------:R-:W-:-:S13]  /*1e320*/  ISETP.NE.AND P2, PT, R2, 0x3, PT ;  /* 0x000000030200780c */ /* 0x000fda0003f45270 */
[----:B------:R-:W-:Y:S05]  /*1e330*/  @!P2 BRA `(.L_x_756) ;  /* 0x000000000004a947 */ /* 0x000fea0003800000 */
[----:B------:R-:W-:Y:S01]  /*1e340*/  BPT.TRAP 0x1 ;  /* 0x000000040000795c */ /* 0x000fe20000300000 */
.L_x_756:
[----:B0-----:R-:W2:Y:S04]  /*1e350*/  LDL R3, [R1] ;  /* 0x0000000001037983 */ /* 0x001ea80000100800 */
[----:B------:R-:W3:Y:S01]  /*1e360*/  LDL.LU R7, [R1+0xc] ;  /* 0x00000c0001077983 */ /* 0x000ee20000300800 */
[----:B------:R-:W-:-:S05]  /*1e370*/  VIADD R2, R0, 0x34840 ;  /* 0x0003484000027836 */ /* 0x000fca0000000000 */
[C---:B--2---:R-:W-:Y:S01]  /*1e380*/  LEA R6, R3.reuse, R2, 0x3 ;  /* 0x0000000203067211 */ /* 0x044fe200078e18ff */
[----:B------:R-:W-:Y:S01]  /*1e390*/  VIADD R3, R3, 0x1 ;  /* 0x0000000103037836 */ /* 0x000fe20000000000 */
[----:B---3--:R-:W-:-:S04]  /*1e3a0*/  SHF.L.U32 R5, R7, 0x1f, RZ ;  /* 0x0000001f07057819 */ /* 0x008fc800000006ff */
[C---:B------:R-:W-:Y:S01]  /*1e3b0*/  ISETP.NE.AND P1, PT, R3.reuse, 0x2, PT ;  /* 0x000000020300780c */ /* 0x040fe20003f25270 */
[----:B------:R-:W0:Y:S03]  /*1e3c0*/  SYNCS.PHASECHK.TRANS64.TRYWAIT P0, [R6+URZ], R5 ;  /* 0x00000005060075a7 */ /* 0x000e26000800017f */
[----:B------:R-:W-:Y:S02]  /*1e3d0*/  SEL R4, RZ, 0x1, P1 ;  /* 0x00000001ff047807 */ /* 0x000fe40000800000 */
[----:B------:R-:W-:Y:S02]  /*1e3e0*/  SEL R3, R3, RZ, P1 ;  /* 0x000000ff03037207 */ /* 0x000fe40000800000 */
[----:B------:R-:W-:Y:S02]  /*1e3f0*/  LOP3.LUT R4, R7, R4, RZ, 0x3c, !PT ;  /* 0x0000000407047212 */ /* 0x000fe400078e3cff */
[----:B------:R-:W-:-:S02]  /*1e400*/  LEA R7, R3, R2, 0x3 ;  /* 0x0000000203077211 */ /* 0x000fc400078e18ff */
[----:B------:R-:W-:Y:S01]  /*1e410*/  SHF.L.U32 R2, R4, 0x1f, RZ ;  /* 0x0000001f04027819 */ /* 0x000fe200000006ff */
[----:B0-----:R-:W-:Y:S06]  /*1e420*/  @!P0 BRA `(.L_x_757) ;  /* 0x0000001800d48947 */ /* 0x001fec0003800000 */
.L_x_851:
[----:B------:R-:W1:Y:S02]  /*1e430*/  SYNCS.PHASECHK.TRANS64.TRYWAIT P0, [R7+URZ], R2 ;  /* 0x00000002070075a7 */ /* 0x000e64000800017f */
[----:B-1----:R-:W-:Y:S05]  /*1e440*/  @!P0 BRA `(.L_x_758) ;  /* 0x0000001800e08947 */ /* 0x002fea0003800000 */
.L_x_852:
[----:B------:R-:W-:Y:S05]  /*1e450*/  @!P2 BRA `(.L_x_759) ;  /* 0x000000000004a947 */ /* 0x000fea0003800000 */
[----:B------:R-:W-:Y:S01]  /*1e460*/  BPT.TRAP 0x1 ;  /* 0x000000040000795c */ /* 0x000fe20000300000 */
.L_x_759:
[----:B------:R-:W2:Y:S01]  /*1e470*/  LDL.LU R4, [R1] ;  /* 0x0000000001047983 */ /* 0x000ea20000300800 */
[----:B------:R-:W-:-:S05]  /*1e480*/  VIADD R0, R0, 0x34860 ;  /* 0x0003486000007836 */ /* 0x000fca0000000000 */
[----:B--2---:R-:W-:-:S04]  /*1e490*/  LEA R4, R4, R0, 0x3 ;  /* 0x0000000004047211 */ /* 0x004fc800078e18ff */
[----:B------:R-:W2:Y:S02]  /*1e4a0*/  SYNCS.PHASECHK.TRANS64.TRYWAIT P0, [R4+URZ], R5 ;  /* 0x00000005040075a7 */ /* 0x000ea4000800017f */
[----:B--2---:R-:W-:Y:S05]  /*1e4b0*/  @!P0 BRA `(.L_x_760) ;  /* 0x0000001800d88947 */ /* 0x004fea0003800000 */
.L_x_853:
[----:B------:R-:W-:-:S07]  /*1e4c0*/  IMAD R3, R3, 0x8, R0 ;  /* 0x0000000803037824 */ /* 0x000fce00078e0200 */
.L_x_761:
[----:B---3--:R3:W4:Y:S02]  /*1e4d0*/  SYNCS.PHASECHK.TRANS64.TRYWAIT P0, [R3+URZ], R2 ;  /* 0x00000002030075a7 */ /* 0x008724000800017f */
[----:B----4-:R-:W-:Y:S05]  /*1e4e0*/  @!P0 NANOSLEEP.SYNCS 0x989680 ;  /* 0x009896800000895d */ /* 0x010fea0003900000 */
[----:B------:R-:W4:Y:S02]  /*1e4f0*/  @!P0 SYNCS.PHASECHK.TRANS64 P0, [R3+URZ], R2 ;  /* 0x00000002030085a7 */ /* 0x000f24000800007f */
[----:B----4-:R-:W-:Y:S05]  /*1e500*/  @!P0 BRA `(.L_x_761) ;  /* 0xfffffffc00f08947 */ /* 0x010fea000383ffff */
.L_x_448:
[----:B------:R-:W-:Y:S05]  /*1e510*/  BSYNC B7 ;  /* 0x0000000000077941 */ /* 0x000fea0003800000 */
.L_x_445:
[----:B------:R-:W-:Y:S05]  /*1e520*/  EXIT ;  /* 0x000000000000794d */ /* 0x000fea0003800000 */
.L_x_466:
[----:B0-----:R0:W1:Y:S02]  /*1e530*/  SYNCS.PHASECHK.TRANS64.TRYWAIT P5, [R3+URZ+0x34890], R0 ;  /* 0x03489000030075a7 */ /* 0x00106400080a017f */
[----:B-1----:R-:W-:Y:S05]  /*1e540*/  @!P5 NANOSLEEP.SYNCS 0x989680 ;  /* 0x009896800000d95d */ /* 0x002fea0003900000 */
[----:B------:R-:W1:Y:S02]  /*1e550*/  @!P5 SYNCS.PHASECHK.TRANS64 P5, [R3+URZ+0x34890], R0 ;  /* 0x034890000300d5a7 */ /* 0x000e6400080a007f */
[----:B-1----:R-:W-:Y:S05]  /*1e560*/  @!P5 BRA `(.L_x_466) ;  /* 0xfffffffc00f0d947 */ /* 0x002fea000383ffff */
[----:B------:R-:W-:Y:S05]  /*1e570*/  BRA `(.L_x_762) ;  /* 0xfffffe4c00ec7947 */ /* 0x000fea000383ffff */
.L_x_520:
[----:B-1----:R1:W3:Y:S02]  /*1e580*/  SYNCS.PHASECHK.TRANS64.TRYWAIT P5, [R3+URZ+0x34890], R0 ;  /* 0x03489000030075a7 */ /* 0x0022e400080a017f */
[----:B---3--:R-:W-:Y:S05]  /*1e590*/  @!P5 NANOSLEEP.SYNCS 0x989680 ;  /* 0x009896800000d95d */ /* 0x008fea0003900000 */
[----:B------:R-:W3:Y:S02]  /*1e5a0*/  @!P5 SYNCS.PHASECHK.TRANS64 P5, [R3+URZ+0x34890], R0 ;  /* 0x034890000300d5a7 */ /* 0x000ee400080a007f */
[----:B---3--:R-:W-:Y:S05]  /*1e5b0*/  @!P5 BRA `(.L_x_520) ;  /* 0xfffffffc00f0d947 */ /* 0x008fea000383ffff */
[----:B------:R-:W-:Y:S05]  /*1e5c0*/  BRA `(.L_x_763) ;  /* 0xfffffe8000747947 */ /* 0x000fea000383ffff */
.L_x_545:
[----:B0-----:R0:W1:Y:S02]  /*1e5d0*/  SYNCS.PHASECHK.TRANS64.TRYWAIT P4, [R3+URZ+0x34890], R0 ;  /* 0x03489000030075a7 */ /* 0x001064000808017f */
[----:B-1----:R-:W-:Y:S05]  /*1e5e0*/  @!P4 NANOSLEEP.SYNCS 0x989680 ;  /* 0x009896800000c95d */ /* 0x002fea0003900000 */
[----:B------:R-:W1:Y:S02]  /*1e5f0*/  @!P4 SYNCS.PHASECHK.TRANS64 P4, [R3+URZ+0x34890], R0 ;  /* 0x034890000300c5a7 */ /* 0x000e64000808007f */
[----:B-1----:R-:W-:Y:S05]  /*1e600*/  @!P4 BRA `(.L_x_545) ;  /* 0xfffffffc00f0c947 */ /* 0x002fea000383ffff */
[----:B------:R-:W-:Y:S05]  /*1e610*/  BRA `(.L_x_764) ;  /* 0xfffffeb000547947 */ /* 0x000fea000383ffff */
.L_x_551:
[----:B--2---:R2:W3:Y:S02]  /*1e620*/  SYNCS.PHASECHK.TRANS64.TRYWAIT P4, [R3+URZ+0x348b0], R0 ;  /* 0x0348b000030075a7 */ /* 0x0044e4000808017f */
[----:B---3--:R-:W-:Y:S05]  /*1e630*/  @!P4 NANOSLEEP.SYNCS 0x989680 ;  /* 0x009896800000c95d */ /* 0x008fea0003900000 */
[----:B------:R-:W3:Y:S02]  /*1e640*/  @!P4 SYNCS.PHASECHK.TRANS64 P4, [R3+URZ+0x348b0], R0 ;  /* 0x0348b0000300c5a7 */ /* 0x000ee4000808007f */
[----:B---3--:R-:W-:Y:S05]  /*1e650*/  @!P4 BRA `(.L_x_551) ;  /* 0xfffffffc00f0c947 */ /* 0x008fea000383ffff */
[----:B------:R-:W-:Y:S05]  /*1e660*/  BRA `(.L_x_765) ;  /* 0xfffffeb400547947 */ /* 0x000fea000383ffff */
.L_x_571:
[----:B------:R-:W-:Y:S01]  /*1e670*/  BSSY B1, `(.L_x_766) ;  /* 0x0000008000017945 */ /* 0x000fe20003800000 */
[----:B------:R-:W-:Y:S01]  /*1e680*/  MOV R13, R38 ;  /* 0x00000026000d7202 */ /* 0x000fe20000000f00 */
[----:B------:R-:W-:Y:S01]  /*1e690*/  IMAD.MOV.U32 R12, RZ, RZ, RZ ;  /* 0x000000ffff0c7224 */ /* 0x000fe200078e00ff */
[----:B------:R-:W-:Y:S01]  /*1e6a0*/  MOV R11, 0x1c1f ;  /* 0x00001c1f000b7802 */ /* 0x000fe20000000f00 */
[----:B------:R-:W-:-:S07]  /*1e6b0*/  IMAD.MOV.U32 R15, RZ, RZ, -0x1 ;  /* 0xffffffffff0f7424 */ /* 0x000fce00078e00ff */
[----:B------:R-:W-:Y:S05]  /*1e6c0*/  WARPSYNC.COLLECTIVE R15, `(.L_x_767) ;  /* 0x000000000f087348 */ /* 0x000fea0003c00000 */
[----:B------:R0:W1:Y:S02]  /*1e6d0*/  SHFL.IDX P6, R14, R13, R12, R11 ;  /* 0x0000000c0d0e7389 */ /* 0x00006400000c000b */
[----:B01----:R-:W-:Y:S01]  /*1e6e0*/  ENDCOLLECTIVE ;  /* 0x000000000000791b */ /* 0x003fe20003800000 */
.L_x_767:
[----:B------:R-:W-:Y:S05]  /*1e6f0*/  BSYNC B1 ;  /* 0x0000000000017941 */ /* 0x000fea0003800000 */
.L_x_766:
[----:B------:R-:W-:Y:S05]  /*1e700*/  BRA `(.L_x_768) ;  /* 0xfffffec8007c7947 */ /* 0x000fea000383ffff */
.L_x_572:
        /* <DEDUP_REMOVED lines=8> */
.L_x_770:
[----:B------:R-:W-:Y:S05]  /*1e790*/  BSYNC B1 ;  /* 0x0000000000017941 */ /* 0x000fea0003800000 */
.L_x_769:
[----:B------:R-:W-:Y:S05]  /*1e7a0*/  BRA `(.L_x_771) ;  /* 0xfffffec800607947 */ /* 0x000fea000383ffff */
.L_x_573:
        /* <DEDUP_REMOVED lines=8> */
.L_x_773:
[----:B------:R-:W-:Y:S05]  /*1e830*/  BSYNC B1 ;  /* 0x0000000000017941 */ /* 0x000fea0003800000 */
.L_x_772:
[----:B------:R-:W-:Y:S05]  /*1e840*/  BRA `(.L_x_774) ;  /* 0xfffffec800447947 */ /* 0x000fea000383ffff */
.L_x_574:
        /* <DEDUP_REMOVED lines=8> */
.L_x_776:
[----:B------:R-:W-:Y:S05]  /*1e8d0*/  BSYNC B1 ;  /* 0x0000000000017941 */ /* 0x000fea0003800000 */
.L_x_775:
[----:B------:R-:W-:Y:S05]  /*1e8e0*/  BRA `(.L_x_777) ;  /* 0xfffffec800287947 */ /* 0x000fea000383ffff */
.L_x_576:
[----:B0-----:R0:W1:Y:S02]  /*1e8f0*/  SYNCS.PHASECHK.TRANS64.TRYWAIT P1, [R2+URZ+0x34800], R5 ;  /* 0x03480005020075a7 */ /* 0x001064000802017f */
[----:B-1----:R-:W-:Y:S05]  /*1e900*/  @!P1 NANOSLEEP.SYNCS 0x989680 ;  /* 0x009896800000995d */ /* 0x002fea0003900000 */
[----:B------:R-:W1:Y:S02]  /*1e910*/  @!P1 SYNCS.PHASECHK.TRANS64 P1, [R2+URZ+0x34800], R5 ;  /* 0x03480005020095a7 */ /* 0x000e64000802007f */
[----:B-1----:R-:W-:Y:S05]  /*1e920*/  @!P1 BRA `(.L_x_576) ;  /* 0xfffffffc00f09947 */ /* 0x002fea000383ffff */
[----:B------:R-:W-:Y:S05]  /*1e930*/  BRA `(.L_x_778) ;  /* 0xfffffec800647947 */ /* 0x000fea000383ffff */
.L_x_602:
        /* <DEDUP_REMOVED lines=8> */
.L_x_780:
[----:B------:R-:W-:Y:S05]  /*1e9c0*/  BSYNC B1 ;  /* 0x0000000000017941 */ /* 0x000fea0003800000 */
.L_x_779:
[----:B------:R-:W-:Y:S05]  /*1e9d0*/  BRA `(.L_x_781) ;  /* 0xfffffeec00d87947 */ /* 0x000fea000383ffff */
.L_x_603:
        /* <DEDUP_REMOVED lines=8> */
.L_x_783:
[----:B------:R-:W-:Y:S05]  /*1ea60*/  BSYNC B1 ;  /* 0x0000000000017941 */ /* 0x000fea0003800000 */
.L_x_782:
[----:B------:R-:W-:Y:S05]  /*1ea70*/  BRA `(.L_x_784) ;  /* 0xfffffeec00bc7947 */ /* 0x000fea000383ffff */
.L_x_604:
        /* <DEDUP_REMOVED lines=8> */
.L_x_786:
[----:B------:R-:W-:Y:S05]  /*1eb00*/  BSYNC B1 ;  /* 0x0000000000017941 */ /* 0x000fea0003800000 */
.L_x_785:
[----:B------:R-:W-:Y:S05]  /*1eb10*/  BRA `(.L_x_787) ;  /* 0xfffffeec00a07947 */ /* 0x000fea000383ffff */
.L_x_605:
        /* <DEDUP_REMOVED lines=8> */
.L_x_789:
[----:B------:R-:W-:Y:S05]  /*1eba0*/  BSYNC B1 ;  /* 0x0000000000017941 */ /* 0x000fea0003800000 */
.L_x_788:
[----:B------:R-:W-:Y:S05]  /*1ebb0*/  BRA `(.L_x_790) ;  /* 0xfffffeec00847947 */ /* 0x000fea000383ffff */
.L_x_607:
[----:B0-----:R0:W1:Y:S02]  /*1ebc0*/  SYNCS.PHASECHK.TRANS64.TRYWAIT P0, [R2+URZ+0x34800], R5 ;  /* 0x03480005020075a7 */ /* 0x001064000800017f */
[----:B-1----:R-:W-:Y:S05]  /*1ebd0*/  @!P0 NANOSLEEP.SYNCS 0x989680 ;  /* 0x009896800000895d */ /* 0x002fea0003900000 */
[----:B------:R-:W1:Y:S02]  /*1ebe0*/  @!P0 SYNCS.PHASECHK.TRANS64 P0, [R2+URZ+0x34800], R5 ;  /* 0x03480005020085a7 */ /* 0x000e64000800007f */
[----:B-1----:R-:W-:Y:S05]  /*1ebf0*/  @!P0 BRA `(.L_x_607) ;  /* 0xfffffffc00f08947 */ /* 0x002fea000383ffff */
[----:B------:R-:W-:Y:S05]  /*1ec00*/  BRA `(.L_x_791) ;  /* 0xfffffeec00c07947 */ /* 0x000fea000383ffff */
.L_x_621:
[----:B-1----:R1:W2:Y:S02]  /*1ec10*/  SYNCS.PHASECHK.TRANS64.TRYWAIT P2, [R0+URZ+0x34830], R3 ;  /* 0x03483003000075a7 */ /* 0x0022a4000804017f */
[----:B--2---:R-:W-:Y:S05]  /*1ec20*/  @!P2 NANOSLEEP.SYNCS 0x989680 ;  /* 0x009896800000a95d */ /* 0x004fea0003900000 */
[----:B------:R-:W2:Y:S02]  /*1ec30*/  @!P2 SYNCS.PHASECHK.TRANS64 P2, [R0+URZ+0x34830], R3 ;  /* 0x034830030000a5a7 */ /* 0x000ea4000804007f */
[----:B--2---:R-:W-:Y:S05]  /*1ec40*/  @!P2 BRA `(.L_x_621) ;  /* 0xfffffffc00f0a947 */ /* 0x004fea000383ffff */
[----:B------:R-:W-:Y:S05]  /*1ec50*/  BRA `(.L_x_620) ;  /* 0xffffff1000ac7947 */ /* 0x000fea000383ffff */
.L_x_628:
[----:B-1----:R1:W2:Y:S02]  /*1ec60*/  SYNCS.PHASECHK.TRANS64.TRYWAIT P2, [R14+URZ+0x34830], R11 ;  /* 0x0348300b0e0075a7 */ /* 0x0022a4000804017f */
[----:B--2---:R-:W-:Y:S05]  /*1ec70*/  @!P2 NANOSLEEP.SYNCS 0x989680 ;  /* 0x009896800000a95d */ /* 0x004fea0003900000 */
[----:B------:R-:W2:Y:S02]  /*1ec80*/  @!P2 SYNCS.PHASECHK.TRANS64 P2, [R14+URZ+0x34830], R11 ;  /* 0x0348300b0e00a5a7 */ /* 0x000ea4000804007f */
[----:B--2---:R-:W-:Y:S05]  /*1ec90*/  @!P2 BRA `(.L_x_628) ;  /* 0xfffffffc00f0a947 */ /* 0x004fea000383ffff */
[----:B------:R-:W-:Y:S05]  /*1eca0*/  BRA `(.L_x_627) ;  /* 0xffffff4400187947 */ /* 0x000fea000383ffff */
.L_x_633:
[----:B-1----:R1:W2:Y:S02]  /*1ecb0*/  SYNCS.PHASECHK.TRANS64.TRYWAIT P2, [R15+URZ+0x34850], R4 ;  /* 0x034850040f0075a7 */ /* 0x0022a4000804017f */
[----:B--2---:R-:W-:Y:S05]  /*1ecc0*/  @!P2 NANOSLEEP.SYNCS 0x989680 ;  /* 0x009896800000a95d */ /* 0x004fea0003900000 */
[----:B------:R-:W2:Y:S02]  /*1ecd0*/  @!P2 SYNCS.PHASECHK.TRANS64 P2, [R15+URZ+0x34850], R4 ;  /* 0x034850040f00a5a7 */ /* 0x000ea4000804007f */
[----:B--2---:R-:W-:Y:S05]  /*1ece0*/  @!P2 BRA `(.L_x_633) ;  /* 0xfffffffc00f0a947 */ /* 0x004fea000383ffff */
[----:B------:R-:W-:Y:S05]  /*1ecf0*/  BRA `(.L_x_632) ;  /* 0xffffff4c00f87947 */ /* 0x000fea000383ffff */
.L_x_639:
[----:B-1----:R1:W2:Y:S02]  /*1ed00*/  SYNCS.PHASECHK.TRANS64.TRYWAIT P0, [R12+URZ+0x34850], R5 ;  /* 0x034850050c0075a7 */ /* 0x0022a4000800017f */
[----:B--2---:R-:W-:Y:S05]  /*1ed10*/  @!P0 NANOSLEEP.SYNCS 0x989680 ;  /* 0x009896800000895d */ /* 0x004fea0003900000 */
[----:B------:R-:W2:Y:S02]  /*1ed20*/  @!P0 SYNCS.PHASECHK.TRANS64 P0, [R12+URZ+0x34850], R5 ;  /* 0x034850050c0085a7 */ /* 0x000ea4000800007f */
[----:B--2---:R-:W-:Y:S05]  /*1ed30*/  @!P0 BRA `(.L_x_639) ;  /* 0xfffffffc00f08947 */ /* 0x004fea000383ffff */
[----:B------:R-:W-:Y:S05]  /*1ed40*/  BRA `(.L_x_638) ;  /* 0xffffff7400187947 */ /* 0x000fea000383ffff */
.L_x_671:
[----:B------:R-:W0:Y:S01]  /*1ed50*/  S2R R9, SR_TID.X ;  /* 0x0000000000097919 */ /* 0x000e220000002100 */
[----:B------:R-:W-:Y:S01]  /*1ed60*/  BSSY B1, `(.L_x_792) ;  /* 0x000000a000017945 */ /* 0x000fe20003800000 */
[----:B------:R-:W-:Y:S01]  /*1ed70*/  IMAD.MOV.U32 R12, RZ, RZ, RZ ;  /* 0x000000ffff0c7224 */ /* 0x000fe200078e00ff */
[----:B------:R-:W-:Y:S01]  /*1ed80*/  MOV R11, 0x1f ;  /* 0x0000001f000b7802 */ /* 0x000fe20000000f00 */
[----:B------:R-:W-:Y:S01]  /*1ed90*/  IMAD.MOV.U32 R15, RZ, RZ, -0x1 ;  /* 0xffffffffff0f7424 */ /* 0x000fe200078e00ff */
[----:B0-----:R-:W-:-:S04]  /*1eda0*/  SHF.R.U32.HI R9, RZ, 0x5, R9 ;  /* 0x00000005ff097819 */ /* 0x001fc80000011609 */
[----:B------:R-:W-:-:S04]  /*1edb0*/  LOP3.LUT R9, R9, 0x3, RZ, 0xc0, !PT ;  /* 0x0000000309097812 */ /* 0x000fc800078ec0ff */
[----:B------:R-:W-:-:S07]  /*1edc0*/  MOV R13, R9 ;  /* 0x00000009000d7202 */ /* 0x000fce0000000f00 */
[----:B-----5:R-:W-:Y:S05]  /*1edd0*/  WARPSYNC.COLLECTIVE R15, `(.L_x_793) ;  /* 0x000000000f087348 */ /* 0x020fea0003c00000 */
[----:B------:R0:W1:Y:S02]  /*1ede0*/  SHFL.IDX P6, R14, R13, R12, R11 ;  /* 0x0000000c0d0e7389 */ /* 0x00006400000c000b */
[----:B01---5:R-:W-:Y:S01]  /*1edf0*/  ENDCOLLECTIVE ;  /* 0x000000000000791b */ /* 0x023fe20003800000 */
.L_x_793:
[----:B------:R-:W-:Y:S05]  /*1ee00*/  BSYNC B1 ;  /* 0x0000000000017941 */ /* 0x000fea0003800000 */
.L_x_792:
[----:B------:R-:W-:Y:S05]  /*1ee10*/  BRA `(.L_x_794) ;  /* 0xffffffa800ec7947 */ /* 0x000fea000383ffff */
.L_x_672:
[----:B------:R-:W-:Y:S01]  /*1ee20*/  BSSY B1, `(.L_x_795) ;  /* 0x0000006000017945 */ /* 0x000fe20003800000 */
[----:B------:R-:W-:-:S07]  /*1ee30*/  MOV R15, 0xffffffff ;  /* 0xffffffff000f7802 */ /* 0x000fce0000000f00 */
[----:B-----5:R-:W-:Y:S05]  /*1ee40*/  WARPSYNC.COLLECTIVE R15, `(.L_x_796) ;  /* 0x000000000f0c7348 */ /* 0x020fea0003c00000 */
[----:B------:R-:W-:Y:S02]  /*1ee50*/  ELECT P6, UR62, PT ;  /* 0x00000000003e782f */ /* 0x000fe400038c0000 */
[----:B------:R-:W-:Y:S01]  /*1ee60*/  MOV R14, UR62 ;  /* 0x0000003e000e7c02 */ /* 0x000fe20008000f00 */
[----:B-----5:R-:W-:Y:S10]  /*1ee70*/  ENDCOLLECTIVE ;  /* 0x000000000000791b */ /* 0x020ff40003800000 */
.L_x_796:
[----:B------:R-:W-:Y:S05]  /*1ee80*/  BSYNC B1 ;  /* 0x0000000000017941 */ /* 0x000fea0003800000 */
.L_x_795:
[----:B------:R-:W-:Y:S05]  /*1ee90*/  BRA `(.L_x_797) ;  /* 0xffffffa800d87947 */ /* 0x000fea000383ffff */
.L_x_674:
[----:B0-----:R0:W1:Y:S02]  /*1eea0*/  SYNCS.PHASECHK.TRANS64.TRYWAIT P0, [R5+URZ+0x34820], R6 ;  /* 0x03482006050075a7 */ /* 0x001064000800017f */
[----:B-1----:R-:W-:Y:S05]  /*1eeb0*/  @!P0 NANOSLEEP.SYNCS 0x989680 ;  /* 0x009896800000895d */ /* 0x002fea0003900000 */
[----:B------:R-:W1:Y:S02]  /*1eec0*/  @!P0 SYNCS.PHASECHK.TRANS64 P0, [R5+URZ+0x34820], R6 ;  /* 0x03482006050085a7 */ /* 0x000e64000800007f */
[----:B-1----:R-:W-:Y:S05]  /*1eed0*/  @!P0 BRA `(.L_x_674) ;  /* 0xfffffffc00f08947 */ /* 0x002fea000383ffff */
[----:B------:R-:W-:Y:S05]  /*1eee0*/  BRA `(.L_x_798) ;  /* 0xffffffa800f47947 */ /* 0x000fea000383ffff */
.L_x_677:
[----:B0-----:R0:W1:Y:S02]  /*1eef0*/  SYNCS.PHASECHK.TRANS64.TRYWAIT P0, [R6+URZ+0x348a0], R9 ;  /* 0x0348a009060075a7 */ /* 0x001064000800017f */
[----:B-1----:R-:W-:Y:S05]  /*1ef00*/  @!P0 NANOSLEEP.SYNCS 0x989680 ;  /* 0x009896800000895d */ /* 0x002fea0003900000 */
[----:B------:R-:W1:Y:S02]  /*1ef10*/  @!P0 SYNCS.PHASECHK.TRANS64 P0, [R6+URZ+0x348a0], R9 ;  /* 0x0348a009060085a7 */ /* 0x000e64000800007f */
[----:B-1----:R-:W-:Y:S05]  /*1ef20*/  @!P0 BRA `(.L_x_677) ;  /* 0xfffffffc00f08947 */ /* 0x002fea000383ffff */
[----:B------:R-:W-:Y:S05]  /*1ef30*/  BRA `(.L_x_799) ;  /* 0xffffffac00047947 */ /* 0x000fea000383ffff */
.L_x_679:
[----:B-1----:R1:W2:Y:S02]  /*1ef40*/  SYNCS.PHASECHK.TRANS64.TRYWAIT P0, [R6+URZ+0x348c0], R9 ;  /* 0x0348c009060075a7 */ /* 0x0022a4000800017f */
[----:B--2---:R-:W-:Y:S05]  /*1ef50*/  @!P0 NANOSLEEP.SYNCS 0x989680 ;  /* 0x009896800000895d */ /* 0x004fea0003900000 */
[----:B------:R-:W2:Y:S02]  /*1ef60*/  @!P0 SYNCS.PHASECHK.TRANS64 P0, [R6+URZ+0x348c0], R9 ;  /* 0x0348c009060085a7 */ /* 0x000ea4000800007f */
[----:B--2---:R-:W-:Y:S05]  /*1ef70*/  @!P0 BRA `(.L_x_679) ;  /* 0xfffffffc00f08947 */ /* 0x004fea000383ffff */
[----:B------:R-:W-:Y:S05]  /*1ef80*/  BRA `(.L_x_800) ;  /* 0xffffffac00947947 */ /* 0x000fea000383ffff */
.L_x_683:
[----:B0-----:R0:W1:Y:S02]  /*1ef90*/  SYNCS.PHASECHK.TRANS64.TRYWAIT P0, [R7+URZ+0x348a0], R8 ;  /* 0x0348a008070075a7 */ /* 0x001064000800017f */
[----:B-1----:R-:W-:Y:S05]  /*1efa0*/  @!P0 NANOSLEEP.SYNCS 0x989680 ;  /* 0x009896800000895d */ /* 0x002fea0003900000 */
[----:B------:R-:W1:Y:S02]  /*1efb0*/  @!P0 SYNCS.PHASECHK.TRANS64 P0, [R7+URZ+0x348a0], R8 ;  /* 0x0348a008070085a7 */ /* 0x000e64000800007f */
[----:B-1----:R-:W-:Y:S05]  /*1efc0*/  @!P0 BRA `(.L_x_683) ;  /* 0xfffffffc00f08947 */ /* 0x002fea000383ffff */
[----:B------:R-:W-:Y:S05]  /*1efd0*/  BRA `(.L_x_801) ;  /* 0xffffffb000707947 */ /* 0x000fea000383ffff */
.L_x_685:
[----:B-1----:R1:W2:Y:S02]  /*1efe0*/  SYNCS.PHASECHK.TRANS64.TRYWAIT P1, [R7+URZ+0x348c0], R8 ;  /* 0x0348c008070075a7 */ /* 0x0022a4000802017f */
[----:B--2---:R-:W-:Y:S05]  /*1eff0*/  @!P1 NANOSLEEP.SYNCS 0x989680 ;  /* 0x009896800000995d */ /* 0x004fea0003900000 */
[----:B------:R-:W2:Y:S02]  /*1f000*/  @!P1 SYNCS.PHASECHK.TRANS64 P1, [R7+URZ+0x348c0], R8 ;  /* 0x0348c008070095a7 */ /* 0x000ea4000802007f */
[----:B--2---:R-:W-:Y:S05]  /*1f010*/  @!P1 BRA `(.L_x_685) ;  /* 0xfffffffc00f09947 */ /* 0x004fea000383ffff */
[----:B------:R-:W-:Y:S05]  /*1f020*/  BRA `(.L_x_802) ;  /* 0xffffffb000f87947 */ /* 0x000fea000383ffff */
.L_x_697:
[----:B------:R-:W0:Y:S01]  /*1f030*/  S2R R3, SR_TID.X ;  /* 0x0000000000037919 */ /* 0x000e220000002100 */
[----:B------:R-:W-:Y:S01]  /*1f040*/  BSSY B0, `(.L_x_803) ;  /* 0x000000a000007945 */ /* 0x000fe20003800000 */
[----:B------:R-:W-:Y:S01]  /*1f050*/  MOV R12, RZ ;  /* 0x000000ff000c7202 */ /* 0x000fe20000000f00 */
[----:B------:R-:W-:Y:S01]  /*1f060*/  IMAD.MOV.U32 R11, RZ, RZ, 0x1f ;  /* 0x0000001fff0b7424 */ /* 0x000fe200078e00ff */
[----:B------:R-:W-:Y:S02]  /*1f070*/  MOV R15, 0xffffffff ;  /* 0xffffffff000f7802 */ /* 0x000fe40000000f00 */
[----:B0-----:R-:W-:-:S04]  /*1f080*/  SHF.R.U32.HI R3, RZ, 0x5, R3 ;  /* 0x00000005ff037819 */ /* 0x001fc80000011603 */
[----:B------:R-:W-:-:S05]  /*1f090*/  LOP3.LUT R3, R3, 0x3, RZ, 0xc0, !PT ;  /* 0x0000000303037812 */ /* 0x000fca00078ec0ff */
[----:B------:R-:W-:-:S07]  /*1f0a0*/  IMAD.MOV.U32 R13, RZ, RZ, R3 ;  /* 0x000000ffff0d7224 */ /* 0x000fce00078e0003 */
[----:B------:R-:W-:Y:S05]  /*1f0b0*/  WARPSYNC.COLLECTIVE R15, `(.L_x_804) ;  /* 0x000000000f087348 */ /* 0x000fea0003c00000 */
[----:B------:R0:W1:Y:S02]  /*1f0c0*/  SHFL.IDX P6, R14, R13, R12, R11 ;  /* 0x0000000c0d0e7389 */ /* 0x00006400000c000b */
[----:B01----:R-:W-:Y:S01]  /*1f0d0*/  ENDCOLLECTIVE ;  /* 0x000000000000791b */ /* 0x003fe20003800000 */
.L_x_804:
[----:B------:R-:W-:Y:S05]  /*1f0e0*/  BSYNC B0 ;  /* 0x0000000000007941 */ /* 0x000fea0003800000 */
.L_x_803:
[----:B------:R-:W-:Y:S05]  /*1f0f0*/  BRA `(.L_x_805) ;  /* 0xffffffbc00f87947 */ /* 0x000fea000383ffff */
.L_x_698:
[----:B------:R-:W-:Y:S01]  /*1f100*/  BSSY B0, `(.L_x_806) ;  /* 0x0000006000007945 */ /* 0x000fe20003800000 */
[----:B------:R-:W-:-:S07]  /*1f110*/  IMAD.MOV.U32 R15, RZ, RZ, -0x1 ;  /* 0xffffffffff0f7424 */ /* 0x000fce00078e00ff */
[----:B------:R-:W-:Y:S05]  /*1f120*/  WARPSYNC.COLLECTIVE R15, `(.L_x_807) ;  /* 0x000000000f0c7348 */ /* 0x000fea0003c00000 */
[----:B------:R-:W-:Y:S02]  /*1f130*/  ELECT P6, UR62, PT ;  /* 0x00000000003e782f */ /* 0x000fe400038c0000 */
[----:B------:R-:W-:Y:S01]  /*1f140*/  MOV R14, UR62 ;  /* 0x0000003e000e7c02 */ /* 0x000fe20008000f00 */
[----:B------:R-:W-:Y:S10]  /*1f150*/  ENDCOLLECTIVE ;  /* 0x000000000000791b */ /* 0x000ff40003800000 */
.L_x_807:
[----:B------:R-:W-:Y:S05]  /*1f160*/  BSYNC B0 ;  /* 0x0000000000007941 */ /* 0x000fea0003800000 */
.L_x_806:
[----:B------:R-:W-:Y:S05]  /*1f170*/  BRA `(.L_x_808) ;  /* 0xffffffbc00f07947 */ /* 0x000fea000383ffff */
.L_x_701:
[----:B0-----:R0:W1:Y:S02]  /*1f180*/  SYNCS.PHASECHK.TRANS64.TRYWAIT P0, [R6+URZ+0x34840], R7 ;  /* 0x03484007060075a7 */ /* 0x001064000800017f */
[----:B-1----:R-:W-:Y:S05]  /*1f190*/  @!P0 NANOSLEEP.SYNCS 0x989680 ;  /* 0x009896800000895d */ /* 0x002fea0003900000 */
[----:B------:R-:W1:Y:S02]  /*1f1a0*/  @!P0 SYNCS.PHASECHK.TRANS64 P0, [R6+URZ+0x34840], R7 ;  /* 0x03484007060085a7 */ /* 0x000e64000800007f */
[----:B-1----:R-:W-:Y:S05]  /*1f1b0*/  @!P0 BRA `(.L_x_701) ;  /* 0xfffffffc00f08947 */ /* 0x002fea000383ffff */
[----:B------:R-:W-:Y:S05]  /*1f1c0*/  BRA `(.L_x_809) ;  /* 0xffffffc000607947 */ /* 0x000fea000383ffff */
.L_x_704:
        /* <DEDUP_REMOVED lines=8> */
.L_x_712:
[----:B0-----:R0:W1:Y:S02]  /*1f250*/  SYNCS.PHASECHK.TRANS64.TRYWAIT P0, [R8+URZ+0x34840], R9 ;  /* 0x03484009080075a7 */ /* 0x001064000800017f */
[----:B-1----:R-:W-:Y:S05]  /*1f260*/  @!P0 NANOSLEEP.SYNCS 0x989680 ;  /* 0x009896800000895d */ /* 0x002fea0003900000 */
[----:B------:R-:W1:Y:S02]  /*1f270*/  @!P0 SYNCS.PHASECHK.TRANS64 P0, [R8+URZ+0x34840], R9 ;  /* 0x03484009080085a7 */ /* 0x000e64000800007f */
[----:B-1----:R-:W-:Y:S05]  /*1f280*/  @!P0 BRA `(.L_x_712) ;  /* 0xfffffffc00f08947 */ /* 0x002fea000383ffff */
[----:B------:R-:W-:Y:S05]  /*1f290*/  BRA `(.L_x_811) ;  /* 0xffffffc800707947 */ /* 0x000fea000383ffff */
.L_x_714:
[----:B0-----:R0:W1:Y:S02]  /*1f2a0*/  SYNCS.PHASECHK.TRANS64.TRYWAIT P0, [R9+URZ+0x60], R8 ;  /* 0x00006008090075a7 */ /* 0x001064000800017f */
[----:B-1----:R-:W-:Y:S05]  /*1f2b0*/  @!P0 NANOSLEEP.SYNCS 0x989680 ;  /* 0x009896800000895d */ /* 0x002fea0003900000 */
[----:B------:R-:W1:Y:S02]  /*1f2c0*/  @!P0 SYNCS.PHASECHK.TRANS64 P0, [R9+URZ+0x60], R8 ;  /* 0x00006008090085a7 */ /* 0x000e64000800007f */
[----:B-1----:R-:W-:Y:S05]  /*1f2d0*/  @!P0 BRA `(.L_x_714) ;  /* 0xfffffffc00f08947 */ /* 0x002fea000383ffff */
[----:B------:R-:W-:Y:S05]  /*1f2e0*/  BRA `(.L_x_812) ;  /* 0xffffffcc001c7947 */ /* 0x000fea000383ffff */
.L_x_719:
[----:B-1----:R1:W2:Y:S02]  /*1f2f0*/  SYNCS.PHASECHK.TRANS64.TRYWAIT P0, [R2+URZ+0x34840], R3 ;  /* 0x03484003020075a7 */ /* 0x0022a4000800017f */
[----:B--2---:R-:W-:Y:S05]  /*1f300*/  @!P0 NANOSLEEP.SYNCS 0x989680 ;  /* 0x009896800000895d */ /* 0x004fea0003900000 */
[----:B------:R-:W2:Y:S02]  /*1f310*/  @!P0 SYNCS.PHASECHK.TRANS64 P0, [R2+URZ+0x34840], R3 ;  /* 0x03484003020085a7 */ /* 0x000ea4000800007f */
[----:B--2---:R-:W-:Y:S05]  /*1f320*/  @!P0 BRA `(.L_x_719) ;  /* 0xfffffffc00f08947 */ /* 0x004fea000383ffff */
[----:B------:R-:W-:Y:S05]  /*1f330*/  BRA `(.L_x_813) ;  /* 0xffffffd0007c7947 */ /* 0x000fea000383ffff */
.L_x_721:
[----:B0-----:R0:W1:Y:S02]  /*1f340*/  SYNCS.PHASECHK.TRANS64.TRYWAIT P1, [R3+URZ+0x60], R2 ;  /* 0x00006002030075a7 */ /* 0x001064000802017f */
[----:B-1----:R-:W-:Y:S05]  /*1f350*/  @!P1 NANOSLEEP.SYNCS 0x989680 ;  /* 0x009896800000995d */ /* 0x002fea0003900000 */
[----:B------:R-:W1:Y:S02]  /*1f360*/  @!P1 SYNCS.PHASECHK.TRANS64 P1, [R3+URZ+0x60], R2 ;  /* 0x00006002030095a7 */ /* 0x000e64000802007f */
[----:B-1----:R-:W-:Y:S05]  /*1f370*/  @!P1 BRA `(.L_x_721) ;  /* 0xfffffffc00f09947 */ /* 0x002fea000383ffff */
[----:B------:R-:W-:Y:S05]  /*1f380*/  BRA `(.L_x_814) ;  /* 0xffffffd400287947 */ /* 0x000fea000383ffff */
.L_x_726:
[----:B--2---:R2:W3:Y:S02]  /*1f390*/  SYNCS.PHASECHK.TRANS64.TRYWAIT P0, [R2+URZ+0x34840], R3 ;  /* 0x03484003020075a7 */ /* 0x0044e4000800017f */
[----:B---3--:R-:W-:Y:S05]  /*1f3a0*/  @!P0 NANOSLEEP.SYNCS 0x989680 ;  /* 0x009896800000895d */ /* 0x008fea0003900000 */
[----:B------:R-:W3:Y:S02]  /*1f3b0*/  @!P0 SYNCS.PHASECHK.TRANS64 P0, [R2+URZ+0x34840], R3 ;  /* 0x03484003020085a7 */ /* 0x000ee4000800007f */
[----:B---3--:R-:W-:Y:S05]  /*1f3c0*/  @!P0 BRA `(.L_x_726) ;  /* 0xfffffffc00f08947 */ /* 0x008fea000383ffff */
[----:B------:R-:W-:Y:S05]  /*1f3d0*/  BRA `(.L_x_815) ;  /* 0xffffffd800487947 */ /* 0x000fea000383ffff */
.L_x_728:
[----:B0-----:R0:W1:Y:S02]  /*1f3e0*/  SYNCS.PHASECHK.TRANS64.TRYWAIT P1, [R2+URZ+0x60], R8 ;  /* 0x00006008020075a7 */ /* 0x001064000802017f */
[----:B-1----:R-:W-:Y:S05]  /*1f3f0*/  @!P1 NANOSLEEP.SYNCS 0x989680 ;  /* 0x009896800000995d */ /* 0x002fea0003900000 */
[----:B------:R-:W1:Y:S02]  /*1f400*/  @!P1 SYNCS.PHASECHK.TRANS64 P1, [R2+URZ+0x60], R8 ;  /* 0x00006008020095a7 */ /* 0x000e64000802007f */
[----:B-1----:R-:W-:Y:S05]  /*1f410*/  @!P1 BRA `(.L_x_728) ;  /* 0xfffffffc00f09947 */ /* 0x002fea000383ffff */
[----:B------:R-:W-:Y:S05]  /*1f420*/  BRA `(.L_x_816) ;  /* 0xffffffd800f87947 */ /* 0x000fea000383ffff */
.L_x_735:
[----:B-1----:R1:W2:Y:S02]  /*1f430*/  SYNCS.PHASECHK.TRANS64.TRYWAIT P0, [R3+URZ+0x34860], R0 ;  /* 0x03486000030075a7 */ /* 0x0022a4000800017f */
[----:B--2---:R-:W-:Y:S05]  /*1f440*/  @!P0 NANOSLEEP.SYNCS 0x989680 ;  /* 0x009896800000895d */ /* 0x004fea0003900000 */
[----:B------:R-:W2:Y:S02]  /*1f450*/  @!P0 SYNCS.PHASECHK.TRANS64 P0, [R3+URZ+0x34860], R0 ;  /* 0x03486000030085a7 */ /* 0x000ea4000800007f */
[----:B--2---:R-:W-:Y:S05]  /*1f460*/  @!P0 BRA `(.L_x_735) ;  /* 0xfffffffc00f08947 */ /* 0x004fea000383ffff */
[----:B------:R-:W-:Y:S05]  /*1f470*/  BRA `(.L_x_817) ;  /* 0xffffffe000007947 */ /* 0x000fea000383ffff */
.L_x_737:
[----:B------:R-:W-:Y:S01]  /*1f480*/  BSSY B0, `(.L_x_818) ;  /* 0x0000008000007945 */ /* 0x000fe20003800000 */
[----:B0-----:R-:W-:Y:S01]  /*1f490*/  MOV R13, R16 ;  /* 0x00000010000d7202 */ /* 0x001fe20000000f00 */
[----:B------:R-:W-:Y:S01]  /*1f4a0*/  IMAD.MOV.U32 R12, RZ, RZ, RZ ;  /* 0x000000ffff0c7224 */ /* 0x000fe200078e00ff */
[----:B------:R-:W-:Y:S01]  /*1f4b0*/  MOV R11, 0x1f ;  /* 0x0000001f000b7802 */ /* 0x000fe20000000f00 */
[----:B------:R-:W-:-:S07]  /*1f4c0*/  IMAD.MOV.U32 R15, RZ, RZ, -0x1 ;  /* 0xffffffffff0f7424 */ /* 0x000fce00078e00ff */
[----:B-1---5:R-:W-:Y:S05]  /*1f4d0*/  WARPSYNC.COLLECTIVE R15, `(.L_x_819) ;  /* 0x000000000f087348 */ /* 0x022fea0003c00000 */
[----:B------:R0:W2:Y:S02]  /*1f4e0*/  SHFL.IDX P6, R14, R13, R12, R11 ;  /* 0x0000000c0d0e7389 */ /* 0x0000a400000c000b */
[----:B012--5:R-:W-:Y:S01]  /*1f4f0*/  ENDCOLLECTIVE ;  /* 0x000000000000791b */ /* 0x027fe20003800000 */
.L_x_819:
[----:B------:R-:W-:Y:S05]  /*1f500*/  BSYNC B0 ;  /* 0x0000000000007941 */ /* 0x000fea0003800000 */
.L_x_818:
[----:B------:R-:W-:Y:S01]  /*1f510*/  IMAD.MOV.U32 R13, RZ, RZ, R16 ;  /* 0x000000ffff0d7224 */ /* 0x000fe200078e0010 */
[----:B------:R-:W-:Y:S01]  /*1f520*/  MOV R12, 0x1 ;  /* 0x00000001000c7802 */ /* 0x000fe20000000f00 */
[----:B------:R-:W-:Y:S01]  /*1f530*/  IMAD.MOV.U32 R11, RZ, RZ, 0x1f ;  /* 0x0000001fff0b7424 */ /* 0x000fe200078e00ff */
[----:B------:R-:W-:Y:S02]  /*1f540*/  MOV R15, 0xffffffff ;  /* 0xffffffff000f7802 */ /* 0x000fe40000000f00 */
[----:B------:R-:W-:-:S07]  /*1f550*/  MOV R4, R14 ;  /* 0x0000000e00047202 */ /* 0x000fce0000000f00 */
[----:B------:R-:W-:Y:S05]  /*1f560*/  WARPSYNC.COLLECTIVE R15, `(.L_x_820) ;  /* 0x000000000f087348 */ /* 0x000fea0003c00000 */
[----:B------:R0:W1:Y:S02]  /*1f570*/  SHFL.IDX P6, R14, R13, R12, R11 ;  /* 0x0000000c0d0e7389 */ /* 0x00006400000c000b */
[----:B01----:R-:W-:Y:S01]  /*1f580*/  ENDCOLLECTIVE ;  /* 0x000000000000791b */ /* 0x003fe20003800000 */
.L_x_820:
[----:B------:R-:W-:Y:S01]  /*1f590*/  IMAD.MOV.U32 R6, RZ, RZ, R14 ;  /* 0x000000ffff067224 */ /* 0x000fe200078e000e */
[----:B------:R-:W-:Y:S06]  /*1f5a0*/  BRA `(.L_x_821) ;  /* 0xffffffe0008c7947 */ /* 0x000fec000383ffff */
.L_x_740:
[----:B------:R-:W-:Y:S01]  /*1f5b0*/  BSSY B0, `(.L_x_822) ;  /* 0x0000008000007945 */ /* 0x000fe20003800000 */
[----:B-----5:R-:W-:Y:S01]  /*1f5c0*/  MOV R13, R17 ;  /* 0x00000011000d7202 */ /* 0x020fe20000000f00 */
[----:B------:R-:W-:Y:S01]  /*1f5d0*/  IMAD.MOV.U32 R12, RZ, RZ, 0x1 ;  /* 0x00000001ff0c7424 */ /* 0x000fe200078e00ff */
[----:B------:R-:W-:Y:S01]  /*1f5e0*/  MOV R11, RZ ;  /* 0x000000ff000b7202 */ /* 0x000fe20000000f00 */
[----:B------:R-:W-:-:S07]  /*1f5f0*/  IMAD.MOV.U32 R15, RZ, RZ, -0x1 ;  /* 0xffffffffff0f7424 */ /* 0x000fce00078e00ff */
[----:B0-234-:R-:W-:Y:S05]  /*1f600*/  WARPSYNC.COLLECTIVE R15, `(.L_x_823) ;  /* 0x000000000f087348 */ /* 0x01dfea0003c00000 */
[----:B------:R1:W0:Y:S02]  /*1f610*/  SHFL.UP P6, R14, R13, R12, R11 ;  /* 0x0400000c0d0e7389 */ /* 0x00022400000c000b */
[----:B01234-:R-:W-:Y:S01]  /*1f620*/  ENDCOLLECTIVE ;  /* 0x000000000000791b */ /* 0x01ffe20003800000 */
.L_x_823:
[----:B------:R-:W-:Y:S05]  /*1f630*/  BSYNC B0 ;  /* 0x0000000000007941 */ /* 0x000fea0003800000 */
.L_x_822:
[----:B------:R-:W-:Y:S01]  /*1f640*/  ISETP.NE.AND P0, PT, R8, RZ, PT ;  /* 0x000000ff0800720c */ /* 0x000fe20003f05270 */
[----:B------:R-:W-:Y:S01]  /*1f650*/  IMAD.MOV.U32 R12, RZ, RZ, 0x2 ;  /* 0x00000002ff0c7424 */ /* 0x000fe200078e00ff */
[----:B------:R-:W-:Y:S01]  /*1f660*/  MOV R11, RZ ;  /* 0x000000ff000b7202 */ /* 0x000fe20000000f00 */
[----:B------:R-:W-:Y:S01]  /*1f670*/  IMAD.MOV.U32 R15, RZ, RZ, -0x1 ;  /* 0xffffffffff0f7424 */ /* 0x000fe200078e00ff */
[----:B------:R-:W-:Y:S02]  /*1f680*/  SEL R14, R14, RZ, P0 ;  /* 0x000000ff0e0e7207 */ /* 0x000fe40000000000 */
[----:B------:R-:W-:Y:S02]  /*1f690*/  ISETP.GE.U32.AND P0, PT, R8, 0x2, PT ;  /* 0x000000020800780c */ /* 0x000fe40003f06070 */
[----:B------:R-:W-:-:S11]  /*1f6a0*/  IADD3 R13, R17, R14, RZ ;  /* 0x0000000e110d7210 */ /* 0x000fd60007ffe0ff */
[----:B------:R-:W-:Y:S05]  /*1f6b0*/  WARPSYNC.COLLECTIVE R15, `(.L_x_824) ;  /* 0x000000000f087348 */ /* 0x000fea0003c00000 */
[----:B------:R0:W1:Y:S02]  /*1f6c0*/  SHFL.UP P6, R14, R13, R12, R11 ;  /* 0x0400000c0d0e7389 */ /* 0x00006400000c000b */
[----:B01----:R-:W-:Y:S01]  /*1f6d0*/  ENDCOLLECTIVE ;  /* 0x000000000000791b */ /* 0x003fe20003800000 */
.L_x_824:
[----:B------:R-:W-:Y:S02]  /*1f6e0*/  MOV R12, 0x4 ;  /* 0x00000004000c7802 */ /* 0x000fe40000000f00 */
[----:B------:R-:W-:Y:S02]  /*1f6f0*/  SEL R14, R14, RZ, P0 ;  /* 0x000000ff0e0e7207 */ /* 0x000fe40000000000 */
[----:B------:R-:W-:Y:S02]  /*1f700*/  ISETP.GE.U32.AND P0, PT, R8, 0x4, PT ;  /* 0x000000040800780c */ /* 0x000fe40003f06070 */
[----:B------:R-:W-:-:S05]  /*1f710*/  IADD3 R3, R13, R14, RZ ;  /* 0x0000000e0d037210 */ /* 0x000fca0007ffe0ff */
[----:B------:R-:W-:-:S07]  /*1f720*/  IMAD.MOV.U32 R13, RZ, RZ, R3 ;  /* 0x000000ffff0d7224 */ /* 0x000fce00078e0003 */
[----:B------:R-:W-:Y:S05]  /*1f730*/  WARPSYNC.COLLECTIVE R15, `(.L_x_825) ;  /* 0x000000000f087348 */ /* 0x000fea0003c00000 */
[----:B------:R0:W1:Y:S02]  /*1f740*/  SHFL.UP P6, R14, R13, R12, R11 ;  /* 0x0400000c0d0e7389 */ /* 0x00006400000c000b */
[----:B01----:R-:W-:Y:S01]  /*1f750*/  ENDCOLLECTIVE ;  /* 0x000000000000791b */ /* 0x003fe20003800000 */
.L_x_825:
        /* <DEDUP_REMOVED lines=8> */
.L_x_826:
        /* <DEDUP_REMOVED lines=8> */
.L_x_827:
[----:B------:R-:W-:Y:S01]  /*1f860*/  IMAD.MOV.U32 R12, RZ, RZ, 0x1f ;  /* 0x0000001fff0c7424 */ /* 0x000fe200078e00ff */
[----:B------:R-:W-:Y:S02]  /*1f870*/  MOV R11, 0x1f ;  /* 0x0000001f000b7802 */ /* 0x000fe40000000f00 */
[----:B------:R-:W-:-:S05]  /*1f880*/  SEL R2, R14, RZ, P0 ;  /* 0x000000ff0e027207 */ /* 0x000fca0000000000 */
[----:B------:R-:W-:-:S05]  /*1f890*/  IMAD.IADD R2, R7, 0x1, R2 ;  /* 0x0000000107027824 */ /* 0x000fca00078e0202 */
[----:B------:R-:W-:-:S07]  /*1f8a0*/  MOV R13, R2 ;  /* 0x00000002000d7202 */ /* 0x000fce0000000f00 */
[----:B------:R-:W-:Y:S05]  /*1f8b0*/  WARPSYNC.COLLECTIVE R15, `(.L_x_828) ;  /* 0x000000000f087348 */ /* 0x000fea0003c00000 */
[----:B------:R0:W1:Y:S02]  /*1f8c0*/  SHFL.IDX P6, R14, R13, R12, R11 ;  /* 0x0000000c0d0e7389 */ /* 0x00006400000c000b */
[----:B01----:R-:W-:Y:S01]  /*1f8d0*/  ENDCOLLECTIVE ;  /* 0x000000000000791b */ /* 0x003fe20003800000 */
.L_x_828:
[----:B------:R-:W-:Y:S05]  /*1f8e0*/  BRA `(.L_x_829) ;  /* 0xffffffe000507947 */ /* 0x000fea000383ffff */
.L_x_745:
[----:B------:R-:W-:Y:S01]  /*1f8f0*/  BSSY B0, `(.L_x_830) ;  /* 0x0000008000007945 */ /* 0x000fe20003800000 */
[----:B-----5:R-:W-:Y:S01]  /*1f900*/  IMAD.MOV.U32 R13, RZ, RZ, R17 ;  /* 0x000000ffff0d7224 */ /* 0x020fe200078e0011 */
[----:B------:R-:W-:Y:S01]  /*1f910*/  MOV R12, 0x1 ;  /* 0x00000001000c7802 */ /* 0x000fe20000000f00 */
[----:B------:R-:W-:Y:S01]  /*1f920*/  IMAD.MOV.U32 R11, RZ, RZ, RZ ;  /* 0x000000ffff0b7224 */ /* 0x000fe200078e00ff */
[----:B------:R-:W-:-:S07]  /*1f930*/  MOV R15, 0xffffffff ;  /* 0xffffffff000f7802 */ /* 0x000fce0000000f00 */
[----:B01----:R-:W-:Y:S05]  /*1f940*/  WARPSYNC.COLLECTIVE R15, `(.L_x_831) ;  /* 0x000000000f087348 */ /* 0x003fea0003c00000 */
[----:B------:R2:W3:Y:S02]  /*1f950*/  SHFL.UP P6, R14, R13, R12, R11 ;  /* 0x0400000c0d0e7389 */ /* 0x0004e400000c000b */
[----:B0123--:R-:W-:Y:S01]  /*1f960*/  ENDCOLLECTIVE ;  /* 0x000000000000791b */ /* 0x00ffe20003800000 */
.L_x_831:
[----:B------:R-:W-:Y:S05]  /*1f970*/  BSYNC B0 ;  /* 0x0000000000007941 */ /* 0x000fea0003800000 */
.L_x_830:
[----:B------:R-:W-:Y:S01]  /*1f980*/  ISETP.NE.AND P0, PT, R8, RZ, PT ;  /* 0x000000ff0800720c */ /* 0x000fe20003f05270 */
[----:B------:R-:W-:Y:S01]  /*1f990*/  IMAD.MOV.U32 R11, RZ, RZ, RZ ;  /* 0x000000ffff0b7224 */ /* 0x000fe200078e00ff */
[----:B------:R-:W-:Y:S02]  /*1f9a0*/  MOV R12, 0x2 ;  /* 0x00000002000c7802 */ /* 0x000fe40000000f00 */
[----:B------:R-:W-:Y:S02]  /*1f9b0*/  SEL R14, R14, RZ, P0 ;  /* 0x000000ff0e0e7207 */ /* 0x000fe40000000000 */
[----:B------:R-:W-:Y:S02]  /*1f9c0*/  MOV R15, 0xffffffff ;  /* 0xffffffff000f7802 */ /* 0x000fe40000000f00 */
[----:B------:R-:W-:Y:S01]  /*1f9d0*/  ISETP.GE.U32.AND P0, PT, R8, 0x2, PT ;  /* 0x000000020800780c */ /* 0x000fe20003f06070 */
[----:B------:R-:W-:-:S12]  /*1f9e0*/  IMAD.IADD R13, R17, 0x1, R14 ;  /* 0x00000001110d7824 */ /* 0x000fd800078e020e */
[----:B------:R-:W-:Y:S05]  /*1f9f0*/  WARPSYNC.COLLECTIVE R15, `(.L_x_832) ;  /* 0x000000000f087348 */ /* 0x000fea0003c00000 */
[----:B------:R0:W1:Y:S02]  /*1fa00*/  SHFL.UP P6, R14, R13, R12, R11 ;  /* 0x0400000c0d0e7389 */ /* 0x00006400000c000b */
[----:B01----:R-:W-:Y:S01]  /*1fa10*/  ENDCOLLECTIVE ;  /* 0x000000000000791b */ /* 0x003fe20003800000 */
.L_x_832:
        /* <DEDUP_REMOVED lines=8> */
.L_x_833:
        /* <DEDUP_REMOVED lines=8> */
.L_x_834:
        /* <DEDUP_REMOVED lines=8> */
.L_x_835:
[----:B------:R-:W-:Y:S01]  /*1fba0*/  MOV R12, 0x1f ;  /* 0x0000001f000c7802 */ /* 0x000fe20000000f00 */
[----:B------:R-:W-:Y:S01]  /*1fbb0*/  IMAD.MOV.U32 R11, RZ, RZ, 0x1f ;  /* 0x0000001fff0b7424 */ /* 0x000fe200078e00ff */
[----:B------:R-:W-:-:S04]  /*1fbc0*/  SEL R2, R14, RZ, P0 ;  /* 0x000000ff0e027207 */ /* 0x000fc80000000000 */
[----:B------:R-:W-:-:S05]  /*1fbd0*/  IADD3 R2, R7, R2, RZ ;  /* 0x0000000207027210 */ /* 0x000fca0007ffe0ff */
[----:B------:R-:W-:-:S07]  /*1fbe0*/  IMAD.MOV.U32 R13, RZ, RZ, R2 ;  /* 0x000000ffff0d7224 */ /* 0x000fce00078e0002 */
[----:B------:R-:W-:Y:S05]  /*1fbf0*/  WARPSYNC.COLLECTIVE R15, `(.L_x_836) ;  /* 0x000000000f087348 */ /* 0x000fea0003c00000 */
[----:B------:R0:W1:Y:S02]  /*1fc00*/  SHFL.IDX P6, R14, R13, R12, R11 ;  /* 0x0000000c0d0e7389 */ /* 0x00006400000c000b */
[----:B01----:R-:W-:Y:S01]  /*1fc10*/  ENDCOLLECTIVE ;  /* 0x000000000000791b */ /* 0x003fe20003800000 */
.L_x_836:
[----:B------:R-:W-:Y:S05]  /*1fc20*/  BRA `(.L_x_837) ;  /* 0xffffffe000347947 */ /* 0x000fea000383ffff */
.L_x_747:
[----:B------:R-:W-:Y:S01]  /*1fc30*/  BSSY B0, `(.L_x_838) ;  /* 0x0000006000007945 */ /* 0x000fe20003800000 */
[----:B------:R-:W-:Y:S02]  /*1fc40*/  PLOP3.LUT P6, PT, P6, PT, PT, 0x8, 0x0 ;  /* 0x000000000000781c */ /* 0x000fe400037ce170 */
[----:B------:R-:W-:-:S11]  /*1fc50*/  MOV R15, 0xffffffff ;  /* 0xffffffff000f7802 */ /* 0x000fd60000000f00 */
[----:B0-----:R-:W-:Y:S05]  /*1fc60*/  WARPSYNC.COLLECTIVE R15, `(.L_x_839) ;  /* 0x000000000f087348 */ /* 0x001fea0003c00000 */
[----:B------:R-:W-:Y:S01]  /*1fc70*/  VOTE.ANY R14, PT, P6 ;  /* 0x00000000000e7806 */ /* 0x000fe200030e0100 */
[----:B0-----:R-:W-:Y:S06]  /*1fc80*/  ENDCOLLECTIVE ;  /* 0x000000000000791b */ /* 0x001fec0003800000 */
.L_x_839:
[----:B------:R-:W-:Y:S05]  /*1fc90*/  BSYNC B0 ;  /* 0x0000000000007941 */ /* 0x000fea0003800000 */
.L_x_838:
[----:B------:R-:W-:Y:S01]  /*1fca0*/  IMAD.MOV.U32 R3, RZ, RZ, R14 ;  /* 0x000000ffff037224 */ /* 0x000fe200078e000e */
[----:B------:R-:W-:Y:S01]  /*1fcb0*/  MOV R13, R17 ;  /* 0x00000011000d7202 */ /* 0x000fe20000000f00 */
[----:B------:R-:W-:Y:S01]  /*1fcc0*/  IMAD.MOV.U32 R15, RZ, RZ, -0x1 ;  /* 0xffffffffff0f7424 */ /* 0x000fe200078e00ff */
[----:B------:R-:W-:Y:S01]  /*1fcd0*/  MOV R11, 0x1f ;  /* 0x0000001f000b7802 */ /* 0x000fe20000000f00 */
[----:B------:R-:W0:Y:S02]  /*1fce0*/  POPC R5, R3 ;  /* 0x0000000300057309 */ /* 0x000e240000000000 */
[----:B0-----:R-:W-:-:S07]  /*1fcf0*/  IMAD.MOV.U32 R12, RZ, RZ, R5 ;  /* 0x000000ffff0c7224 */ /* 0x001fce00078e0005 */
[----:B------:R-:W-:Y:S05]  /*1fd00*/  WARPSYNC.COLLECTIVE R15, `(.L_x_840) ;  /* 0x000000000f087348 */ /* 0x000fea0003c00000 */
[----:B------:R0:W1:Y:S02]  /*1fd10*/  SHFL.IDX P6, R14, R13, R12, R11 ;  /* 0x0000000c0d0e7389 */ /* 0x00006400000c000b */
[----:B01----:R-:W-:Y:S01]  /*1fd20*/  ENDCOLLECTIVE ;  /* 0x000000000000791b */ /* 0x003fe20003800000 */
.L_x_840:
[----:B------:R-:W-:Y:S01]  /*1fd30*/  MOV R17, R14 ;  /* 0x0000000e00117202 */ /* 0x000fe20000000f00 */
[----:B------:R-:W-:Y:S06]  /*1fd40*/  BRA `(.L_x_841) ;  /* 0xffffffe000247947 */ /* 0x000fec000383ffff */
.L_x_749:
[----:B------:R-:W-:Y:S01]  /*1fd50*/  BSSY B0, `(.L_x_842) ;  /* 0x0000007000007945 */ /* 0x000fe20003800000 */
[----:B------:R-:W-:Y:S01]  /*1fd60*/  IMAD.MOV.U32 R13, RZ, RZ, R2 ;  /* 0x000000ffff0d7224 */ /* 0x000fe200078e0002 */
[----:B------:R-:W-:Y:S01]  /*1fd70*/  MOV R11, 0x1f ;  /* 0x0000001f000b7802 */ /* 0x000fe20000000f00 */
[----:B------:R-:W-:-:S07]  /*1fd80*/  IMAD.MOV.U32 R15, RZ, RZ, -0x1 ;  /* 0xffffffffff0f7424 */ /* 0x000fce00078e00ff */
[----:B012---:R-:W-:Y:S05]  /*1fd90*/  WARPSYNC.COLLECTIVE R15, `(.L_x_843) ;  /* 0x000000000f087348 */ /* 0x007fea0003c00000 */
[----:B------:R3:W4:Y:S02]  /*1fda0*/  SHFL.IDX P6, R14, R13, R12, R11 ;  /* 0x0000000c0d0e7389 */ /* 0x00072400000c000b */
[----:B01234-:R-:W-:Y:S01]  /*1fdb0*/  ENDCOLLECTIVE ;  /* 0x000000000000791b */ /* 0x01ffe20003800000 */
.L_x_843:
[----:B------:R-:W-:Y:S05]  /*1fdc0*/  BSYNC B0 ;  /* 0x0000000000007941 */ /* 0x000fea0003800000 */
.L_x_842:
[----:B------:R-:W-:Y:S05]  /*1fdd0*/  BRA `(.L_x_748) ;  /* 0xffffffe0001c7947 */ /* 0x000fea000383ffff */
.L_x_753:
[----:B0-----:R0:W1:Y:S02]  /*1fde0*/  SYNCS.PHASECHK.TRANS64.TRYWAIT P0, [R0+URZ+0x34820], R3 ;  /* 0x03482003000075a7 */ /* 0x001064000800017f */
[----:B-1----:R-:W-:Y:S05]  /*1fdf0*/  @!P0 NANOSLEEP.SYNCS 0x989680 ;  /* 0x009896800000895d */ /* 0x002fea0003900000 */
[----:B------:R-:W1:Y:S02]  /*1fe00*/  @!P0 SYNCS.PHASECHK.TRANS64 P0, [R0+URZ+0x34820], R3 ;  /* 0x03482003000085a7 */ /* 0x000e64000800007f */
[----:B-1----:R-:W-:Y:S05]  /*1fe10*/  @!P0 BRA `(.L_x_753) ;  /* 0xfffffffc00f08947 */ /* 0x002fea000383ffff */
[----:B------:R-:W-:Y:S05]  /*1fe20*/  BRA `(.L_x_844) ;  /* 0xffffffe400007947 */ /* 0x000fea000383ffff */
.L_x_754:
[----:B------:R-:W1:Y:S01]  /*1fe30*/  S2R R2, SR_TID.X ;  /* 0x0000000000027919 */ /* 0x000e620000002100 */
[----:B------:R-:W-:Y:S01]  /*1fe40*/  BSSY B0, `(.L_x_845) ;  /* 0x000000a000007945 */ /* 0x000fe20003800000 */
[----:B------:R-:W-:Y:S01]  /*1fe50*/  IMAD.MOV.U32 R12, RZ, RZ, RZ ;  /* 0x000000ffff0c7224 */ /* 0x000fe200078e00ff */
[----:B------:R-:W-:Y:S01]  /*1fe60*/  MOV R11, 0x1f ;  /* 0x0000001f000b7802 */ /* 0x000fe20000000f00 */
[----:B------:R-:W-:Y:S01]  /*1fe70*/  IMAD.MOV.U32 R15, RZ, RZ, -0x1 ;  /* 0xffffffffff0f7424 */ /* 0x000fe200078e00ff */
[----:B-1----:R-:W-:-:S04]  /*1fe80*/  SHF.R.U32.HI R2, RZ, 0x5, R2 ;  /* 0x00000005ff027819 */ /* 0x002fc80000011602 */
[----:B------:R-:W-:-:S04]  /*1fe90*/  LOP3.LUT R2, R2, 0x3, RZ, 0xc0, !PT ;  /* 0x0000000302027812 */ /* 0x000fc800078ec0ff */
[----:B------:R-:W-:-:S07]  /*1fea0*/  MOV R13, R2 ;  /* 0x00000002000d7202 */ /* 0x000fce0000000f00 */
[----:B0-----:R-:W-:Y:S05]  /*1feb0*/  WARPSYNC.COLLECTIVE R15, `(.L_x_846) ;  /* 0x000000000f087348 */ /* 0x001fea0003c00000 */
[----:B------:R1:W2:Y:S02]  /*1fec0*/  SHFL.IDX P6, R14, R13, R12, R11 ;  /* 0x0000000c0d0e7389 */ /* 0x0002a400000c000b */
[----:B012---:R-:W-:Y:S01]  /*1fed0*/  ENDCOLLECTIVE ;  /* 0x000000000000791b */ /* 0x007fe20003800000 */
.L_x_846:
[----:B------:R-:W-:Y:S05]  /*1fee0*/  BSYNC B0 ;  /* 0x0000000000007941 */ /* 0x000fea0003800000 */
.L_x_845:
[----:B------:R-:W-:Y:S05]  /*1fef0*/  BRA `(.L_x_847) ;  /* 0xffffffe000e87947 */ /* 0x000fea000383ffff */
.L_x_755:
[----:B------:R-:W-:Y:S01]  /*1ff00*/  BSSY B0, `(.L_x_848) ;  /* 0x0000006000007945 */ /* 0x000fe20003800000 */
[----:B------:R-:W-:-:S07]  /*1ff10*/  MOV R15, 0xffffffff ;  /* 0xffffffff000f7802 */ /* 0x000fce0000000f00 */
[----:B01----:R-:W-:Y:S05]  /*1ff20*/  WARPSYNC.COLLECTIVE R15, `(.L_x_849) ;  /* 0x000000000f0c7348 */ /* 0x003fea0003c00000 */
[----:B------:R-:W-:Y:S02]  /*1ff30*/  ELECT P6, UR62, PT ;  /* 0x00000000003e782f */ /* 0x000fe400038c0000 */
[----:B------:R-:W-:Y:S01]  /*1ff40*/  MOV R14, UR62 ;  /* 0x0000003e000e7c02 */ /* 0x000fe20008000f00 */
[----:B01----:R-:W-:Y:S10]  /*1ff50*/  ENDCOLLECTIVE ;  /* 0x000000000000791b */ /* 0x003ff40003800000 */
.L_x_849:
[----:B------:R-:W-:Y:S05]  /*1ff60*/  BSYNC B0 ;  /* 0x0000000000007941 */ /* 0x000fea0003800000 */
.L_x_848:
[----:B------:R-:W-:Y:S05]  /*1ff70*/  BRA `(.L_x_850) ;  /* 0xffffffe000dc7947 */ /* 0x000fea000383ffff */
.L_x_757:
[----:B0-----:R0:W1:Y:S02]  /*1ff80*/  SYNCS.PHASECHK.TRANS64.TRYWAIT P0, [R6+URZ], R5 ;  /* 0x00000005060075a7 */ /* 0x001064000800017f */
[----:B-1----:R-:W-:Y:S05]  /*1ff90*/  @!P0 NANOSLEEP.SYNCS 0x989680 ;  /* 0x009896800000895d */ /* 0x002fea0003900000 */
[----:B------:R-:W1:Y:S02]  /*1ffa0*/  @!P0 SYNCS.PHASECHK.TRANS64 P0, [R6+URZ], R5 ;  /* 0x00000005060085a7 */ /* 0x000e64000800007f */
[----:B-1----:R-:W-:Y:S05]  /*1ffb0*/  @!P0 BRA `(.L_x_757) ;  /* 0xfffffffc00f08947 */ /* 0x002fea000383ffff */
[----:B------:R-:W-:Y:S05]  /*1ffc0*/  BRA `(.L_x_851) ;  /* 0xffffffe400187947 */ /* 0x000fea000383ffff */
.L_x_758:
[----:B-1----:R1:W2:Y:S02]  /*1ffd0*/  SYNCS.PHASECHK.TRANS64.TRYWAIT P0, [R7+URZ], R2 ;  /* 0x00000002070075a7 */ /* 0x0022a4000800017f */
[----:B--2---:R-:W-:Y:S05]  /*1ffe0*/  @!P0 NANOSLEEP.SYNCS 0x989680 ;  /* 0x009896800000895d */ /* 0x004fea0003900000 */
[----:B------:R-:W2:Y:S02]  /*1fff0*/  @!P0 SYNCS.PHASECHK.TRANS64 P0, [R7+URZ], R2 ;  /* 0x00000002070085a7 */ /* 0x000ea4000800007f */
[----:B--2---:R-:W-:Y:S05]  /*20000*/  @!P0 BRA `(.L_x_758) ;  /* 0xfffffffc00f08947 */ /* 0x004fea000383ffff */
[----:B------:R-:W-:Y:S05]  /*20010*/  BRA `(.L_x_852) ;  /* 0xffffffe4000c7947 */ /* 0x000fea000383ffff */
.L_x_760:
[----:B--2---:R2:W3:Y:S02]  /*20020*/  SYNCS.PHASECHK.TRANS64.TRYWAIT P0, [R4+URZ], R5 ;  /* 0x00000005040075a7 */ /* 0x0044e4000800017f */
[----:B---3--:R-:W-:Y:S05]  /*20030*/  @!P0 NANOSLEEP.SYNCS 0x989680 ;  /* 0x009896800000895d */ /* 0x008fea0003900000 */
[----:B------:R-:W3:Y:S02]  /*20040*/  @!P0 SYNCS.PHASECHK.TRANS64 P0, [R4+URZ], R5 ;  /* 0x00000005040085a7 */ /* 0x000ee4000800007f */
[----:B---3--:R-:W-:Y:S05]  /*20050*/  @!P0 BRA `(.L_x_760) ;  /* 0xfffffffc00f08947 */ /* 0x008fea000383ffff */
[----:B------:R-:W-:Y:S05]  /*20060*/  BRA `(.L_x_853) ;  /* 0xffffffe400147947 */ /* 0x000fea000383ffff */
.L_x_854:
        /* <DEDUP_REMOVED lines=9> */
.L_x_2659:


//--------------------- .text._ZN7cutlass13device_kernelIN5flash11enable_sm90INS1_16FlashAttnFwdSm90INS1_25CollectiveMainloopFwdSm90ILi2EN4cute5tupleIJNS5_1CILi1EEES8_S8_EEENS6_IJNS7_ILi128EEENS7_ILi96EEENS7_ILi192EEEEEELi128ENS_6half_tEfNS_4arch4Sm90ELb0ELb1ELb1ELb0ELb0ELb0ELb0ELb1ELb1ELb0ELb0ELb0EEENS1_21CollectiveEpilogueFwdINS6_IJSA_SA_SB_EEES9_SE_SG_Li256ELb0ELb0ELb0ELb0EEENS1_30DynamicPersistentTileSchedulerILi256ELi32ELb0ELb0ELb1EEEEEEEEEvNT_6ParamsE --------------------------
	.section	.text._ZN7cutlass13device_kernelIN5flash11enable_sm90INS1_16FlashAttnFwdSm90INS1_25CollectiveMainloopFwdSm90ILi2EN4cute5tupleIJNS5_1CILi1EEES8_S8_EEENS6_IJNS7_ILi128EEENS7_ILi96EEENS7_ILi192EEEEEELi128ENS_6half_tEfNS_4arch4Sm90ELb0ELb1ELb1ELb0ELb0ELb0ELb0ELb1ELb1ELb0ELb0ELb0EEENS1_21CollectiveEpilogueFwdINS6_IJSA_SA_SB_EEES9_SE_SG_Li256ELb0ELb0ELb0ELb0EEENS1_30DynamicPersistentTileSchedulerILi256ELi32ELb0ELb0ELb1EEEEEEEEEvNT_6ParamsE,"ax",@progbits
	.align	128
.text._ZN7cutlass13device_kernelIN5flash11enable_sm90INS1_16FlashAttnFwdSm90INS1_25CollectiveMainloopFwdSm90ILi2EN4cute5tupleIJNS5_1CILi1EEES8_S8_EEENS6_IJNS7_ILi128EEENS7_ILi96EEENS7_ILi192EEEEEELi128ENS_6half_tEfNS_4arch4Sm90ELb0ELb1ELb1ELb0ELb0ELb0ELb0ELb1ELb1ELb0ELb0ELb0EEENS1_21CollectiveEpilogueFwdINS6_IJSA_SA_SB_EEES9_SE_SG_Li256ELb0ELb0ELb0ELb0EEENS1_30DynamicPersistentTileSchedulerILi256ELi32ELb0ELb0ELb1EEEEEEEEEvNT_6ParamsE:
        .type           _ZN7cutlass13device_kernelIN5flash11enable_sm90INS1_16FlashAttnFwdSm90INS1_25CollectiveMainloopFwdSm90ILi2EN4cute5tupleIJNS5_1CILi1EEES8_S8_EEENS6_IJNS7_ILi128EEENS7_ILi96EEENS7_ILi192EEEEEELi128ENS_6half_tEfNS_4arch4Sm90ELb0ELb1ELb1ELb0ELb0ELb0ELb0ELb1ELb1ELb0ELb0ELb0EEENS1_21CollectiveEpilogueFwdINS6_IJSA_SA_SB_EEES9_SE_SG_Li256ELb0ELb0ELb0ELb0EEENS1_30DynamicPersistentTileSchedulerILi256ELi32ELb0ELb0ELb1EEEEEEEEEvNT_6ParamsE,@function
        .size           _ZN7cutlass13device_kernelIN5flash11enable_sm90INS1_16FlashAttnFwdSm90INS1_25CollectiveMainloopFwdSm90ILi2EN4cute5tupleIJNS5_1CILi1EEES8_S8_EEENS6_IJNS7_ILi128EEENS7_ILi96EEENS7_ILi192EEEEEELi128ENS_6half_tEfNS_4arch4Sm90ELb0ELb1ELb1ELb0ELb0ELb0ELb0ELb1ELb1ELb0ELb0ELb0EEENS1_21CollectiveEpilogueFwdINS6_IJSA_SA_SB_EEES9_SE_SG_Li256ELb0ELb0ELb0ELb0EEENS1_30DynamicPersistentTileSchedulerILi256ELi32ELb0ELb0ELb1EEEEEEEEEvNT_6ParamsE,(.L_x_2660 - _ZN7cutlass13device_kernelIN5flash11enable_sm90INS1_16FlashAttnFwdSm90INS1_25CollectiveMainloopFwdSm90ILi2EN4cute5tupleIJNS5_1CILi1EEES8_S8_EEENS6_IJNS7_ILi128EEENS7_ILi96EEENS7_ILi192EEEEEELi128ENS_6half_tEfNS_4arch4Sm90ELb0ELb1ELb1ELb0ELb0ELb0ELb0ELb1ELb1ELb0ELb0ELb0EEENS1_21CollectiveEpilogueFwdINS6_IJSA_SA_SB_EEES9_SE_SG_Li256ELb0ELb0ELb0ELb0EEENS1_30DynamicPersistentTileSchedulerILi256ELi32ELb0ELb0ELb1EEEEEEEEEvNT_6ParamsE)
        .other          _ZN7cutlass13device_kernelIN5flash11enable_sm90INS1_16FlashAttnFwdSm90INS1_25CollectiveMainloopFwdSm90ILi2EN4cute5tupleIJNS5_1CILi1EEES8_S8_EEENS6_IJNS7_ILi128EEENS7_ILi96EEENS7_ILi192EEEEEELi128ENS_6half_tEfNS_4arch4Sm90ELb0ELb1ELb1ELb0ELb0ELb0ELb0ELb1ELb1ELb0ELb0ELb0EEENS1_21CollectiveEpilogueFwdINS6_IJSA_SA_SB_EEES9_SE_SG_Li256ELb0ELb0ELb0ELb0EEENS1_30DynamicPersistentTileSchedulerILi256ELi32ELb0ELb0ELb1EEEEEEEEEvNT_6ParamsE,@"STO_CUDA_ENTRY STV_DEFAULT"
_ZN7cutlass13device_kernelIN5flash11enable_sm90INS1_16FlashAttnFwdSm90INS1_25CollectiveMainloopFwdSm90ILi2EN4cute5tupleIJNS5_1CILi1EEES8_S8_EEENS6_IJNS7_ILi128EEENS7_ILi96EEENS7_ILi192EEEEEELi128ENS_6half_tEfNS_4arch4Sm90ELb0ELb1ELb1ELb0ELb0ELb0ELb0ELb1ELb1ELb0ELb0ELb0EEENS1_21CollectiveEpilogueFwdINS6_IJSA_SA_SB_EEES9_SE_SG_Li256ELb0ELb0ELb0ELb0EEENS1_30DynamicPersistentTileSchedulerILi256ELi32ELb0ELb0ELb1EEEEEEEEEvNT_6ParamsE:
        /* <DEDUP_REMOVED lines=24> */
.L_x_856:
[----:B------:R-:W-:Y:S05]  /*0180*/  BSYNC B0 ;  /* 0x0000000000007941 */ /* 0x000fea0003800000 */
.L_x_855:
[----:B------:R-:W-:Y:S01]  /*0190*/  VOTEU.ANY UP0, P0 ;  /* 0x00000000003f7886 */ /* 0x000fe20000000100 */
[----:B------:R-:W1:Y:S01]  /*01a0*/  SHFL.IDX PT, R2, R2, RZ, 0x1f ;  /* 0x00001fff02027589 */ /* 0x000e6200000e0000 */
[----:B------:R-:W-:Y:S01]  /*01b0*/  UMOV UR4, 0x1 ;  /* 0x0000000100047882 */ /* 0x000fe20000000000 */
[----:B------:R-:W-:Y:S01]  /*01c0*/  VOTEU.ANY UP1, P0 ;  /* 0x00000000003f7886 */ /* 0x000fe20000020100 */
[----:B------:R-:W-:Y:S01]  /*01d0*/  VOTEU.ANY UP2, P0 ;  /* 0x00000000003f7886 */ /* 0x000fe20000040100 */
[----:B------:R-:W2:Y:S01]  /*01e0*/  @UP0 S2UR UR7, SR_CgaCtaId ;  /* 0x00000000000709c3 */ /* 0x000ea20000008800 */
[----:B------:R-:W3:Y:S01]  /*01f0*/  SHFL.IDX PT, R3, R0, RZ, 0x1f ;  /* 0x00001fff00037589 */ /* 0x000ee200000e0000 */
[----:B------:R-:W-:Y:S01]  /*0200*/  @UP0 UMOV UR6, 0x400 ;  /* 0x0000040000060882 */ /* 0x000fe20000000000 */
[----:B------:R-:W-:-:S04]  /*0210*/  @UP0 UIADD3 UR4, -UR4, 0x100000, URZ ;  /* 0x0010000004040890 */ /* 0x000fc8000fffe13f */
[----:B------:R-:W-:Y:S02]  /*0220*/  @UP0 USHF.L.U32 UR5, UR4, 0xb, URZ ;  /* 0x0000000b04050899 */ /* 0x000fe4000800063f */
[----:B------:R-:W-:Y:S01]  /*0230*/  @UP0 USHF.L.U32 UR4, UR4, 0x1, URZ ;  /* 0x0000000104040899 */ /* 0x000fe2000800063f */
[----:B-1----:R-:W-:Y:S01]  /*0240*/  R2UR UR8, R2 ;  /* 0x00000000020872ca */ /* 0x002fe200000e0000 */
[----:B--2---:R-:W-:Y:S01]  /*0250*/  @UP0 ULEA UR6, UR7, UR6, 0x18 ;  /* 0x0000000607060291 */ /* 0x004fe2000f8ec03f */
[----:B---3--:R-:W-:-:S11]  /*0260*/  ISETP.NE.AND P1, PT, R3, RZ, PT ;  /* 0x000000ff0300720c */ /* 0x008fd60003f25270 */
[----:B------:R-:W-:Y:S01]  /*0270*/  UISETP.NE.AND UP0, UPT, UR8, URZ, UPT ;  /* 0x0000003f0800728c */ /* 0x000fe2000bf05270 */
[----:B------:R-:W1:Y:S02]  /*0280*/  FENCE.VIEW.ASYNC.S ;  /* 0x00000000000073c6 */ /* 0x000e640000000000 */
[----:B-1----:R1:W2:Y:S01]  /*0290*/  @UP1 SYNCS.EXCH.64 URZ, [UR6+0x2a800], UR4 ;  /* 0x02a80004063f15b2 */ /* 0x0022a20008000100 */
[----:B------:R1:W3:Y:S01]  /*02a0*/  @UP2 SYNCS.EXCH.64 URZ, [UR6+0x2a820], UR4 ;  /* 0x02a82004063f25b2 */ /* 0x0002e20008000100 */
[----:B------:R-:W-:Y:S06]  /*02b0*/  @P1 BRA `(.L_x_857) ;  /* 0x0000000000481947 */ /* 0x000fec0003800000 */
        /* <DEDUP_REMOVED lines=18> */
.L_x_857:
        /* <DEDUP_REMOVED lines=22> */
.L_x_858:
        /* <DEDUP_REMOVED lines=14> */
[----:B------:R4:W1:Y:S01]  /*0620*/  SYNCS.EXCH.64 URZ, [UR6+0x2a880], UR4 ;  /* 0x02a88004063f75b2 */ /* 0x0008620008000100 */
[----:B------:R4:W1:Y:S01]  /*0630*/  SYNCS.EXCH.64 URZ, [UR6+0x2a878], UR4 ;  /* 0x02a87804063f75b2 */ /* 0x0008620008000100 */
[----:B------:R4:W1:Y:S02]  /*0640*/  SYNCS.EXCH.64 URZ, [UR6+0x2a888], UR4 ;  /* 0x02a88804063f75b2 */ /* 0x0008640008000100 */
[----:B----4-:R-:W-:Y:S01]  /*0650*/  NOP ;  /* 0x0000000000007918 */ /* 0x010fe20000000000 */
.L_x_859:
        /* <DEDUP_REMOVED lines=22> */
.L_x_860:
        /* <DEDUP_REMOVED lines=22> */
.L_x_861:
[----:B-1----:R-:W-:Y:S01]  /*0920*/  UMOV UR4, 0x1 ;  /* 0x0000000100047882 */ /* 0x002fe20000000000 */
[----:B------:R-:W-:Y:S01]  /*0930*/  PLOP3.LUT P0, PT, PT, PT, UP0, 0x80, 0x0 ;  /* 0x000000000000781c */ /* 0x000fe20003f0f008 */
[----:B------:R-:W-:Y:S01]  /*0940*/  USEL UR4, UR4, 0x2, !UP0 ;  /* 0x0000000204047887 */ /* 0x000fe2000c000000 */
[----:B------:R-:W-:Y:S01]  /*0950*/  NOP ;  /* 0x0000000000007918 */ /* 0x000fe20000000000 */
[----:B------:R-:W-:-:S04]  /*0960*/  ULDC.64 UR60, c[0x0][0x208] ;  /* 0x00008200003c7ab9 */ /* 0x000fc80000000a00 */
[----:B------:R-:W-:-:S05]  /*0970*/  IMAD.U32 R2, RZ, RZ, UR4 ;  /* 0x00000004ff027e24 */ /* 0x000fca000f8e00ff */
[----:B------:R1:W-:Y:S01]  /*0980*/  STL [R1], R2 ;  /* 0x0000000201007387 */ /* 0x0003e20000100800 */
[----:B--23--:R-:W-:Y:S06]  /*0990*/  BAR.SYNC.DEFER_BLOCKING 0x0 ;  /* 0x0000000000007b1d */ /* 0x00cfec0000010000 */
[----:B------:R-:W-:Y:S05]  /*09a0*/  @!P0 BRA `(.L_x_862) ;  /* 0x000000e800c08947 */ /* 0x000fea0003800000 */
.L_x_863:
[----:B------:R-:W-:-:S08]  /*09b0*/  NOP ;  /* 0x0000000000007918 */ /* 0x000fd00000000000 */
[----:B------:R-:W2:Y:S02]  /*09c0*/  USETMAXREG.TRY_ALLOC.CTAPOOL UP0, 0xf0 ;  /* 0x000000f0000079c8 */ /* 0x000ea40008000600 */
[----:B--2---:R-:W-:-:S13]  /*09d0*/  PLOP3.LUT P0, PT, PT, PT, UP0, 0x80, 0x0 ;  /* 0x000000000000781c */ /* 0x004fda0003f0f008 */
[----:B------:R-:W-:Y:S05]  /*09e0*/  @!P0 BRA `(.L_x_863) ;  /* 0xfffffffc00f08947 */ /* 0x000fea000383ffff */
[----:B------:R-:W2:Y:S08]  /*09f0*/  S2UR UR7, SR_CTAID.X ;  /* 0x00000000000779c3 */ /* 0x000eb00000002500 */
[----:B------:R-:W-:Y:S08]  /*0a00*/  BAR.ARV 0x4, 0x120 ;  /* 0x0104800000007b1d */ /* 0x000ff00000002000 */
[----:B------:R-:W2:Y:S08]  /*0a10*/  LDC R0, c[0x0][0xda8] ;  /* 0x00036a00ff007b82 */ /* 0x000eb00000000800 */
[----:B------:R-:W-:Y:S06]  /*0a20*/  BAR.ARV 0x8, 0x120 ;  /* 0x0204800000007b1d */ /* 0x000fec0000002000 */
[----:B--2---:R-:W-:-:S13]  /*0a30*/  ISETP.LE.AND P0, PT, R0, UR7, PT ;  /* 0x0000000700007c0c */ /* 0x004fda000bf03270 */
[----:B------:R-:W-:Y:S05]  /*0a40*/  @P0 EXIT ;  /* 0x000000000000094d */ /* 0x000fea0003800000 */
[----:B------:R-:W2:Y:S01]  /*0a50*/  LDL R3, [R1] ;  /* 0x0000000001037983 */ /* 0x000ea20000100800 */
[----:B------:R-:W3:Y:S01]  /*0a60*/  S2UR UR4, SR_CgaCtaId ;  /* 0x00000000000479c3 */ /* 0x000ee20000008800 */
[----:B------:R-:W-:Y:S01]  /*0a70*/  UMOV UR37, 0x400 ;  /* 0x0000040000257882 */ /* 0x000fe20000000000 */
[----:B------:R-:W-:Y:S01]  /*0a80*/  IMAD.MOV.U32 R164, RZ, RZ, RZ ;  /* 0x000000ffffa47224 */ /* 0x000fe200078e00ff */
[----:B-1----:R-:W1:Y:S01]  /*0a90*/  S2R R2, SR_TID.X ;  /* 0x0000000000027919 */ /* 0x002e620000002100 */
[----:B------:R-:W-:Y:S01]  /*0aa0*/  UMOV UR39, URZ ;  /* 0x0000003f00277c82 */ /* 0x000fe20008000000 */
[----:B------:R-:W-:-:S03]  /*0ab0*/  UMOV UR36, URZ ;  /* 0x0000003f00247c82 */ /* 0x000fc60008000000 */
[----:B------:R-:W4:Y:S01]  /*0ac0*/  S2UR UR6, SR_SWINHI ;  /* 0x00000000000679c3 */ /* 0x000f220000002f00 */
[----:B---3--:R-:W-:-:S07]  /*0ad0*/  ULEA UR37, UR4, UR37, 0x18 ;  /* 0x0000002504257291 */ /* 0x008fce000f8ec03f */
[----:B------:R-:W-:Y:S01]  /*0ae0*/  UMOV UR4, UR37 ;  /* 0x0000002500047c82 */ /* 0x000fe20008000000 */
[----:B----4-:R-:W-:Y:S01]  /*0af0*/  UMOV UR5, UR6 ;  /* 0x0000000600057c82 */ /* 0x010fe20008000000 */
[----:B------:R-:W-:Y:S01]  /*0b00*/  IMAD.U32 R22, RZ, RZ, UR4 ;  /* 0x00000004ff167e24 */ /* 0x000fe2000f8e00ff */
[----:B------:R-:W-:Y:S01]  /*0b10*/  UMOV UR4, UR7 ;  /* 0x0000000700047c82 */ /* 0x000fe20008000000 */
[----:B-1----:R-:W-:Y:S02]  /*0b20*/  VIADD R171, R2, 0xffffff80 ;  /* 0xffffff8002ab7836 */ /* 0x002fe40000000000 */
[----:B------:R-:W-:-:S03]  /*0b30*/  IMAD.U32 R23, RZ, RZ, UR5 ;  /* 0x00000005ff177e24 */ /* 0x000fc6000f8e00ff */
[----:B------:R-:W-:-:S04]  /*0b40*/  SHF.R.S32.HI R0, RZ, 0x1f, R171 ;  /* 0x0000001fff007819 */ /* 0x000fc800000114ab */
[CC--:B------:R-:W-:Y:S02]  /*0b50*/  LEA.HI R2, R0.reuse, R171.reuse, RZ, 0x4 ;  /* 0x000000ab00027211 */ /* 0x0c0fe400078f20ff */
[----:B------:R-:W-:Y:S02]  /*0b60*/  LEA.HI R169, R0, R171, RZ, 0x5 ;  /* 0x000000ab00a97211 */ /* 0x000fe400078f28ff */
[----:B------:R-:W-:Y:S02]  /*0b70*/  SHF.R.S32.HI R5, RZ, 0x4, R2 ;  /* 0x00000004ff057819 */ /* 0x000fe40000011402 */
[----:B------:R-:W-:Y:S02]  /*0b80*/  SHF.R.S32.HI R169, RZ, 0x5, R169 ;  /* 0x00000005ffa97819 */ /* 0x000fe400000114a9 */
[C---:B------:R-:W-:Y:S02]  /*0b90*/  LEA.HI R4, R2.reuse, R5, RZ, 0x1 ;  /* 0x0000000502047211 */ /* 0x040fe400078f08ff */
[----:B------:R-:W-:-:S02]  /*0ba0*/  LOP3.LUT R2, R2, 0x3fffff0, RZ, 0xc0, !PT ;  /* 0x03fffff002027812 */ /* 0x000fc400078ec0ff */
[----:B------:R-:W-:-:S03]  /*0bb0*/  LOP3.LUT R4, R4, 0x1ffffffe, RZ, 0xc0, !PT ;  /* 0x1ffffffe04047812 */ /* 0x000fc600078ec0ff */
[----:B------:R-:W-:Y:S02]  /*0bc0*/  IMAD.IADD R2, R171, 0x1, -R2 ;  /* 0x00000001ab027824 */ /* 0x000fe400078e0a02 */
[----:B------:R-:W-:Y:S02]  /*0bd0*/  IMAD.IADD R4, R5, 0x1, -R4 ;  /* 0x0000000105047824 */ /* 0x000fe400078e0a04 */
[----:B------:R-:W-:-:S04]  /*0be0*/  IMAD R9, R169, 0x10, R2 ;  /* 0x00000010a9097824 */ /* 0x000fc800078e0202 */
[----:B------:R-:W-:Y:S01]  /*0bf0*/  IMAD R4, R9, 0x8, R4 ;  /* 0x0000000809047824 */ /* 0x000fe200078e0204 */
[----:B--2---:R-:W-:Y:S02]  /*0c00*/  R2UR UR8, R3 ;  /* 0x00000000030872ca */ /* 0x004fe400000e0000 */
[CC--:B------:R-:W-:Y:S02]  /*0c10*/  LEA.HI R3, R0.reuse, R171.reuse, RZ, 0x7 ;  /* 0x000000ab00037211 */ /* 0x0c0fe400078f38ff */
[----:B------:R-:W-:Y:S02]  /*0c20*/  LEA.HI R0, R0, R171, RZ, 0x3 ;  /* 0x000000ab00007211 */ /* 0x000fe400078f18ff */
[----:B------:R-:W-:Y:S02]  /*0c30*/  LOP3.LUT R166, R3, 0xffffff80, RZ, 0xc0, !PT ;  /* 0xffffff8003a67812 */ /* 0x000fe400078ec0ff */
[----:B------:R-:W-:Y:S02]  /*0c40*/  SHF.R.S32.HI R168, RZ, 0x7, R3 ;  /* 0x00000007ffa87819 */ /* 0x000fe40000011403 */
[----:B------:R-:W-:Y:S01]  /*0c50*/  LOP3.LUT R2, R0, 0x1ffffff8, RZ, 0xc0, !PT ;  /* 0x1ffffff800027812 */ /* 0x000fe200078ec0ff */
[----:B------:R-:W-:Y:S01]  /*0c60*/  IMAD.IADD R166, R171, 0x1, -R166 ;  /* 0x00000001aba67824 */ /* 0x000fe200078e0aa6 */
[----:B------:R-:W-:Y:S01]  /*0c70*/  LEA.HI R3, R3, R168, RZ, 0x1 ;  /* 0x000000a803037211 */ /* 0x000fe200078f08ff */
[----:B------:R-:W-:Y:S01]  /*0c80*/  ULOP3.LUT UR5, UR8, 0x1, URZ, 0xfc, !UPT ;  /* 0x0000000108057892 */ /* 0x000fe2000f8efc3f */
[----:B------:R-:W-:Y:S01]  /*0c90*/  SHF.R.S32.HI R162, RZ, 0x3, R0 ;  /* 0x00000003ffa27819 */ /* 0x000fe20000011400 */
[----:B------:R-:W-:Y:S01]  /*0ca0*/  IMAD.IADD R2, R171, 0x1, -R2 ;  /* 0x00000001ab027824 */ /* 0x000fe200078e0a02 */
[----:B------:R-:W-:-:S03]  /*0cb0*/  SHF.R.S32.HI R7, RZ, 0x1f, R166 ;  /* 0x0000001fff077819 */ /* 0x000fc600000114a6 */
[----:B------:R-:W-:Y:S01]  /*0cc0*/  IMAD.U32 R170, RZ, RZ, UR5 ;  /* 0x00000005ffaa7e24 */ /* 0x000fe2000f8e00ff */
[CC--:B------:R-:W-:Y:S01]  /*0cd0*/  LEA.HI R6, R7.reuse, R166.reuse, RZ, 0x2 ;  /* 0x000000a607067211 */ /* 0x0c0fe200078f10ff */
[----:B------:R-:W-:Y:S01]  /*0ce0*/  IMAD.SHL.U32 R160, R2, 0x8, RZ ;  /* 0x0000000802a07824 */ /* 0x000fe200078e00ff */
[----:B------:R-:W-:Y:S02]  /*0cf0*/  LEA.HI R7, R7, R166, RZ, 0x5 ;  /* 0x000000a607077211 */ /* 0x000fe400078f28ff */
[--C-:B------:R-:W-:Y:S02]  /*0d00*/  SHF.R.S32.HI R5, RZ, 0x2, R6.reuse ;  /* 0x00000002ff057819 */ /* 0x100fe40000011406 */
[----:B------:R-:W-:Y:S02]  /*0d10*/  SHF.R.S32.HI R8, RZ, 0x1f, R6 ;  /* 0x0000001fff087819 */ /* 0x000fe40000011406 */
[----:B------:R-:W-:Y:S02]  /*0d20*/  SHF.R.S32.HI R7, RZ, 0x5, R7 ;  /* 0x00000005ff077819 */ /* 0x000fe40000011407 */
[----:B------:R-:W-:-:S04]  /*0d30*/  LEA.HI R8, R8, R5, RZ, 0x3 ;  /* 0x0000000508087211 */ /* 0x000fc800078f18ff */
[----:B------:R-:W-:-:S05]  /*0d40*/  LOP3.LUT R8, R8, 0xfffffff8, RZ, 0xc0, !PT ;  /* 0xfffffff808087812 */ /* 0x000fca00078ec0ff */
[----:B------:R-:W-:Y:S01]  /*0d50*/  IMAD.IADD R8, R5, 0x1, -R8 ;  /* 0x0000000105087824 */ /* 0x000fe200078e0a08 */
[----:B------:R-:W-:Y:S01]  /*0d60*/  LOP3.LUT R5, R3, 0x3fffffe, RZ, 0xc0, !PT ;  /* 0x03fffffe03057812 */ /* 0x000fe200078ec0ff */
[----:B------:R-:W-:Y:S02]  /*0d70*/  IMAD.SHL.U32 R3, R4, 0x8, RZ ;  /* 0x0000000804037824 */ /* 0x000fe400078e00ff */
[----:B------:R-:W-:Y:S02]  /*0d80*/  IMAD R8, R7, 0x10, R8 ;  /* 0x0000001007087824 */ /* 0x000fe400078e0208 */
[----:B------:R-:W-:Y:S01]  /*0d90*/  IMAD.WIDE R22, R3, 0x2, R22 ;  /* 0x0000000203167825 */ /* 0x000fe200078e0216 */
[----:B------:R-:W-:-:S03]  /*0da0*/  LOP3.LUT R3, R6, 0x7ffffffc, RZ, 0xc0, !PT ;  /* 0x7ffffffc06037812 */ /* 0x000fc600078ec0ff */
[----:B------:R-:W-:Y:S02]  /*0db0*/  IMAD.IADD R5, R168, 0x1, -R5 ;  /* 0x00000001a8057824 */ /* 0x000fe400078e0a05 */
[----:B------:R-:W-:Y:S02]  /*0dc0*/  IMAD.IADD R16, R166, 0x1, -R3 ;  /* 0x00000001a6107824 */ /* 0x000fe400078e0a03 */
[----:B------:R-:W-:-:S07]  /*0dd0*/  IMAD R167, R5, 0x40, R8 ;  /* 0x0000004005a77824 */ /* 0x000fce00078e0208 */
.L_x_956:
[----:B------:R-:W-:Y:S01]  /*0de0*/  ULDC UR5, c[0x0][0xdd0] ;  /* 0x0003740000057ab9 */ /* 0x000fe20000000800 */
[----:B-1----:R-:W1:Y:S01]  /*0df0*/  LDC R0, c[0x0][0xde8] ;  /* 0x00037a00ff007b82 */ /* 0x002e620000000800 */
[----:B------:R-:W-:Y:S01]  /*0e00*/  UISETP.NE.AND UP0, UPT, UR5, 0x1, UPT ;  /* 0x000000010500788c */ /* 0x000fe2000bf05270 */
[----:B------:R-:W-:-:S10]  /*0e10*/  UMOV UR8, UR4 ;  /* 0x0000000400087c82 */ /* 0x000fd40008000000 */
[----:B------:R-:W-:Y:S01]  /*0e20*/  @UP0 ULDC UR6, c[0x0][0xdd4] ;  /* 0x0003750000060ab9 */ /* 0x000fe20000000800 */
[----:B------:R-:W-:Y:S01]  /*0e30*/  @UP0 ULDC UR9, c[0x0][0xdd8] ;  /* 0x0003760000090ab9 */ /* 0x000fe20000000800 */
[----:B------:R-:W-:-:S04]  /*0e40*/  UIMAD.WIDE.U32 UR6, UR4, UR6, URZ ;  /* 0x00000006040672a5 */ /* 0x000fc8000f8e003f */
[----:B------:R-:W-:-:S04]  /*0e50*/  @UP0 USHF.R.U32.HI UR8, URZ, UR9, UR7 ;  /* 0x000000093f080299 */ /* 0x000fc80008011607 */
[----:B------:R-:W-:Y:S02]  /*0e60*/  UIADD3 UR6, -UR8, URZ, URZ ;  /* 0x0000003f08067290 */ /* 0x000fe4000fffe13f */
[----:B-1----:R-:W-:Y:S02]  /*0e70*/  ISETP.LE.AND P0, PT, R0, UR8, PT ;  /* 0x0000000800007c0c */ /* 0x002fe4000bf03270 */
[----:B------:R-:W-:-:S11]  /*0e80*/  UIMAD UR7, UR5, UR6, UR4 ;  /* 0x00000006050772a4 */ /* 0x000fd6000f8e0204 */
[----:B--234-:R-:W-:Y:S05]  /*0e90*/  @!P0 BRA `(.L_x_864) ;  /* 0x0000000000208947 */ /* 0x01cfea0003800000 */
[----:B------:R-:W-:Y:S01]  /*0ea0*/  ULDC UR6, c[0x0][0xddc] ;  /* 0x0003770000067ab9 */ /* 0x000fe20000000800 */
[----:B------:R-:W-:Y:S01]  /*0eb0*/  UMOV UR46, UR7 ;  /* 0x00000007002e7c82 */ /* 0x000fe20008000000 */
[----:B------:R-:W-:-:S11]  /*0ec0*/  UISETP.NE.AND UP0, UPT, UR6, 0x1, UPT ;  /* 0x000000010600788c */ /* 0x000fd6000bf05270 */
[----:B------:R-:W-:Y:S02]  /*0ed0*/  @UP0 ULDC.64 UR10, c[0x0][0xde0] ;  /* 0x00037800000a0ab9 */ /* 0x000fe40000000a00 */
[----:B------:R-:W-:-:S04]  /*0ee0*/  UIMAD.WIDE.U32 UR4, UR7, UR10, URZ ;  /* 0x0000000a070472a5 */ /* 0x000fc8000f8e003f */
[----:B------:R-:W-:-:S04]  /*0ef0*/  @UP0 USHF.R.U32.HI UR46, URZ, UR11, UR5 ;  /* 0x0000000b3f2e0299 */ /* 0x000fc80008011605 */
[----:B------:R-:W-:Y:S01]  /*0f00*/  UIMAD UR4, UR46, UR6, URZ ;  /* 0x000000062e0472a4 */ /* 0x000fe2000f8e023f */
[----:B------:R-:W-:Y:S11]  /*0f10*/  BRA `(.L_x_865) ;  /* 0x00000000001c7947 */ /* 0x000ff60003800000 */
.L_x_864:
[----:B------:R-:W-:Y:S01]  /*0f20*/  ULDC UR6, c[0x0][0xdc4] ;  /* 0x0003710000067ab9 */ /* 0x000fe20000000800 */
[----:B------:R-:W-:Y:S01]  /*0f30*/  UMOV UR46, UR7 ;  /* 0x00000007002e7c82 */ /* 0x000fe20008000000 */
[----:B------:R-:W-:-:S11]  /*0f40*/  UISETP.NE.AND UP0, UPT, UR6, 0x1, UPT ;  /* 0x000000010600788c */ /* 0x000fd6000bf05270 */
[----:B------:R-:W-:Y:S02]  /*0f50*/  @UP0 ULDC.64 UR10, c[0x0][0xdc8] ;  /* 0x00037200000a0ab9 */ /* 0x000fe40000000a00 */
[----:B------:R-:W-:-:S04]  /*0f60*/  UIMAD.WIDE.U32 UR4, UR7, UR10, URZ ;  /* 0x0000000a070472a5 */ /* 0x000fc8000f8e003f */
[----:B------:R-:W-:-:S04]  /*0f70*/  @UP0 USHF.R.U32.HI UR46, URZ, UR11, UR5 ;  /* 0x0000000b3f2e0299 */ /* 0x000fc80008011605 */
[----:B------:R-:W-:-:S12]  /*0f80*/  UIMAD UR4, UR46, UR6, URZ ;  /* 0x000000062e0472a4 */ /* 0x000fd8000f8e023f */
.L_x_865:
[----:B------:R-:W1:Y:S01]  /*0f90*/  LDC.64 R10, c[0x0][0x9e0] ;  /* 0x00027800ff0a7b82 */ /* 0x000e620000000a00 */
[----:B------:R-:W-:Y:S01]  /*0fa0*/  ULDC UR43, c[0x0][0xdb8] ;  /* 0x00036e00002b7ab9 */ /* 0x000fe20000000800 */
[----:B------:R-:W-:Y:S02]  /*0fb0*/  ULOP3.LUT UR5, URZ, UR46, URZ, 0x33, !UPT ;  /* 0x0000002e3f057292 */ /* 0x000fe4000f8e333f */
[----:B------:R-:W-:Y:S01]  /*0fc0*/  UISETP.NE.AND UP0, UPT, UR43, 0x1, UPT ;  /* 0x000000012b00788c */ /* 0x000fe2000bf05270 */
[----:B------:R-:W-:Y:S01]  /*0fd0*/  ULDC UR6, c[0x0][0xdac] ;  /* 0x00036b0000067ab9 */ /* 0x000fe20000000800 */
[----:B------:R-:W-:Y:S02]  /*0fe0*/  UIADD3 UR4, UR7, -UR4, URZ ;  /* 0x8000000407047290 */ /* 0x000fe4000fffe03f */
[----:B------:R-:W2:Y:S01]  /*0ff0*/  LDC R17, c[0x0][0x404] ;  /* 0x00010100ff117b82 */ /* 0x000ea20000000800 */
[----:B------:R-:W-:Y:S01]  /*1000*/  UIADD3 UR5, UR5, UR6, URZ ;  /* 0x0000000605057290 */ /* 0x000fe2000fffe03f */
[----:B------:R-:W-:Y:S01]  /*1010*/  ULDC UR7, c[0x0][0xdc4] ;  /* 0x0003710000077ab9 */ /* 0x000fe20000000800 */
[----:B------:R-:W-:-:S02]  /*1020*/  ULDC.64 UR10, c[0x0][0x3f8] ;  /* 0x0000fe00000a7ab9 */ /* 0x000fc40000000a00 */
[----:B------:R-:W-:Y:S01]  /*1030*/  USHF.L.U32 UR42, UR5, 0x7, URZ ;  /* 0x00000007052a7899 */ /* 0x000fe2000800063f */
[----:B------:R-:W-:Y:S01]  /*1040*/  ISETP.NE.U32.AND P0, PT, RZ, UR10, PT ;  /* 0x0000000aff007c0c */ /* 0x000fe2000bf05070 */
[----:B------:R-:W-:Y:S01]  /*1050*/  UIMAD UR8, UR8, UR7, UR4 ;  /* 0x00000007080872a4 */ /* 0x000fe2000f8e0204 */
[----:B------:R-:W3:Y:S01]  /*1060*/  LDC R8, c[0x0][0x288] ;  /* 0x0000a200ff087b82 */ /* 0x000ee20000000800 */
[----:B------:R-:W-:Y:S01]  /*1070*/  @UP0 ULDC UR6, c[0x0][0xdc0] ;  /* 0x0003700000060ab9 */ /* 0x000fe20000000800 */
[----:B------:R-:W-:Y:S01]  /*1080*/  @UP0 ULDC UR4, c[0x0][0xdbc] ;  /* 0x00036f0000040ab9 */ /* 0x000fe20000000800 */
[----:B------:R-:W-:Y:S01]  /*1090*/  IMAD.U32 R165, RZ, RZ, UR42 ;  /* 0x0000002affa57e24 */ /* 0x000fe2000f8e00ff */
[----:B------:R-:W-:Y:S01]  /*10a0*/  UIMAD.WIDE.U32 UR4, UR8, UR4, URZ ;  /* 0x00000004080472a5 */ /* 0x000fe2000f8e003f */
[----:B------:R-:W-:Y:S01]  /*10b0*/  ISETP.NE.AND.EX P0, PT, RZ, UR11, PT, P0 ;  /* 0x0000000bff007c0c */ /* 0x000fe2000bf05300 */
[----:B------:R-:W-:Y:S02]  /*10c0*/  UMOV UR44, UR8 ;  /* 0x00000008002c7c82 */ /* 0x000fe40008000000 */
[----:B------:R-:W4:Y:S01]  /*10d0*/  LDC R6, c[0x0][0x2e0] ;  /* 0x0000b800ff067b82 */ /* 0x000f220000000800 */
[----:B-1----:R-:W-:Y:S01]  /*10e0*/  ISETP.GE.AND P1, PT, R11, 0x1, PT ;  /* 0x000000010b00780c */ /* 0x002fe20003f26270 */
[----:B------:R-:W-:-:S04]  /*10f0*/  @UP0 USHF.R.U32.HI UR44, URZ, UR6, UR5 ;  /* 0x000000063f2c0299 */ /* 0x000fc80008011605 */
[----:B------:R-:W-:Y:S01]  /*1100*/  UIADD3 UR4, -UR44, URZ, URZ ;  /* 0x0000003f2c047290 */ /* 0x000fe2000fffe13f */
[----:B--2---:R-:W-:-:S03]  /*1110*/  SEL R17, R17, 0x1, P0 ;  /* 0x0000000111117807 */ /* 0x004fc60000000000 */
[----:B------:R-:W-:Y:S01]  /*1120*/  UIMAD UR43, UR43, UR4, UR8 ;  /* 0x000000042b2b72a4 */ /* 0x000fe2000f8e0208 */
[----:B---3--:R-:W-:-:S05]  /*1130*/  IADD3 R0, R165, 0x80, -R8 ;  /* 0x00000080a5007810 */ /* 0x008fca0007ffe808 */
[CC--:B----4-:R-:W-:Y:S02]  /*1140*/  IMAD R173, R17.reuse, R6.reuse, R0 ;  /* 0x0000000611ad7224 */ /* 0x0d0fe400078e0200 */
[----:B------:R-:W-:Y:S02]  /*1150*/  IMAD R73, R17, R6, RZ ;  /* 0x0000000611497224 */ /* 0x000fe400078e02ff */
[----:B------:R-:W-:Y:S01]  /*1160*/  IMAD.IADD R0, R173, 0x1, R10 ;  /* 0x00000001ad007824 */ /* 0x000fe200078e020a */
[----:B------:R-:W-:Y:S06]  /*1170*/  @!P1 BRA `(.L_x_866) ;  /* 0x0000000000409947 */ /* 0x000fec0003800000 */
[C---:B------:R-:W-:Y:S01]  /*1180*/  ISETP.GT.AND P0, PT, R173.reuse, RZ, PT ;  /* 0x000000ffad00720c */ /* 0x040fe20003f04270 */
[----:B------:R-:W-:-:S12]  /*1190*/  VIADD R2, R173, 0xffffffff ;  /* 0xffffffffad027836 */ /* 0x000fd80000000000 */
[----:B------:R-:W-:Y:S05]  /*11a0*/  @P0 BRA `(.L_x_867) ;  /* 0x00000000001c0947 */ /* 0x000fea0003800000 */
[----:B------:R-:W-:Y:S01]  /*11b0*/  ISETP.NE.AND P0, PT, R11, 0x1, PT ;  /* 0x000000010b00780c */ /* 0x000fe20003f05270 */
[----:B------:R-:W-:-:S12]  /*11c0*/  IMAD.MOV R3, RZ, RZ, -R173 ;  /* 0x000000ffff037224 */ /* 0x000fd800078e0aad */
[----:B------:R-:W1:Y:S02]  /*11d0*/  @P0 LDC.64 R4, c[0x0][0x9e8] ;  /* 0x00027a00ff040b82 */ /* 0x000e640000000a00 */
[----:B-1----:R-:W-:-:S05]  /*11e0*/  @P0 IMAD.HI.U32 R2, R3, R4, RZ ;  /* 0x0000000403020227 */ /* 0x002fca00078e00ff */
[----:B------:R-:W-:-:S04]  /*11f0*/  @P0 SHF.R.U32.HI R3, RZ, R5, R2 ;  /* 0x00000005ff030219 */ /* 0x000fc80000011602 */
[----:B------:R-:W-:Y:S01]  /*1200*/  LOP3.LUT R2, RZ, R3, RZ, 0x33, !PT ;  /* 0x00000003ff027212 */ /* 0x000fe200078e33ff */
[----:B------:R-:W-:Y:S06]  /*1210*/  BRA `(.L_x_868) ;  /* 0x0000000000107947 */ /* 0x000fec0003800000 */
.L_x_867:
[----:B------:R-:W-:-:S13]  /*1220*/  ISETP.NE.AND P0, PT, R11, 0x1, PT ;  /* 0x000000010b00780c */ /* 0x000fda0003f05270 */
[----:B------:R-:W1:Y:S02]  /*1230*/  @P0 LDC.64 R4, c[0x0][0x9e8] ;  /* 0x00027a00ff040b82 */ /* 0x000e640000000a00 */
[----:B-1----:R-:W-:-:S05]  /*1240*/  @P0 IMAD.HI.U32 R4, R2, R4, RZ ;  /* 0x0000000402040227 */ /* 0x002fca00078e00ff */
[----:B------:R-:W-:-:S07]  /*1250*/  @P0 SHF.R.U32.HI R2, RZ, R5, R4 ;  /* 0x00000005ff020219 */ /* 0x000fce0000011604 */
.L_x_868:
[----:B------:R-:W-:-:S05]  /*1260*/  IMAD R3, R2, R11, R11 ;  /* 0x0000000b02037224 */ /* 0x000fca00078e020b */
[----:B------:R-:W-:-:S07]  /*1270*/  VIMNMX R0, R0, R3, PT ;  /* 0x0000000300007248 */ /* 0x000fce0003fe0100 */
.L_x_866:
[----:B------:R-:W-:Y:S01]  /*1280*/  VIADD R2, R0, 0x5f ;  /* 0x0000005f00027836 */ /* 0x000fe20000000000 */
[----:B------:R-:W-:Y:S01]  /*1290*/  IADD3 R4, -R8, UR42, RZ ;  /* 0x0000002a08047c10 */ /* 0x000fe2000fffe1ff */
[----:B------:R-:W-:Y:S01]  /*12a0*/  IMAD R0, R17, R6, 0x5f ;  /* 0x0000005f11007424 */ /* 0x000fe200078e0206 */
[----:B------:R-:W-:Y:S01]  /*12b0*/  ULDC UR4, c[0x0][0x9dc] ;  /* 0x0002770000047ab9 */ /* 0x000fe20000000800 */
[----:B------:R-:W-:-:S04]  /*12c0*/  IMAD.HI R2, R2, 0x2aaaaaab, RZ ;  /* 0x2aaaaaab02027827 */ /* 0x000fc800078e02ff */
[----:B------:R-:W-:Y:S01]  /*12d0*/  IMAD.HI R0, R0, 0x2aaaaaab, RZ ;  /* 0x2aaaaaab00007827 */ /* 0x000fe200078e02ff */
[----:B------:R-:W-:-:S03]  /*12e0*/  SHF.R.U32.HI R5, RZ, 0x1f, R2 ;  /* 0x0000001fff057819 */ /* 0x000fc60000011602 */
[----:B------:R-:W-:Y:S01]  /*12f0*/  IMAD R4, R17, R6, R4 ;  /* 0x0000000611047224 */ /* 0x000fe200078e0204 */
[----:B------:R-:W-:Y:S02]  /*1300*/  SHF.R.U32.HI R3, RZ, 0x1f, R0 ;  /* 0x0000001fff037819 */ /* 0x000fe40000011600 */
[----:B------:R-:W-:Y:S02]  /*1310*/  LEA.HI.SX32 R72, R2, R5, 0x1c ;  /* 0x0000000502487211 */ /* 0x000fe400078fe2ff */
[----:B------:R-:W-:Y:S01]  /*1320*/  LEA.HI.SX32 R3, R0, R3, 0x1c ;  /* 0x0000000300037211 */ /* 0x000fe200078fe2ff */
[----:B------:R-:W-:-:S03]  /*1330*/  VIADD R0, R4, -UR4 ;  /* 0x8000000404007c36 */ /* 0x000fc60008000000 */
[----:B------:R-:W-:Y:S01]  /*1340*/  VIMNMX R72, R3, R72, PT ;  /* 0x0000004803487248 */ /* 0x000fe20003fe0100 */
[----:B------:R-:W-:Y:S06]  /*1350*/  @!P1 BRA `(.L_x_869) ;  /* 0x00000000003c9947 */ /* 0x000fec0003800000 */
[----:B------:R-:W-:-:S13]  /*1360*/  ISETP.GT.AND P0, PT, R4, -0x1, PT ;  /* 0xffffffff0400780c */ /* 0x000fda0003f04270 */
[----:B------:R-:W-:Y:S05]  /*1370*/  @P0 BRA `(.L_x_870) ;  /* 0x00000000001c0947 */ /* 0x000fea0003800000 */
[----:B------:R-:W-:Y:S02]  /*1380*/  ISETP.NE.AND P0, PT, R11, 0x1, PT ;  /* 0x000000010b00780c */ /* 0x000fe40003f05270 */
[----:B------:R-:W-:-:S11]  /*1390*/  LOP3.LUT R3, RZ, R4, RZ, 0x33, !PT ;  /* 0x00000004ff037212 */ /* 0x000fd600078e33ff */
[----:B------:R-:W1:Y:S02]  /*13a0*/  @P0 LDC.64 R6, c[0x0][0x9e8] ;  /* 0x00027a00ff060b82 */ /* 0x000e640000000a00 */
[----:B-1----:R-:W-:-:S05]  /*13b0*/  @P0 IMAD.HI.U32 R2, R3, R6, RZ ;  /* 0x0000000603020227 */ /* 0x002fca00078e00ff */
[----:B------:R-:W-:-:S04]  /*13c0*/  @P0 SHF.R.U32.HI R3, RZ, R7, R2 ;  /* 0x00000007ff030219 */ /* 0x000fc80000011602 */
[----:B------:R-:W-:Y:S01]  /*13d0*/  LOP3.LUT R4, RZ, R3, RZ, 0x33, !PT ;  /* 0x00000003ff047212 */ /* 0x000fe200078e33ff */
[----:B------:R-:W-:Y:S06]  /*13e0*/  BRA `(.L_x_871) ;  /* 0x0000000000107947 */ /* 0x000fec0003800000 */
.L_x_870:
[----:B------:R-:W-:-:S13]  /*13f0*/  ISETP.NE.AND P0, PT, R11, 0x1, PT ;  /* 0x000000010b00780c */ /* 0x000fda0003f05270 */
[----:B------:R-:W1:Y:S02]  /*1400*/  @P0 LDC.64 R2, c[0x0][0x9e8] ;  /* 0x00027a00ff020b82 */ /* 0x000e640000000a00 */
[----:B-1----:R-:W-:-:S05]  /*1410*/  @P0 IMAD.HI.U32 R2, R4, R2, RZ ;  /* 0x0000000204020227 */ /* 0x002fca00078e00ff */
[----:B------:R-:W-:-:S07]  /*1420*/  @P0 SHF.R.U32.HI R4, RZ, R3, R2 ;  /* 0x00000003ff040219 */ /* 0x000fce0000011602 */
.L_x_871:
[----:B------:R-:W-:-:S05]  /*1430*/  IMAD R3, R4, R11, RZ ;  /* 0x0000000b04037224 */ /* 0x000fca00078e02ff */
[----:B------:R-:W-:-:S07]  /*1440*/  VIMNMX R0, R0, R3, !PT ;  /* 0x0000000300007248 */ /* 0x000fce0007fe0100 */
.L_x_869:
[----:B------:R-:W-:Y:S01]  /*1450*/  IMAD.HI R2, R0, 0x2aaaaaab, RZ ;  /* 0x2aaaaaab00027827 */ /* 0x000fe200078e02ff */
[----:B------:R-:W-:Y:S02]  /*1460*/  PLOP3.LUT P0, PT, PT, PT, PT, 0x80, 0x0 ;  /* 0x000000000000781c */ /* 0x000fe40003f0f070 */
[----:B------:R-:W-:Y:S02]  /*1470*/  CS2R R86, SRZ ;  /* 0x0000000000567805 */ /* 0x000fe4000001ff00 */
[----:B------:R-:W-:Y:S01]  /*1480*/  CS2R R84, SRZ ;  /* 0x0000000000547805 */ /* 0x000fe2000001ff00 */
[----:B------:R-:W-:Y:S01]  /*1490*/  IMAD.MOV.U32 R0, RZ, RZ, RZ ;  /* 0x000000ffff007224 */ /* 0x000fe200078e00ff */
[----:B------:R-:W-:Y:S02]  /*14a0*/  SHF.R.U32.HI R3, RZ, 0x1f, R2 ;  /* 0x0000001fff037819 */ /* 0x000fe40000011602 */
[----:B------:R-:W-:Y:S02]  /*14b0*/  CS2R R82, SRZ ;  /* 0x0000000000527805 */ /* 0x000fe4000001ff00 */
[----:B------:R-:W-:-:S02]  /*14c0*/  CS2R R80, SRZ ;  /* 0x0000000000507805 */ /* 0x000fc4000001ff00 */
[----:B------:R-:W-:Y:S02]  /*14d0*/  CS2R R78, SRZ ;  /* 0x00000000004e7805 */ /* 0x000fe4000001ff00 */
[----:B------:R-:W-:Y:S02]  /*14e0*/  LEA.HI.SX32 R3, R2, R3, 0x1c ;  /* 0x0000000302037211 */ /* 0x000fe400078fe2ff */
[----:B------:R-:W-:Y:S02]  /*14f0*/  CS2R R76, SRZ ;  /* 0x00000000004c7805 */ /* 0x000fe4000001ff00 */
[----:B------:R-:W-:Y:S02]  /*1500*/  CS2R R74, SRZ ;  /* 0x00000000004a7805 */ /* 0x000fe4000001ff00 */
[----:B------:R-:W-:Y:S02]  /*1510*/  CS2R R28, SRZ ;  /* 0x00000000001c7805 */ /* 0x000fe4000001ff00 */
[----:B------:R-:W-:-:S02]  /*1520*/  VIMNMX R19, RZ, R3, !PT ;  /* 0x00000003ff137248 */ /* 0x000fc40007fe0100 */
[----:B------:R-:W-:Y:S02]  /*1530*/  CS2R R70, SRZ ;  /* 0x0000000000467805 */ /* 0x000fe4000001ff00 */
[----:B------:R-:W-:Y:S02]  /*1540*/  CS2R R68, SRZ ;  /* 0x0000000000447805 */ /* 0x000fe4000001ff00 */
[----:B------:R-:W-:Y:S02]  /*1550*/  CS2R R66, SRZ ;  /* 0x0000000000427805 */ /* 0x000fe4000001ff00 */
[----:B------:R-:W-:Y:S02]  /*1560*/  ISETP.GT.AND P1, PT, R72, R19, PT ;  /* 0x000000134800720c */ /* 0x000fe40003f24270 */
        /* <DEDUP_REMOVED lines=20> */
[----:B------:R-:W-:Y:S01]  /*16b0*/  CS2R R8, SRZ ;  /* 0x0000000000087805 */ /* 0x000fe2000001ff00 */
[----:B------:R-:W-:-:S02]  /*16c0*/  IMAD.MOV.U32 R25, RZ, RZ, RZ ;  /* 0x000000ffff197224 */ /* 0x000fc400078e00ff */
[----:B------:R-:W-:Y:S01]  /*16d0*/  IMAD.MOV.U32 R10, RZ, RZ, RZ ;  /* 0x000000ffff0a7224 */ /* 0x000fe200078e00ff */
[----:B------:R-:W-:Y:S06]  /*16e0*/  @!P1 BRA `(.L_x_872) ;  /* 0x000000c800d89947 */ /* 0x000fec0003800000 */
[----:B------:R-:W1:Y:S01]  /*16f0*/  SHFL.IDX PT, R0, R168, RZ, 0x1f ;  /* 0x00001fffa8007589 */ /* 0x000e6200000e0000 */
[----:B------:R-:W-:-:S04]  /*1700*/  UIADD3 UR6, UR37, 0xc400, URZ ;  /* 0x0000c40025067890 */ /* 0x000fc8000fffe03f */
[----:B------:R-:W-:-:S06]  /*1710*/  ULOP3.LUT UP0, URZ, UR6, 0x1bf, URZ, 0xc0, !UPT ;  /* 0x000001bf063f7892 */ /* 0x000fcc000f80c03f */
[----:B------:R-:W-:Y:S02]  /*1720*/  PLOP3.LUT P0, PT, PT, PT, UP0, 0x80, 0x0 ;  /* 0x000000000000781c */ /* 0x000fe40003f0f008 */
[----:B-1----:R-:W-:-:S13]  /*1730*/  R2UR UR4, R0 ;  /* 0x00000000000472ca */ /* 0x002fda00000e0000 */
[----:B------:R-:W-:-:S04]  /*1740*/  ULEA.HI UR5, UR4, UR4, URZ, 0x1 ;  /* 0x0000000404057291 */ /* 0x000fc8000f8f083f */
        /* <DEDUP_REMOVED lines=13> */
[----:B------:R-:W-:Y:S02]  /*1820*/  IMAD.U32 R10, RZ, RZ, UR6 ;  /* 0x00000006ff0a7e24 */ /* 0x000fe4000f8e00ff */
[----:B------:R-:W-:Y:S02]  /*1830*/  IMAD.U32 R6, RZ, RZ, UR4 ;  /* 0x00000004ff067e24 */ /* 0x000fe4000f8e00ff */
[----:B------:R-:W-:-:S02]  /*1840*/  IMAD.U32 R7, RZ, RZ, UR5 ;  /* 0x00000005ff077e24 */ /* 0x000fc4000f8e00ff */
[----:B------:R-:W-:Y:S02]  /*1850*/  IMAD.U32 R11, RZ, RZ, UR7 ;  /* 0x00000007ff0b7e24 */ /* 0x000fe4000f8e00ff */
[----:B------:R-:W-:Y:S02]  /*1860*/  IMAD.MOV.U32 R8, RZ, RZ, 0x70 ;  /* 0x00000070ff087424 */ /* 0x000fe400078e00ff */
[----:B------:R-:W-:Y:S02]  /*1870*/  IMAD.MOV.U32 R12, RZ, RZ, 0x1 ;  /* 0x00000001ff0c7424 */ /* 0x000fe400078e00ff */
[----:B-1----:R-:W-:-:S07]  /*1880*/  IMAD.MOV.U32 R13, RZ, RZ, RZ ;  /* 0x000000ffff0d7224 */ /* 0x002fce00078e00ff */
[----:B------:R-:W-:-:S07]  /*1890*/  LEPC R20, `(.L_x_873) ;  /* 0x000000001014794e */ /* 0x000fce0000000000 */
[----:B--2---:R-:W-:Y:S05]  /*18a0*/  CALL.ABS.NOINC R2 ;  /* 0x0000000002007343 */ /* 0x004fea0003c00000 */
.L_x_873:
[----:B------:R-:W-:Y:S02]  /*18b0*/  LEA.HI R0, R164, R164, RZ, 0x1 ;  /* 0x000000a4a4007211 */ /* 0x000fe400078f08ff */
[----:B------:R-:W-:Y:S02]  /*18c0*/  R2UR UR4, R170 ;  /* 0x00000000aa0472ca */ /* 0x000fe400000e0000 */
[----:B------:R-:W-:-:S05]  /*18d0*/  LOP3.LUT R3, R0, 0xfffffffe, RZ, 0xc0, !PT ;  /* 0xfffffffe00037812 */ /* 0x000fca00078ec0ff */
[----:B------:R-:W-:-:S05]  /*18e0*/  IMAD.IADD R0, R164, 0x1, -R3 ;  /* 0x00000001a4007824 */ /* 0x000fca00078e0a03 */
[----:B------:R-:W-:Y:S01]  /*18f0*/  SHF.L.U32 R0, R0, 0x1f, RZ ;  /* 0x0000001f00007819 */ /* 0x000fe200000006ff */
[----:B------:R-:W-:-:S03]  /*1900*/  IMAD.U32 R2, RZ, RZ, UR4 ;  /* 0x00000004ff027e24 */ /* 0x000fc6000f8e00ff */
[----:B------:R-:W1:Y:S02]  /*1910*/  SYNCS.PHASECHK.TRANS64.TRYWAIT P1, [UR37+0x2a800], R0 ;  /* 0x02a80000ff0075a7 */ /* 0x000e640008020165 */
[----:B------:R-:W-:Y:S01]  /*1920*/  ISETP.NE.AND P0, PT, R2, 0x3, PT ;  /* 0x000000030200780c */ /* 0x000fe20003f05270 */
[----:B-1----:R-:W-:-:S12]  /*1930*/  @!P1 BRA `(.L_x_874) ;  /* 0x0000010c00dc9947 */ /* 0x002fd80003800000 */
.L_x_1021:
[----:B------:R-:W-:Y:S05]  /*1940*/  @!P0 BRA `(.L_x_875) ;  /* 0x0000000000048947 */ /* 0x000fea0003800000 */
[----:B------:R-:W-:Y:S01]  /*1950*/  BPT.TRAP 0x1 ;  /* 0x000000040000795c */ /* 0x000fe20000300000 */
.L_x_875:
[----:B-1----:R-:W-:Y:S02]  /*1960*/  IMAD.U32 R3, RZ, RZ, UR36 ;  /* 0x00000024ff037e24 */ /* 0x002fe4000f8e00ff */
[----:B------:R-:W-:-:S03]  /*1970*/  IMAD.U32 R0, RZ, RZ, UR39 ;  /* 0x00000027ff007e24 */ /* 0x000fc6000f8e00ff */
[----:B------:R-:W-:Y:S02]  /*1980*/  LEA R3, R3, UR37, 0x3 ;  /* 0x0000002503037c11 */ /* 0x000fe4000f8e18ff */
[----:B------:R-:W-:-:S04]  /*1990*/  SHF.L.U32 R0, R0, 0x1f, RZ ;  /* 0x0000001f00007819 */ /* 0x000fc800000006ff */
[----:B------:R1:W2:Y:S01]  /*19a0*/  SYNCS.PHASECHK.TRANS64.TRYWAIT P1, [R3+URZ+0x2a830], R0 ;  /* 0x02a83000030075a7 */ /* 0x0002a2000802017f */
[----:B------:R-:W-:Y:S05]  /*19b0*/  @!P0 BRA `(.L_x_876) ;  /* 0x0000000000048947 */ /* 0x000fea0003800000 */
[----:B------:R-:W-:Y:S01]  /*19c0*/  BPT.TRAP 0x1 ;  /* 0x000000040000795c */ /* 0x000fe20000300000 */
.L_x_876:
[----:B------:R-:W3:Y:S01]  /*19d0*/  S2R R2, SR_TID.X ;  /* 0x0000000000027919 */ /* 0x000ee20000002100 */
[----:B------:R-:W-:Y:S02]  /*19e0*/  LOP3.LUT R18, R18, 0xffefffff, RZ, 0xc0, !PT ;  /* 0xffefffff12127812 */ /* 0x000fe400078ec0ff */
[----:B---3--:R-:W-:-:S13]  /*19f0*/  LOP3.LUT P2, RZ, R2, 0x7f, RZ, 0xc0, !PT ;  /* 0x0000007f02ff7812 */ /* 0x008fda000784c0ff */
[----:B------:R-:W-:Y:S01]  /*1a00*/  @P2 LOP3.LUT R18, R18, 0x100000, RZ, 0xfc, !PT ;  /* 0x0010000012122812 */ /* 0x000fe200078efcff */
[----:B--2---:R-:W-:Y:S06]  /*1a10*/  @P1 BRA `(.L_x_877) ;  /* 0x0000000000081947 */ /* 0x004fec0003800000 */
[----:B------:R-:W2:Y:S02]  /*1a20*/  SYNCS.PHASECHK.TRANS64.TRYWAIT P1, [R3+URZ+0x2a830], R0 ;  /* 0x02a83000030075a7 */ /* 0x000ea4000802017f */
[----:B--2---:R-:W-:Y:S05]  /*1a30*/  @!P1 BRA `(.L_x_878) ;  /* 0x0000010c00b49947 */ /* 0x004fea0003800000 */
.L_x_877:
        /* <DEDUP_REMOVED lines=10> */
[----:B------:R-:W3:Y:S01]  /*1ae0*/  S2R R82, SR_TID.X ;  /* 0x0000000000527919 */ /* 0x000ee20000002100 */
[----:B------:R-:W-:Y:S01]  /*1af0*/  UMOV UR17, 0x40000040 ;  /* 0x4000004000117882 */ /* 0x000fe20000000000 */
[----:B------:R-:W-:Y:S01]  /*1b00*/  UMOV UR19, 0x40000040 ;  /* 0x4000004000137882 */ /* 0x000fe20000000000 */
[----:B------:R-:W-:Y:S01]  /*1b10*/  ULOP3.LUT UR38, UR4, 0x10000, URZ, 0xfc, !UPT ;  /* 0x0001000004267892 */ /* 0x000fe2000f8efc3f */
[----:B-12---:R-:W1:Y:S01]  /*1b20*/  LDC R0, c[0x0][0x288] ;  /* 0x0000a200ff007b82 */ /* 0x006e620000000800 */
[----:B------:R-:W-:Y:S01]  /*1b30*/  ULOP3.LUT UR4, UR40, 0x10000, URZ, 0xfc, !UPT ;  /* 0x0001000028047892 */ /* 0x000fe2000f8efc3f */
[----:B------:R-:W-:Y:S01]  /*1b40*/  LOP3.LUT R18, R18, 0xfff7ffff, RZ, 0xc0, !PT ;  /* 0xfff7ffff12127812 */ /* 0x000fe200078ec0ff */
[----:B------:R-:W-:-:S02]  /*1b50*/  UIMAD UR5, UR36, 0x900, UR38 ;  /* 0x00000900240578a4 */ /* 0x000fc4000f8e0226 */
[----:B------:R-:W-:Y:S02]  /*1b60*/  UIADD3 UR6, UR4, 0x2, URZ ;  /* 0x0000000204067890 */ /* 0x000fe4000fffe03f */
[----:B------:R-:W-:Y:S01]  /*1b70*/  UIADD3 UR7, UR5, 0x2, URZ ;  /* 0x0000000205077890 */ /* 0x000fe2000fffe03f */
[----:B------:R-:W-:Y:S02]  /*1b80*/  UMOV UR8, UR4 ;  /* 0x0000000400087c82 */ /* 0x000fe40008000000 */
[----:B------:R-:W-:Y:S01]  /*1b90*/  UMOV UR10, UR5 ;  /* 0x00000005000a7c82 */ /* 0x000fe20008000000 */
[----:B------:R-:W-:Y:S01]  /*1ba0*/  IMAD.U32 R10, RZ, RZ, UR8 ;  /* 0x00000008ff0a7e24 */ /* 0x000fe2000f8e00ff */
[----:B------:R-:W-:Y:S01]  /*1bb0*/  HGMMA.64x96x16.F32 R24, gdesc[UR8], RZ, !UPT, gsb0 ;  /* 0x01600000081879f0 */ /* 0x000fe2000c0008ff */
[----:B------:R-:W-:Y:S01]  /*1bc0*/  UMOV UR8, UR6 ;  /* 0x0000000600087c82 */ /* 0x000fe20008000000 */
[----:B------:R-:W-:Y:S01]  /*1bd0*/  UMOV UR9, 0x40000040 ;  /* 0x4000004000097882 */ /* 0x000fe20000000000 */
[----:B------:R-:W-:Y:S01]  /*1be0*/  UMOV UR10, UR7 ;  /* 0x00000007000a7c82 */ /* 0x000fe20008000000 */
[----:B------:R-:W-:Y:S01]  /*1bf0*/  UMOV UR11, 0x40000040 ;  /* 0x40000040000b7882 */ /* 0x000fe20000000000 */
[----:B------:R-:W-:Y:S01]  /*1c00*/  UIADD3 UR6, UR4, 0x4, URZ ;  /* 0x0000000404067890 */ /* 0x000fe2000fffe03f */
[----:B------:R-:W-:Y:S01]  /*1c10*/  IMAD.U32 R8, RZ, RZ, UR8 ;  /* 0x00000008ff087e24 */ /* 0x000fe2000f8e00ff */
[----:B------:R-:W-:Y:S01]  /*1c20*/  UIADD3 UR7, UR5, 0x4, URZ ;  /* 0x0000000405077890 */ /* 0x000fe2000fffe03f */
[----:B------:R-:W-:Y:S01]  /*1c30*/  IMAD.U32 R9, RZ, RZ, UR9 ;  /* 0x00000009ff097e24 */ /* 0x000fe2000f8e00ff */
[----:B------:R-:W-:-:S02]  /*1c40*/  UIADD3 UR12, UR4, 0x400, URZ ;  /* 0x00000400040c7890 */ /* 0x000fc4000fffe03f */
[----:B------:R-:W-:Y:S02]  /*1c50*/  UIADD3 UR14, UR5, 0x300, URZ ;  /* 0x00000300050e7890 */ /* 0x000fe4000fffe03f */
[----:B------:R-:W-:Y:S02]  /*1c60*/  UIADD3 UR16, UR4, 0x402, URZ ;  /* 0x0000040204107890 */ /* 0x000fe4000fffe03f */
[----:B------:R-:W-:Y:S01]  /*1c70*/  UIADD3 UR18, UR5, 0x302, URZ ;  /* 0x0000030205127890 */ /* 0x000fe2000fffe03f */
[----:B---3--:R-:W-:Y:S01]  /*1c80*/  LOP3.LUT P1, RZ, R82, 0x7f, RZ, 0xc0, !PT ;  /* 0x0000007f52ff7812 */ /* 0x008fe2000782c0ff */
        /* <DEDUP_REMOVED lines=9> */
[----:B------:R-:W-:Y:S01]  /*1d20*/  @!P1 VIADD R3, R3, 0x2a840 ;  /* 0x0002a84003039836 */ /* 0x000fe20000000000 */
[----:B------:R-:W-:Y:S01]  /*1d30*/  UIADD3 UR30, UR5, 0x600, URZ ;  /* 0x00000600051e7890 */ /* 0x000fe2000fffe03f */
[----:B------:R-:W-:Y:S01]  /*1d40*/  UMOV UR29, 0x40000040 ;  /* 0x40000040001d7882 */ /* 0x000fe20000000000 */
[----:B------:R-:W-:Y:S01]  /*1d50*/  UMOV UR31, 0x40000040 ;  /* 0x40000040001f7882 */ /* 0x000fe20000000000 */
[----:B------:R-:W-:Y:S01]  /*1d60*/  UIADD3 UR32, UR4, 0x802, URZ ;  /* 0x0000080204207890 */ /* 0x000fe2000fffe03f */
[----:B------:R-:W-:Y:S01]  /*1d70*/  @!P1 PRMT R3, RZ, 0x654, R3 ;  /* 0x00000654ff039816 */ /* 0x000fe20000000003 */
        /* <DEDUP_REMOVED lines=11> */
[----:B------:R-:W-:Y:S02]  /*1e30*/  ULDC.64 UR40, c[0x0][0x9d8] ;  /* 0x0002760000287ab9 */ /* 0x000fe40000000a00 */
[----:B------:R-:W-:Y:S01]  /*1e40*/  ULOP3.LUT UR41, URZ, UR41, URZ, 0x33, !UPT ;  /* 0x000000293f297292 */ /* 0x000fe2000f8e333f */
[----:B------:R-:W-:-:S02]  /*1e50*/  WARPGROUP.DEPBAR.LE gsb0, 0x0 ;  /* 0x00008000000079c5 */ /* 0x000fc40000010000 */
[----:B------:R-:W-:-:S06]  /*1e60*/  WARPGROUP.ARRIVE ;  /* 0x00000000000079c5 */ /* 0x000fcc0000000000 */
[----:B------:R-:W-:Y:S01]  /*1e70*/  HGMMA.64x96x16.F32 R24, gdesc[UR8], R24, gsb0 ;  /* 0x01600000081879f0 */ /* 0x000fe20008000818 */
[----:B------:R-:W-:Y:S01]  /*1e80*/  UMOV UR8, UR6 ;  /* 0x0000000600087c82 */ /* 0x000fe20008000000 */
[----:B------:R-:W-:Y:S01]  /*1e90*/  UMOV UR9, 0x40000040 ;  /* 0x4000004000097882 */ /* 0x000fe20000000000 */
[----:B------:R-:W-:Y:S01]  /*1ea0*/  UMOV UR10, UR7 ;  /* 0x00000007000a7c82 */ /* 0x000fe20008000000 */
[----:B------:R-:W-:Y:S01]  /*1eb0*/  UMOV UR11, 0x40000040 ;  /* 0x40000040000b7882 */ /* 0x000fe20000000000 */
[----:B------:R-:W-:Y:S02]  /*1ec0*/  IMAD.U32 R6, RZ, RZ, UR8 ;  /* 0x00000008ff067e24 */ /* 0x000fe4000f8e00ff */
[----:B------:R-:W-:Y:S01]  /*1ed0*/  IMAD.U32 R7, RZ, RZ, UR9 ;  /* 0x00000009ff077e24 */ /* 0x000fe2000f8e00ff */
[----:B------:R-:W-:Y:S02]  /*1ee0*/  WARPGROUP.DEPBAR.LE gsb0, 0x0 ;  /* 0x00008000000079c5 */ /* 0x000fe40000010000 */
[----:B------:R-:W-:-:S06]  /*1ef0*/  WARPGROUP.ARRIVE ;  /* 0x00000000000079c5 */ /* 0x000fcc0000000000 */
[----:B------:R-:W-:Y:S01]  /*1f00*/  HGMMA.64x96x16.F32 R24, gdesc[UR8], R24, gsb0 ;  /* 0x01600000081879f0 */ /* 0x000fe20008000818 */
[----:B------:R-:W-:Y:S02]  /*1f10*/  UIADD3 UR8, UR4, 0x6, URZ ;  /* 0x0000000604087890 */ /* 0x000fe4000fffe03f */
[----:B------:R-:W-:Y:S01]  /*1f20*/  UIADD3 UR10, UR5, 0x6, URZ ;  /* 0x00000006050a7890 */ /* 0x000fe2000fffe03f */
[----:B------:R-:W-:Y:S01]  /*1f30*/  UMOV UR9, 0x40000040 ;  /* 0x4000004000097882 */ /* 0x000fe20000000000 */
[----:B------:R-:W-:Y:S01]  /*1f40*/  UMOV UR11, 0x40000040 ;  /* 0x40000040000b7882 */ /* 0x000fe20000000000 */
[----:B------:R-:W-:Y:S02]  /*1f50*/  WARPGROUP.DEPBAR.LE gsb0, 0x0 ;  /* 0x00008000000079c5 */ /* 0x000fe40000010000 */
[----:B------:R-:W-:-:S06]  /*1f60*/  WARPGROUP.ARRIVE ;  /* 0x00000000000079c5 */ /* 0x000fcc0000000000 */
[----:B------:R-:W-:Y:S03]  /*1f70*/  HGMMA.64x96x16.F32 R24, gdesc[UR8], R24, gsb0 ;  /* 0x01600000081879f0 */ /* 0x000fe60008000818 */
        /* <DEDUP_REMOVED lines=25> */
[----:B------:R-:W-:Y:S01]  /*2110*/  FMUL.FTZ R25, R25, UR40 ;  /* 0x0000002819197c20 */ /* 0x000fe20008410000 */
[----:B------:R-:W-:Y:S01]  /*2120*/  FMUL.FTZ R46, R46, UR40 ;  /* 0x000000282e2e7c20 */ /* 0x000fe20008410000 */
[----:B------:R-:W-:Y:S01]  /*2130*/  FMUL.FTZ R4, R24, UR40 ;  /* 0x0000002818047c20 */ /* 0x000fe20008410000 */
[----:B------:R-:W-:Y:S01]  /*2140*/  FMUL.FTZ R53, R53, UR40 ;  /* 0x0000002835357c20 */ /* 0x000fe20008410000 */
[----:B------:R2:W3:Y:S01]  /*2150*/  MUFU.TANH R74, R25 ;  /* 0x00000019004a7308 */ /* 0x0004e20000002400 */
[----:B------:R-:W-:Y:S01]  /*2160*/  FMUL.FTZ R62, R62, UR40 ;  /* 0x000000283e3e7c20 */ /* 0x000fe20008410000 */
[----:B------:R-:W-:Y:S01]  /*2170*/  FMUL.FTZ R2, R27, UR40 ;  /* 0x000000281b027c20 */ /* 0x000fe20008410000 */
[----:B------:R-:W-:-:S02]  /*2180*/  IMAD R27, R72, -0x60, R73 ;  /* 0xffffffa0481b7824 */ /* 0x000fc400078e0249 */
[----:B------:R-:W-:Y:S01]  /*2190*/  FMUL.FTZ R29, R29, UR40 ;  /* 0x000000281d1d7c20 */ /* 0x000fe20008410000 */
[----:B------:R1:W-:Y:S01]  /*21a0*/  @!P1 SYNCS.ARRIVE.TRANS64.RED.A1T0 RZ, [R3+URZ], RZ ;  /* 0x000000ff03ff99a7 */ /* 0x0003e2000810043f */
[----:B------:R-:W-:Y:S01]  /*21b0*/  FMUL.FTZ R5, R26, UR40 ;  /* 0x000000281a057c20 */ /* 0x000fe20008410000 */
[----:B------:R-:W-:Y:S01]  /*21c0*/  FMUL.FTZ R12, R30, UR40 ;  /* 0x000000281e0c7c20 */ /* 0x000fe20008410000 */
[----:B------:R-:W4:Y:S01]  /*21d0*/  MUFU.TANH R78, R46 ;  /* 0x0000002e004e7308 */ /* 0x000f220000002400 */
[----:B------:R-:W-:Y:S01]  /*21e0*/  FMUL.FTZ R14, R31, UR40 ;  /* 0x000000281f0e7c20 */ /* 0x000fe20008410000 */
[----:B------:R-:W-:Y:S01]  /*21f0*/  FMUL.FTZ R32, R32, UR40 ;  /* 0x0000002820207c20 */ /* 0x000fe20008410000 */
[----:B------:R-:W-:Y:S01]  /*2200*/  FMUL.FTZ R33, R33, UR40 ;  /* 0x0000002821217c20 */ /* 0x000fe20008410000 */
[----:B------:R-:W-:Y:S01]  /*2210*/  FMUL.FTZ R20, R34, UR40 ;  /* 0x0000002822147c20 */ /* 0x000fe20008410000 */
[----:B--2---:R-:W2:Y:S01]  /*2220*/  LDC.64 R24, c[0x0][0x9e0] ;  /* 0x00027800ff187b82 */ /* 0x004ea20000000a00 */
[----:B-1----:R-:W-:Y:S01]  /*2230*/  IADD3 R3, -R0, 0x61, R27 ;  /* 0x0000006100037810 */ /* 0x002fe20007ffe11b */
        /* <DEDUP_REMOVED lines=9> */
[----:B------:R5:W1:Y:S01]  /*22d0*/  MUFU.TANH R53, R62 ;  /* 0x0000003e00357308 */ /* 0x000a620000002400 */
        /* <DEDUP_REMOVED lines=8> */
[----:B-----5:R-:W5:Y:S01]  /*2360*/  LDC R62, c[0x0][0x2e0] ;  /* 0x0000b800ff3e7b82 */ /* 0x020f620000000800 */
[----:B------:R-:W-:Y:S01]  /*2370*/  FMUL.FTZ R55, R55, UR40 ;  /* 0x0000002837377c20 */ /* 0x000fe20008410000 */
        /* <DEDUP_REMOVED lines=11> */
[----:B---3--:R-:W-:-:S02]  /*2430*/  IMAD.MOV.U32 R29, RZ, RZ, -0x60 ;  /* 0xffffffa0ff1d7424 */ /* 0x008fc400078e00ff */
[----:B------:R-:W-:Y:S01]  /*2440*/  FMUL.FTZ R28, R28, UR40 ;  /* 0x000000281c1c7c20 */ /* 0x000fe20008410000 */
[----:B------:R-:W-:Y:S01]  /*2450*/  FMUL.FTZ R64, R64, UR40 ;  /* 0x0000002840407c20 */ /* 0x000fe20008410000 */
[----:B--2---:R-:W-:Y:S01]  /*2460*/  ISETP.GE.AND P1, PT, R25, 0x1, PT ;  /* 0x000000011900780c */ /* 0x004fe20003f26270 */
[----:B------:R2:W3:Y:S01]  /*2470*/  MUFU.TANH R79, R50 ;  /* 0x00000032004f7308 */ /* 0x0004e20000002400 */
[----:B------:R-:W-:Y:S01]  /*2480*/  FMUL.FTZ R42, R42, UR40 ;  /* 0x000000282a2a7c20 */ /* 0x000fe20008410000 */
[----:B------:R-:W-:Y:S01]  /*2490*/  FMUL.FTZ R54, R54, UR40 ;  /* 0x0000002836367c20 */ /* 0x000fe20008410000 */
[----:B------:R-:W-:Y:S01]  /*24a0*/  FMUL.FTZ R57, R57, UR40 ;  /* 0x0000002839397c20 */ /* 0x000fe20008410000 */
[----:B------:R-:W-:Y:S01]  /*24b0*/  FMUL.FTZ R58, R58, UR40 ;  /* 0x000000283a3a7c20 */ /* 0x000fe20008410000 */
[----:B------:R-:W-:Y:S02]  /*24c0*/  IMAD R31, R16, -0x2, R3 ;  /* 0xfffffffe101f7824 */ /* 0x000fe400078e0203 */
[----:B------:R-:W-:Y:S01]  /*24d0*/  FMUL.FTZ R38, R38, UR40 ;  /* 0x0000002826267c20 */ /* 0x000fe20008410000 */
[----:B------:R-:W-:Y:S01]  /*24e0*/  FMUL.FTZ R60, R60, UR40 ;  /* 0x000000283c3c7c20 */ /* 0x000fe20008410000 */
[----:B------:R-:W1:Y:S01]  /*24f0*/  MUFU.TANH R4, R4 ;  /* 0x0000000400047308 */ /* 0x000e620000002400 */
[----:B--2---:R-:W-:-:S02]  /*2500*/  IMAD R50, R72, R29, 0x60 ;  /* 0x0000006048327424 */ /* 0x004fc400078e021d */
[----:B------:R-:W-:Y:S01]  /*2510*/  VIADD R3, R167, UR42 ;  /* 0x0000002aa7037c36 */ /* 0x000fe20008000000 */
[----:B------:R-:W-:Y:S01]  /*2520*/  @P1 LOP3.LUT R18, R18, 0x80000, RZ, 0xfc, !PT ;  /* 0x0008000012121812 */ /* 0x000fe200078efcff */
[----:B-----5:R-:W-:-:S03]  /*2530*/  IMAD R29, R17, R62, R50 ;  /* 0x0000003e111d7224 */ /* 0x020fc600078e0232 */
[----:B------:R-:W2:Y:S08]  /*2540*/  MUFU.TANH R5, R5 ;  /* 0x0000000500057308 */ /* 0x000eb00000002400 */
[----:B------:R-:W1:Y:S08]  /*2550*/  MUFU.TANH R2, R2 ;  /* 0x0000000200027308 */ /* 0x000e700000002400 */
        /* <DEDUP_REMOVED lines=34> */
[----:B------:R5:W1:Y:S08]  /*2780*/  MUFU.TANH R80, R54 ;  /* 0x0000003600507308 */ /* 0x000a700000002400 */
[----:B------:R4:W1:Y:S01]  /*2790*/  MUFU.TANH R42, R57 ;  /* 0x00000039002a7308 */ /* 0x0008620000002400 */
[----:B-----5:R-:W-:-:S07]  /*27a0*/  IMAD R54, R16, -0x2, R29 ;  /* 0xfffffffe10367824 */ /* 0x020fce00078e021d */
[----:B------:R5:W1:Y:S01]  /*27b0*/  MUFU.TANH R81, R58 ;  /* 0x0000003a00517308 */ /* 0x000a620000002400 */
[----:B----4-:R-:W-:-:S05]  /*27c0*/  IMAD.IADD R57, R31, 0x1, R24 ;  /* 0x000000011f397824 */ /* 0x010fca00078e0218 */
[----:B------:R-:W-:Y:S02]  /*27d0*/  VIADDMNMX R30, R3, R57, R54, PT ;  /* 0x00000039031e7246 */ /* 0x000fe40003800136 */
[----:B------:R-:W4:Y:S01]  /*27e0*/  MUFU.TANH R35, R38 ;  /* 0x0000002600237308 */ /* 0x000f220000002400 */
[----:B-----5:R-:W-:-:S04]  /*27f0*/  VIADD R58, R31, UR41 ;  /* 0x000000291f3a7c36 */ /* 0x020fc80008000000 */
[----:B------:R-:W-:-:S03]  /*2800*/  IMAD.IADD R29, R58, 0x1, R3 ;  /* 0x000000013a1d7824 */ /* 0x000fc600078e0203 */
[----:B------:R5:W1:Y:S02]  /*2810*/  MUFU.TANH R38, R60 ;  /* 0x0000003c00267308 */ /* 0x000a640000002400 */
[----:B-----5:R-:W-:Y:S01]  /*2820*/  IMAD R60, R16, -0x2, R50 ;  /* 0xfffffffe103c7824 */ /* 0x020fe200078e0232 */
[----:B--234-:R-:W-:Y:S06]  /*2830*/  @!P1 BRA `(.L_x_879) ;  /* 0x0000000000509947 */ /* 0x01cfec0003800000 */
[----:B------:R-:W-:Y:S01]  /*2840*/  IMAD R31, R17, R62, R3 ;  /* 0x0000003e111f7224 */ /* 0x000fe200078e0203 */
[----:B------:R-:W-:Y:S03]  /*2850*/  BSSY B0, `(.L_x_880) ;  /* 0x000000f000007945 */ /* 0x000fe60003800000 */
[----:B------:R-:W-:-:S05]  /*2860*/  IMAD.IADD R31, R31, 0x1, -R0 ;  /* 0x000000011f1f7824 */ /* 0x000fca00078e0a00 */
[----:B------:R-:W-:-:S13]  /*2870*/  ISETP.GT.AND P1, PT, R31, -0x1, PT ;  /* 0xffffffff1f00780c */ /* 0x000fda0003f24270 */
[----:B------:R-:W-:Y:S05]  /*2880*/  @P1 BRA `(.L_x_881) ;  /* 0x00000000001c1947 */ /* 0x000fea0003800000 */
[----:B------:R-:W-:Y:S02]  /*2890*/  ISETP.NE.AND P1, PT, R25, 0x1, PT ;  /* 0x000000011900780c */ /* 0x000fe40003f25270 */
[----:B------:R-:W-:-:S11]  /*28a0*/  LOP3.LUT R31, RZ, R31, RZ, 0x33, !PT ;  /* 0x0000001fff1f7212 */ /* 0x000fd600078e33ff */
[----:B------:R-:W2:Y:S02]  /*28b0*/  @P1 LDC.64 R66, c[0x0][0x9e8] ;  /* 0x00027a00ff421b82 */ /* 0x000ea40000000a00 */
[----:B--2---:R-:W-:-:S05]  /*28c0*/  @P1 IMAD.HI.U32 R28, R31, R66, RZ ;  /* 0x000000421f1c1227 */ /* 0x004fca00078e00ff */
[----:B------:R-:W-:-:S04]  /*28d0*/  @P1 SHF.R.U32.HI R31, RZ, R67, R28 ;  /* 0x00000043ff1f1219 */ /* 0x000fc8000001161c */
[----:B------:R-:W-:Y:S01]  /*28e0*/  LOP3.LUT R31, RZ, R31, RZ, 0x33, !PT ;  /* 0x0000001fff1f7212 */ /* 0x000fe200078e33ff */
[----:B------:R-:W-:Y:S06]  /*28f0*/  BRA `(.L_x_882) ;  /* 0x0000000000107947 */ /* 0x000fec0003800000 */
.L_x_881:
[----:B------:R-:W-:-:S13]  /*2900*/  ISETP.NE.AND P1, PT, R25, 0x1, PT ;  /* 0x000000011900780c */ /* 0x000fda0003f25270 */
[----:B------:R-:W2:Y:S02]  /*2910*/  @P1 LDC.64 R66, c[0x0][0x9e8] ;  /* 0x00027a00ff421b82 */ /* 0x000ea40000000a00 */
[----:B--2---:R-:W-:-:S05]  /*2920*/  @P1 IMAD.HI.U32 R28, R31, R66, RZ ;  /* 0x000000421f1c1227 */ /* 0x004fca00078e00ff */
[----:B------:R-:W-:-:S07]  /*2930*/  @P1 SHF.R.U32.HI R31, RZ, R67, R28 ;  /* 0x00000043ff1f1219 */ /* 0x000fce000001161c */
.L_x_882:
[----:B------:R-:W-:Y:S05]  /*2940*/  BSYNC B0 ;  /* 0x0000000000007941 */ /* 0x000fea0003800000 */
.L_x_880:
[----:B------:R-:W-:-:S05]  /*2950*/  IMAD R28, R31, R25, R60 ;  /* 0x000000191f1c7224 */ /* 0x000fca00078e023c */
[----:B------:R-:W-:Y:S02]  /*2960*/  VIMNMX R29, R29, R28, !PT ;  /* 0x0000001c1d1d7248 */ /* 0x000fe40007fe0100 */
[----:B------:R-:W-:-:S07]  /*2970*/  VIADDMNMX R30, R28, R25, R30, PT ;  /* 0x000000191c1e7246 */ /* 0x000fce000380011e */
.L_x_879:
[C---:B------:R-:W-:Y:S02]  /*2980*/  ISETP.GE.AND P6, PT, R50.reuse, 0x9, PT ;  /* 0x000000093200780c */ /* 0x040fe40003fc6270 */
[----:B------:R-:W-:Y:S02]  /*2990*/  ISETP.GE.AND P1, PT, R50, 0x2, PT ;  /* 0x000000023200780c */ /* 0x000fe40003f26270 */
[C---:B------:R-:W-:Y:S02]  /*29a0*/  ISETP.GT.AND P2, PT, R29.reuse, 0x8, !P6 ;  /* 0x000000081d00780c */ /* 0x040fe40007744270 */
[----:B------:R-:W-:Y:S02]  /*29b0*/  ISETP.GT.AND P3, PT, R29, 0x1, !P1 ;  /* 0x000000011d00780c */ /* 0x000fe40004f64270 */
[----:B------:R-:W-:Y:S02]  /*29c0*/  ISETP.LT.OR P2, PT, R30, 0x9, P2 ;  /* 0x000000091e00780c */ /* 0x000fe40001741670 */
[----:B------:R-:W-:-:S02]  /*29d0*/  ISETP.GE.AND P4, PT, R50, 0xa, PT ;  /* 0x0000000a3200780c */ /* 0x000fc40003f86270 */
[----:B-1----:R-:W-:Y:S02]  /*29e0*/  FSEL R86, R75, -INF , !P2 ;  /* 0xff8000004b567808 */ /* 0x002fe40005000000 */
[----:B------:R-:W-:Y:S02]  /*29f0*/  ISETP.LT.OR P3, PT, R30, 0x2, P3 ;  /* 0x000000021e00780c */ /* 0x000fe40001f61670 */
[----:B------:R-:W-:Y:S02]  /*2a00*/  ISETP.GT.AND P2, PT, R29, 0x9, !P4 ;  /* 0x000000091d00780c */ /* 0x000fe40006744270 */
[----:B------:R-:W-:Y:S02]  /*2a10*/  FSEL R84, R74, -INF , !P3 ;  /* 0xff8000004a547808 */ /* 0x000fe40005800000 */
[----:B------:R-:W-:Y:S02]  /*2a20*/  ISETP.LT.OR P2, PT, R30, 0xa, P2 ;  /* 0x0000000a1e00780c */ /* 0x000fe40001741670 */
[----:B------:R-:W-:-:S02]  /*2a30*/  ISETP.GE.AND P3, PT, R50, 0x11, PT ;  /* 0x000000113200780c */ /* 0x000fc40003f66270 */
[----:B------:R-:W-:Y:S02]  /*2a40*/  FSEL R88, R76, -INF , !P2 ;  /* 0xff8000004c587808 */ /* 0x000fe40005000000 */
[----:B------:R-:W-:Y:S02]  /*2a50*/  ISETP.GT.AND P2, PT, R29, 0x10, !P3 ;  /* 0x000000101d00780c */ /* 0x000fe40005f44270 */
[----:B------:R-:W-:Y:S02]  /*2a60*/  P2R R66, PR, RZ, 0x8 ;  /* 0x00000008ff427803 */ /* 0x000fe40000000000 */
[----:B------:R-:W-:Y:S02]  /*2a70*/  ISETP.LT.OR P2, PT, R30, 0x11, P2 ;  /* 0x000000111e00780c */ /* 0x000fe40001741670 */
[----:B------:R-:W-:Y:S02]  /*2a80*/  ISETP.GE.AND P3, PT, R50, 0x12, PT ;  /* 0x000000123200780c */ /* 0x000fe40003f66270 */
[----:B------:R-:W-:-:S02]  /*2a90*/  FSEL R90, R32, -INF , !P2 ;  /* 0xff800000205a7808 */ /* 0x000fc40005000000 */
[----:B------:R-:W-:Y:S02]  /*2aa0*/  ISETP.GT.AND P2, PT, R29, 0x11, !P3 ;  /* 0x000000111d00780c */ /* 0x000fe40005f44270 */
[----:B------:R-:W-:Y:S02]  /*2ab0*/  P2R R67, PR, RZ, 0x8 ;  /* 0x00000008ff437803 */ /* 0x000fe40000000000 */
[----:B------:R-:W-:Y:S02]  /*2ac0*/  ISETP.LT.OR P2, PT, R30, 0x12, P2 ;  /* 0x000000121e00780c */ /* 0x000fe40001741670 */
[----:B------:R-:W-:Y:S02]  /*2ad0*/  ISETP.GE.AND P3, PT, R50, 0x19, PT ;  /* 0x000000193200780c */ /* 0x000fe40003f66270 */
[----:B------:R-:W-:Y:S02]  /*2ae0*/  FSEL R92, R33, -INF , !P2 ;  /* 0xff800000215c7808 */ /* 0x000fe40005000000 */
[----:B------:R-:W-:-:S02]  /*2af0*/  ISETP.GT.AND P2, PT, R29, 0x18, !P3 ;  /* 0x000000181d00780c */ /* 0x000fc40005f44270 */
[----:B------:R-:W-:Y:S02]  /*2b00*/  P2R R33, PR, RZ, 0x8 ;  /* 0x00000008ff217803 */ /* 0x000fe40000000000 */
[----:B------:R-:W-:Y:S02]  /*2b10*/  ISETP.LT.OR P2, PT, R30, 0x19, P2 ;  /* 0x000000191e00780c */ /* 0x000fe40001741670 */
[----:B------:R-:W-:Y:S02]  /*2b20*/  ISETP.GE.AND P3, PT, R50, 0x1a, PT ;  /* 0x0000001a3200780c */ /* 0x000fe40003f66270 */
[----:B------:R-:W-:Y:S02]  /*2b30*/  FSEL R94, R36, -INF , !P2 ;  /* 0xff800000245e7808 */ /* 0x000fe40005000000 */
[----:B------:R-:W-:Y:S02]  /*2b40*/  ISETP.GT.AND P2, PT, R29, 0x19, !P3 ;  /* 0x000000191d00780c */ /* 0x000fe40005f44270 */
[----:B------:R-:W-:-:S02]  /*2b50*/  P2R R70, PR, RZ, 0x8 ;  /* 0x00000008ff467803 */ /* 0x000fc40000000000 */
[----:B------:R-:W-:Y:S02]  /*2b60*/  ISETP.LT.OR P2, PT, R30, 0x1a, P2 ;  /* 0x0000001a1e00780c */ /* 0x000fe40001741670 */
[----:B------:R-:W-:Y:S02]  /*2b70*/  ISETP.GE.AND P3, PT, R50, 0x21, PT ;  /* 0x000000213200780c */ /* 0x000fe40003f66270 */
[----:B------:R-:W-:Y:S02]  /*2b80*/  FSEL R96, R37, -INF , !P2 ;  /* 0xff80000025607808 */ /* 0x000fe40005000000 */
[----:B------:R-:W-:Y:S02]  /*2b90*/  ISETP.GT.AND P2, PT, R29, 0x20, !P3 ;  /* 0x000000201d00780c */ /* 0x000fe40005f44270 */
[----:B------:R-:W-:Y:S02]  /*2ba0*/  P2R R37, PR, RZ, 0x8 ;  /* 0x00000008ff257803 */ /* 0x000fe40000000000 */
[----:B------:R-:W-:-:S02]  /*2bb0*/  ISETP.LT.OR P2, PT, R30, 0x21, P2 ;  /* 0x000000211e00780c */ /* 0x000fc40001741670 */
[----:B------:R-:W-:Y:S02]  /*2bc0*/  ISETP.GE.AND P3, PT, R50, 0x22, PT ;  /* 0x000000223200780c */ /* 0x000fe40003f66270 */
[----:B------:R-:W-:Y:S02]  /*2bd0*/  FSEL R98, R40, -INF , !P2 ;  /* 0xff80000028627808 */ /* 0x000fe40005000000 */
[----:B------:R-:W-:Y:S02]  /*2be0*/  ISETP.GT.AND P2, PT, R29, 0x21, !P3 ;  /* 0x000000211d00780c */ /* 0x000fe40005f44270 */
[----:B------:R-:W-:Y:S02]  /*2bf0*/  P2R R71, PR, RZ, 0x8 ;  /* 0x00000008ff477803 */ /* 0x000fe40000000000 */
        /* <DEDUP_REMOVED lines=38> */
[C---:B------:R-:W-:Y:S02]  /*2e60*/  ISETP.GT.AND P2, PT, R29.reuse, 0x41, !P3 ;  /* 0x000000411d00780c */ /* 0x040fe40005f44270 */
        /* <DEDUP_REMOVED lines=17> */
[----:B------:R-:W-:Y:S02]  /*2f80*/  P2R R64, PR, RZ, 0x10 ;  /* 0x00000010ff407803 */ /* 0x000fe40000000000 */
[----:B------:R-:W-:Y:S02]  /*2f90*/  FSEL R34, R34, -INF , !P2 ;  /* 0xff80000022227808 */ /* 0x000fe40005000000 */
[----:B------:R-:W-:-:S04]  /*2fa0*/  ISETP.GE.AND P2, PT, R50, 0x52, PT ;  /* 0x000000523200780c */ /* 0x000fc80003f46270 */
[----:B------:R-:W-:-:S04]  /*2fb0*/  ISETP.GT.AND P3, PT, R29, 0x51, !P2 ;  /* 0x000000511d00780c */ /* 0x000fc80005764270 */
[----:B------:R-:W-:-:S04]  /*2fc0*/  ISETP.LT.OR P3, PT, R30, 0x52, P3 ;  /* 0x000000521e00780c */ /* 0x000fc80001f61670 */
[----:B------:R-:W-:Y:S02]  /*2fd0*/  FSEL R32, R65, -INF , !P3 ;  /* 0xff80000041207808 */ /* 0x000fe40005800000 */
[----:B------:R-:W-:-:S04]  /*2fe0*/  ISETP.GE.AND P3, PT, R50, 0x59, PT ;  /* 0x000000593200780c */ /* 0x000fc80003f66270 */
[----:B------:R-:W-:-:S04]  /*2ff0*/  ISETP.GT.AND P4, PT, R29, 0x58, !P3 ;  /* 0x000000581d00780c */ /* 0x000fc80005f84270 */
[----:B------:R-:W-:-:S04]  /*3000*/  ISETP.LT.OR P4, PT, R30, 0x59, P4 ;  /* 0x000000591e00780c */ /* 0x000fc80002781670 */
[----:B------:R-:W-:Y:S02]  /*3010*/  FSEL R28, R68, -INF , !P4 ;  /* 0xff800000441c7808 */ /* 0x000fe40006000000 */
[----:B------:R-:W-:-:S04]  /*3020*/  ISETP.GE.AND P4, PT, R50, 0x1, PT ;  /* 0x000000013200780c */ /* 0x000fc80003f86270 */
[----:B------:R-:W-:-:S04]  /*3030*/  ISETP.GT.AND P5, PT, R29, RZ, !P4 ;  /* 0x000000ff1d00720c */ /* 0x000fc800067a4270 */
[----:B------:R-:W-:-:S04]  /*3040*/  ISETP.LT.OR P5, PT, R30, 0x1, P5 ;  /* 0x000000011e00780c */ /* 0x000fc80002fa1670 */
[----:B------:R-:W-:Y:S01]  /*3050*/  FSEL R82, R4, -INF , !P5 ;  /* 0xff80000004527808 */ /* 0x000fe20006800000 */
[----:B------:R-:W-:Y:S01]  /*3060*/  VIADD R4, R3, 0x8 ;  /* 0x0000000803047836 */ /* 0x000fe20000000000 */
[----:B------:R-:W-:-:S04]  /*3070*/  ISETP.GE.AND P5, PT, R50, 0x5a, PT ;  /* 0x0000005a3200780c */ /* 0x000fc80003fa6270 */
[----:B------:R-:W-:Y:S02]  /*3080*/  P2R R65, PR, RZ, 0x20 ;  /* 0x00000020ff417803 */ /* 0x000fe40000000000 */
[----:B------:R-:W-:Y:S01]  /*3090*/  ISETP.GT.AND P5, PT, R29, 0x59, !P5 ;  /* 0x000000591d00780c */ /* 0x000fe20006fa4270 */
[----:B------:R-:W-:Y:S01]  /*30a0*/  IMAD.IADD R29, R58, 0x1, R4 ;  /* 0x000000013a1d7824 */ /* 0x000fe200078e0204 */
[----:B------:R-:W-:Y:S02]  /*30b0*/  VIADDMNMX R50, R4, R57, R54, PT ;  /* 0x0000003904327246 */ /* 0x000fe40003800136 */
[----:B------:R-:W-:-:S04]  /*30c0*/  ISETP.LT.OR P5, PT, R30, 0x5a, P5 ;  /* 0x0000005a1e00780c */ /* 0x000fc80002fa1670 */
[----:B------:R-:W-:Y:S02]  /*30d0*/  FSEL R30, R69, -INF , !P5 ;  /* 0xff800000451e7808 */ /* 0x000fe40006800000 */
[----:B------:R-:W-:-:S13]  /*30e0*/  ISETP.GE.AND P5, PT, R25, 0x1, PT ;  /* 0x000000011900780c */ /* 0x000fda0003fa6270 */
[----:B------:R-:W-:Y:S05]  /*30f0*/  @!P5 BRA `(.L_x_883) ;  /* 0x000000000050d947 */ /* 0x000fea0003800000 */
[----:B------:R-:W-:Y:S01]  /*3100*/  IMAD R31, R17, R62, R4 ;  /* 0x0000003e111f7224 */ /* 0x000fe200078e0204 */
[----:B------:R-:W-:Y:S03]  /*3110*/  BSSY B0, `(.L_x_884) ;  /* 0x000000f000007945 */ /* 0x000fe60003800000 */
[----:B------:R-:W-:-:S05]  /*3120*/  IMAD.IADD R31, R31, 0x1, -R0 ;  /* 0x000000011f1f7824 */ /* 0x000fca00078e0a00 */
        /* <DEDUP_REMOVED lines=9> */
.L_x_885:
[----:B------:R-:W-:-:S13]  /*31c0*/  ISETP.NE.AND P5, PT, R25, 0x1, PT ;  /* 0x000000011900780c */ /* 0x000fda0003fa5270 */
[----:B------:R-:W1:Y:S02]  /*31d0*/  @P5 LDC.64 R40, c[0x0][0x9e8] ;  /* 0x00027a00ff285b82 */ /* 0x000e640000000a00 */
[----:B-1----:R-:W-:-:S05]  /*31e0*/  @P5 IMAD.HI.U32 R40, R31, R40, RZ ;  /* 0x000000281f285227 */ /* 0x002fca00078e00ff */
[----:B------:R-:W-:-:S07]  /*31f0*/  @P5 SHF.R.U32.HI R31, RZ, R41, R40 ;  /* 0x00000029ff1f5219 */ /* 0x000fce0000011628 */
.L_x_886:
[----:B------:R-:W-:Y:S05]  /*3200*/  BSYNC B0 ;  /* 0x0000000000007941 */ /* 0x000fea0003800000 */
.L_x_884:
[----:B------:R-:W-:-:S05]  /*3210*/  IMAD R40, R31, R25, R60 ;  /* 0x000000191f287224 */ /* 0x000fca00078e023c */
[----:B------:R-:W-:Y:S02]  /*3220*/  VIMNMX R29, R29, R40, !PT ;  /* 0x000000281d1d7248 */ /* 0x000fe40007fe0100 */
[----:B------:R-:W-:-:S07]  /*3230*/  VIADDMNMX R50, R40, R25, R50, PT ;  /* 0x0000001928327246 */ /* 0x000fce0003800132 */
.L_x_883:
[C---:B------:R-:W-:Y:S01]  /*3240*/  ISETP.GT.AND P1, PT, R29.reuse, 0x1, !P1 ;  /* 0x000000011d00780c */ /* 0x040fe20004f24270 */
[----:B------:R-:W-:Y:S01]  /*3250*/  ULDC UR4, c[0x0][0x988] ;  /* 0x0002620000047ab9 */ /* 0x000fe20000000800 */
[----:B------:R-:W-:Y:S02]  /*3260*/  ISETP.GT.AND P6, PT, R29, 0x8, !P6 ;  /* 0x000000081d00780c */ /* 0x000fe400077c4270 */
[C---:B------:R-:W-:Y:S02]  /*3270*/  ISETP.LT.OR P1, PT, R50.reuse, 0x2, P1 ;  /* 0x000000023200780c */ /* 0x040fe40000f21670 */
[----:B------:R-:W-:Y:S02]  /*3280*/  ISETP.LT.OR P6, PT, R50, 0x9, P6 ;  /* 0x000000093200780c */ /* 0x000fe400037c1670 */
[----:B------:R-:W-:Y:S02]  /*3290*/  FSEL R31, R2, -INF , !P1 ;  /* 0xff800000021f7808 */ /* 0x000fe40004800000 */
[----:B------:R-:W-:-:S02]  /*32a0*/  ISETP.NE.AND P1, PT, R64, RZ, PT ;  /* 0x000000ff4000720c */ /* 0x000fc40003f25270 */
[----:B------:R-:W-:Y:S02]  /*32b0*/  FSEL R54, R12, -INF , !P6 ;  /* 0xff8000000c367808 */ /* 0x000fe40007000000 */
[----:B------:R-:W-:Y:S02]  /*32c0*/  ISETP.GT.AND P1, PT, R29, 0x9, !P1 ;  /* 0x000000091d00780c */ /* 0x000fe40004f24270 */
[----:B------:R-:W-:Y:S02]  /*32d0*/  ISETP.NE.AND P6, PT, R33, RZ, PT ;  /* 0x000000ff2100720c */ /* 0x000fe40003fc5270 */
[----:B------:R-:W-:Y:S02]  /*32e0*/  ISETP.LT.OR P1, PT, R50, 0xa, P1 ;  /* 0x0000000a3200780c */ /* 0x000fe40000f21670 */
[----:B------:R-:W-:Y:S02]  /*32f0*/  ISETP.NE.AND P5, PT, R70, RZ, PT ;  /* 0x000000ff4600720c */ /* 0x000fe40003fa5270 */
[----:B------:R-:W-:-:S02]  /*3300*/  FSEL R56, R14, -INF , !P1 ;  /* 0xff8000000e387808 */ /* 0x000fc40004800000 */
[----:B------:R-:W-:Y:S02]  /*3310*/  ISETP.NE.AND P1, PT, R66, RZ, PT ;  /* 0x000000ff4200720c */ /* 0x000fe40003f25270 */
[C---:B------:R-:W-:Y:S02]  /*3320*/  ISETP.GT.AND P4, PT, R29.reuse, RZ, !P4 ;  /* 0x000000ff1d00720c */ /* 0x040fe40006784270 */
[C---:B------:R-:W-:Y:S02]  /*3330*/  ISETP.GT.AND P1, PT, R29.reuse, 0x10, !P1 ;  /* 0x000000101d00780c */ /* 0x040fe40004f24270 */
[C---:B------:R-:W-:Y:S02]  /*3340*/  ISETP.LT.OR P4, PT, R50.reuse, 0x1, P4 ;  /* 0x000000013200780c */ /* 0x040fe40002781670 */
[----:B------:R-:W-:Y:S02]  /*3350*/  ISETP.LT.OR P1, PT, R50, 0x11, P1 ;  /* 0x000000113200780c */ /* 0x000fe40000f21670 */
[----:B------:R-:W-:-:S02]  /*3360*/  ISETP.GT.AND P2, PT, R29, 0x51, !P2 ;  /* 0x000000511d00780c */ /* 0x000fc40005744270 */
[----:B------:R-:W-:Y:S02]  /*3370*/  FSEL R58, R20, -INF , !P1 ;  /* 0xff800000143a7808 */ /* 0x000fe40004800000 */
[----:B------:R-:W-:Y:S02]  /*3380*/  ISETP.NE.AND P1, PT, R67, RZ, PT ;  /* 0x000000ff4300720c */ /* 0x000fe40003f25270 */
[C---:B------:R-:W-:Y:S02]  /*3390*/  ISETP.GT.AND P3, PT, R29.reuse, 0x58, !P3 ;  /* 0x000000581d00780c */ /* 0x040fe40005f64270 */
[----:B------:R-:W-:Y:S02]  /*33a0*/  ISETP.GT.AND P1, PT, R29, 0x11, !P1 ;  /* 0x000000111d00780c */ /* 0x000fe40004f24270 */
[C---:B------:R-:W-:Y:S02]  /*33b0*/  ISETP.LT.OR P2, PT, R50.reuse, 0x52, P2 ;  /* 0x000000523200780c */ /* 0x040fe40001741670 */
[----:B------:R-:W-:-:S02]  /*33c0*/  ISETP.LT.OR P1, PT, R50, 0x12, P1 ;  /* 0x000000123200780c */ /* 0x000fc40000f21670 */
[----:B------:R-:W-:Y:S02]  /*33d0*/  ISETP.LT.OR P3, PT, R50, 0x59, P3 ;  /* 0x000000593200780c */ /* 0x000fe40001f61670 */
[----:B------:R-:W-:Y:S01]  /*33e0*/  FSEL R60, R21, -INF , !P1 ;  /* 0xff800000153c7808 */ /* 0x000fe20004800000 */
[----:B------:R-:W-:Y:S01]  /*33f0*/  IMAD.U32 R21, RZ, RZ, UR4 ;  /* 0x00000004ff157e24 */ /* 0x000fe2000f8e00ff */
[----:B------:R-:W-:Y:S02]  /*3400*/  ISETP.GT.AND P1, PT, R29, 0x18, !P6 ;  /* 0x000000181d00780c */ /* 0x000fe40007724270 */
[----:B------:R-:W-:Y:S02]  /*3410*/  ISETP.NE.AND P6, PT, R76, RZ, PT ;  /* 0x000000ff4c00720c */ /* 0x000fe40003fc5270 */
[----:B------:R-:W-:Y:S02]  /*3420*/  ISETP.LT.OR P1, PT, R50, 0x19, P1 ;  /* 0x000000193200780c */ /* 0x000fe40000f21670 */
[----:B------:R-:W-:-:S02]  /*3430*/  FSEL R26, R26, -INF , !P3 ;  /* 0xff8000001a1a7808 */ /* 0x000fc40005800000 */
[----:B------:R-:W-:Y:S02]  /*3440*/  FSEL R62, R35, -INF , !P1 ;  /* 0xff800000233e7808 */ /* 0x000fe40004800000 */
[----:B------:R-:W-:Y:S02]  /*3450*/  ISETP.GT.AND P1, PT, R29, 0x19, !P5 ;  /* 0x000000191d00780c */ /* 0x000fe40006f24270 */
[----:B------:R-:W-:Y:S02]  /*3460*/  ISETP.NE.AND P5, PT, R85, RZ, PT ;  /* 0x000000ff5500720c */ /* 0x000fe40003fa5270 */
[----:B------:R-:W-:-:S04]  /*3470*/  ISETP.LT.OR P1, PT, R50, 0x1a, P1 ;  /* 0x0000001a3200780c */ /* 0x000fc80000f21670 */
[----:B------:R-:W-:Y:S02]  /*3480*/  FSEL R64, R39, -INF , !P1 ;  /* 0xff80000027407808 */ /* 0x000fe40004800000 */
[----:B------:R-:W-:-:S04]  /*3490*/  ISETP.NE.AND P1, PT, R37, RZ, PT ;  /* 0x000000ff2500720c */ /* 0x000fc80003f25270 */
[----:B------:R-:W-:-:S04]  /*34a0*/  ISETP.GT.AND P1, PT, R29, 0x20, !P1 ;  /* 0x000000201d00780c */ /* 0x000fc80004f24270 */
        /* <DEDUP_REMOVED lines=26> */
[----:B------:R-:W-:Y:S02]  /*3650*/  ISETP.NE.AND P1, PT, R52, RZ, PT ;  /* 0x000000ff3400720c */ /* 0x000fe40003f25270 */
[----:B------:R-:W-:Y:S02]  /*3660*/  FSEL R52, R5, -INF , !P4 ;  /* 0xff80000005347808 */ /* 0x000fe40006000000 */
[----:B------:R-:W-:Y:S02]  /*3670*/  FMNMX.FTZ R5, R82, R84, !PT ;  /* 0x0000005452057209 */ /* 0x000fe40007810000 */
[----:B------:R-:W-:Y:S02]  /*3680*/  ISETP.GT.AND P1, PT, R29, 0x39, !P1 ;  /* 0x000000391d00780c */ /* 0x000fe40004f24270 */
[----:B------:R-:W-:-:S02]  /*3690*/  FMNMX.FTZ R5, R86, R5, !PT ;  /* 0x0000000556057209 */ /* 0x000fc40007810000 */
[----:B------:R-:W-:Y:S02]  /*36a0*/  ISETP.LT.OR P1, PT, R50, 0x3a, P1 ;  /* 0x0000003a3200780c */ /* 0x000fe40000f21670 */
[----:B------:R-:W-:Y:S02]  /*36b0*/  FMNMX.FTZ R5, R88, R5, !PT ;  /* 0x0000000558057209 */ /* 0x000fe40007810000 */
[----:B------:R-:W-:Y:S02]  /*36c0*/  FSEL R40, R55, -INF , !P1 ;  /* 0xff80000037287808 */ /* 0x000fe40004800000 */
[----:B------:R-:W-:Y:S02]  /*36d0*/  FMNMX.FTZ R5, R90, R5, !PT ;  /* 0x000000055a057209 */ /* 0x000fe40007810000 */
[----:B------:R-:W-:Y:S02]  /*36e0*/  ISETP.NE.AND P1, PT, R83, RZ, PT ;  /* 0x000000ff5300720c */ /* 0x000fe40003f25270 */
[----:B------:R-:W-:-:S02]  /*36f0*/  FMNMX.FTZ R5, R92, R5, !PT ;  /* 0x000000055c057209 */ /* 0x000fc40007810000 */
[----:B------:R-:W-:Y:S02]  /*3700*/  ISETP.GT.AND P1, PT, R29, 0x40, !P1 ;  /* 0x000000401d00780c */ /* 0x000fe40004f24270 */
[----:B------:R-:W-:Y:S02]  /*3710*/  FMNMX.FTZ R5, R94, R5, !PT ;  /* 0x000000055e057209 */ /* 0x000fe40007810000 */
[----:B------:R-:W-:Y:S02]  /*3720*/  ISETP.LT.OR P1, PT, R50, 0x41, P1 ;  /* 0x000000413200780c */ /* 0x000fe40000f21670 */
[----:B------:R-:W-:Y:S02]  /*3730*/  FMNMX.FTZ R5, R96, R5, !PT ;  /* 0x0000000560057209 */ /* 0x000fe40007810000 */
[----:B------:R-:W-:Y:S02]  /*3740*/  FSEL R20, R81, -INF , !P1 ;  /* 0xff80000051147808 */ /* 0x000fe40004800000 */
        /* <DEDUP_REMOVED lines=13> */
[----:B------:R-:W-:Y:S02]  /*3820*/  ISETP.NE.AND P5, PT, R87, RZ, PT ;  /* 0x000000ff5700720c */ /* 0x000fe40003fa5270 */
[----:B------:R-:W-:Y:S02]  /*3830*/  FMNMX.FTZ R5, R46, R5, !PT ;  /* 0x000000052e057209 */ /* 0x000fe40007810000 */
[----:B------:R-:W-:Y:S02]  /*3840*/  ISETP.NE.AND P6, PT, R61, RZ, PT ;  /* 0x000000ff3d00720c */ /* 0x000fe40003fc5270 */
        /* <DEDUP_REMOVED lines=8> */
[----:B------:R-:W1:Y:S02]  /*38d0*/  SHFL.BFLY PT, R14, R5, 0x2, 0x1f ;  /* 0x0c401f00050e7f89 */ /* 0x000e6400000e0000 */
[----:B-1----:R-:W-:Y:S02]  /*38e0*/  FMNMX.FTZ R33, R5, R14, !PT ;  /* 0x0000000e05217209 */ /* 0x002fe40007810000 */
[----:B------:R-:W-:-:S03]  /*38f0*/  FMNMX.FTZ R5, R52, R31, !PT ;  /* 0x0000001f34057209 */ /* 0x000fc60007810000 */
[----:B------:R-:W1:Y:S01]  /*3900*/  SHFL.BFLY PT, R14, R33, 0x1, 0x1f ;  /* 0x0c201f00210e7f89 */ /* 0x000e6200000e0000 */
[----:B------:R-:W-:-:S04]  /*3910*/  FMNMX.FTZ R5, R54, R5, !PT ;  /* 0x0000000536057209 */ /* 0x000fc80007810000 */
[----:B------:R-:W-:-:S04]  /*3920*/  FMNMX.FTZ R5, R56, R5, !PT ;  /* 0x0000000538057209 */ /* 0x000fc80007810000 */
[----:B------:R-:W-:-:S04]  /*3930*/  FMNMX.FTZ R5, R58, R5, !PT ;  /* 0x000000053a057209 */ /* 0x000fc80007810000 */
[----:B------:R-:W-:-:S04]  /*3940*/  FMNMX.FTZ R5, R60, R5, !PT ;  /* 0x000000053c057209 */ /* 0x000fc80007810000 */
[----:B------:R-:W-:-:S04]  /*3950*/  FMNMX.FTZ R5, R62, R5, !PT ;  /* 0x000000053e057209 */ /* 0x000fc80007810000 */
[----:B------:R-:W-:Y:S02]  /*3960*/  FMNMX.FTZ R5, R64, R5, !PT ;  /* 0x0000000540057209 */ /* 0x000fe40007810000 */
        /* <DEDUP_REMOVED lines=8> */
[----:B------:R-:W-:Y:S01]  /*39f0*/  ISETP.GT.AND P1, PT, R29, 0x49, !P5 ;  /* 0x000000491d00780c */ /* 0x000fe20006f24270 */
[--C-:B------:R-:W-:Y:S01]  /*3a00*/  FFMA.FTZ R33, R82, R21, -R35.reuse ;  /* 0x0000001552217223 */ /* 0x100fe20000010823 */
[----:B------:R-:W-:Y:S01]  /*3a10*/  FMNMX.FTZ R5, R76, R5, !PT ;  /* 0x000000054c057209 */ /* 0x000fe20007810000 */
[-CC-:B------:R-:W-:Y:S01]  /*3a20*/  FFMA.FTZ R37, R84, R21.reuse, -R35.reuse ;  /* 0x0000001554257223 */ /* 0x180fe20000010823 */
[----:B------:R-:W-:Y:S01]  /*3a30*/  ISETP.LT.OR P1, PT, R50, 0x4a, P1 ;  /* 0x0000004a3200780c */ /* 0x000fe20000f21670 */
[--C-:B------:R-:W-:Y:S01]  /*3a40*/  FFMA.FTZ R39, R86, R21, -R35.reuse ;  /* 0x0000001556277223 */ /* 0x100fe20000010823 */
[----:B------:R-:W-:Y:S01]  /*3a50*/  FMNMX.FTZ R5, R78, R5, !PT ;  /* 0x000000054e057209 */ /* 0x000fe20007810000 */
[----:B------:R-:W-:Y:S01]  /*3a60*/  MUFU.EX2 R33, R33 ;  /* 0x0000002100217308 */ /* 0x000fe20000000800 */
[----:B------:R-:W-:Y:S01]  /*3a70*/  FSEL R80, R63, -INF , !P1 ;  /* 0xff8000003f507808 */ /* 0x000fe20004800000 */
[--C-:B------:R-:W-:Y:S01]  /*3a80*/  FFMA.FTZ R41, R88, R21, -R35.reuse ;  /* 0x0000001558297223 */ /* 0x100fe20000010823 */
[----:B------:R-:W-:Y:S01]  /*3a90*/  FMNMX.FTZ R5, R48, R5, !PT ;  /* 0x0000000530057209 */ /* 0x000fe20007810000 */
[-CC-:B------:R-:W-:Y:S01]  /*3aa0*/  FFMA.FTZ R43, R90, R21.reuse, -R35.reuse ;  /* 0x000000155a2b7223 */ /* 0x180fe20000010823 */
[----:B------:R-:W-:Y:S01]  /*3ab0*/  ISETP.GT.AND P1, PT, R29, 0x50, !P6 ;  /* 0x000000501d00780c */ /* 0x000fe20007724270 */
[--C-:B------:R-:W-:Y:S01]  /*3ac0*/  FFMA.FTZ R30, R30, R21, -R35.reuse ;  /* 0x000000151e1e7223 */ /* 0x100fe20000010823 */
[----:B------:R-:W-:Y:S01]  /*3ad0*/  FMNMX.FTZ R5, R40, R5, !PT ;  /* 0x0000000528057209 */ /* 0x000fe20007810000 */
[----:B------:R1:W2:Y:S01]  /*3ae0*/  MUFU.EX2 R156, R37 ;  /* 0x00000025009c7308 */ /* 0x0002a20000000800 */
[----:B------:R-:W-:Y:S01]  /*3af0*/  ISETP.LT.OR P1, PT, R50, 0x51, P1 ;  /* 0x000000513200780c */ /* 0x000fe20000f21670 */
[--C-:B------:R-:W-:Y:S01]  /*3b00*/  FFMA.FTZ R45, R94, R21, -R35.reuse ;  /* 0x000000155e2d7223 */ /* 0x100fe20000010823 */
[----:B------:R-:W-:Y:S01]  /*3b10*/  FMNMX.FTZ R5, R20, R5, !PT ;  /* 0x0000000514057209 */ /* 0x000fe20007810000 */
[-CC-:B------:R-:W-:Y:S01]  /*3b20*/  FFMA.FTZ R46, R46, R21.reuse, -R35.reuse ;  /* 0x000000152e2e7223 */ /* 0x180fe20000010823 */
[----:B------:R-:W-:Y:S01]  /*3b30*/  ISETP.NE.AND P5, PT, R65, RZ, PT ;  /* 0x000000ff4100720c */ /* 0x000fe20003fa5270 */
[--C-:B------:R-:W-:Y:S01]  /*3b40*/  FFMA.FTZ R44, R44, R21, -R35.reuse ;  /* 0x000000152c2c7223 */ /* 0x100fe20000010823 */
[----:B------:R-:W-:Y:S01]  /*3b50*/  FMNMX.FTZ R5, R12, R5, !PT ;  /* 0x000000050c057209 */ /* 0x000fe20007810000 */
[----:B------:R-:W3:Y:S01]  /*3b60*/  MUFU.EX2 R39, R39 ;  /* 0x0000002700277308 */ /* 0x000ee20000000800 */
[----:B------:R-:W-:Y:S01]  /*3b70*/  FSEL R82, R15, -INF , !P1 ;  /* 0xff8000000f527808 */ /* 0x000fe20004800000 */
[--C-:B------:R-:W-:Y:S01]  /*3b80*/  FFMA.FTZ R15, R102, R21, -R35.reuse ;  /* 0x00000015660f7223 */ /* 0x100fe20000010823 */
[----:B------:R-:W-:Y:S01]  /*3b90*/  FMNMX.FTZ R5, R2, R5, !PT ;  /* 0x0000000502057209 */ /* 0x000fe20007810000 */
[-CC-:B-1----:R-:W-:Y:S01]  /*3ba0*/  FFMA.FTZ R37, R92, R21.reuse, -R35.reuse ;  /* 0x000000155c257223 */ /* 0x182fe20000010823 */
[----:B------:R-:W-:Y:S01]  /*3bb0*/  ISETP.GT.AND P4, PT, R29, 0x59, !P5 ;  /* 0x000000591d00780c */ /* 0x000fe20006f84270 */
[--C-:B------:R-:W-:Y:S01]  /*3bc0*/  FFMA.FTZ R29, R98, R21, -R35.reuse ;  /* 0x00000015621d7223 */ /* 0x100fe20000010823 */
[----:B------:R-:W-:Y:S01]  /*3bd0*/  FMNMX.FTZ R5, R80, R5, !PT ;  /* 0x0000000550057209 */ /* 0x000fe20007810000 */
[----:B------:R-:W-:Y:S01]  /*3be0*/  MUFU.EX2 R150, R15 ;  /* 0x0000000f00967308 */ /* 0x000fe20000000800 */
[----:B------:R-:W-:Y:S01]  /*3bf0*/  FSEL R84, R13, -INF , !P2 ;  /* 0xff8000000d547808 */ /* 0x000fe20005000000 */
[--C-:B------:R-:W-:Y:S01]  /*3c00*/  FFMA.FTZ R13, R100, R21, -R35.reuse ;  /* 0x00000015640d7223 */ /* 0x100fe20000010823 */
[----:B------:R-:W-:Y:S01]  /*3c10*/  FMNMX.FTZ R5, R82, R5, !PT ;  /* 0x0000000552057209 */ /* 0x000fe20007810000 */
[-CC-:B------:R-:W-:Y:S01]  /*3c20*/  FFMA.FTZ R42, R42, R21.reuse, -R35.reuse ;  /* 0x000000152a2a7223 */ /* 0x180fe20000010823 */
[----:B------:R-:W-:Y:S01]  /*3c30*/  ISETP.LT.OR P4, PT, R50, 0x5a, P4 ;  /* 0x0000005a3200780c */ /* 0x000fe20002781670 */
[--C-:B------:R-:W-:Y:S01]  /*3c40*/  FFMA.FTZ R38, R38, R21, -R35.reuse ;  /* 0x0000001526267223 */ /* 0x100fe20000010823 */
[----:B------:R-:W-:Y:S01]  /*3c50*/  FMNMX.FTZ R5, R84, R5, !PT ;  /* 0x0000000554057209 */ /* 0x000fe20007810000 */
[----:B------:R1:W-:Y:S01]  /*3c60*/  MUFU.EX2 R148, R13 ;  /* 0x0000000d00947308 */ /* 0x0003e20000000800 */
[----:B------:R-:W-:Y:S01]  /*3c70*/  FSEL R50, R27, -INF , !P4 ;  /* 0xff8000001b327808 */ /* 0x000fe20006000000 */
[--C-:B------:R-:W-:Y:S01]  /*3c80*/  FFMA.FTZ R27, R104, R21, -R35.reuse ;  /* 0x00000015681b7223 */ /* 0x100fe20000010823 */
[----:B------:R-:W-:Y:S01]  /*3c90*/  FMNMX.FTZ R5, R26, R5, !PT ;  /* 0x000000051a057209 */ /* 0x000fe20007810000 */
[-CC-:B------:R-:W-:Y:S01]  /*3ca0*/  FFMA.FTZ R36, R36, R21.reuse, -R35.reuse ;  /* 0x0000001524247223 */ /* 0x180fe20000010823 */
[-CC-:B------:R-:W-:Y:S01]  /*3cb0*/  FFMA.FTZ R34, R34, R21.reuse, -R35.reuse ;  /* 0x0000001522227223 */ /* 0x180fe20000010823 */
[--C-:B------:R-:W-:Y:S01]  /*3cc0*/  FFMA.FTZ R32, R32, R21, -R35.reuse ;  /* 0x0000001520207223 */ /* 0x100fe20000010823 */
[----:B------:R-:W-:Y:S01]  /*3cd0*/  FMNMX.FTZ R5, R50, R5, !PT ;  /* 0x0000000532057209 */ /* 0x000fe20007810000 */
[----:B------:R4:W5:Y:S01]  /*3ce0*/  MUFU.EX2 R158, R41 ;  /* 0x00000029009e7308 */ /* 0x0009620000000800 */
[-CC-:B-1----:R-:W-:Y:S01]  /*3cf0*/  FFMA.FTZ R13, R108, R21.reuse, -R35.reuse ;  /* 0x000000156c0d7223 */ /* 0x182fe20000010823 */
[-CC-:B------:R-:W-:Y:S01]  /*3d00*/  FFMA.FTZ R28, R28, R21.reuse, -R35.reuse ;  /* 0x000000151c1c7223 */ /* 0x180fe20000010823 */
[----:B------:R-:W-:Y:S01]  /*3d10*/  ISETP.GE.AND P5, PT, R25, 0x1, PT ;  /* 0x000000011900780c */ /* 0x000fe20003fa6270 */
[----:B------:R-:W1:Y:S04]  /*3d20*/  SHFL.BFLY PT, R86, R5, 0x2, 0x1f ;  /* 0x0c401f0005567f89 */ /* 0x000e6800000e0000 */
[----:B------:R-:W-:Y:S01]  /*3d30*/  MUFU.EX2 R144, R13 ;  /* 0x0000000d00907308 */ /* 0x000fe20000000800 */
[----:B----4-:R-:W-:-:S07]  /*3d40*/  FFMA.FTZ R41, R96, R21, -R35 ;  /* 0x0000001560297223 */ /* 0x010fce0000010823 */
[----:B------:R-:W4:Y:S08]  /*3d50*/  MUFU.EX2 R43, R43 ;  /* 0x0000002b002b7308 */ /* 0x000f300000000800 */
[----:B------:R2:W4:Y:S01]  /*3d60*/  MUFU.EX2 R152, R37 ;  /* 0x0000002500987308 */ /* 0x0005220000000800 */
[----:B-1----:R-:W-:-:S07]  /*3d70*/  FMNMX.FTZ R86, R5, R86, !PT ;  /* 0x0000005605567209 */ /* 0x002fce0007810000 */
[----:B------:R1:W-:Y:S01]  /*3d80*/  MUFU.EX2 R154, R41 ;  /* 0x00000029009a7308 */ /* 0x0003e20000000800 */
[----:B------:R-:W3:Y:S01]  /*3d90*/  SHFL.BFLY PT, R15, R86, 0x1, 0x1f ;  /* 0x0c201f00560f7f89 */ /* 0x000ee200000e0000 */
[----:B--2---:R-:W-:-:S06]  /*3da0*/  FFMA.FTZ R37, R106, R21, -R35 ;  /* 0x000000156a257223 */ /* 0x004fcc0000010823 */
[----:B------:R-:W2:Y:S01]  /*3db0*/  MUFU.EX2 R45, R45 ;  /* 0x0000002d002d7308 */ /* 0x000ea20000000800 */
[----:B-1----:R-:W-:-:S07]  /*3dc0*/  FFMA.FTZ R41, R110, R21, -R35 ;  /* 0x000000156e297223 */ /* 0x002fce0000010823 */
[----:B------:R1:W-:Y:S08]  /*3dd0*/  MUFU.EX2 R35, R30 ;  /* 0x0000001e00237308 */ /* 0x0003f00000000800 */
[----:B------:R-:W2:Y:S01]  /*3de0*/  MUFU.EX2 R29, R29 ;  /* 0x0000001d001d7308 */ /* 0x000ea20000000800 */
[----:B---3--:R-:W-:Y:S01]  /*3df0*/  FMNMX.FTZ R15, R86, R15, !PT ;  /* 0x0000000f560f7209 */ /* 0x008fe20007810000 */
[----:B-1----:R-:W-:Y:S01]  /*3e00*/  FADD.FTZ R30, R33, R156 ;  /* 0x0000009c211e7221 */ /* 0x002fe20000010000 */
[----:B------:R-:W-:-:S02]  /*3e10*/  F2FP.F16.F32.PACK_AB R156, R156, R33 ;  /* 0x000000219c9c723e */ /* 0x000fc400000000ff */
[C---:B------:R-:W-:Y:S01]  /*3e20*/  FSETP.NEU.FTZ.AND P1, PT, R15.reuse, -INF , PT ;  /* 0xff8000000f00780b */ /* 0x040fe20003f3d000 */
[----:B------:R-:W-:Y:S02]  /*3e30*/  FMUL.FTZ R13, R15, R21 ;  /* 0x000000150f0d7220 */ /* 0x000fe40000410000 */
[----:B------:R1:W-:Y:S03]  /*3e40*/  MUFU.EX2 R49, R32 ;  /* 0x0000002000317308 */ /* 0x0003e60000000800 */
[----:B------:R-:W-:Y:S01]  /*3e50*/  FSEL R51, R13, RZ, P1 ;  /* 0x000000ff0d337208 */ /* 0x000fe20000800000 */
[----:B------:R-:W-:-:S04]  /*3e60*/  FADD.FTZ R13, R39, R30 ;  /* 0x0000001e270d7221 */ /* 0x000fc80000010000 */
[-CC-:B------:R-:W-:Y:S01]  /*3e70*/  FFMA.FTZ R52, R52, R21.reuse, -R51.reuse ;  /* 0x0000001534347223 */ /* 0x180fe20000010833 */
[-CC-:B------:R-:W-:Y:S01]  /*3e80*/  FFMA.FTZ R31, R31, R21.reuse, -R51.reuse ;  /* 0x000000151f1f7223 */ /* 0x180fe20000010833 */
[-CC-:B------:R-:W-:Y:S01]  /*3e90*/  FFMA.FTZ R54, R54, R21.reuse, -R51.reuse ;  /* 0x0000001536367223 */ /* 0x180fe20000010833 */
[-CC-:B------:R-:W-:Y:S01]  /*3ea0*/  FFMA.FTZ R56, R56, R21.reuse, -R51.reuse ;  /* 0x0000001538387223 */ /* 0x180fe20000010833 */
[-C--:B------:R-:W-:Y:S01]  /*3eb0*/  FFMA.FTZ R58, R58, R21.reuse, -R51 ;  /* 0x000000153a3a7223 */ /* 0x080fe20000010833 */
[----:B-----5:R-:W-:Y:S01]  /*3ec0*/  FADD.FTZ R30, R158, R13 ;  /* 0x0000000d9e1e7221 */ /* 0x020fe20000010000 */
[----:B------:R-:W-:Y:S01]  /*3ed0*/  MUFU.EX2 R52, R52 ;  /* 0x0000003400347308 */ /* 0x000fe20000000800 */
[-CC-:B------:R-:W-:Y:S01]  /*3ee0*/  FFMA.FTZ R60, R60, R21.reuse, -R51.reuse ;  /* 0x000000153c3c7223 */ /* 0x180fe20000010833 */
[-CC-:B------:R-:W-:Y:S01]  /*3ef0*/  FFMA.FTZ R62, R62, R21.reuse, -R51.reuse ;  /* 0x000000153e3e7223 */ /* 0x180fe20000010833 */
[----:B----4-:R-:W-:Y:S01]  /*3f00*/  FADD.FTZ R13, R43, R30 ;  /* 0x0000001e2b0d7221 */ /* 0x010fe20000010000 */
[-CC-:B------:R-:W-:Y:S01]  /*3f10*/  FFMA.FTZ R64, R64, R21.reuse, -R51.reuse ;  /* 0x0000001540407223 */ /* 0x180fe20000010833 */
[-CC-:B------:R-:W-:Y:S01]  /*3f20*/  FFMA.FTZ R66, R66, R21.reuse, -R51.reuse ;  /* 0x0000001542427223 */ /* 0x180fe20000010833 */
[-C--:B------:R-:W-:Y:S01]  /*3f30*/  FFMA.FTZ R68, R68, R21.reuse, -R51 ;  /* 0x0000001544447223 */ /* 0x080fe20000010833 */
[----:B------:R-:W-:Y:S01]  /*3f40*/  FADD.FTZ R30, R152, R13 ;  /* 0x0000000d981e7221 */ /* 0x000fe20000010000 */
[----:B------:R-:W3:Y:S01]  /*3f50*/  MUFU.EX2 R31, R31 ;  /* 0x0000001f001f7308 */ /* 0x000ee20000000800 */
[-CC-:B------:R-:W-:Y:S01]  /*3f60*/  FFMA.FTZ R70, R70, R21.reuse, -R51.reuse ;  /* 0x0000001546467223 */ /* 0x180fe20000010833 */
[-CC-:B------:R-:W-:Y:S01]  /*3f70*/  FFMA.FTZ R74, R74, R21.reuse, -R51.reuse ;  /* 0x000000154a4a7223 */ /* 0x180fe20000010833 */
[----:B--2---:R-:W-:Y:S01]  /*3f80*/  FADD.FTZ R53, R45, R30 ;  /* 0x0000001e2d357221 */ /* 0x004fe20000010000 */
[-CC-:B------:R-:W-:Y:S01]  /*3f90*/  FFMA.FTZ R76, R76, R21.reuse, -R51.reuse ;  /* 0x000000154c4c7223 */ /* 0x180fe20000010833 */
[-CC-:B------:R-:W-:Y:S01]  /*3fa0*/  FFMA.FTZ R78, R78, R21.reuse, -R51.reuse ;  /* 0x000000154e4e7223 */ /* 0x180fe20000010833 */
[-C--:B------:R-:W-:Y:S01]  /*3fb0*/  FFMA.FTZ R48, R48, R21.reuse, -R51 ;  /* 0x0000001530307223 */ /* 0x080fe20000010833 */
[----:B-1----:R-:W-:Y:S01]  /*3fc0*/  FADD.FTZ R32, R154, R53 ;  /* 0x000000359a207221 */ /* 0x002fe20000010000 */
[----:B------:R-:W1:Y:S01]  /*3fd0*/  MUFU.EX2 R54, R54 ;  /* 0x0000003600367308 */ /* 0x000e620000000800 */
[-CC-:B------:R-:W-:Y:S01]  /*3fe0*/  FFMA.FTZ R40, R40, R21.reuse, -R51.reuse ;  /* 0x0000001528287223 */ /* 0x180fe20000010833 */
[-CC-:B------:R-:W-:Y:S01]  /*3ff0*/  FFMA.FTZ R20, R20, R21.reuse, -R51.reuse ;  /* 0x0000001514147223 */ /* 0x180fe20000010833 */
[----:B------:R-:W-:Y:S01]  /*4000*/  FADD.FTZ R53, R29, R32 ;  /* 0x000000201d357221 */ /* 0x000fe20000010000 */
[-CC-:B------:R-:W-:Y:S01]  /*4010*/  FFMA.FTZ R12, R12, R21.reuse, -R51.reuse ;  /* 0x000000150c0c7223 */ /* 0x180fe20000010833 */
[-CC-:B------:R-:W-:Y:S01]  /*4020*/  FFMA.FTZ R2, R2, R21.reuse, -R51.reuse ;  /* 0x0000001502027223 */ /* 0x180fe20000010833 */
[-C--:B------:R-:W-:Y:S01]  /*4030*/  FFMA.FTZ R80, R80, R21.reuse, -R51 ;  /* 0x0000001550507223 */ /* 0x080fe20000010833 */
[----:B------:R-:W-:Y:S01]  /*4040*/  FADD.FTZ R53, R148, R53 ;  /* 0x0000003594357221 */ /* 0x000fe20000010000 */
[----:B------:R-:W2:Y:S01]  /*4050*/  MUFU.EX2 R159, R56 ;  /* 0x00000038009f7308 */ /* 0x000ea20000000800 */
[----:B---3--:R-:W-:Y:S01]  /*4060*/  FADD.FTZ R13, R52, R31 ;  /* 0x0000001f340d7221 */ /* 0x008fe20000010000 */
[-C--:B------:R-:W-:Y:S01]  /*4070*/  FFMA.FTZ R82, R82, R21.reuse, -R51 ;  /* 0x0000001552527223 */ /* 0x080fe20000010833 */
[----:B------:R-:W-:Y:S01]  /*4080*/  FADD.FTZ R32, R150, R53 ;  /* 0x0000003596207221 */ /* 0x000fe20000010000 */
[-CC-:B------:R-:W-:Y:S01]  /*4090*/  FFMA.FTZ R84, R84, R21.reuse, -R51.reuse ;  /* 0x0000001554547223 */ /* 0x180fe20000010833 */
[-CC-:B------:R-:W-:Y:S01]  /*40a0*/  FFMA.FTZ R26, R26, R21.reuse, -R51.reuse ;  /* 0x000000151a1a7223 */ /* 0x180fe20000010833 */
[----:B------:R-:W-:Y:S01]  /*40b0*/  FFMA.FTZ R50, R50, R21, -R51 ;  /* 0x0000001532327223 */ /* 0x000fe20000010833 */
[----:B------:R-:W-:Y:S01]  /*40c0*/  F2FP.F16.F32.PACK_AB R158, R158, R39 ;  /* 0x000000279e9e723e */ /* 0x000fe200000000ff */
[----:B------:R-:W3:Y:S01]  /*40d0*/  MUFU.EX2 R58, R58 ;  /* 0x0000003a003a7308 */ /* 0x000ee20000000800 */
[----:B-1----:R-:W-:Y:S01]  /*40e0*/  FADD.FTZ R30, R54, R13 ;  /* 0x0000000d361e7221 */ /* 0x002fe20000010000 */
[----:B------:R-:W-:-:S02]  /*40f0*/  F2FP.F16.F32.PACK_AB R148, R148, R29 ;  /* 0x0000001d9494723e */ /* 0x000fc400000000ff */
[----:B------:R-:W-:Y:S02]  /*4100*/  F2FP.F16.F32.PACK_AB R152, R152, R43 ;  /* 0x0000002b9898723e */ /* 0x000fe400000000ff */
[----:B------:R-:W-:Y:S02]  /*4110*/  F2FP.F16.F32.PACK_AB R154, R154, R45 ;  /* 0x0000002d9a9a723e */ /* 0x000fe400000000ff */
[----:B------:R-:W1:Y:S01]  /*4120*/  MUFU.EX2 R153, R60 ;  /* 0x0000003c00997308 */ /* 0x000e620000000800 */
[----:B--2---:R-:W-:Y:S01]  /*4130*/  FADD.FTZ R13, R159, R30 ;  /* 0x0000001e9f0d7221 */ /* 0x004fe20000010000 */
[----:B------:R-:W-:Y:S02]  /*4140*/  F2FP.F16.F32.PACK_AB R157, R31, R52 ;  /* 0x000000341f9d723e */ /* 0x000fe400000000ff */
[----:B------:R-:W-:-:S04]  /*4150*/  F2FP.F16.F32.PACK_AB R159, R159, R54 ;  /* 0x000000369f9f723e */ /* 0x000fc800000000ff */
[----:B------:R-:W2:Y:S01]  /*4160*/  MUFU.EX2 R62, R62 ;  /* 0x0000003e003e7308 */ /* 0x000ea20000000800 */
[----:B---3--:R-:W-:-:S07]  /*4170*/  FADD.FTZ R30, R58, R13 ;  /* 0x0000000d3a1e7221 */ /* 0x008fce0000010000 */
[----:B------:R-:W3:Y:S01]  /*4180*/  MUFU.EX2 R155, R64 ;  /* 0x00000040009b7308 */ /* 0x000ee20000000800 */
[C---:B-1----:R-:W-:Y:S01]  /*4190*/  FADD.FTZ R13, R153.reuse, R30 ;  /* 0x0000001e990d7221 */ /* 0x042fe20000010000 */
[----:B------:R-:W-:-:S06]  /*41a0*/  F2FP.F16.F32.PACK_AB R153, R153, R58 ;  /* 0x0000003a9999723e */ /* 0x000fcc00000000ff */
[----:B------:R-:W1:Y:S01]  /*41b0*/  MUFU.EX2 R66, R66 ;  /* 0x0000004200427308 */ /* 0x000e620000000800 */
[----:B--2---:R-:W-:Y:S01]  /*41c0*/  FADD.FTZ R30, R62, R13 ;  /* 0x0000000d3e1e7221 */ /* 0x004fe20000010000 */
[----:B------:R-:W-:-:S06]  /*41d0*/  IMAD.IADD R13, R73, 0x1, -R0 ;  /* 0x00000001490d7824 */ /* 0x000fcc00078e0a00 */
        /* <DEDUP_REMOVED lines=14> */
[C---:B--2---:R-:W-:Y:S01]  /*42c0*/  FADD.FTZ R51, R151.reuse, R0 ;  /* 0x0000000097337221 */ /* 0x044fe20000010000 */
[----:B------:R-:W-:-:S06]  /*42d0*/  F2FP.F16.F32.PACK_AB R151, R151, R70 ;  /* 0x000000469797723e */ /* 0x000fcc00000000ff */
[----:B------:R-:W2:Y:S01]  /*42e0*/  MUFU.EX2 R145, R78 ;  /* 0x0000004e00917308 */ /* 0x000ea20000000800 */
[----:B---3--:R-:W-:-:S04]  /*42f0*/  FADD.FTZ R55, R37, R32 ;  /* 0x0000002025377221 */ /* 0x008fc80000010000 */
[C---:B------:R-:W-:Y:S01]  /*4300*/  FADD.FTZ R30, R144.reuse, R55 ;  /* 0x00000037901e7221 */ /* 0x040fe20000010000 */
[----:B------:R-:W-:Y:S02]  /*4310*/  F2FP.F16.F32.PACK_AB R144, R144, R37 ;  /* 0x000000259090723e */ /* 0x000fe400000000ff */
        /* <DEDUP_REMOVED lines=8> */
[----:B-1----:R-:W-:-:S07]  /*43a0*/  FADD.FTZ R0, R48, R33 ;  /* 0x0000002130007221 */ /* 0x002fce0000010000 */
[----:B------:R-:W-:Y:S01]  /*43b0*/  MUFU.EX2 R44, R44 ;  /* 0x0000002c002c7308 */ /* 0x000fe20000000800 */
[C---:B--2---:R-:W-:Y:S01]  /*43c0*/  FADD.FTZ R55, R46.reuse, R55 ;  /* 0x000000372e377221 */ /* 0x044fe20000010000 */
[----:B------:R-:W-:-:S06]  /*43d0*/  F2FP.F16.F32.PACK_AB R146, R46, R41 ;  /* 0x000000292e92723e */ /* 0x000fcc00000000ff */
[----:B------:R-:W1:Y:S01]  /*43e0*/  MUFU.EX2 R20, R20 ;  /* 0x0000001400147308 */ /* 0x000e620000000800 */
[C---:B---3--:R-:W-:Y:S01]  /*43f0*/  FADD.FTZ R27, R147.reuse, R0 ;  /* 0x00000000931b7221 */ /* 0x048fe20000010000 */
[----:B------:R-:W-:-:S06]  /*4400*/  F2FP.F16.F32.PACK_AB R147, R147, R48 ;  /* 0x000000309393723e */ /* 0x000fcc00000000ff */
[----:B------:R-:W2:Y:S08]  /*4410*/  MUFU.EX2 R5, R42 ;  /* 0x0000002a00057308 */ /* 0x000eb00000000800 */
[----:B------:R3:W4:Y:S01]  /*4420*/  MUFU.EX2 R141, R12 ;  /* 0x0000000c008d7308 */ /* 0x0007220000000800 */
[----:B-1----:R-:W-:-:S07]  /*4430*/  FADD.FTZ R0, R20, R27 ;  /* 0x0000001b14007221 */ /* 0x002fce0000010000 */
[----:B------:R-:W1:Y:S01]  /*4440*/  MUFU.EX2 R38, R38 ;  /* 0x0000002600267308 */ /* 0x000e620000000800 */
[----:B---3--:R-:W-:Y:S01]  /*4450*/  FADD.FTZ R12, R44, R55 ;  /* 0x000000372c0c7221 */ /* 0x008fe20000010000 */
[----:B--2---:R-:W-:-:S03]  /*4460*/  F2FP.F16.F32.PACK_AB R140, R5, R44 ;  /* 0x0000002c058c723e */ /* 0x004fc600000000ff */
[----:B------:R-:W-:-:S03]  /*4470*/  FADD.FTZ R39, R5, R12 ;  /* 0x0000000c05277221 */ /* 0x000fc60000010000 */
[----:B------:R-:W2:Y:S01]  /*4480*/  MUFU.EX2 R2, R2 ;  /* 0x0000000200027308 */ /* 0x000ea20000000800 */
[C---:B----4-:R-:W-:Y:S01]  /*4490*/  FADD.FTZ R5, R141.reuse, R0 ;  /* 0x000000008d057221 */ /* 0x050fe20000010000 */
[----:B------:R-:W-:Y:S01]  /*44a0*/  F2FP.F16.F32.PACK_AB R141, R141, R20 ;  /* 0x000000148d8d723e */ /* 0x000fe200000000ff */
[----:B------:R-:W-:-:S05]  /*44b0*/  VIADD R20, R72, 0xfffffffe ;  /* 0xfffffffe48147836 */ /* 0x000fca0000000000 */
        /* <DEDUP_REMOVED lines=8> */
[C---:B-1----:R-:W-:Y:S01]  /*4540*/  FADD.FTZ R5, R143.reuse, R0 ;  /* 0x000000008f057221 */ /* 0x042fe20000010000 */
[----:B------:R-:W-:-:S06]  /*4550*/  F2FP.F16.F32.PACK_AB R143, R143, R2 ;  /* 0x000000028f8f723e */ /* 0x000fcc00000000ff */
[----:B------:R-:W1:Y:S01]  /*4560*/  MUFU.EX2 R137, R84 ;  /* 0x0000005400897308 */ /* 0x000e620000000800 */
[----:B--2---:R-:W-:Y:S01]  /*4570*/  FADD.FTZ R12, R34, R29 ;  /* 0x0000001d220c7221 */ /* 0x004fe20000010000 */
[----:B------:R-:W-:-:S03]  /*4580*/  F2FP.F16.F32.PACK_AB R136, R49, R34 ;  /* 0x000000223188723e */ /* 0x000fc600000000ff */
[----:B------:R-:W-:-:S03]  /*4590*/  FADD.FTZ R27, R49, R12 ;  /* 0x0000000c311b7221 */ /* 0x000fc60000010000 */
[----:B------:R-:W2:Y:S01]  /*45a0*/  MUFU.EX2 R28, R28 ;  /* 0x0000001c001c7308 */ /* 0x000ea20000000800 */
[----:B---3--:R-:W-:-:S07]  /*45b0*/  FADD.FTZ R0, R82, R5 ;  /* 0x0000000552007221 */ /* 0x008fce0000010000 */
[----:B------:R-:W3:Y:S01]  /*45c0*/  MUFU.EX2 R26, R26 ;  /* 0x0000001a001a7308 */ /* 0x000ee20000000800 */
[C---:B-1----:R-:W-:Y:S01]  /*45d0*/  FADD.FTZ R5, R137.reuse, R0 ;  /* 0x0000000089057221 */ /* 0x042fe20000010000 */
[----:B------:R-:W-:-:S06]  /*45e0*/  F2FP.F16.F32.PACK_AB R137, R137, R82 ;  /* 0x000000528989723e */ /* 0x000fcc00000000ff */
[----:B------:R-:W1:Y:S01]  /*45f0*/  MUFU.EX2 R139, R50 ;  /* 0x00000032008b7308 */ /* 0x000e620000000800 */
[----:B--2---:R-:W-:Y:S01]  /*4600*/  FADD.FTZ R12, R28, R27 ;  /* 0x0000001b1c0c7221 */ /* 0x004fe20000010000 */
[----:B------:R-:W-:Y:S01]  /*4610*/  VIADD R27, R13, UR42 ;  /* 0x0000002a0d1b7c36 */ /* 0x000fe20008000000 */
[C---:B------:R-:W-:Y:S02]  /*4620*/  F2FP.F16.F32.PACK_AB R138, R35.reuse, R28 ;  /* 0x0000001c238a723e */ /* 0x040fe400000000ff */
[----:B------:R-:W-:Y:S01]  /*4630*/  FADD.FTZ R12, R35, R12 ;  /* 0x0000000c230c7221 */ /* 0x000fe20000010000 */
[----:B------:R-:W-:Y:S02]  /*4640*/  IMAD.IADD R24, R27, 0x1, R24 ;  /* 0x000000011b187824 */ /* 0x000fe400078e0218 */
[----:B---3--:R-:W-:-:S04]  /*4650*/  FADD.FTZ R0, R26, R5 ;  /* 0x000000051a007221 */ /* 0x008fc80000010000 */
[C---:B-1----:R-:W-:Y:S01]  /*4660*/  FADD.FTZ R5, R139.reuse, R0 ;  /* 0x000000008b057221 */ /* 0x042fe20000010000 */
[----:B------:R-:W-:Y:S01]  /*4670*/  F2FP.F16.F32.PACK_AB R139, R139, R26 ;  /* 0x0000001a8b8b723e */ /* 0x000fe200000000ff */
        /* <DEDUP_REMOVED lines=11> */
.L_x_888:
[----:B------:R-:W-:-:S13]  /*4730*/  ISETP.NE.AND P1, PT, R25, 0x1, PT ;  /* 0x000000011900780c */ /* 0x000fda0003f25270 */
[----:B------:R-:W1:Y:S02]  /*4740*/  @P1 LDC.64 R26, c[0x0][0x9e8] ;  /* 0x00027a00ff1a1b82 */ /* 0x000e640000000a00 */
[----:B-1----:R-:W-:-:S05]  /*4750*/  @P1 IMAD.HI.U32 R2, R0, R26, RZ ;  /* 0x0000001a00021227 */ /* 0x002fca00078e00ff */
[----:B------:R-:W-:-:S07]  /*4760*/  @P1 SHF.R.U32.HI R0, RZ, R27, R2 ;  /* 0x0000001bff001219 */ /* 0x000fce0000011602 */
.L_x_889:
[----:B------:R-:W-:-:S05]  /*4770*/  IMAD R25, R0, R25, R25 ;  /* 0x0000001900197224 */ /* 0x000fca00078e0219 */
[----:B------:R-:W-:-:S07]  /*4780*/  VIMNMX R24, R24, R25, PT ;  /* 0x0000001918187248 */ /* 0x000fce0003fe0100 */
.L_x_887:
[----:B------:R-:W-:Y:S01]  /*4790*/  IMAD.HI R24, R24, 0x2aaaaaab, RZ ;  /* 0x2aaaaaab18187827 */ /* 0x000fe200078e02ff */
[----:B------:R-:W-:Y:S02]  /*47a0*/  CS2R R86, SRZ ;  /* 0x0000000000567805 */ /* 0x000fe4000001ff00 */
[----:B------:R-:W-:Y:S02]  /*47b0*/  CS2R R84, SRZ ;  /* 0x0000000000547805 */ /* 0x000fe4000001ff00 */
[----:B------:R-:W-:Y:S01]  /*47c0*/  CS2R R82, SRZ ;  /* 0x0000000000527805 */ /* 0x000fe2000001ff00 */
[----:B------:R-:W-:Y:S01]  /*47d0*/  IMAD.MOV.U32 R2, RZ, RZ, 0x3f800000 ;  /* 0x3f800000ff027424 */ /* 0x000fe200078e00ff */
[----:B------:R-:W-:Y:S01]  /*47e0*/  SHF.R.U32.HI R25, RZ, 0x1f, R24 ;  /* 0x0000001fff197819 */ /* 0x000fe20000011618 */
[----:B------:R-:W-:Y:S01]  /*47f0*/  IMAD.MOV.U32 R0, RZ, RZ, 0x3f800000 ;  /* 0x3f800000ff007424 */ /* 0x000fe200078e00ff */
[----:B------:R-:W-:Y:S02]  /*4800*/  CS2R R80, SRZ ;  /* 0x0000000000507805 */ /* 0x000fe4000001ff00 */
[----:B------:R-:W-:-:S02]  /*4810*/  CS2R R78, SRZ ;  /* 0x00000000004e7805 */ /* 0x000fc4000001ff00 */
[----:B------:R-:W-:Y:S02]  /*4820*/  LEA.HI.SX32 R24, R24, R25, 0x1c ;  /* 0x0000001918187211 */ /* 0x000fe400078fe2ff */
[----:B------:R-:W-:Y:S02]  /*4830*/  CS2R R76, SRZ ;  /* 0x00000000004c7805 */ /* 0x000fe4000001ff00 */
[----:B------:R-:W-:Y:S02]  /*4840*/  CS2R R74, SRZ ;  /* 0x00000000004a7805 */ /* 0x000fe4000001ff00 */
[----:B------:R-:W-:Y:S02]  /*4850*/  CS2R R72, SRZ ;  /* 0x0000000000487805 */ /* 0x000fe4000001ff00 */
[----:B------:R-:W-:Y:S02]  /*4860*/  VIMNMX R175, R19, R24, !PT ;  /* 0x0000001813af7248 */ /* 0x000fe40007fe0100 */
[----:B------:R-:W-:-:S02]  /*4870*/  CS2R R70, SRZ ;  /* 0x0000000000467805 */ /* 0x000fc4000001ff00 */
[----:B------:R-:W-:Y:S02]  /*4880*/  CS2R R68, SRZ ;  /* 0x0000000000447805 */ /* 0x000fe4000001ff00 */
[----:B------:R-:W-:Y:S02]  /*4890*/  CS2R R66, SRZ ;  /* 0x0000000000427805 */ /* 0x000fe4000001ff00 */
        /* <DEDUP_REMOVED lines=21> */
[----:B------:R-:W-:Y:S01]  /*49f0*/  CS2R R24, SRZ ;  /* 0x0000000000187805 */ /* 0x000fe2000001ff00 */
[----:B------:R-:W-:Y:S06]  /*4a00*/  @!P1 BRA `(.L_x_890) ;  /* 0x0000003000e09947 */ /* 0x000fec0003800000 */
[----:B------:R-:W-:Y:S01]  /*4a10*/  IMAD.IADD R172, R3, 0x1, R13 ;  /* 0x0000000103ac7824 */ /* 0x000fe200078e020d */
[----:B------:R-:W-:Y:S01]  /*4a20*/  ULDC UR45, c[0x0][0x9e4] ;  /* 0x00027900002d7ab9 */ /* 0x000fe20000000800 */
[----:B------:R-:W-:Y:S01]  /*4a30*/  IMAD.MOV.U32 R2, RZ, RZ, 0x3f800000 ;  /* 0x3f800000ff027424 */ /* 0x000fe200078e00ff */
[----:B------:R-:W-:Y:S01]  /*4a40*/  ULDC UR58, c[0x0][0x2e0] ;  /* 0x0000b800003a7ab9 */ /* 0x000fe20000000800 */
[----:B------:R-:W-:Y:S01]  /*4a50*/  IMAD.MOV.U32 R87, RZ, RZ, RZ ;  /* 0x000000ffff577224 */ /* 0x000fe200078e00ff */
[----:B------:R-:W-:Y:S01]  /*4a60*/  ULDC UR4, c[0x0][0x9d8] ;  /* 0x0002760000047ab9 */ /* 0x000fe20000000800 */
[----:B------:R-:W-:-:S05]  /*4a70*/  ULDC UR47, c[0x0][0x9e0] ;  /* 0x00027800002f7ab9 */ /* 0x000fca0000000800 */
.L_x_907:
[----:B------:R-:W-:-:S04]  /*4a80*/  UIADD3 UR5, UR36, 0x1, URZ ;  /* 0x0000000124057890 */ /* 0x000fc8000fffe03f */
[----:B------:R-:W-:-:S04]  /*4a90*/  UISETP.NE.AND UP0, UPT, UR5, 0x2, UPT ;  /* 0x000000020500788c */ /* 0x000fc8000bf05270 */
[----:B------:R-:W-:Y:S02]  /*4aa0*/  USEL UR40, URZ, 0x1, UP0 ;  /* 0x000000013f287887 */ /* 0x000fe40008000000 */
[----:B------:R-:W-:Y:S02]  /*4ab0*/  USEL UR5, UR5, URZ, UP0 ;  /* 0x0000003f05057287 */ /* 0x000fe40008000000 */
[----:B------:R-:W-:Y:S01]  /*4ac0*/  ULOP3.LUT UR40, UR39, UR40, URZ, 0x3c, !UPT ;  /* 0x0000002827287292 */ /* 0x000fe2000f8e3c3f */
[----:B------:R-:W-:Y:S11]  /*4ad0*/  @!P0 BRA `(.L_x_891) ;  /* 0x0000000000048947 */ /* 0x000ff60003800000 */
[----:B------:R-:W-:Y:S01]  /*4ae0*/  BPT.TRAP 0x1 ;  /* 0x000000040000795c */ /* 0x000fe20000300000 */
.L_x_891:
[----:B------:R-:W-:Y:S01]  /*4af0*/  ULEA UR7, UR5, UR37, 0x3 ;  /* 0x0000002505077291 */ /* 0x000fe2000f8e183f */
[----:B------:R-:W-:-:S05]  /*4b00*/  IMAD.U32 R21, RZ, RZ, UR40 ;  /* 0x00000028ff157e24 */ /* 0x000fca000f8e00ff */
[----:B------:R-:W-:-:S04]  /*4b10*/  SHF.L.U32 R21, R21, 0x1f, RZ ;  /* 0x0000001f15157819 */ /* 0x000fc800000006ff */
[----:B------:R1:W2:Y:S01]  /*4b20*/  SYNCS.PHASECHK.TRANS64.TRYWAIT P1, [UR7+0x2a830], R21 ;  /* 0x02a83015ff0075a7 */ /* 0x0002a20008020147 */
[----:B------:R-:W-:Y:S05]  /*4b30*/  @!P0 BRA `(.L_x_892) ;  /* 0x0000000000048947 */ /* 0x000fea0003800000 */
[----:B------:R-:W-:Y:S01]  /*4b40*/  BPT.TRAP 0x1 ;  /* 0x000000040000795c */ /* 0x000fe20000300000 */
.L_x_892:
[----:B--2---:R-:W-:Y:S05]  /*4b50*/  @P1 BRA `(.L_x_893) ;  /* 0x0000000000081947 */ /* 0x004fea0003800000 */
[----:B------:R-:W2:Y:S02]  /*4b60*/  SYNCS.PHASECHK.TRANS64.TRYWAIT P1, [UR7+0x2a830], R21 ;  /* 0x02a83015ff0075a7 */ /* 0x000ea40008020147 */
[----:B--2---:R-:W-:Y:S05]  /*4b70*/  @!P1 BRA `(.L_x_894) ;  /* 0x000000dc00789947 */ /* 0x004fea0003800000 */
.L_x_893:
[----:B------:R-:W-:Y:S01]  /*4b80*/  R2UR UR52, R10 ;  /* 0x000000000a3472ca */ /* 0x000fe200000e0000 */
[----:B------:R-:W-:Y:S01]  /*4b90*/  UIMAD UR6, UR5, 0x900, UR38 ;  /* 0x00000900050678a4 */ /* 0x000fe2000f8e0226 */
[----:B------:R-:W-:Y:S01]  /*4ba0*/  R2UR UR53, R11 ;  /* 0x000000000b3572ca */ /* 0x000fe200000e0000 */
[----:B--2---:R-:W-:Y:S01]  /*4bb0*/  WARPGROUP.ARRIVE ;  /* 0x00000000000079c5 */ /* 0x004fe20000000000 */
        /* <DEDUP_REMOVED lines=11> */
[----:B------:R-:W-:Y:S01]  /*4c70*/  HGMMA.64x96x16.F32 R88, gdesc[UR52], RZ, !UPT, gsb0 ;  /* 0x01600000345879f0 */ /* 0x000fe2000c0008ff */
[----:B------:R-:W-:Y:S01]  /*4c80*/  R2UR UR52, R8 ;  /* 0x00000000083472ca */ /* 0x000fe200000e0000 */
[----:B------:R-:W-:Y:S01]  /*4c90*/  UIADD3 UR54, UR6, 0x2, URZ ;  /* 0x0000000206367890 */ /* 0x000fe2000fffe03f */
[----:B------:R-:W-:Y:S01]  /*4ca0*/  R2UR UR53, R9 ;  /* 0x00000000093572ca */ /* 0x000fe200000e0000 */
        /* <DEDUP_REMOVED lines=74> */
[----:B------:R-:W-:Y:S01]  /*5150*/  HGMMA.64x96x16.F32 R88, gdesc[UR52], R88, gsb0 ;  /* 0x01600000345879f0 */ /* 0x000fe20008000858 */
[----:B------:R-:W-:Y:S01]  /*5160*/  R2UR UR52, R6 ;  /* 0x00000000063472ca */ /* 0x000fe200000e0000 */
[----:B------:R-:W-:Y:S01]  /*5170*/  UIADD3 UR54, UR6, 0x4, URZ ;  /* 0x0000000406367890 */ /* 0x000fe2000fffe03f */
[----:B------:R-:W-:Y:S01]  /*5180*/  R2UR UR53, R7 ;  /* 0x00000000073572ca */ /* 0x000fe200000e0000 */
[----:B------:R-:W-:Y:S01]  /*5190*/  UMOV UR55, 0x40000040 ;  /* 0x4000004000377882 */ /* 0x000fe20000000000 */
[----:B------:R-:W-:Y:S02]  /*51a0*/  WARPGROUP.DEPBAR.LE gsb0, 0x0 ;  /* 0x00008000000079c5 */ /* 0x000fe40000010000 */
[----:B------:R-:W-:-:S09]  /*51b0*/  WARPGROUP.ARRIVE ;  /* 0x00000000000079c5 */ /* 0x000fd20000000000 */
[----:B------:R-:W-:Y:S01]  /*51c0*/  HGMMA.64x96x16.F32 R88, gdesc[UR52], R88, gsb0 ;  /* 0x01600000345879f0 */ /* 0x000fe20008000858 */
[----:B------:R-:W-:Y:S01]  /*51d0*/  UIADD3 UR54, UR6, 0x606, URZ ;  /* 0x0000060606367890 */ /* 0x000fe2000fffe03f */
[----:B------:R-:W-:Y:S01]  /*51e0*/  UMOV UR52, UR56 ;  /* 0x0000003800347c82 */ /* 0x000fe20008000000 */
[----:B------:R-:W-:Y:S01]  /*51f0*/  UMOV UR53, UR57 ;  /* 0x0000003900357c82 */ /* 0x000fe20008000000 */
        /* <DEDUP_REMOVED lines=29> */
[----:B------:R-:W-:Y:S05]  /*53d0*/  @!P0 BRA `(.L_x_895) ;  /* 0x0000000000048947 */ /* 0x000fea0003800000 */
[----:B------:R-:W-:Y:S01]  /*53e0*/  BPT.TRAP 0x1 ;  /* 0x000000040000795c */ /* 0x000fe20000300000 */
.L_x_895:
[----:B------:R-:W-:Y:S01]  /*53f0*/  ULEA UR6, UR36, UR37, 0x3 ;  /* 0x0000002524067291 */ /* 0x000fe2000f8e183f */
[----:B------:R-:W-:-:S05]  /*5400*/  IMAD.U32 R0, RZ, RZ, UR39 ;  /* 0x00000027ff007e24 */ /* 0x000fca000f8e00ff */
[----:B------:R-:W-:-:S04]  /*5410*/  SHF.L.U32 R0, R0, 0x1f, RZ ;  /* 0x0000001f00007819 */ /* 0x000fc800000006ff */
[----:B------:R2:W3:Y:S01]  /*5420*/  SYNCS.PHASECHK.TRANS64.TRYWAIT P1, [UR6+0x2a850], R0 ;  /* 0x02a85000ff0075a7 */ /* 0x0004e20008020146 */
[----:B------:R-:W-:Y:S05]  /*5430*/  @!P0 BRA `(.L_x_896) ;  /* 0x0000000000048947 */ /* 0x000fea0003800000 */
[----:B------:R-:W-:Y:S01]  /*5440*/  BPT.TRAP 0x1 ;  /* 0x000000040000795c */ /* 0x000fe20000300000 */
.L_x_896:
[----:B---3--:R-:W-:Y:S05]  /*5450*/  @P1 BRA `(.L_x_897) ;  /* 0x0000000000081947 */ /* 0x008fea0003800000 */
[----:B------:R-:W3:Y:S02]  /*5460*/  SYNCS.PHASECHK.TRANS64.TRYWAIT P1, [UR6+0x2a850], R0 ;  /* 0x02a85000ff0075a7 */ /* 0x000ee40008020146 */
[----:B---3--:R-:W-:Y:S05]  /*5470*/  @!P1 BRA `(.L_x_898) ;  /* 0x000000d400509947 */ /* 0x008fea0003800000 */
.L_x_897:
[----:B------:R-:W-:Y:S01]  /*5480*/  UIADD3 UR10, UR37, 0x400, URZ ;  /* 0x00000400250a7890 */ /* 0x000fe2000fffe03f */
[----:B------:R-:W-:Y:S01]  /*5490*/  WARPGROUP.ARRIVE ;  /* 0x00000000000079c5 */ /* 0x000fe20000000000 */
[----:B------:R-:W-:-:S05]  /*54a0*/  UMOV UR11, 0x40000040 ;  /* 0x40000040000b7882 */ /* 0x000fca0000000000 */
[----:B------:R-:W3:Y:S01]  /*54b0*/  S2R R179, SR_TID.X ;  /* 0x0000000000b37919 */ /* 0x000ee20000002100 */
[----:B------:R-:W-:Y:S01]  /*54c0*/  USHF.R.U32.HI UR10, URZ, 0x4, UR10 ;  /* 0x000000043f0a7899 */ /* 0x000fe2000801160a */
[----:B-1----:R-:W-:Y:S01]  /*54d0*/  FMUL.FTZ R21, R88, UR4 ;  /* 0x0000000458157c20 */ /* 0x002fe20008410000 */
[----:B------:R-:W-:Y:S01]  /*54e0*/  FMUL.FTZ R88, R94, UR4 ;  /* 0x000000045e587c20 */ /* 0x000fe20008410000 */
[----:B------:R-:W-:Y:S01]  /*54f0*/  FMUL.FTZ R94, R106, UR4 ;  /* 0x000000046a5e7c20 */ /* 0x000fe20008410000 */
[----:B------:R-:W-:Y:S01]  /*5500*/  ULOP3.LUT UR10, UR10, 0x3fff, URZ, 0xc0, !UPT ;  /* 0x00003fff0a0a7892 */ /* 0x000fe2000f8ec03f */
[----:B------:R-:W-:Y:S01]  /*5510*/  FMUL.FTZ R176, R127, UR4 ;  /* 0x000000047fb07c20 */ /* 0x000fe20008410000 */
[----:B------:R-:W-:Y:S02]  /*5520*/  IMAD R127, R20, -0x60, RZ ;  /* 0xffffffa0147f7824 */ /* 0x000fe400078e02ff */
[----:B--2---:R-:W-:Y:S01]  /*5530*/  FMUL.FTZ R0, R90, UR4 ;  /* 0x000000045a007c20 */ /* 0x004fe20008410000 */
[----:B------:R-:W-:Y:S01]  /*5540*/  ULOP3.LUT UR10, UR10, 0x3000000, URZ, 0xfc, !UPT ;  /* 0x030000000a0a7892 */ /* 0x000fe2000f8efc3f */
[----:B------:R-:W-:Y:S01]  /*5550*/  FMUL.FTZ R2, R91, UR4 ;  /* 0x000000045b027c20 */ /* 0x000fe20008410000 */
[----:B------:R-:W-:Y:S01]  /*5560*/  FMUL.FTZ R90, R98, UR4 ;  /* 0x00000004625a7c20 */ /* 0x000fe20008410000 */
[----:B------:R-:W-:Y:S01]  /*5570*/  FMUL.FTZ R91, R99, UR4 ;  /* 0x00000004635b7c20 */ /* 0x000fe20008410000 */
[----:B------:R-:W-:Y:S01]  /*5580*/  UIMAD UR14, UR36, 0x600, UR10 ;  /* 0x00000600240e78a4 */ /* 0x000fe2000f8e020a */
[----:B------:R-:W-:Y:S01]  /*5590*/  FMUL.FTZ R100, R100, UR4 ;  /* 0x0000000464647c20 */ /* 0x000fe20008410000 */
[----:B------:R-:W-:Y:S01]  /*55a0*/  FMUL.FTZ R101, R101, UR4 ;  /* 0x0000000465657c20 */ /* 0x000fe20008410000 */
[----:B------:R-:W-:Y:S01]  /*55b0*/  FMUL.FTZ R98, R114, UR4 ;  /* 0x0000000472627c20 */ /* 0x000fe20008410000 */
[----:B------:R-:W-:Y:S01]  /*55c0*/  FMUL.FTZ R99, R115, UR4 ;  /* 0x0000000473637c20 */ /* 0x000fe20008410000 */
[----:B------:R-:W-:Y:S01]  /*55d0*/  FMUL.FTZ R120, R120, UR4 ;  /* 0x0000000478787c20 */ /* 0x000fe20008410000 */
[----:B------:R-:W-:Y:S01]  /*55e0*/  FMUL.FTZ R121, R121, UR4 ;  /* 0x0000000479797c20 */ /* 0x000fe20008410000 */
[----:B------:R-:W-:Y:S01]  /*55f0*/  UMOV UR10, UR14 ;  /* 0x0000000e000a7c82 */ /* 0x000fe20008000000 */
[----:B------:R-:W-:Y:S01]  /*5600*/  FMUL.FTZ R125, R125, UR4 ;  /* 0x000000047d7d7c20 */ /* 0x000fe20008410000 */
[----:B------:R-:W-:Y:S01]  /*5610*/  HGMMA.64x128x16.F32 R24, R156, gdesc[UR8].tnspB, R24, gsb0 ;  /* 0x41e000089c187df0 */ /* 0x000fe20008000818 */
[----:B------:R-:W-:Y:S01]  /*5620*/  UIADD3 UR10, UR14, 0x80, URZ ;  /* 0x000000800e0a7890 */ /* 0x000fe2000fffe03f */
[----:B------:R-:W-:Y:S01]  /*5630*/  FMUL.FTZ R174, R126, UR4 ;  /* 0x000000047eae7c20 */ /* 0x000fe20008410000 */
[----:B------:R-:W-:Y:S01]  /*5640*/  UMOV UR11, 0x40000040 ;  /* 0x40000040000b7882 */ /* 0x000fe20000000000 */
[----:B------:R-:W-:Y:S01]  /*5650*/  FMUL.FTZ R129, R129, UR4 ;  /* 0x0000000481817c20 */ /* 0x000fe20008410000 */
[----:B------:R-:W-:Y:S01]  /*5660*/  FMUL.FTZ R178, R130, UR4 ;  /* 0x0000000482b27c20 */ /* 0x000fe20008410000 */
[----:B------:R-:W-:Y:S01]  /*5670*/  FMUL.FTZ R133, R133, UR4 ;  /* 0x0000000485857c20 */ /* 0x000fe20008410000 */
[----:B------:R-:W-:Y:S01]  /*5680*/  FMUL.FTZ R124, R124, UR4 ;  /* 0x000000047c7c7c20 */ /* 0x000fe20008410000 */
[----:B------:R-:W-:Y:S01]  /*5690*/  FMUL.FTZ R128, R128, UR4 ;  /* 0x0000000480807c20 */ /* 0x000fe20008410000 */
[----:B------:R-:W-:Y:S01]  /*56a0*/  FMUL.FTZ R132, R132, UR4 ;  /* 0x0000000484847c20 */ /* 0x000fe20008410000 */
[----:B---3--:R-:W-:Y:S01]  /*56b0*/  LOP3.LUT P2, RZ, R179, 0x7f, RZ, 0xc0, !PT ;  /* 0x0000007fb3ff7812 */ /* 0x008fe2000784c0ff */
[----:B------:R-:W-:Y:S01]  /*56c0*/  FMUL.FTZ R134, R134, UR4 ;  /* 0x0000000486867c20 */ /* 0x000fe20008410000 */
[----:B------:R-:W-:Y:S01]  /*56d0*/  LOP3.LUT P1, RZ, R18, 0x80000, RZ, 0xc0, !PT ;  /* 0x0008000012ff7812 */ /* 0x000fe2000782c0ff */
[----:B------:R-:W1:Y:S08]  /*56e0*/  MUFU.TANH R21, R21 ;  /* 0x0000001500157308 */ /* 0x000e700000002400 */
[----:B------:R-:W2:Y:S08]  /*56f0*/  MUFU.TANH R0, R0 ;  /* 0x0000000000007308 */ /* 0x000eb00000002400 */
[----:B------:R-:W3:Y:S08]  /*5700*/  MUFU.TANH R2, R2 ;  /* 0x0000000200027308 */ /* 0x000ef00000002400 */
[----:B------:R-:W4:Y:S08]  /*5710*/  MUFU.TANH R88, R88 ;  /* 0x0000005800587308 */ /* 0x000f300000002400 */
        /* <DEDUP_REMOVED lines=12> */
[----:B------:R-:W1:Y:S01]  /*57e0*/  MUFU.TANH R178, R178 ;  /* 0x000000b200b27308 */ /* 0x000e620000002400 */
[----:B------:R-:W-:-:S02]  /*57f0*/  WARPGROUP.DEPBAR.LE gsb0, 0x0 ;  /* 0x00008000000079c5 */ /* 0x000fc40000010000 */
[----:B------:R-:W-:Y:S01]  /*5800*/  WARPGROUP.ARRIVE ;  /* 0x00000000000079c5 */ /* 0x000fe20000000000 */
[----:B------:R-:W-:-:S04]  /*5810*/  FMUL.FTZ R156, R123, UR4 ;  /* 0x000000047b9c7c20 */ /* 0x000fc80008410000 */
[----:B------:R1:W1:Y:S01]  /*5820*/  MUFU.TANH R123, R132 ;  /* 0x00000084007b7308 */ /* 0x0002620000002400 */
[----:B------:R-:W-:Y:S01]  /*5830*/  HGMMA.64x128x16.F32 R24, R152, gdesc[UR8].tnspB, R24, gsb0 ;  /* 0x41e0000898187df0 */ /* 0x000fe20008000818 */
[----:B------:R-:W-:Y:S01]  /*5840*/  UIADD3 UR10, UR14, 0x100, URZ ;  /* 0x000001000e0a7890 */ /* 0x000fe2000fffe03f */
[----:B------:R-:W-:-:S05]  /*5850*/  UMOV UR11, 0x40000040 ;  /* 0x40000040000b7882 */ /* 0x000fca0000000000 */
[----:B------:R-:W1:Y:S08]  /*5860*/  MUFU.TANH R156, R156 ;  /* 0x0000009c009c7308 */ /* 0x000e700000002400 */
[----:B------:R-:W1:Y:S01]  /*5870*/  MUFU.TANH R133, R133 ;  /* 0x0000008500857308 */ /* 0x000e620000002400 */
[----:B------:R-:W-:Y:S02]  /*5880*/  WARPGROUP.DEPBAR.LE gsb0, 0x0 ;  /* 0x00008000000079c5 */ /* 0x000fe40000010000 */
[----:B------:R-:W-:Y:S01]  /*5890*/  WARPGROUP.ARRIVE ;  /* 0x00000000000079c5 */ /* 0x000fe20000000000 */
[----:B------:R-:W-:-:S05]  /*58a0*/  FMUL.FTZ R154, R122, UR4 ;  /* 0x000000047a9a7c20 */ /* 0x000fca0008410000 */
[----:B------:R-:W-:Y:S01]  /*58b0*/  HGMMA.64x128x16.F32 R24, R148, gdesc[UR8].tnspB, R24, gsb0 ;  /* 0x41e0000894187df0 */ /* 0x000fe20008000818 */
[----:B------:R-:W-:Y:S01]  /*58c0*/  UIADD3 UR10, UR14, 0x180, URZ ;  /* 0x000001800e0a7890 */ /* 0x000fe2000fffe03f */
[----:B------:R-:W1:Y:S01]  /*58d0*/  MUFU.TANH R154, R154 ;  /* 0x0000009a009a7308 */ /* 0x000e620000002400 */
[----:B------:R-:W-:Y:S01]  /*58e0*/  UMOV UR11, 0x40000040 ;  /* 0x40000040000b7882 */ /* 0x000fe20000000000 */
[----:B------:R-:W-:Y:S02]  /*58f0*/  WARPGROUP.DEPBAR.LE gsb0, 0x0 ;  /* 0x00008000000079c5 */ /* 0x000fe40000010000 */
[----:B------:R-:W-:Y:S01]  /*5900*/  WARPGROUP.ARRIVE ;  /* 0x00000000000079c5 */ /* 0x000fe20000000000 */
[----:B------:R-:W-:Y:S01]  /*5910*/  FMUL.FTZ R148, R97, UR4 ;  /* 0x0000000461947c20 */ /* 0x000fe20008410000 */
[----:B------:R-:W-:Y:S01]  /*5920*/  FMUL.FTZ R97, R111, UR4 ;  /* 0x000000046f617c20 */ /* 0x000fe20008410000 */
[----:B------:R-:W-:Y:S01]  /*5930*/  FMUL.FTZ R150, R104, UR4 ;  /* 0x0000000468967c20 */ /* 0x000fe20008410000 */
[----:B------:R-:W-:Y:S01]  /*5940*/  FMUL.FTZ R111, R113, UR4 ;  /* 0x00000004716f7c20 */ /* 0x000fe20008410000 */
[----:B------:R-:W-:Y:S01]  /*5950*/  FMUL.FTZ R113, R117, UR4 ;  /* 0x0000000475717c20 */ /* 0x000fe20008410000 */
[----:B------:R-:W-:Y:S01]  /*5960*/  HGMMA.64x128x16.F32 R24, R144, gdesc[UR8].tnspB, R24, gsb0 ;  /* 0x41e0000890187df0 */ /* 0x000fe20008000818 */
[----:B------:R-:W-:Y:S01]  /*5970*/  UIADD3 UR10, UR14, 0x200, URZ ;  /* 0x000002000e0a7890 */ /* 0x000fe2000fffe03f */
[----:B------:R-:W-:Y:S01]  /*5980*/  FMUL.FTZ R104, R131, UR4 ;  /* 0x0000000483687c20 */ /* 0x000fe20008410000 */
[----:B------:R-:W-:Y:S01]  /*5990*/  UMOV UR11, 0x40000040 ;  /* 0x40000040000b7882 */ /* 0x000fe20000000000 */
        /* <DEDUP_REMOVED lines=25> */
[----:B------:R-:W-:Y:S01]  /*5b30*/  IMAD R108, R17, UR58, R127 ;  /* 0x0000003a116c7c24 */ /* 0x000fe2000f8e027f */
[----:B------:R1:W1:Y:S08]  /*5b40*/  MUFU.TANH R118, R121 ;  /* 0x0000007900767308 */ /* 0x0002700000002400 */
        /* <DEDUP_REMOVED lines=16> */
[----:B------:R-:W-:-:S02]  /*5c50*/  WARPGROUP.DEPBAR.LE gsb0, 0x0 ;  /* 0x00008000000079c5 */ /* 0x000fc40000010000 */
[----:B------:R-:W-:Y:S01]  /*5c60*/  WARPGROUP.ARRIVE ;  /* 0x00000000000079c5 */ /* 0x000fe20000000000 */
[----:B------:R-:W-:Y:S01]  /*5c70*/  FMUL.FTZ R141, R109, UR4 ;  /* 0x000000046d8d7c20 */ /* 0x000fe20008410000 */
[----:B------:R-:W-:Y:S01]  /*5c80*/  FMUL.FTZ R140, R105, UR4 ;  /* 0x00000004698c7c20 */ /* 0x000fe20008410000 */
[----:B------:R-:W5:Y:S01]  /*5c90*/  LDC R109, c[0x0][0x288] ;  /* 0x0000a200ff6d7b82 */ /* 0x000f620000000800 */
[----:B------:R-:W-:Y:S02]  /*5ca0*/  IMAD.U32 R105, RZ, RZ, UR7 ;  /* 0x00000007ff697e24 */ /* 0x000fe4000f8e00ff */
[----:B------:R-:W-:Y:S01]  /*5cb0*/  HGMMA.64x128x16.F32 R24, R136, gdesc[UR8].tnspB, R24, gsb0 ;  /* 0x41e0000888187df0 */ /* 0x000fe20008000818 */
[----:B------:R-:W1:Y:S01]  /*5cc0*/  MUFU.TANH R141, R141 ;  /* 0x0000008d008d7308 */ /* 0x000e620000002400 */
[----:B------:R-:W-:-:S05]  /*5cd0*/  @!P2 VIADD R105, R105, 0x2a840 ;  /* 0x0002a8406969a836 */ /* 0x000fca0000000000 */
[----:B------:R-:W-:Y:S02]  /*5ce0*/  @!P2 PRMT R106, RZ, 0x654, R105 ;  /* 0x00000654ff6aa816 */ /* 0x000fe40000000069 */
[----:B------:R-:W1:Y:S08]  /*5cf0*/  MUFU.TANH R140, R140 ;  /* 0x0000008c008c7308 */ /* 0x000e700000002400 */
[----:B------:R1:W1:Y:S01]  /*5d00*/  MUFU.TANH R105, R134 ;  /* 0x0000008600697308 */ /* 0x0002620000002400 */
[----:B-----5:R-:W-:-:S05]  /*5d10*/  IADD3 R109, R108, 0x1, -R109 ;  /* 0x000000016c6d7810 */ /* 0x020fca0007ffe86d */
[----:B------:R-:W-:-:S04]  /*5d20*/  IMAD R109, R16, -0x2, R109 ;  /* 0xfffffffe106d7824 */ /* 0x000fc800078e026d */
[----:B------:R-:W-:-:S04]  /*5d30*/  VIADD R131, R109, UR47 ;  /* 0x0000002f6d837c36 */ /* 0x000fc80008000000 */
[----:B------:R-:W-:Y:S01]  /*5d40*/  IMAD.IADD R115, R3, 0x1, R131 ;  /* 0x0000000103737824 */ /* 0x000fe200078e0283 */
[----:B------:R-:W-:Y:S02]  /*5d50*/  WARPGROUP.DEPBAR.LE gsb0, 0x0 ;  /* 0x00008000000079c5 */ /* 0x000fe40000010000 */
[----:B------:R5:W-:Y:S01]  /*5d60*/  @!P2 SYNCS.ARRIVE.TRANS64.RED.A1T0 RZ, [R106+URZ], RZ ;  /* 0x000000ff6affa9a7 */ /* 0x000be2000810043f */
[----:B------:R-:W-:Y:S02]  /*5d70*/  IMAD R138, R16, -0x2, R127 ;  /* 0xfffffffe108a7824 */ /* 0x000fe400078e027f */
[----:B-----5:R-:W-:Y:S01]  /*5d80*/  FMUL.FTZ R106, R135, UR4 ;  /* 0x00000004876a7c20 */ /* 0x020fe20008410000 */
[----:B------:R-:W-:-:S04]  /*5d90*/  VIADD R135, R109, UR41 ;  /* 0x000000296d877c36 */ /* 0x000fc80008000000 */
[----:B------:R-:W-:Y:S01]  /*5da0*/  IMAD.IADD R117, R3, 0x1, R135 ;  /* 0x0000000103757824 */ /* 0x000fe200078e0287 */
[----:B------:R-:W1:Y:S01]  /*5db0*/  MUFU.TANH R106, R106 ;  /* 0x0000006a006a7308 */ /* 0x000e620000002400 */
[----:B--234-:R-:W-:Y:S05]  /*5dc0*/  @!P1 BRA `(.L_x_899) ;  /* 0x0000000000589947 */ /* 0x01cfea0003800000 */
[----:B------:R-:W-:Y:S01]  /*5dd0*/  ISETP.GT.AND P1, PT, R172, -0x1, PT ;  /* 0xffffffffac00780c */ /* 0x000fe20003f24270 */
[----:B------:R-:W-:-:S12]  /*5de0*/  BSSY B0, `(.L_x_900) ;  /* 0x0000011000007945 */ /* 0x000fd80003800000 */
[----:B------:R-:W-:Y:S05]  /*5df0*/  @P1 BRA `(.L_x_901) ;  /* 0x0000000000201947 */ /* 0x000fea0003800000 */
[----:B------:R-:W-:Y:S01]  /*5e00*/  IMAD.U32 R137, RZ, RZ, UR45 ;  /* 0x0000002dff897e24 */ /* 0x000fe2000f8e00ff */
[----:B------:R-:W-:-:S04]  /*5e10*/  LOP3.LUT R119, RZ, R172, RZ, 0x33, !PT ;  /* 0x000000acff777212 */ /* 0x000fc800078e33ff */
[----:B------:R-:W-:-:S13]  /*5e20*/  ISETP.NE.AND P1, PT, R137, 0x1, PT ;  /* 0x000000018900780c */ /* 0x000fda0003f25270 */
[----:B------:R-:W2:Y:S02]  /*5e30*/  @P1 LDC.64 R108, c[0x0][0x9e8] ;  /* 0x00027a00ff6c1b82 */ /* 0x000ea40000000a00 */
[----:B--2---:R-:W-:-:S05]  /*5e40*/  @P1 IMAD.HI.U32 R108, R119, R108, RZ ;  /* 0x0000006c776c1227 */ /* 0x004fca00078e00ff */
[----:B------:R-:W-:-:S04]  /*5e50*/  @P1 SHF.R.U32.HI R119, RZ, R109, R108 ;  /* 0x0000006dff771219 */ /* 0x000fc8000001166c */
[----:B------:R-:W-:Y:S01]  /*5e60*/  LOP3.LUT R108, RZ, R119, RZ, 0x33, !PT ;  /* 0x00000077ff6c7212 */ /* 0x000fe200078e33ff */
[----:B------:R-:W-:Y:S06]  /*5e70*/  BRA `(.L_x_902) ;  /* 0x00000000001c7947 */ /* 0x000fec0003800000 */
.L_x_901:
[----:B------:R-:W-:-:S05]  /*5e80*/  IMAD.U32 R137, RZ, RZ, UR45 ;  /* 0x0000002dff897e24 */ /* 0x000fca000f8e00ff */
[----:B------:R-:W-:-:S13]  /*5e90*/  ISETP.NE.AND P1, PT, R137, 0x1, PT ;  /* 0x000000018900780c */ /* 0x000fda0003f25270 */
[----:B------:R-:W2:Y:S01]  /*5ea0*/  @P1 LDC.64 R108, c[0x0][0x9e8] ;  /* 0x00027a00ff6c1b82 */ /* 0x000ea20000000a00 */
[----:B------:R-:W-:-:S04]  /*5eb0*/  @P1 IMAD.IADD R119, R3, 0x1, R13 ;  /* 0x0000000103771824 */ /* 0x000fc800078e020d */
[----:B--2---:R-:W-:-:S04]  /*5ec0*/  @P1 IMAD.HI.U32 R114, R119, R108, RZ ;  /* 0x0000006c77721227 */ /* 0x004fc800078e00ff */
[----:B------:R-:W-:Y:S01]  /*5ed0*/  IMAD.MOV.U32 R108, RZ, RZ, R172 ;  /* 0x000000ffff6c7224 */ /* 0x000fe200078e00ac */
[----:B------:R-:W-:-:S07]  /*5ee0*/  @P1 SHF.R.U32.HI R108, RZ, R109, R114 ;  /* 0x0000006dff6c1219 */ /* 0x000fce0000011672 */
.L_x_902:
[----:B------:R-:W-:Y:S05]  /*5ef0*/  BSYNC B0 ;  /* 0x0000000000007941 */ /* 0x000fea0003800000 */
.L_x_900:
[----:B------:R-:W-:-:S05]  /*5f00*/  IMAD R108, R108, R137, R138 ;  /* 0x000000896c6c7224 */ /* 0x000fca00078e028a */
[----:B------:R-:W-:Y:S02]  /*5f10*/  VIADDMNMX R115, R108, R137, R115, PT ;  /* 0x000000896c737246 */ /* 0x000fe40003800173 */
[----:B------:R-:W-:-:S07]  /*5f20*/  VIMNMX R117, R117, R108, !PT ;  /* 0x0000006c75757248 */ /* 0x000fce0007fe0100 */
.L_x_899:
        /* <DEDUP_REMOVED lines=32> */
[----:B------:R-:W-:Y:S01]  /*6130*/  FSEL R158, R101, -INF , !P3 ;  /* 0xff800000659e7808 */ /* 0x000fe20005800000 */
[----:B------:R-:W-:Y:S01]  /*6140*/  IMAD.IADD R101, R4, 0x1, R131 ;  /* 0x0000000104657824 */ /* 0x000fe200078e0283 */
        /* <DEDUP_REMOVED lines=14> */
[----:B------:R-:W-:Y:S01]  /*6230*/  FSEL R132, R107, -INF , !P3 ;  /* 0xff8000006b847808 */ /* 0x000fe20005800000 */
[----:B------:R-:W-:Y:S01]  /*6240*/  IMAD.IADD R107, R4, 0x1, R135 ;  /* 0x00000001046b7824 */ /* 0x000fe200078e0287 */
        /* <DEDUP_REMOVED lines=58> */
[----:B------:R-:W-:Y:S02]  /*65f0*/  P2R R113, PR, RZ, 0x40 ;  /* 0x00000040ff717803 */ /* 0x000fe40000000000 */
[----:B------:R-:W-:-:S04]  /*6600*/  ISETP.GT.AND P6, PT, R117, RZ, !P6 ;  /* 0x000000ff7500720c */ /* 0x000fc800077c4270 */
[----:B------:R-:W-:-:S04]  /*6610*/  ISETP.LT.OR P6, PT, R115, 0x1, P6 ;  /* 0x000000017300780c */ /* 0x000fc800037c1670 */
[----:B------:R-:W-:Y:S02]  /*6620*/  FSEL R109, R21, -INF , !P6 ;  /* 0xff800000156d7808 */ /* 0x000fe40007000000 */
[----:B------:R-:W-:-:S04]  /*6630*/  ISETP.GE.AND P6, PT, R127, 0x5a, PT ;  /* 0x0000005a7f00780c */ /* 0x000fc80003fc6270 */
[----:B------:R-:W-:Y:S02]  /*6640*/  P2R R121, PR, RZ, 0x40 ;  /* 0x00000040ff797803 */ /* 0x000fe40000000000 */
[----:B------:R-:W-:-:S04]  /*6650*/  ISETP.GT.AND P6, PT, R117, 0x59, !P6 ;  /* 0x000000597500780c */ /* 0x000fc800077c4270 */
[----:B------:R-:W-:-:S04]  /*6660*/  ISETP.LT.OR P6, PT, R115, 0x5a, P6 ;  /* 0x0000005a7300780c */ /* 0x000fc800037c1670 */
[----:B------:R-:W-:Y:S02]  /*6670*/  FSEL R110, R133, -INF , !P6 ;  /* 0xff800000856e7808 */ /* 0x000fe40007000000 */
[----:B------:R-:W-:-:S13]  /*6680*/  LOP3.LUT P6, RZ, R18, 0x80000, RZ, 0xc0, !PT ;  /* 0x0008000012ff7812 */ /* 0x000fda00078cc0ff */
[----:B------:R-:W-:Y:S05]  /*6690*/  @!P6 BRA `(.L_x_903) ;  /* 0x000000000054e947 */ /* 0x000fea0003800000 */
[----:B------:R-:W-:Y:S01]  /*66a0*/  IMAD.IADD R21, R4, 0x1, R13 ;  /* 0x0000000104157824 */ /* 0x000fe200078e020d */
[----:B------:R-:W-:Y:S04]  /*66b0*/  BSSY B0, `(.L_x_904) ;  /* 0x0000010000007945 */ /* 0x000fe80003800000 */
[----:B------:R-:W-:-:S13]  /*66c0*/  ISETP.GT.AND P6, PT, R21, -0x1, PT ;  /* 0xffffffff1500780c */ /* 0x000fda0003fc4270 */
[----:B------:R-:W-:Y:S05]  /*66d0*/  @P6 BRA `(.L_x_905) ;  /* 0x0000000000206947 */ /* 0x000fea0003800000 */
[----:B------:R-:W-:Y:S01]  /*66e0*/  IMAD.U32 R111, RZ, RZ, UR45 ;  /* 0x0000002dff6f7e24 */ /* 0x000fe2000f8e00ff */
[----:B------:R-:W-:-:S04]  /*66f0*/  LOP3.LUT R21, RZ, R21, RZ, 0x33, !PT ;  /* 0x00000015ff157212 */ /* 0x000fc800078e33ff */
[----:B------:R-:W-:-:S13]  /*6700*/  ISETP.NE.AND P6, PT, R111, 0x1, PT ;  /* 0x000000016f00780c */ /* 0x000fda0003fc5270 */
[----:B------:R-:W1:Y:S02]  /*6710*/  @P6 LDC.64 R136, c[0x0][0x9e8] ;  /* 0x00027a00ff886b82 */ /* 0x000e640000000a00 */
[----:B-1----:R-:W-:-:S05]  /*6720*/  @P6 IMAD.HI.U32 R136, R21, R136, RZ ;  /* 0x0000008815886227 */ /* 0x002fca00078e00ff */
[----:B------:R-:W-:-:S04]  /*6730*/  @P6 SHF.R.U32.HI R21, RZ, R137, R136 ;  /* 0x00000089ff156219 */ /* 0x000fc80000011688 */
[----:B------:R-:W-:Y:S01]  /*6740*/  LOP3.LUT R21, RZ, R21, RZ, 0x33, !PT ;  /* 0x00000015ff157212 */ /* 0x000fe200078e33ff */
[----:B------:R-:W-:Y:S06]  /*6750*/  BRA `(.L_x_906) ;  /* 0x0000000000147947 */ /* 0x000fec0003800000 */
.L_x_905:
[----:B------:R-:W-:-:S05]  /*6760*/  IMAD.U32 R111, RZ, RZ, UR45 ;  /* 0x0000002dff6f7e24 */ /* 0x000fca000f8e00ff */
[----:B------:R-:W-:-:S13]  /*6770*/  ISETP.NE.AND P6, PT, R111, 0x1, PT ;  /* 0x000000016f00780c */ /* 0x000fda0003fc5270 */
[----:B------:R-:W1:Y:S02]  /*6780*/  @P6 LDC.64 R136, c[0x0][0x9e8] ;  /* 0x00027a00ff886b82 */ /* 0x000e640000000a00 */
[----:B-1----:R-:W-:-:S05]  /*6790*/  @P6 IMAD.HI.U32 R136, R21, R136, RZ ;  /* 0x0000008815886227 */ /* 0x002fca00078e00ff */
[----:B------:R-:W-:-:S07]  /*67a0*/  @P6 SHF.R.U32.HI R21, RZ, R137, R136 ;  /* 0x00000089ff156219 */ /* 0x000fce0000011688 */
.L_x_906:
[----:B------:R-:W-:Y:S05]  /*67b0*/  BSYNC B0 ;  /* 0x0000000000007941 */ /* 0x000fea0003800000 */
.L_x_904:
[----:B------:R-:W-:-:S05]  /*67c0*/  IMAD R136, R21, R111, R138 ;  /* 0x0000006f15887224 */ /* 0x000fca00078e028a */
[----:B------:R-:W-:Y:S02]  /*67d0*/  VIADDMNMX R101, R136, R111, R101, PT ;  /* 0x0000006f88657246 */ /* 0x000fe40003800165 */
[----:B------:R-:W-:-:S07]  /*67e0*/  VIMNMX R107, R107, R136, !PT ;  /* 0x000000886b6b7248 */ /* 0x000fce0007fe0100 */
.L_x_903:
[C---:B------:R-:W-:Y:S01]  /*67f0*/  ISETP.GT.AND P1, PT, R107.reuse, 0x1, !P1 ;  /* 0x000000016b00780c */ /* 0x040fe20004f24270 */
[----:B------:R-:W-:Y:S01]  /*6800*/  UMOV UR39, UR40 ;  /* 0x0000002800277c82 */ /* 0x000fe20008000000 */
[----:B------:R-:W-:Y:S01]  /*6810*/  ISETP.GT.AND P2, PT, R107, 0x8, !P2 ;  /* 0x000000086b00780c */ /* 0x000fe20005744270 */
[----:B------:R-:W-:Y:S01]  /*6820*/  UMOV UR36, UR5 ;  /* 0x0000000500247c82 */ /* 0x000fe20008000000 */
        /* <DEDUP_REMOVED lines=11> */
[----:B------:R-:W-:Y:S02]  /*68e0*/  FMNMX.FTZ R21, R109, R14, !PT ;  /* 0x0000000e6d157209 */ /* 0x000fe40007810000 */
[----:B------:R-:W-:Y:S02]  /*68f0*/  ISETP.GT.AND P1, PT, R107, 0x10, !P1 ;  /* 0x000000106b00780c */ /* 0x000fe40004f24270 */
[----:B------:R-:W-:Y:S02]  /*6900*/  FMNMX.FTZ R21, R190, R21, !PT ;  /* 0x00000015be157209 */ /* 0x000fe40007810000 */
[----:B------:R-:W-:Y:S02]  /*6910*/  ISETP.LT.OR P1, PT, R101, 0x11, P1 ;  /* 0x000000116500780c */ /* 0x000fe40000f21670 */
[----:B------:R-:W-:-:S02]  /*6920*/  FMNMX.FTZ R21, R188, R21, !PT ;  /* 0x00000015bc157209 */ /* 0x000fc40007810000 */
[----:B------:R-:W-:Y:S02]  /*6930*/  FSEL R136, R90, -INF , !P1 ;  /* 0xff8000005a887808 */ /* 0x000fe40004800000 */
[----:B------:R-:W-:Y:S02]  /*6940*/  ISETP.NE.AND P1, PT, R142, RZ, PT ;  /* 0x000000ff8e00720c */ /* 0x000fe40003f25270 */
[----:B------:R-:W-:Y:S02]  /*6950*/  FMNMX.FTZ R21, R186, R21, !PT ;  /* 0x00000015ba157209 */ /* 0x000fe40007810000 */
[----:B------:R-:W-:Y:S02]  /*6960*/  ISETP.GT.AND P1, PT, R107, 0x11, !P1 ;  /* 0x000000116b00780c */ /* 0x000fe40004f24270 */
[----:B------:R-:W-:Y:S02]  /*6970*/  FMNMX.FTZ R21, R184, R21, !PT ;  /* 0x00000015b8157209 */ /* 0x000fe40007810000 */
[----:B------:R-:W-:-:S02]  /*6980*/  ISETP.LT.OR P1, PT, R101, 0x12, P1 ;  /* 0x000000126500780c */ /* 0x000fc40000f21670 */
[----:B------:R-:W-:Y:S02]  /*6990*/  FMNMX.FTZ R21, R182, R21, !PT ;  /* 0x00000015b6157209 */ /* 0x000fe40007810000 */
[----:B------:R-:W-:Y:S02]  /*69a0*/  FSEL R144, R91, -INF , !P1 ;  /* 0xff8000005b907808 */ /* 0x000fe40004800000 */
[----:B------:R-:W-:Y:S02]  /*69b0*/  ISETP.NE.AND P1, PT, R143, RZ, PT ;  /* 0x000000ff8f00720c */ /* 0x000fe40003f25270 */
[----:B------:R-:W-:Y:S02]  /*69c0*/  FMNMX.FTZ R21, R180, R21, !PT ;  /* 0x00000015b4157209 */ /* 0x000fe40007810000 */
[----:B------:R-:W-:Y:S02]  /*69d0*/  ISETP.GT.AND P1, PT, R107, 0x18, !P1 ;  /* 0x000000186b00780c */ /* 0x000fe40004f24270 */
[----:B------:R-:W-:-:S02]  /*69e0*/  FMNMX.FTZ R21, R158, R21, !PT ;  /* 0x000000159e157209 */ /* 0x000fc40007810000 */
[----:B------:R-:W-:Y:S02]  /*69f0*/  ISETP.LT.OR P1, PT, R101, 0x19, P1 ;  /* 0x000000196500780c */ /* 0x000fe40000f21670 */
[----:B------:R-:W-:Y:S02]  /*6a00*/  FMNMX.FTZ R21, R150, R21, !PT ;  /* 0x0000001596157209 */ /* 0x000fe40007810000 */
[----:B------:R-:W-:Y:S02]  /*6a10*/  FSEL R92, R92, -INF , !P1 ;  /* 0xff8000005c5c7808 */ /* 0x000fe40004800000 */
[----:B------:R-:W-:Y:S02]  /*6a20*/  ISETP.GT.AND P1, PT, R107, 0x19, !P2 ;  /* 0x000000196b00780c */ /* 0x000fe40005724270 */
[----:B------:R-:W-:Y:S02]  /*6a30*/  ISETP.NE.AND P2, PT, R140, RZ, PT ;  /* 0x000000ff8c00720c */ /* 0x000fe40003f45270 */
[----:B------:R-:W-:-:S02]  /*6a40*/  ISETP.LT.OR P1, PT, R101, 0x1a, P1 ;  /* 0x0000001a6500780c */ /* 0x000fc40000f21670 */
[----:B------:R-:W-:Y:S02]  /*6a50*/  FMNMX.FTZ R21, R134, R21, !PT ;  /* 0x0000001586157209 */ /* 0x000fe40007810000 */
[----:B------:R-:W-:Y:S02]  /*6a60*/  FSEL R142, R93, -INF , !P1 ;  /* 0xff8000005d8e7808 */ /* 0x000fe40004800000 */
        /* <DEDUP_REMOVED lines=19> */
[----:B------:R-:W-:Y:S02]  /*6ba0*/  ISETP.NE.AND P1, PT, R151, RZ, PT ;  /* 0x000000ff9700720c */ /* 0x000fe40003f25270 */
[----:B------:R-:W-:Y:S02]  /*6bb0*/  FMNMX.FTZ R21, R116, R21, !PT ;  /* 0x0000001574157209 */ /* 0x000fe40007810000 */
[----:B------:R-:W-:-:S02]  /*6bc0*/  ISETP.GT.AND P1, PT, R107, 0x29, !P1 ;  /* 0x000000296b00780c */ /* 0x000fc40004f24270 */
[----:B------:R-:W-:Y:S02]  /*6bd0*/  FMNMX.FTZ R21, R114, R21, !PT ;  /* 0x0000001572157209 */ /* 0x000fe40007810000 */
[----:B------:R-:W-:Y:S02]  /*6be0*/  ISETP.LT.OR P1, PT, R101, 0x2a, P1 ;  /* 0x0000002a6500780c */ /* 0x000fe40000f21670 */
[----:B------:R-:W-:Y:S02]  /*6bf0*/  FMNMX.FTZ R21, R112, R21, !PT ;  /* 0x0000001570157209 */ /* 0x000fe40007810000 */
[----:B------:R-:W-:Y:S02]  /*6c00*/  FSEL R138, R97, -INF , !P1 ;  /* 0xff800000618a7808 */ /* 0x000fe40004800000 */
[----:B------:R-:W-:Y:S02]  /*6c10*/  ISETP.NE.AND P1, PT, R141, RZ, PT ;  /* 0x000000ff8d00720c */ /* 0x000fe40003f25270 */
[----:B------:R-:W-:-:S02]  /*6c20*/  FMNMX.FTZ R21, R108, R21, !PT ;  /* 0x000000156c157209 */ /* 0x000fc40007810000 */
[----:B------:R-:W-:Y:S02]  /*6c30*/  ISETP.GT.AND P1, PT, R107, 0x30, !P1 ;  /* 0x000000306b00780c */ /* 0x000fe40004f24270 */
[----:B------:R-:W-:Y:S02]  /*6c40*/  FMNMX.FTZ R21, R100, R21, !PT ;  /* 0x0000001564157209 */ /* 0x000fe40007810000 */
[----:B------:R-:W-:Y:S02]  /*6c50*/  ISETP.LT.OR P1, PT, R101, 0x31, P1 ;  /* 0x000000316500780c */ /* 0x000fe40000f21670 */
[----:B------:R-:W-:Y:S02]  /*6c60*/  FMNMX.FTZ R89, R110, R21, !PT ;  /* 0x000000156e597209 */ /* 0x000fe40007810000 */
[----:B------:R-:W-:Y:S01]  /*6c70*/  FSEL R98, R98, -INF , !P1 ;  /* 0xff80000062627808 */ /* 0x000fe20004800000 */
[----:B------:R-:W1:Y:S01]  /*6c80*/  LDC R21, c[0x0][0x988] ;  /* 0x00026200ff157b82 */ /* 0x000e620000000800 */
[----:B------:R-:W-:Y:S01]  /*6c90*/  ISETP.NE.AND P1, PT, R152, RZ, PT ;  /* 0x000000ff9800720c */ /* 0x000fe20003f25270 */
[----:B------:R-:W2:Y:S01]  /*6ca0*/  SHFL.BFLY PT, R90, R89, 0x2, 0x1f ;  /* 0x0c401f00595a7f89 */ /* 0x000ea200000e0000 */
[----:B------:R-:W-:-:S02]  /*6cb0*/  ISETP.NE.AND P6, PT, R177, RZ, PT ;  /* 0x000000ffb100720c */ /* 0x000fc40003fc5270 */
[C---:B------:R-:W-:Y:S02]  /*6cc0*/  ISETP.GT.AND P1, PT, R107.reuse, 0x31, !P1 ;  /* 0x000000316b00780c */ /* 0x040fe40004f24270 */
[----:B------:R-:W-:Y:S02]  /*6cd0*/  ISETP.GT.AND P3, PT, R107, 0x50, !P3 ;  /* 0x000000506b00780c */ /* 0x000fe40005f64270 */
[C---:B------:R-:W-:Y:S02]  /*6ce0*/  ISETP.LT.OR P1, PT, R101.reuse, 0x32, P1 ;  /* 0x000000326500780c */ /* 0x040fe40000f21670 */
[----:B------:R-:W-:Y:S02]  /*6cf0*/  ISETP.LT.OR P3, PT, R101, 0x51, P3 ;  /* 0x000000516500780c */ /* 0x000fe40001f61670 */
[----:B------:R-:W-:Y:S02]  /*6d00*/  FSEL R88, R99, -INF , !P1 ;  /* 0xff80000063587808 */ /* 0x000fe40004800000 */
[----:B------:R-:W-:-:S02]  /*6d10*/  ISETP.NE.AND P1, PT, R153, RZ, PT ;  /* 0x000000ff9900720c */ /* 0x000fc40003f25270 */
[C---:B------:R-:W-:Y:S02]  /*6d20*/  ISETP.GT.AND P4, PT, R107.reuse, 0x51, !P4 ;  /* 0x000000516b00780c */ /* 0x040fe40006784270 */
[----:B------:R-:W-:Y:S02]  /*6d30*/  ISETP.GT.AND P1, PT, R107, 0x38, !P1 ;  /* 0x000000386b00780c */ /* 0x000fe40004f24270 */
[----:B------:R-:W-:Y:S02]  /*6d40*/  FSEL R178, R178, -INF , !P3 ;  /* 0xff800000b2b27808 */ /* 0x000fe40005800000 */
[----:B------:R-:W-:Y:S02]  /*6d50*/  ISETP.LT.OR P1, PT, R101, 0x39, P1 ;  /* 0x000000396500780c */ /* 0x000fe40000f21670 */
[----:B------:R-:W-:Y:S02]  /*6d60*/  ISETP.GT.AND P5, PT, R107, 0x58, !P5 ;  /* 0x000000586b00780c */ /* 0x000fe40006fa4270 */
[----:B------:R-:W-:-:S02]  /*6d70*/  FSEL R102, R102, -INF , !P1 ;  /* 0xff80000066667808 */ /* 0x000fc40004800000 */
[----:B------:R-:W-:Y:S02]  /*6d80*/  ISETP.NE.AND P1, PT, R155, RZ, PT ;  /* 0x000000ff9b00720c */ /* 0x000fe40003f25270 */
[----:B--2---:R-:W-:Y:S02]  /*6d90*/  FMNMX.FTZ R91, R89, R90, !PT ;  /* 0x0000005a595b7209 */ /* 0x004fe40007810000 */
[----:B------:R-:W-:Y:S02]  /*6da0*/  ISETP.GT.AND P1, PT, R107, 0x39, !P1 ;  /* 0x000000396b00780c */ /* 0x000fe40004f24270 */
[C---:B------:R-:W-:Y:S01]  /*6db0*/  ISETP.LT.OR P4, PT, R101.reuse, 0x52, P4 ;  /* 0x000000526500780c */ /* 0x040fe20002781670 */
[----:B------:R-:W2:Y:S01]  /*6dc0*/  SHFL.BFLY PT, R90, R91, 0x1, 0x1f ;  /* 0x0c201f005b5a7f89 */ /* 0x000ea200000e0000 */
[C---:B------:R-:W-:Y:S02]  /*6dd0*/  ISETP.LT.OR P1, PT, R101.reuse, 0x3a, P1 ;  /* 0x0000003a6500780c */ /* 0x040fe40000f21670 */
[----:B------:R-:W-:-:S02]  /*6de0*/  ISETP.LT.OR P5, PT, R101, 0x59, P5 ;  /* 0x000000596500780c */ /* 0x000fc40002fa1670 */
[----:B------:R-:W-:Y:S02]  /*6df0*/  FSEL R152, R103, -INF , !P1 ;  /* 0xff80000067987808 */ /* 0x000fe40004800000 */
[----:B------:R-:W-:-:S04]  /*6e00*/  ISETP.NE.AND P1, PT, R157, RZ, PT ;  /* 0x000000ff9d00720c */ /* 0x000fc80003f25270 */
[----:B------:R-:W-:-:S04]  /*6e10*/  ISETP.GT.AND P1, PT, R107, 0x40, !P1 ;  /* 0x000000406b00780c */ /* 0x000fc80004f24270 */
[----:B------:R-:W-:-:S04]  /*6e20*/  ISETP.LT.OR P1, PT, R101, 0x41, P1 ;  /* 0x000000416500780c */ /* 0x000fc80000f21670 */
[----:B------:R-:W-:Y:S02]  /*6e30*/  FSEL R154, R154, -INF , !P1 ;  /* 0xff8000009a9a7808 */ /* 0x000fe40004800000 */
[----:B------:R-:W-:Y:S02]  /*6e40*/  ISETP.NE.AND P1, PT, R159, RZ, PT ;  /* 0x000000ff9f00720c */ /* 0x000fe40003f25270 */
[----:B--2---:R-:W-:Y:S02]  /*6e50*/  FMNMX.FTZ R90, R91, R90, !PT ;  /* 0x0000005a5b5a7209 */ /* 0x004fe40007810000 */
[----:B------:R-:W-:-:S04]  /*6e60*/  ISETP.GT.AND P1, PT, R107, 0x41, !P1 ;  /* 0x000000416b00780c */ /* 0x000fc80004f24270 */
[----:B------:R-:W-:-:S04]  /*6e70*/  ISETP.LT.OR P1, PT, R101, 0x42, P1 ;  /* 0x000000426500780c */ /* 0x000fc80000f21670 */
[----:B------:R-:W-:Y:S02]  /*6e80*/  FSEL R156, R156, -INF , !P1 ;  /* 0xff8000009c9c7808 */ /* 0x000fe40004800000 */
[----:B------:R-:W-:-:S04]  /*6e90*/  ISETP.GT.AND P1, PT, R107, 0x48, !P2 ;  /* 0x000000486b00780c */ /* 0x000fc80005724270 */
[----:B------:R-:W-:-:S04]  /*6ea0*/  ISETP.LT.OR P1, PT, R101, 0x49, P1 ;  /* 0x000000496500780c */ /* 0x000fc80000f21670 */
[----:B------:R-:W-:Y:S02]  /*6eb0*/  FSEL R174, R174, -INF , !P1 ;  /* 0xff800000aeae7808 */ /* 0x000fe40004800000 */
[----:B------:R-:W-:Y:S02]  /*6ec0*/  ISETP.GT.AND P1, PT, R107, 0x49, !P6 ;  /* 0x000000496b00780c */ /* 0x000fe40007724270 */
[----:B------:R-:W-:Y:S02]  /*6ed0*/  ISETP.NE.AND P6, PT, R113, RZ, PT ;  /* 0x000000ff7100720c */ /* 0x000fe40003fc5270 */
[----:B------:R-:W-:-:S04]  /*6ee0*/  ISETP.LT.OR P1, PT, R101, 0x4a, P1 ;  /* 0x0000004a6500780c */ /* 0x000fc80000f21670 */
[----:B------:R-:W-:Y:S02]  /*6ef0*/  FSEL R176, R176, -INF , !P1 ;  /* 0xff800000b0b07808 */ /* 0x000fe40004800000 */
[----:B------:R-:W-:Y:S02]  /*6f00*/  ISETP.GT.AND P1, PT, R107, RZ, !P6 ;  /* 0x000000ff6b00720c */ /* 0x000fe40007724270 */
[----:B------:R-:W-:Y:S02]  /*6f10*/  ISETP.NE.AND P6, PT, R121, RZ, PT ;  /* 0x000000ff7900720c */ /* 0x000fe40003fc5270 */
[----:B------:R-:W-:Y:S02]  /*6f20*/  ISETP.LT.OR P1, PT, R101, 0x1, P1 ;  /* 0x000000016500780c */ /* 0x000fe40000f21670 */
[----:B------:R-:W-:Y:S02]  /*6f30*/  ISETP.GT.AND P2, PT, R107, 0x59, !P6 ;  /* 0x000000596b00780c */ /* 0x000fe40007744270 */
[----:B------:R-:W-:Y:S01]  /*6f40*/  FSEL R192, R0, -INF , !P1 ;  /* 0xff80000000c07808 */ /* 0x000fe20004800000 */
[C---:B-1----:R-:W-:Y:S01]  /*6f50*/  FMUL.FTZ R0, R90.reuse, R21 ;  /* 0x000000155a007220 */ /* 0x042fe20000410000 */
[----:B------:R-:W-:-:S02]  /*6f60*/  FSETP.NEU.FTZ.AND P1, PT, R90, -INF , PT ;  /* 0xff8000005a00780b */ /* 0x000fc40003f3d000 */
[----:B------:R-:W-:Y:S02]  /*6f70*/  FMNMX.FTZ R89, R192, R15, !PT ;  /* 0x0000000fc0597209 */ /* 0x000fe40007810000 */
[----:B------:R-:W-:Y:S02]  /*6f80*/  FSEL R115, R0, RZ, P1 ;  /* 0x000000ff00737208 */ /* 0x000fe40000800000 */
[----:B------:R-:W-:Y:S02]  /*6f90*/  FMNMX.FTZ R91, R148, R89, !PT ;  /* 0x00000059945b7209 */ /* 0x000fe40007810000 */
[----:B------:R-:W-:Y:S01]  /*6fa0*/  ISETP.LT.OR P2, PT, R101, 0x5a, P2 ;  /* 0x0000005a6500780c */ /* 0x000fe20001741670 */
[--C-:B------:R-:W-:Y:S01]  /*6fb0*/  FFMA.FTZ R103, R134, R21, -R115.reuse ;  /* 0x0000001586677223 */ /* 0x100fe20000010873 */
[----:B------:R-:W-:Y:S01]  /*6fc0*/  FMNMX.FTZ R91, R2, R91, !PT ;  /* 0x0000005b025b7209 */ /* 0x000fe20007810000 */
[-CC-:B------:R-:W-:Y:S01]  /*6fd0*/  FFMA.FTZ R0, R180, R21.reuse, -R115.reuse ;  /* 0x00000015b4007223 */ /* 0x180fe20000010873 */
[----:B------:R-:W-:Y:S01]  /*6fe0*/  FSEL R134, R104, -INF , !P4 ;  /* 0xff80000068867808 */ /* 0x000fe20006000000 */
[--C-:B------:R-:W-:Y:S01]  /*6ff0*/  FFMA.FTZ R180, R158, R21, -R115.reuse ;  /* 0x000000159eb47223 */ /* 0x100fe20000010873 */
[----:B------:R-:W-:Y:S01]  /*7000*/  FMNMX.FTZ R91, R146, R91, !PT ;  /* 0x0000005b925b7209 */ /* 0x000fe20007810000 */
[-CC-:B------:R-:W-:Y:S01]  /*7010*/  FFMA.FTZ R109, R109, R21.reuse, -R115.reuse ;  /* 0x000000156d6d7223 */ /* 0x180fe20000010873 */
[----:B------:R-:W-:Y:S01]  /*7020*/  FSEL R158, R105, -INF , !P5 ;  /* 0xff800000699e7808 */ /* 0x000fe20006800000 */
[--C-:B------:R-:W-:Y:S01]  /*7030*/  FFMA.FTZ R190, R190, R21, -R115.reuse ;  /* 0x00000015bebe7223 */ /* 0x100fe20000010873 */
[----:B------:R-:W-:Y:S01]  /*7040*/  FMNMX.FTZ R91, R136, R91, !PT ;  /* 0x0000005b885b7209 */ /* 0x000fe20007810000 */
[----:B------:R1:W-:Y:S01]  /*7050*/  MUFU.EX2 R89, R109 ;  /* 0x0000006d00597308 */ /* 0x0003e20000000800 */
[----:B------:R-:W-:Y:S01]  /*7060*/  FSEL R106, R106, -INF , !P2 ;  /* 0xff8000006a6a7808 */ /* 0x000fe20005000000 */
[--C-:B------:R-:W-:Y:S01]  /*7070*/  FFMA.FTZ R188, R188, R21, -R115.reuse ;  /* 0x00000015bcbc7223 */ /* 0x100fe20000010873 */
[----:B------:R-:W-:Y:S01]  /*7080*/  FMNMX.FTZ R93, R144, R91, !PT ;  /* 0x0000005b905d7209 */ /* 0x000fe20007810000 */
[-CC-:B------:R-:W-:Y:S01]  /*7090*/  FFMA.FTZ R186, R186, R21.reuse, -R115.reuse ;  /* 0x00000015baba7223 */ /* 0x180fe20000010873 */
[----:B------:R-:W-:Y:S01]  /*70a0*/  FSEL R113, R90, RZ, P1 ;  /* 0x000000ff5a717208 */ /* 0x000fe20000800000 */
[--C-:B------:R-:W-:Y:S01]  /*70b0*/  FFMA.FTZ R184, R184, R21, -R115.reuse ;  /* 0x00000015b8b87223 */ /* 0x100fe20000010873 */
[----:B------:R-:W-:Y:S01]  /*70c0*/  FMNMX.FTZ R93, R92, R93, !PT ;  /* 0x0000005d5c5d7209 */ /* 0x000fe20007810000 */
[----:B------:R-:W-:Y:S01]  /*70d0*/  MUFU.EX2 R190, R190 ;  /* 0x000000be00be7308 */ /* 0x000fe20000000800 */
[-CC-:B-1----:R-:W-:Y:S01]  /*70e0*/  FFMA.FTZ R109, R112, R21.reuse, -R115.reuse ;  /* 0x00000015706d7223 */ /* 0x182fe20000010873 */
[--C-:B------:R-:W-:Y:S01]  /*70f0*/  FFMA.FTZ R112, R100, R21, -R115.reuse ;  /* 0x0000001564707223 */ /* 0x100fe20000010873 */
[----:B------:R-:W-:Y:S01]  /*7100*/  FMNMX.FTZ R93, R142, R93, !PT ;  /* 0x0000005d8e5d7209 */ /* 0x000fe20007810000 */
[-CC-:B------:R-:W-:Y:S01]  /*7110*/  FFMA.FTZ R182, R182, R21.reuse, -R115.reuse ;  /* 0x00000015b6b67223 */ /* 0x180fe20000010873 */
[-CC-:B------:R-:W-:Y:S01]  /*7120*/  FFMA.FTZ R150, R150, R21.reuse, -R115.reuse ;  /* 0x0000001596967223 */ /* 0x180fe20000010873 */
[--C-:B------:R-:W-:Y:S01]  /*7130*/  FFMA.FTZ R126, R126, R21, -R115.reuse ;  /* 0x000000157e7e7223 */ /* 0x100fe20000010873 */
[----:B------:R-:W-:Y:S01]  /*7140*/  FMNMX.FTZ R93, R94, R93, !PT ;  /* 0x0000005d5e5d7209 */ /* 0x000fe20007810000 */
[----:B------:R-:W-:Y:S01]  /*7150*/  MUFU.EX2 R91, R188 ;  /* 0x000000bc005b7308 */ /* 0x000fe20000000800 */
[-CC-:B------:R-:W-:Y:S01]  /*7160*/  FFMA.FTZ R101, R122, R21.reuse, -R115.reuse ;  /* 0x000000157a657223 */ /* 0x180fe20000010873 */
[--C-:B------:R-:W-:Y:S01]  /*7170*/  FFMA.FTZ R122, R130, R21, -R115.reuse ;  /* 0x00000015827a7223 */ /* 0x100fe20000010873 */
[----:B------:R-:W-:Y:S01]  /*7180*/  FMNMX.FTZ R95, R140, R93, !PT ;  /* 0x0000005d8c5f7209 */ /* 0x000fe20007810000 */
[-CC-:B------:R-:W-:Y:S01]  /*7190*/  FFMA.FTZ R105, R120, R21.reuse, -R115.reuse ;  /* 0x0000001578697223 */ /* 0x180fe20000010873 */
[----:B------:R-:W-:Y:S01]  /*71a0*/  LOP3.LUT P6, RZ, R179, 0x7f, RZ, 0xc0, !PT ;  /* 0x0000007fb3ff7812 */ /* 0x000fe200078cc0ff */
[--C-:B------:R-:W-:Y:S01]  /*71b0*/  FFMA.FTZ R118, R118, R21, -R115.reuse ;  /* 0x0000001576767223 */ /* 0x100fe20000010873 */
[----:B------:R-:W-:Y:S01]  /*71c0*/  FMNMX.FTZ R95, R96, R95, !PT ;  /* 0x0000005f605f7209 */ /* 0x000fe20007810000 */
[----:B------:R-:W-:Y:S01]  /*71d0*/  MUFU.EX2 R186, R186 ;  /* 0x000000ba00ba7308 */ /* 0x000fe20000000800 */
[-CC-:B------:R-:W-:Y:S01]  /*71e0*/  FFMA.FTZ R114, R114, R21.reuse, -R115.reuse ;  /* 0x0000001572727223 */ /* 0x180fe20000010873 */
[----:B------:R-:W-:Y:S01]  /*71f0*/  FFMA.FTZ R108, R108, R21, -R115 ;  /* 0x000000156c6c7223 */ /* 0x000fe20000010873 */
        /* <DEDUP_REMOVED lines=14> */
[----:B------:R1:W-:Y:S03]  /*72e0*/  MUFU.EX2 R97, R150 ;  /* 0x0000009600617308 */ /* 0x0003e60000000800 */
[----:B------:R-:W-:-:S04]  /*72f0*/  FMNMX.FTZ R99, R134, R99, !PT ;  /* 0x0000006386637209 */ /* 0x000fc80007810000 */
[----:B------:R-:W-:Y:S01]  /*7300*/  FMNMX.FTZ R99, R158, R99, !PT ;  /* 0x000000639e637209 */ /* 0x000fe20007810000 */
[----:B------:R2:W-:Y:S01]  /*7310*/  MUFU.EX2 R104, R103 ;  /* 0x0000006700687308 */ /* 0x0005e20000000800 */
[----:B-1----:R-:W-:Y:S02]  /*7320*/  FFMA.FTZ R150, R132, R21, -R115 ;  /* 0x0000001584967223 */ /* 0x002fe40000010873 */
[----:B------:R-:W-:-:S05]  /*7330*/  FMNMX.FTZ R0, R106, R99, !PT ;  /* 0x000000636a007209 */ /* 0x000fca0007810000 */
[----:B------:R-:W1:Y:S01]  /*7340*/  SHFL.BFLY PT, R107, R0, 0x2, 0x1f ;  /* 0x0c401f00006b7f89 */ /* 0x000e6200000e0000 */
[----:B------:R-:W-:Y:S01]  /*7350*/  MUFU.EX2 R150, R150 ;  /* 0x0000009600967308 */ /* 0x000fe20000000800 */
[-CC-:B--2---:R-:W-:Y:S01]  /*7360*/  FFMA.FTZ R103, R124, R21.reuse, -R115.reuse ;  /* 0x000000157c677223 */ /* 0x184fe20000010873 */
[----:B------:R-:W-:-:S06]  /*7370*/  FFMA.FTZ R124, R128, R21, -R115 ;  /* 0x00000015807c7223 */ /* 0x000fcc0000010873 */
[----:B------:R-:W-:Y:S08]  /*7380*/  MUFU.EX2 R99, R126 ;  /* 0x0000007e00637308 */ /* 0x000ff00000000800 */
[----:B------:R-:W-:Y:S01]  /*7390*/  MUFU.EX2 R101, R101 ;  /* 0x0000006500657308 */ /* 0x000fe20000000800 */
[----:B-1----:R-:W-:Y:S01]  /*73a0*/  FMNMX.FTZ R111, R0, R107, !PT ;  /* 0x0000006b006f7209 */ /* 0x002fe20007810000 */
[----:B------:R-:W-:-:S06]  /*73b0*/  FFMA.FTZ R107, R116, R21, -R115 ;  /* 0x00000015746b7223 */ /* 0x000fcc0000010873 */
[----:B------:R-:W-:Y:S01]  /*73c0*/  MUFU.EX2 R122, R122 ;  /* 0x0000007a007a7308 */ /* 0x000fe20000000800 */
[----:B------:R-:W1:Y:S07]  /*73d0*/  SHFL.BFLY PT, R0, R111, 0x1, 0x1f ;  /* 0x0c201f006f007f89 */ /* 0x000e6e00000e0000 */
[----:B------:R-:W-:Y:S08]  /*73e0*/  MUFU.EX2 R103, R103 ;  /* 0x0000006700677308 */ /* 0x000ff00000000800 */
[----:B------:R-:W-:Y:S08]  /*73f0*/  MUFU.EX2 R124, R124 ;  /* 0x0000007c007c7308 */ /* 0x000ff00000000800 */
[----:B------:R-:W-:Y:S01]  /*7400*/  MUFU.EX2 R105, R105 ;  /* 0x0000006900697308 */ /* 0x000fe20000000800 */
[----:B-1----:R-:W-:Y:S01]  /*7410*/  FMNMX.FTZ R100, R111, R0, !PT ;  /* 0x000000006f647209 */ /* 0x002fe20007810000 */
[----:B------:R-:W-:Y:S01]  /*7420*/  FADD.FTZ R0, -R113, R14 ;  /* 0x0000000e71007221 */ /* 0x000fe20000010100 */
[----:B------:R-:W-:-:S02]  /*7430*/  FFMA.FTZ R14, R110, R21, -R115 ;  /* 0x000000156e0e7223 */ /* 0x000fc40000010873 */
[C---:B------:R-:W-:Y:S01]  /*7440*/  FSETP.NEU.FTZ.AND P1, PT, R100.reuse, -INF , PT ;  /* 0xff8000006400780b */ /* 0x040fe20003f3d000 */
[-C--:B------:R-:W-:Y:S01]  /*7450*/  FMUL.FTZ R110, R100, R21.reuse ;  /* 0x00000015646e7220 */ /* 0x080fe20000410000 */
[----:B------:R-:W-:Y:S01]  /*7460*/  FMUL.FTZ R0, R0, R21 ;  /* 0x0000001500007220 */ /* 0x000fe20000410000 */
[----:B------:R1:W-:Y:S03]  /*7470*/  MUFU.EX2 R111, R112 ;  /* 0x00000070006f7308 */ /* 0x0003e60000000800 */
[----:B------:R-:W-:-:S05]  /*7480*/  FSEL R113, R110, RZ, P1 ;  /* 0x000000ff6e717208 */ /* 0x000fca0000800000 */
[-CC-:B------:R-:W-:Y:S01]  /*7490*/  FFMA.FTZ R159, R2, R21.reuse, -R113.reuse ;  /* 0x00000015029f7223 */ /* 0x180fe20000010871 */
[----:B------:R-:W-:Y:S01]  /*74a0*/  FSEL R2, R100, RZ, P1 ;  /* 0x000000ff64027208 */ /* 0x000fe20000800000 */
[----:B------:R-:W2:Y:S01]  /*74b0*/  MUFU.EX2 R0, R0 ;  /* 0x0000000000007308 */ /* 0x000ea20000000800 */
[-CC-:B------:R-:W-:Y:S01]  /*74c0*/  FFMA.FTZ R157, R192, R21.reuse, -R113.reuse ;  /* 0x00000015c09d7223 */ /* 0x180fe20000010871 */
[-CC-:B------:R-:W-:Y:S01]  /*74d0*/  FFMA.FTZ R110, R148, R21.reuse, -R113.reuse ;  /* 0x00000015946e7223 */ /* 0x180fe20000010871 */
[-C--:B-1----:R-:W-:Y:S01]  /*74e0*/  FFMA.FTZ R112, R146, R21.reuse, -R113 ;  /* 0x0000001592707223 */ /* 0x082fe20000010871 */
[----:B------:R-:W-:Y:S01]  /*74f0*/  FADD.FTZ R2, -R2, R15 ;  /* 0x0000000f02027221 */ /* 0x000fe20000010100 */
[-CC-:B------:R-:W-:Y:S01]  /*7500*/  FFMA.FTZ R153, R136, R21.reuse, -R113.reuse ;  /* 0x0000001588997223 */ /* 0x180fe20000010871 */
[-CC-:B------:R-:W-:Y:S01]  /*7510*/  FFMA.FTZ R116, R144, R21.reuse, -R113.reuse ;  /* 0x0000001590747223 */ /* 0x180fe20000010871 */
[-CC-:B------:R-:W-:Y:S01]  /*7520*/  FFMA.FTZ R155, R92, R21.reuse, -R113.reuse ;  /* 0x000000155c9b7223 */ /* 0x180fe20000010871 */
[-C--:B------:R-:W-:Y:S01]  /*7530*/  FMUL.FTZ R2, R2, R21.reuse ;  /* 0x0000001502027220 */ /* 0x080fe20000410000 */
[----:B------:R-:W-:Y:S01]  /*7540*/  MUFU.EX2 R157, R157 ;  /* 0x0000009d009d7308 */ /* 0x000fe20000000800 */
[-CC-:B------:R-:W-:Y:S01]  /*7550*/  FFMA.FTZ R92, R142, R21.reuse, -R113.reuse ;  /* 0x000000158e5c7223 */ /* 0x180fe20000010871 */
[-CC-:B------:R-:W-:Y:S01]  /*7560*/  FFMA.FTZ R145, R98, R21.reuse, -R113.reuse ;  /* 0x0000001562917223 */ /* 0x180fe20000010871 */
[-CC-:B------:R-:W-:Y:S01]  /*7570*/  FFMA.FTZ R149, R94, R21.reuse, -R113.reuse ;  /* 0x000000155e957223 */ /* 0x180fe20000010871 */
[-CC-:B------:R-:W-:Y:S01]  /*7580*/  FFMA.FTZ R94, R140, R21.reuse, -R113.reuse ;  /* 0x000000158c5e7223 */ /* 0x180fe20000010871 */
[-CC-:B------:R-:W-:Y:S01]  /*7590*/  FFMA.FTZ R151, R96, R21.reuse, -R113.reuse ;  /* 0x0000001560977223 */ /* 0x180fe20000010871 */
[-CC-:B------:R-:W-:Y:S01]  /*75a0*/  FFMA.FTZ R96, R138, R21.reuse, -R113.reuse ;  /* 0x000000158a607223 */ /* 0x180fe20000010871 */
[-C--:B------:R-:W-:Y:S01]  /*75b0*/  FFMA.FTZ R88, R88, R21.reuse, -R113 ;  /* 0x0000001558587223 */ /* 0x080fe20000010871 */
[----:B------:R-:W1:Y:S01]  /*75c0*/  MUFU.EX2 R2, R2 ;  /* 0x0000000200027308 */ /* 0x000e620000000800 */
[----:B--2---:R-:W-:Y:S01]  /*75d0*/  FFMA.FTZ R15, R0, R12, R89 ;  /* 0x0000000c000f7223 */ /* 0x004fe20000010059 */
[-CC-:B------:R-:W-:Y:S01]  /*75e0*/  FFMA.FTZ R102, R102, R21.reuse, -R113.reuse ;  /* 0x0000001566667223 */ /* 0x180fe20000010871 */
[-CC-:B------:R-:W-:Y:S01]  /*75f0*/  FFMA.FTZ R152, R152, R21.reuse, -R113.reuse ;  /* 0x0000001598987223 */ /* 0x180fe20000010871 */
[-C--:B------:R-:W-:Y:S01]  /*7600*/  FFMA.FTZ R154, R154, R21.reuse, -R113 ;  /* 0x000000159a9a7223 */ /* 0x080fe20000010871 */
[----:B------:R-:W-:Y:S01]  /*7610*/  FADD.FTZ R12, R190, R15 ;  /* 0x0000000fbe0c7221 */ /* 0x000fe20000010000 */
[-CC-:B------:R-:W-:Y:S01]  /*7620*/  FFMA.FTZ R156, R156, R21.reuse, -R113.reuse ;  /* 0x000000159c9c7223 */ /* 0x180fe20000010871 */
[-CC-:B------:R-:W-:Y:S01]  /*7630*/  FFMA.FTZ R174, R174, R21.reuse, -R113.reuse ;  /* 0x00000015aeae7223 */ /* 0x180fe20000010871 */
[----:B------:R-:W2:Y:S01]  /*7640*/  MUFU.EX2 R110, R110 ;  /* 0x0000006e006e7308 */ /* 0x000ea20000000800 */
[----:B------:R-:W-:Y:S01]  /*7650*/  FADD.FTZ R15, R91, R12 ;  /* 0x0000000c5b0f7221 */ /* 0x000fe20000010000 */
[-CC-:B------:R-:W-:Y:S01]  /*7660*/  FFMA.FTZ R176, R176, R21.reuse, -R113.reuse ;  /* 0x00000015b0b07223 */ /* 0x180fe20000010871 */
[-CC-:B------:R-:W-:Y:S01]  /*7670*/  FFMA.FTZ R178, R178, R21.reuse, -R113.reuse ;  /* 0x00000015b2b27223 */ /* 0x180fe20000010871 */
[-C--:B------:R-:W-:Y:S01]  /*7680*/  FFMA.FTZ R134, R134, R21.reuse, -R113 ;  /* 0x0000001586867223 */ /* 0x080fe20000010871 */
[----:B------:R-:W-:Y:S01]  /*7690*/  FADD.FTZ R12, R186, R15 ;  /* 0x0000000fba0c7221 */ /* 0x000fe20000010000 */
[----:B------:R-:W-:Y:S01]  /*76a0*/  FFMA.FTZ R106, R106, R21, -R113 ;  /* 0x000000156a6a7223 */ /* 0x000fe20000010871 */
[----:B------:R-:W-:Y:S01]  /*76b0*/  ISETP.GT.AND P1, PT, R20, R175, PT ;  /* 0x000000af1400720c */ /* 0x000fe20003f24270 */
[----:B------:R-:W3:Y:S01]  /*76c0*/  MUFU.EX2 R159, R159 ;  /* 0x0000009f009f7308 */ /* 0x000ee20000000800 */
[----:B-1----:R-:W-:Y:S01]  /*76d0*/  FFMA.FTZ R5, R2, R5, R157 ;  /* 0x0000000502057223 */ /* 0x002fe2000001009d */
[----:B------:R-:W-:Y:S01]  /*76e0*/  FADD.FTZ R15, R93, R12 ;  /* 0x0000000c5d0f7221 */ /* 0x000fe20000010000 */
[----:B------:R-:W-:Y:S01]  /*76f0*/  F2FP.F16.F32.PACK_AB R148, R104, R97 ;  /* 0x000000616894723e */ /* 0x000fe200000000ff */
[----:B------:R-:W-:Y:S01]  /*7700*/  VIADD R20, R20, 0xffffffff ;  /* 0xffffffff14147836 */ /* 0x000fe20000000000 */
[----:B------:R-:W-:Y:S01]  /*7710*/  F2FP.F16.F32.PACK_AB R144, R122, R101 ;  /* 0x000000657a90723e */ /* 0x000fe200000000ff */
[----:B------:R-:W-:Y:S01]  /*7720*/  FADD.FTZ R98, R182, R15 ;  /* 0x0000000fb6627221 */ /* 0x000fe20000010000 */
[----:B------:R-:W-:Y:S01]  /*7730*/  F2FP.F16.F32.PACK_AB R146, R124, R103 ;  /* 0x000000677c92723e */ /* 0x000fe200000000ff */
[----:B------:R-:W1:Y:S01]  /*7740*/  MUFU.EX2 R112, R112 ;  /* 0x0000007000707308 */ /* 0x000e620000000800 */
[C---:B--2---:R-:W-:Y:S01]  /*7750*/  FADD.FTZ R12, R110.reuse, R5 ;  /* 0x000000056e0c7221 */ /* 0x044fe20000010000 */
[----:B------:R-:W-:Y:S01]  /*7760*/  FADD.FTZ R15, R95, R98 ;  /* 0x000000625f0f7221 */ /* 0x000fe20000010000 */
[----:B------:R-:W-:-:S03]  /*7770*/  F2FP.F16.F32.PACK_AB R157, R110, R157 ;  /* 0x0000009d6e9d723e */ /* 0x000fc600000000ff */
[----:B------:R-:W-:Y:S02]  /*7780*/  FADD.FTZ R98, R180, R15 ;  /* 0x0000000fb4627221 */ /* 0x000fe40000010000 */
[----:B------:R-:W2:Y:S01]  /*7790*/  MUFU.EX2 R153, R153 ;  /* 0x0000009900997308 */ /* 0x000ea20000000800 */
[----:B---3--:R-:W-:Y:S01]  /*77a0*/  FADD.FTZ R5, R159, R12 ;  /* 0x0000000c9f057221 */ /* 0x008fe20000010000 */
[----:B------:R-:W-:Y:S01]  /*77b0*/  FADD.FTZ R15, R97, R98 ;  /* 0x00000062610f7221 */ /* 0x000fe20000010000 */
[----:B------:R-:W-:-:S03]  /*77c0*/  IMAD.U32 R98, RZ, RZ, UR6 ;  /* 0x00000006ff627e24 */ /* 0x000fc6000f8e00ff */
[----:B------:R-:W-:Y:S01]  /*77d0*/  FADD.FTZ R15, R104, R15 ;  /* 0x0000000f680f7221 */ /* 0x000fe20000010000 */
[----:B------:R-:W-:Y:S01]  /*77e0*/  @!P6 VIADD R98, R98, 0x2a860 ;  /* 0x0002a8606262e836 */ /* 0x000fe20000000000 */
[----:B------:R-:W3:Y:S01]  /*77f0*/  MUFU.EX2 R116, R116 ;  /* 0x0000007400747308 */ /* 0x000ee20000000800 */
[C---:B-1----:R-:W-:Y:S01]  /*7800*/  FADD.FTZ R12, R112.reuse, R5 ;  /* 0x00000005700c7221 */ /* 0x042fe20000010000 */
[----:B------:R-:W-:Y:S02]  /*7810*/  F2FP.F16.F32.PACK_AB R159, R112, R159 ;  /* 0x0000009f709f723e */ /* 0x000fe400000000ff */
[----:B------:R-:W-:-:S04]  /*7820*/  @!P6 PRMT R98, RZ, 0x654, R98 ;  /* 0x00000654ff62e816 */ /* 0x000fc80000000062 */
[----:B------:R-:W1:Y:S01]  /*7830*/  MUFU.EX2 R155, R155 ;  /* 0x0000009b009b7308 */ /* 0x000e620000000800 */
[----:B--2---:R-:W-:Y:S01]  /*7840*/  FADD.FTZ R5, R153, R12 ;  /* 0x0000000c99057221 */ /* 0x004fe20000010000 */
[----:B------:R2:W-:Y:S06]  /*7850*/  @!P6 SYNCS.ARRIVE.TRANS64.RED.A1T0 RZ, [R98+URZ], RZ ;  /* 0x000000ff62ffe9a7 */ /* 0x0005ec000810043f */
[----:B------:R-:W4:Y:S01]  /*7860*/  MUFU.EX2 R92, R92 ;  /* 0x0000005c005c7308 */ /* 0x000f220000000800 */
[C---:B---3--:R-:W-:Y:S01]  /*7870*/  FADD.FTZ R12, R116.reuse, R5 ;  /* 0x00000005740c7221 */ /* 0x048fe20000010000 */
[----:B------:R-:W-:-:S06]  /*7880*/  F2FP.F16.F32.PACK_AB R153, R116, R153 ;  /* 0x000000997499723e */ /* 0x000fcc00000000ff */
[----:B------:R-:W3:Y:S01]  /*7890*/  MUFU.EX2 R149, R149 ;  /* 0x0000009500957308 */ /* 0x000ee20000000800 */
[----:B-1----:R-:W-:-:S07]  /*78a0*/  FADD.FTZ R5, R155, R12 ;  /* 0x0000000c9b057221 */ /* 0x002fce0000010000 */
[----:B------:R-:W1:Y:S01]  /*78b0*/  MUFU.EX2 R94, R94 ;  /* 0x0000005e005e7308 */ /* 0x000e620000000800 */
[C---:B----4-:R-:W-:Y:S01]  /*78c0*/  FADD.FTZ R12, R92.reuse, R5 ;  /* 0x000000055c0c7221 */ /* 0x050fe20000010000 */
[----:B------:R-:W-:-:S06]  /*78d0*/  F2FP.F16.F32.PACK_AB R155, R92, R155 ;  /* 0x0000009b5c9b723e */ /* 0x000fcc00000000ff */
[----:B------:R-:W4:Y:S01]  /*78e0*/  MUFU.EX2 R151, R151 ;  /* 0x0000009700977308 */ /* 0x000f220000000800 */
[----:B---3--:R-:W-:-:S07]  /*78f0*/  FADD.FTZ R5, R149, R12 ;  /* 0x0000000c95057221 */ /* 0x008fce0000010000 */
[----:B------:R3:W-:Y:S01]  /*7900*/  MUFU.EX2 R117, R88 ;  /* 0x0000005800757308 */ /* 0x0007e20000000800 */
[----:B-1----:R-:W-:Y:S01]  /*7910*/  FADD.FTZ R12, R94, R5 ;  /* 0x000000055e0c7221 */ /* 0x002fe20000010000 */
[----:B------:R-:W-:Y:S01]  /*7920*/  FFMA.FTZ R5, R158, R21, -R113 ;  /* 0x000000159e057223 */ /* 0x000fe20000010871 */
[----:B------:R-:W-:Y:S02]  /*7930*/  F2FP.F16.F32.PACK_AB R158, R186, R91 ;  /* 0x0000005bba9e723e */ /* 0x000fe400000000ff */
[----:B------:R-:W-:-:S03]  /*7940*/  F2FP.F16.F32.PACK_AB R149, R94, R149 ;  /* 0x000000955e95723e */ /* 0x000fc600000000ff */
[----:B------:R-:W1:Y:S01]  /*7950*/  MUFU.EX2 R96, R96 ;  /* 0x0000006000607308 */ /* 0x000e620000000800 */
[----:B---3--:R-:W-:Y:S01]  /*7960*/  FADD.FTZ R88, R150, R15 ;  /* 0x0000000f96587221 */ /* 0x008fe20000010000 */
[----:B------:R-:W-:-:S03]  /*7970*/  F2FP.F16.F32.PACK_AB R150, R99, R150 ;  /* 0x000000966396723e */ /* 0x000fc600000000ff */
[----:B------:R-:W-:-:S03]  /*7980*/  FADD.FTZ R88, R99, R88 ;  /* 0x0000005863587221 */ /* 0x000fc60000010000 */
[----:B------:R-:W3:Y:S01]  /*7990*/  MUFU.EX2 R145, R145 ;  /* 0x0000009100917308 */ /* 0x000ee20000000800 */
[----:B------:R-:W-:-:S04]  /*79a0*/  FADD.FTZ R15, R101, R88 ;  /* 0x00000058650f7221 */ /* 0x000fc80000010000 */
[----:B------:R-:W-:Y:S01]  /*79b0*/  FADD.FTZ R88, R122, R15 ;  /* 0x0000000f7a587221 */ /* 0x000fe20000010000 */
[----:B----4-:R-:W-:Y:S02]  /*79c0*/  FADD.FTZ R15, R151, R12 ;  /* 0x0000000c970f7221 */ /* 0x010fe40000010000 */
[----:B------:R-:W4:Y:S01]  /*79d0*/  MUFU.EX2 R118, R118 ;  /* 0x0000007600767308 */ /* 0x000f220000000800 */
[----:B------:R-:W-:Y:S01]  /*79e0*/  FADD.FTZ R115, R103, R88 ;  /* 0x0000005867737221 */ /* 0x000fe20000010000 */
[C---:B-1----:R-:W-:Y:S01]  /*79f0*/  FADD.FTZ R12, R96.reuse, R15 ;  /* 0x0000000f600c7221 */ /* 0x042fe20000010000 */
[----:B------:R-:W-:Y:S02]  /*7a00*/  F2FP.F16.F32.PACK_AB R151, R96, R151 ;  /* 0x000000976097723e */ /* 0x000fe400000000ff */
[----:B------:R-:W-:-:S03]  /*7a10*/  FADD.FTZ R88, R124, R115 ;  /* 0x000000737c587221 */ /* 0x000fc60000010000 */
[----:B------:R-:W1:Y:S01]  /*7a20*/  MUFU.EX2 R147, R102 ;  /* 0x0000006600937308 */ /* 0x000e620000000800 */
[----:B---3--:R-:W-:Y:S01]  /*7a30*/  FADD.FTZ R12, R145, R12 ;  /* 0x0000000c910c7221 */ /* 0x008fe20000010000 */
[----:B------:R-:W-:Y:S01]  /*7a40*/  FADD.FTZ R15, R105, R88 ;  /* 0x00000058690f7221 */ /* 0x000fe20000010000 */
[C---:B------:R-:W-:Y:S02]  /*7a50*/  F2FP.F16.F32.PACK_AB R145, R117.reuse, R145 ;  /* 0x000000917591723e */ /* 0x040fe400000000ff */
[----:B------:R-:W-:-:S03]  /*7a60*/  FADD.FTZ R12, R117, R12 ;  /* 0x0000000c750c7221 */ /* 0x000fc60000010000 */
[----:B------:R-:W3:Y:S01]  /*7a70*/  MUFU.EX2 R107, R107 ;  /* 0x0000006b006b7308 */ /* 0x000ee20000000800 */
[C---:B----4-:R-:W-:Y:S01]  /*7a80*/  FADD.FTZ R88, R118.reuse, R15 ;  /* 0x0000000f76587221 */ /* 0x050fe20000010000 */
[----:B------:R-:W-:-:S06]  /*7a90*/  F2FP.F16.F32.PACK_AB R140, R118, R105 ;  /* 0x00000069768c723e */ /* 0x000fcc00000000ff */
[----:B------:R4:W5:Y:S01]  /*7aa0*/  MUFU.EX2 R119, R152 ;  /* 0x0000009800777308 */ /* 0x0009620000000800 */
[----:B-1----:R-:W-:-:S07]  /*7ab0*/  FADD.FTZ R12, R147, R12 ;  /* 0x0000000c930c7221 */ /* 0x002fce0000010000 */
[----:B------:R-:W1:Y:S01]  /*7ac0*/  MUFU.EX2 R114, R114 ;  /* 0x0000007200727308 */ /* 0x000e620000000800 */
[----:B---3--:R-:W-:Y:S01]  /*7ad0*/  FADD.FTZ R15, R107, R88 ;  /* 0x000000586b0f7221 */ /* 0x008fe20000010000 */
[----:B----4-:R-:W-:-:S06]  /*7ae0*/  F2FP.F16.F32.PACK_AB R152, R182, R93 ;  /* 0x0000005db698723e */ /* 0x010fcc00000000ff */
[----:B------:R3:W4:Y:S01]  /*7af0*/  MUFU.EX2 R141, R154 ;  /* 0x0000009a008d7308 */ /* 0x0007220000000800 */
[C---:B-----5:R-:W-:Y:S01]  /*7b00*/  FADD.FTZ R12, R119.reuse, R12 ;  /* 0x0000000c770c7221 */ /* 0x060fe20000010000 */
[----:B------:R-:W-:-:S06]  /*7b10*/  F2FP.F16.F32.PACK_AB R147, R119, R147 ;  /* 0x000000937793723e */ /* 0x000fcc00000000ff */
[----:B------:R-:W5:Y:S01]  /*7b20*/  MUFU.EX2 R109, R109 ;  /* 0x0000006d006d7308 */ /* 0x000f620000000800 */
[----:B-1----:R-:W-:Y:S01]  /*7b30*/  FADD.FTZ R88, R114, R15 ;  /* 0x0000000f72587221 */ /* 0x002fe20000010000 */
[----:B---3--:R-:W-:Y:S02]  /*7b40*/  F2FP.F16.F32.PACK_AB R154, R180, R95 ;  /* 0x0000005fb49a723e */ /* 0x008fe400000000ff */
[----:B------:R-:W-:-:S04]  /*7b50*/  F2FP.F16.F32.PACK_AB R142, R114, R107 ;  /* 0x0000006b728e723e */ /* 0x000fc800000000ff */
[----:B--2---:R1:W2:Y:S01]  /*7b60*/  MUFU.EX2 R98, R156 ;  /* 0x0000009c00627308 */ /* 0x0042a20000000800 */
[----:B----4-:R-:W-:-:S07]  /*7b70*/  FADD.FTZ R12, R141, R12 ;  /* 0x0000000c8d0c7221 */ /* 0x010fce0000010000 */
[----:B------:R-:W3:Y:S01]  /*7b80*/  MUFU.EX2 R108, R108 ;  /* 0x0000006c006c7308 */ /* 0x000ee20000000800 */
[----:B-----5:R-:W-:Y:S01]  /*7b90*/  FADD.FTZ R15, R109, R88 ;  /* 0x000000586d0f7221 */ /* 0x020fe20000010000 */
[----:B-1----:R-:W-:-:S06]  /*7ba0*/  F2FP.F16.F32.PACK_AB R156, R190, R89 ;  /* 0x00000059be9c723e */ /* 0x002fcc00000000ff */
[----:B------:R-:W1:Y:S01]  /*7bb0*/  MUFU.EX2 R143, R174 ;  /* 0x000000ae008f7308 */ /* 0x000e620000000800 */
[C---:B--2---:R-:W-:Y:S01]  /*7bc0*/  FADD.FTZ R12, R98.reuse, R12 ;  /* 0x0000000c620c7221 */ /* 0x044fe20000010000 */
[----:B------:R-:W-:-:S06]  /*7bd0*/  F2FP.F16.F32.PACK_AB R141, R98, R141 ;  /* 0x0000008d628d723e */ /* 0x000fcc00000000ff */
[----:B------:R-:W2:Y:S01]  /*7be0*/  MUFU.EX2 R176, R176 ;  /* 0x000000b000b07308 */ /* 0x000ea20000000800 */
[C---:B---3--:R-:W-:Y:S01]  /*7bf0*/  FADD.FTZ R88, R108.reuse, R15 ;  /* 0x0000000f6c587221 */ /* 0x048fe20000010000 */
[----:B------:R-:W-:-:S03]  /*7c00*/  F2FP.F16.F32.PACK_AB R136, R108, R109 ;  /* 0x0000006d6c88723e */ /* 0x000fc600000000ff */
[----:B------:R-:W-:-:S03]  /*7c10*/  FADD.FTZ R89, R111, R88 ;  /* 0x000000586f597221 */ /* 0x000fc60000010000 */
        /* <DEDUP_REMOVED lines=13> */
[----:B------:R-:W-:Y:S01]  /*7cf0*/  F2FP.F16.F32.PACK_AB R138, R14, R111 ;  /* 0x0000006f0e8a723e */ /* 0x000fe200000000ff */
[----:B------:R-:W-:Y:S02]  /*7d00*/  IMAD.MOV.U32 R14, RZ, RZ, R90 ;  /* 0x000000ffff0e7224 */ /* 0x000fe400078e005a */
[C---:B-1----:R-:W-:Y:S01]  /*7d10*/  FADD.FTZ R5, R106.reuse, R15 ;  /* 0x0000000f6a057221 */ /* 0x042fe20000010000 */
[----:B------:R-:W-:Y:S01]  /*7d20*/  F2FP.F16.F32.PACK_AB R139, R106, R102 ;  /* 0x000000666a8b723e */ /* 0x000fe200000000ff */
[----:B------:R-:W-:Y:S01]  /*7d30*/  IMAD.MOV.U32 R15, RZ, RZ, R100 ;  /* 0x000000ffff0f7224 */ /* 0x000fe200078e0064 */
[----:B------:R-:W-:Y:S06]  /*7d40*/  @P1 BRA `(.L_x_907) ;  /* 0xffffffcc004c1947 */ /* 0x000fec000383ffff */
[----:B------:R-:W-:Y:S01]  /*7d50*/  IMAD.MOV.U32 R15, RZ, RZ, R100 ;  /* 0x000000ffff0f7224 */ /* 0x000fe200078e0064 */
[----:B------:R-:W-:Y:S01]  /*7d60*/  UMOV UR36, UR5 ;  /* 0x0000000500247c82 */ /* 0x000fe20008000000 */
[----:B------:R-:W-:Y:S01]  /*7d70*/  IMAD.MOV.U32 R14, RZ, RZ, R90 ;  /* 0x000000ffff0e7224 */ /* 0x000fe200078e005a */
[----:B------:R-:W-:-:S06]  /*7d80*/  UMOV UR39, UR40 ;  /* 0x0000002800277c82 */ /* 0x000fcc0008000000 */
.L_x_890:
[----:B------:R-:W1:Y:S01]  /*7d90*/  LDC R172, c[0x0][0x9e4] ;  /* 0x00027900ffac7b82 */ /* 0x000e620000000800 */
[----:B------:R-:W-:Y:S02]  /*7da0*/  ULDC UR4, c[0x0][0x9dc] ;  /* 0x0002770000047ab9 */ /* 0x000fe40000000800 */
[----:B------:R-:W-:Y:S01]  /*7db0*/  VIADD R88, R173, -UR4 ;  /* 0x80000004ad587c36 */ /* 0x000fe20008000000 */
[----:B-1----:R-:W-:-:S13]  /*7dc0*/  ISETP.GE.AND P1, PT, R172, 0x1, PT ;  /* 0x00000001ac00780c */ /* 0x002fda0003f26270 */
[----:B------:R-:W-:Y:S05]  /*7dd0*/  @!P1 BRA `(.L_x_908) ;  /* 0x00000000003c9947 */ /* 0x000fea0003800000 */
        /* <DEDUP_REMOVED lines=9> */
.L_x_909:
[----:B------:R-:W-:-:S13]  /*7e70*/  ISETP.NE.AND P1, PT, R172, 0x1, PT ;  /* 0x00000001ac00780c */ /* 0x000fda0003f25270 */
[----:B------:R-:W1:Y:S02]  /*7e80*/  @P1 LDC.64 R90, c[0x0][0x9e8] ;  /* 0x00027a00ff5a1b82 */ /* 0x000e640000000a00 */
[----:B-1----:R-:W-:-:S05]  /*7e90*/  @P1 IMAD.HI.U32 R90, R173, R90, RZ ;  /* 0x0000005aad5a1227 */ /* 0x002fca00078e00ff */
[----:B------:R-:W-:-:S07]  /*7ea0*/  @P1 SHF.R.U32.HI R173, RZ, R91, R90 ;  /* 0x0000005bffad1219 */ /* 0x000fce000001165a */
.L_x_910:
[----:B------:R-:W-:-:S05]  /*7eb0*/  IMAD R173, R173, R172, RZ ;  /* 0x000000acadad7224 */ /* 0x000fca00078e02ff */
[----:B------:R-:W-:-:S07]  /*7ec0*/  VIMNMX R88, R88, R173, !PT ;  /* 0x000000ad58587248 */ /* 0x000fce0007fe0100 */
.L_x_908:
[----:B------:R-:W-:-:S04]  /*7ed0*/  VIADD R88, R88, 0x5f ;  /* 0x0000005f58587836 */ /* 0x000fc80000000000 */
[----:B------:R-:W-:-:S05]  /*7ee0*/  IMAD.HI R88, R88, 0x2aaaaaab, RZ ;  /* 0x2aaaaaab58587827 */ /* 0x000fca00078e02ff */
[----:B------:R-:W-:-:S04]  /*7ef0*/  SHF.R.U32.HI R89, RZ, 0x1f, R88 ;  /* 0x0000001fff597819 */ /* 0x000fc80000011658 */
[----:B------:R-:W-:-:S04]  /*7f00*/  LEA.HI.SX32 R88, R88, R89, 0x1c ;  /* 0x0000005958587211 */ /* 0x000fc800078fe2ff */
[----:B------:R-:W-:-:S04]  /*7f10*/  VIMNMX R173, R19, R88, !PT ;  /* 0x0000005813ad7248 */ /* 0x000fc80007fe0100 */
[----:B------:R-:W-:-:S13]  /*7f20*/  ISETP.GE.AND P1, PT, R20, R173, PT ;  /* 0x000000ad1400720c */ /* 0x000fda0003f26270 */
[----:B------:R-:W-:Y:S05]  /*7f30*/  @!P1 BRA `(.L_x_911) ;  /* 0x0000002000909947 */ /* 0x000fea0003800000 */
[----:B------:R-:W-:Y:S01]  /*7f40*/  IMAD.MOV.U32 R174, RZ, RZ, R15 ;  /* 0x000000ffffae7224 */ /* 0x000fe200078e000f */
[----:B------:R-:W-:Y:S01]  /*7f50*/  UMOV UR7, UR39 ;  /* 0x0000002700077c82 */ /* 0x000fe20008000000 */
[----:B------:R-:W-:Y:S01]  /*7f60*/  IMAD.MOV.U32 R175, RZ, RZ, R14 ;  /* 0x000000ffffaf7224 */ /* 0x000fe200078e000e */
[----:B------:R-:W-:Y:S01]  /*7f70*/  UMOV UR4, UR36 ;  /* 0x0000002400047c82 */ /* 0x000fe20008000000 */
[----:B------:R-:W-:-:S05]  /*7f80*/  ULDC UR5, c[0x0][0x9d8] ;  /* 0x0002760000057ab9 */ /* 0x000fca0000000800 */
.L_x_920:
[----:B------:R-:W-:-:S04]  /*7f90*/  UIADD3 UR36, UR4, 0x1, URZ ;  /* 0x0000000104247890 */ /* 0x000fc8000fffe03f */
[----:B------:R-:W-:-:S04]  /*7fa0*/  UISETP.NE.AND UP0, UPT, UR36, 0x2, UPT ;  /* 0x000000022400788c */ /* 0x000fc8000bf05270 */
[----:B------:R-:W-:Y:S02]  /*7fb0*/  USEL UR39, URZ, 0x1, UP0 ;  /* 0x000000013f277887 */ /* 0x000fe40008000000 */
[----:B------:R-:W-:Y:S02]  /*7fc0*/  USEL UR36, UR36, URZ, UP0 ;  /* 0x0000003f24247287 */ /* 0x000fe40008000000 */
[----:B------:R-:W-:Y:S01]  /*7fd0*/  ULOP3.LUT UR39, UR7, UR39, URZ, 0x3c, !UPT ;  /* 0x0000002707277292 */ /* 0x000fe2000f8e3c3f */
[----:B------:R-:W-:Y:S11]  /*7fe0*/  @!P0 BRA `(.L_x_912) ;  /* 0x0000000000048947 */ /* 0x000ff60003800000 */
[----:B------:R-:W-:Y:S01]  /*7ff0*/  BPT.TRAP 0x1 ;  /* 0x000000040000795c */ /* 0x000fe20000300000 */
.L_x_912:
[----:B------:R-:W-:Y:S01]  /*8000*/  ULEA UR6, UR36, UR37, 0x3 ;  /* 0x0000002524067291 */ /* 0x000fe2000f8e183f */
[----:B------:R-:W-:-:S05]  /*8010*/  IMAD.U32 R14, RZ, RZ, UR39 ;  /* 0x00000027ff0e7e24 */ /* 0x000fca000f8e00ff */
[----:B------:R-:W-:-:S04]  /*8020*/  SHF.L.U32 R14, R14, 0x1f, RZ ;  /* 0x0000001f0e0e7819 */ /* 0x000fc800000006ff */
[----:B------:R1:W2:Y:S01]  /*8030*/  SYNCS.PHASECHK.TRANS64.TRYWAIT P1, [UR6+0x2a830], R14 ;  /* 0x02a8300eff0075a7 */ /* 0x0002a20008020146 */
[----:B------:R-:W-:Y:S05]  /*8040*/  @!P0 BRA `(.L_x_913) ;  /* 0x0000000000048947 */ /* 0x000fea0003800000 */
[----:B------:R-:W-:Y:S01]  /*8050*/  BPT.TRAP 0x1 ;  /* 0x000000040000795c */ /* 0x000fe20000300000 */
.L_x_913:
[----:B--2---:R-:W-:Y:S05]  /*8060*/  @P1 BRA `(.L_x_914) ;  /* 0x0000000000081947 */ /* 0x004fea0003800000 */
[----:B------:R-:W2:Y:S02]  /*8070*/  SYNCS.PHASECHK.TRANS64.TRYWAIT P1, [UR6+0x2a830], R14 ;  /* 0x02a8300eff0075a7 */ /* 0x000ea40008020146 */
[----:B--2---:R-:W-:Y:S05]  /*8080*/  @!P1 BRA `(.L_x_915) ;  /* 0x000000a800649947 */ /* 0x004fea0003800000 */
.L_x_914:
        /* <DEDUP_REMOVED lines=135> */
.L_x_916:
[----:B------:R-:W-:Y:S01]  /*8900*/  ULEA UR10, UR4, UR37, 0x3 ;  /* 0x00000025040a7291 */ /* 0x000fe2000f8e183f */
[----:B------:R-:W-:-:S05]  /*8910*/  IMAD.U32 R0, RZ, RZ, UR7 ;  /* 0x00000007ff007e24 */ /* 0x000fca000f8e00ff */
[----:B------:R-:W-:-:S04]  /*8920*/  SHF.L.U32 R0, R0, 0x1f, RZ ;  /* 0x0000001f00007819 */ /* 0x000fc800000006ff */
[----:B------:R3:W4:Y:S01]  /*8930*/  SYNCS.PHASECHK.TRANS64.TRYWAIT P1, [UR10+0x2a850], R0 ;  /* 0x02a85000ff0075a7 */ /* 0x000722000802014a */
[----:B------:R-:W-:Y:S05]  /*8940*/  @!P0 BRA `(.L_x_917) ;  /* 0x0000000000048947 */ /* 0x000fea0003800000 */
[----:B------:R-:W-:Y:S01]  /*8950*/  BPT.TRAP 0x1 ;  /* 0x000000040000795c */ /* 0x000fe20000300000 */
.L_x_917:
[----:B----4-:R-:W-:Y:S05]  /*8960*/  @P1 BRA `(.L_x_918) ;  /* 0x0000000000081947 */ /* 0x010fea0003800000 */
[----:B------:R-:W4:Y:S02]  /*8970*/  SYNCS.PHASECHK.TRANS64.TRYWAIT P1, [UR10+0x2a850], R0 ;  /* 0x02a85000ff0075a7 */ /* 0x000f24000802014a */
[----:B----4-:R-:W-:Y:S05]  /*8980*/  @!P1 BRA `(.L_x_919) ;  /* 0x000000a0003c9947 */ /* 0x010fea0003800000 */
.L_x_918:
[----:B------:R-:W-:Y:S01]  /*8990*/  UIADD3 UR6, UR37, 0x400, URZ ;  /* 0x0000040025067890 */ /* 0x000fe2000fffe03f */
[----:B------:R-:W-:Y:S01]  /*89a0*/  WARPGROUP.ARRIVE ;  /* 0x00000000000079c5 */ /* 0x000fe20000000000 */
[----:B------:R-:W-:Y:S01]  /*89b0*/  UMOV UR7, 0x40000040 ;  /* 0x4000004000077882 */ /* 0x000fe20000000000 */
[----:B------:R-:W-:Y:S01]  /*89c0*/  FMUL.FTZ R2, R88, UR5 ;  /* 0x0000000558027c20 */ /* 0x000fe20008410000 */
        /* <DEDUP_REMOVED lines=12> */
[----:B------:R-:W-:Y:S01]  /*8a90*/  UIMAD UR4, UR4, 0x600, UR6 ;  /* 0x00000600040478a4 */ /* 0x000fe2000f8e0206 */
[----:B------:R-:W4:Y:S01]  /*8aa0*/  MUFU.TANH R176, R176 ;  /* 0x000000b000b07308 */ /* 0x000f220000002400 */
        /* <DEDUP_REMOVED lines=9> */
[----:B------:R-:W5:Y:S01]  /*8b40*/  MUFU.TANH R178, R178 ;  /* 0x000000b200b27308 */ /* 0x000f620000002400 */
[----:B------:R-:W-:Y:S01]  /*8b50*/  UMOV UR7, 0x40000040 ;  /* 0x4000004000077882 */ /* 0x000fe20000000000 */
[----:B--2---:R-:W-:Y:S01]  /*8b60*/  FMNMX.FTZ R15, R2, R175, !PT ;  /* 0x000000af020f7209 */ /* 0x004fe20007810000 */
[----:B------:R-:W-:Y:S01]  /*8b70*/  FMUL.FTZ R120, R120, UR5 ;  /* 0x0000000578787c20 */ /* 0x000fe20008410000 */
[----:B------:R-:W-:Y:S01]  /*8b80*/  FMUL.FTZ R124, R124, UR5 ;  /* 0x000000057c7c7c20 */ /* 0x000fe20008410000 */
[----:B------:R-:W-:Y:S01]  /*8b90*/  FMUL.FTZ R128, R128, UR5 ;  /* 0x0000000580807c20 */ /* 0x000fe20008410000 */
[----:B------:R-:W-:Y:S01]  /*8ba0*/  FMUL.FTZ R196, R129, UR5 ;  /* 0x0000000581c47c20 */ /* 0x000fe20008410000 */
[----:B----4-:R-:W-:Y:S01]  /*8bb0*/  FMNMX.FTZ R15, R176, R15, !PT ;  /* 0x0000000fb00f7209 */ /* 0x010fe20007810000 */
        /* <DEDUP_REMOVED lines=9> */
[----:B-----5:R-:W-:Y:S01]  /*8c50*/  FMNMX.FTZ R15, R178, R15, !PT ;  /* 0x0000000fb20f7209 */ /* 0x020fe20007810000 */
[----:B------:R-:W-:Y:S01]  /*8c60*/  FMUL.FTZ R98, R99, UR5 ;  /* 0x0000000563627c20 */ /* 0x000fe20008410000 */
[----:B------:R-:W-:Y:S01]  /*8c70*/  FMUL.FTZ R104, R106, UR5 ;  /* 0x000000056a687c20 */ /* 0x000fe20008410000 */
[----:B------:R-:W-:Y:S01]  /*8c80*/  FMUL.FTZ R106, R107, UR5 ;  /* 0x000000056b6a7c20 */ /* 0x000fe20008410000 */
[----:B------:R-:W-:Y:S01]  /*8c90*/  FMUL.FTZ R200, R111, UR5 ;  /* 0x000000056fc87c20 */ /* 0x000fe20008410000 */
[----:B------:R-:W-:Y:S01]  /*8ca0*/  FMUL.FTZ R114, R114, UR5 ;  /* 0x0000000572727c20 */ /* 0x000fe20008410000 */
[----:B------:R-:W-:Y:S01]  /*8cb0*/  FMUL.FTZ R202, R115, UR5 ;  /* 0x0000000573ca7c20 */ /* 0x000fe20008410000 */
[----:B------:R-:W-:Y:S01]  /*8cc0*/  MUFU.TANH R184, R184 ;  /* 0x000000b800b87308 */ /* 0x000fe20000002400 */
[----:B--2---:R-:W-:Y:S01]  /*8cd0*/  FMNMX.FTZ R15, R180, R15, !PT ;  /* 0x0000000fb40f7209 */ /* 0x004fe20007810000 */
[----:B------:R-:W-:Y:S01]  /*8ce0*/  FMUL.FTZ R118, R118, UR5 ;  /* 0x0000000576767c20 */ /* 0x000fe20008410000 */
[----:B------:R-:W-:Y:S01]  /*8cf0*/  FMUL.FTZ R204, R119, UR5 ;  /* 0x0000000577cc7c20 */ /* 0x000fe20008410000 */
[----:B------:R-:W-:Y:S01]  /*8d00*/  FMUL.FTZ R122, R122, UR5 ;  /* 0x000000057a7a7c20 */ /* 0x000fe20008410000 */
[----:B------:R-:W-:Y:S01]  /*8d10*/  FMUL.FTZ R126, R126, UR5 ;  /* 0x000000057e7e7c20 */ /* 0x000fe20008410000 */
[----:B------:R-:W-:Y:S01]  /*8d20*/  FMUL.FTZ R130, R130, UR5 ;  /* 0x0000000582827c20 */ /* 0x000fe20008410000 */
[----:B------:R-:W-:Y:S01]  /*8d30*/  FMUL.FTZ R206, R131, UR5 ;  /* 0x0000000583ce7c20 */ /* 0x000fe20008410000 */
[----:B------:R-:W-:Y:S01]  /*8d40*/  MUFU.TANH R186, R186 ;  /* 0x000000ba00ba7308 */ /* 0x000fe20000002400 */
[----:B----4-:R-:W-:Y:S01]  /*8d50*/  FMNMX.FTZ R15, R182, R15, !PT ;  /* 0x0000000fb60f7209 */ /* 0x010fe20007810000 */
[----:B------:R-:W-:Y:S01]  /*8d60*/  FMUL.FTZ R134, R134, UR5 ;  /* 0x0000000586867c20 */ /* 0x000fe20008410000 */
[----:B------:R-:W2:Y:S01]  /*8d70*/  LDC R21, c[0x0][0x988] ;  /* 0x00026200ff157b82 */ /* 0x000ea20000000800 */
[----:B------:R-:W-:Y:S01]  /*8d80*/  FMUL.FTZ R208, R135, UR5 ;  /* 0x0000000587d07c20 */ /* 0x000fe20008410000 */
[----:B------:R-:W4:Y:S01]  /*8d90*/  S2R R177, SR_TID.X ;  /* 0x0000000000b17919 */ /* 0x000f220000002100 */
[----:B------:R-:W-:-:S02]  /*8da0*/  IMAD.U32 R115, RZ, RZ, UR10 ;  /* 0x0000000aff737e24 */ /* 0x000fc4000f8e00ff */
[----:B------:R-:W-:Y:S08]  /*8db0*/  MUFU.TANH R188, R188 ;  /* 0x000000bc00bc7308 */ /* 0x000ff00000002400 */
[----:B------:R-:W-:Y:S08]  /*8dc0*/  MUFU.TANH R190, R190 ;  /* 0x000000be00be7308 */ /* 0x000ff00000002400 */
[----:B------:R-:W-:Y:S08]  /*8dd0*/  MUFU.TANH R192, R192 ;  /* 0x000000c000c07308 */ /* 0x000ff00000002400 */
[----:B------:R-:W-:Y:S01]  /*8de0*/  MUFU.TANH R110, R110 ;  /* 0x0000006e006e7308 */ /* 0x000fe20000002400 */
[----:B----4-:R-:W-:-:S07]  /*8df0*/  LOP3.LUT P1, RZ, R177, 0x7f, RZ, 0xc0, !PT ;  /* 0x0000007fb1ff7812 */ /* 0x010fce000782c0ff */
        /* <DEDUP_REMOVED lines=14> */
[----:B------:R-:W-:Y:S01]  /*8ee0*/  FMUL.FTZ R100, R102, UR5 ;  /* 0x0000000566647c20 */ /* 0x000fe20008410000 */
[----:B------:R-:W-:Y:S01]  /*8ef0*/  FMUL.FTZ R102, R103, UR5 ;  /* 0x0000000567667c20 */ /* 0x000fe20008410000 */
[----:B------:R-:W-:Y:S01]  /*8f00*/  HGMMA.64x128x16.F32 R24, R152, gdesc[UR4].tnspB, R24, gsb0 ;  /* 0x41e0000498187df0 */ /* 0x000fe20008000818 */
[----:B------:R-:W-:Y:S01]  /*8f10*/  UIADD3 UR6, UR4, 0x100, URZ ;  /* 0x0000010004067890 */ /* 0x000fe2000fffe03f */
[----:B------:R-:W-:-:S03]  /*8f20*/  UMOV UR7, 0x40000040 ;  /* 0x4000004000077882 */ /* 0x000fc60000000000 */
[----:B------:R-:W4:Y:S08]  /*8f30*/  MUFU.TANH R156, R156 ;  /* 0x0000009c009c7308 */ /* 0x000f300000002400 */
[----:B------:R-:W5:Y:S08]  /*8f40*/  MUFU.TANH R158, R158 ;  /* 0x0000009e009e7308 */ /* 0x000f700000002400 */
[----:B------:R-:W-:Y:S01]  /*8f50*/  MUFU.TANH R90, R90 ;  /* 0x0000005a005a7308 */ /* 0x000fe20000002400 */
[----:B----4-:R-:W-:-:S07]  /*8f60*/  FMNMX.FTZ R15, R156, R15, !PT ;  /* 0x0000000f9c0f7209 */ /* 0x010fce0007810000 */
[----:B------:R-:W-:Y:S01]  /*8f70*/  MUFU.TANH R92, R92 ;  /* 0x0000005c005c7308 */ /* 0x000fe20000002400 */
[----:B-----5:R-:W-:-:S04]  /*8f80*/  FMNMX.FTZ R15, R158, R15, !PT ;  /* 0x0000000f9e0f7209 */ /* 0x020fc80007810000 */
        /* <DEDUP_REMOVED lines=14> */
[----:B------:R-:W-:-:S07]  /*9070*/  FMNMX.FTZ R15, R120, R15, !PT ;  /* 0x0000000f780f7209 */ /* 0x000fce0007810000 */
        /* <DEDUP_REMOVED lines=17> */
[----:B------:R-:W4:Y:S08]  /*9190*/  MUFU.TANH R152, R152 ;  /* 0x0000009800987308 */ /* 0x000f300000002400 */
[----:B------:R-:W5:Y:S08]  /*91a0*/  MUFU.TANH R154, R154 ;  /* 0x0000009a009a7308 */ /* 0x000f700000002400 */
[----:B------:R-:W-:Y:S01]  /*91b0*/  MUFU.TANH R130, R130 ;  /* 0x0000008200827308 */ /* 0x000fe20000002400 */
[----:B----4-:R-:W-:-:S04]  /*91c0*/  FMNMX.FTZ R15, R152, R15, !PT ;  /* 0x0000000f980f7209 */ /* 0x010fc80007810000 */
[----:B------:R-:W-:-:S03]  /*91d0*/  FMNMX.FTZ R15, R124, R15, !PT ;  /* 0x0000000f7c0f7209 */ /* 0x000fc60007810000 */
[----:B------:R-:W-:Y:S01]  /*91e0*/  MUFU.TANH R206, R206 ;  /* 0x000000ce00ce7308 */ /* 0x000fe20000002400 */
[----:B-----5:R-:W-:-:S04]  /*91f0*/  FMNMX.FTZ R15, R154, R15, !PT ;  /* 0x0000000f9a0f7209 */ /* 0x020fc80007810000 */
[----:B------:R-:W-:-:S03]  /*9200*/  FMNMX.FTZ R15, R128, R15, !PT ;  /* 0x0000000f800f7209 */ /* 0x000fc60007810000 */
[----:B------:R-:W-:Y:S01]  /*9210*/  MUFU.TANH R134, R134 ;  /* 0x0000008600867308 */ /* 0x000fe20000002400 */
[----:B------:R-:W-:-:S04]  /*9220*/  FMNMX.FTZ R15, R196, R15, !PT ;  /* 0x0000000fc40f7209 */ /* 0x000fc80007810000 */
[----:B------:R-:W-:-:S03]  /*9230*/  FMNMX.FTZ R15, R132, R15, !PT ;  /* 0x0000000f840f7209 */ /* 0x000fc60007810000 */
[----:B------:R-:W-:Y:S01]  /*9240*/  MUFU.TANH R208, R208 ;  /* 0x000000d000d07308 */ /* 0x000fe20000002400 */
[----:B------:R-:W-:-:S05]  /*9250*/  FMNMX.FTZ R15, R198, R15, !PT ;  /* 0x0000000fc60f7209 */ /* 0x000fca0007810000 */
[----:B---3--:R-:W3:Y:S02]  /*9260*/  SHFL.BFLY PT, R0, R15, 0x2, 0x1f ;  /* 0x0c401f000f007f89 */ /* 0x008ee400000e0000 */
[----:B---3--:R-:W-:-:S05]  /*9270*/  FMNMX.FTZ R0, R15, R0, !PT ;  /* 0x000000000f007209 */ /* 0x008fca0007810000 */
[----:B------:R-:W1:Y:S02]  /*9280*/  SHFL.BFLY PT, R15, R0, 0x1, 0x1f ;  /* 0x0c201f00000f7f89 */ /* 0x000e6400000e0000 */
[----:B-1----:R-:W-:Y:S02]  /*9290*/  FMNMX.FTZ R14, R0, R15, !PT ;  /* 0x0000000f000e7209 */ /* 0x002fe40007810000 */
[----:B------:R-:W-:-:S03]  /*92a0*/  FMNMX.FTZ R15, R88, R174, !PT ;  /* 0x000000ae580f7209 */ /* 0x000fc60007810000 */
[----:B--2---:R-:W-:Y:S01]  /*92b0*/  FMUL.FTZ R91, R14, R21 ;  /* 0x000000150e5b7220 */ /* 0x004fe20000410000 */
[----:B------:R-:W-:Y:S01]  /*92c0*/  FMNMX.FTZ R15, R90, R15, !PT ;  /* 0x0000000f5a0f7209 */ /* 0x000fe20007810000 */
[----:B------:R-:W-:Y:S01]  /*92d0*/  FADD.FTZ R0, -R14, R175 ;  /* 0x000000af0e007221 */ /* 0x000fe20000010100 */
[----:B------:R-:W-:Y:S02]  /*92e0*/  IMAD.MOV.U32 R175, RZ, RZ, R14 ;  /* 0x000000ffffaf7224 */ /* 0x000fe400078e000e */
        /* <DEDUP_REMOVED lines=27> */
[----:B------:R-:W-:-:S02]  /*94a0*/  WARPGROUP.DEPBAR.LE gsb0, 0x0 ;  /* 0x00008000000079c5 */ /* 0x000fc40000010000 */
[----:B------:R-:W-:Y:S01]  /*94b0*/  WARPGROUP.ARRIVE ;  /* 0x00000000000079c5 */ /* 0x000fe20000000000 */
[----:B------:R-:W-:Y:S01]  /*94c0*/  FMNMX.FTZ R15, R106, R15, !PT ;  /* 0x0000000f6a0f7209 */ /* 0x000fe20007810000 */
[----:B------:R-:W-:Y:S01]  /*94d0*/  FMUL.FTZ R148, R123, UR5 ;  /* 0x000000057b947c20 */ /* 0x000fe20008410000 */
[----:B------:R-:W-:Y:S01]  /*94e0*/  FMUL.FTZ R150, R127, UR5 ;  /* 0x000000057f967c20 */ /* 0x000fe20008410000 */
[--C-:B------:R-:W-:Y:S01]  /*94f0*/  FFMA.FTZ R113, R132, R21, -R91.reuse ;  /* 0x0000001584717223 */ /* 0x100fe2000001085b */
[----:B------:R-:W-:Y:S01]  /*9500*/  FMNMX.FTZ R15, R108, R15, !PT ;  /* 0x0000000f6c0f7209 */ /* 0x000fe20007810000 */
[----:B------:R-:W-:Y:S01]  /*9510*/  HGMMA.64x128x16.F32 R24, R144, gdesc[UR4].tnspB, R24, gsb0 ;  /* 0x41e0000490187df0 */ /* 0x000fe20008000818 */
[----:B------:R-:W-:Y:S01]  /*9520*/  UIADD3 UR6, UR4, 0x200, URZ ;  /* 0x0000020004067890 */ /* 0x000fe2000fffe03f */
[----:B------:R-:W1:Y:S01]  /*9530*/  MUFU.TANH R148, R148 ;  /* 0x0000009400947308 */ /* 0x000e620000002400 */
[----:B------:R-:W-:Y:S01]  /*9540*/  UMOV UR7, 0x40000040 ;  /* 0x4000004000077882 */ /* 0x000fe20000000000 */
[----:B------:R-:W-:Y:S01]  /*9550*/  FMNMX.FTZ R15, R200, R15, !PT ;  /* 0x0000000fc80f7209 */ /* 0x000fe20007810000 */
[----:B------:R-:W-:Y:S01]  /*9560*/  UIADD3 UR4, UR4, 0x280, URZ ;  /* 0x0000028004047890 */ /* 0x000fe2000fffe03f */
[-C--:B------:R-:W-:Y:S01]  /*9570*/  FFMA.FTZ R128, R198, R21.reuse, -R91 ;  /* 0x00000015c6807223 */ /* 0x080fe2000001085b */
[----:B------:R-:W-:Y:S01]  /*9580*/  FMUL.FTZ R0, R0, R21 ;  /* 0x0000001500007220 */ /* 0x000fe20000410000 */
[----:B------:R-:W-:-:S02]  /*9590*/  FMNMX.FTZ R15, R114, R15, !PT ;  /* 0x0000000f720f7209 */ /* 0x000fc40007810000 */
[----:B------:R-:W2:Y:S02]  /*95a0*/  MUFU.TANH R150, R150 ;  /* 0x0000009600967308 */ /* 0x000ea40000002400 */
[----:B------:R-:W-:-:S04]  /*95b0*/  FMNMX.FTZ R15, R202, R15, !PT ;  /* 0x0000000fca0f7209 */ /* 0x000fc80007810000 */
[----:B------:R-:W-:Y:S02]  /*95c0*/  FMNMX.FTZ R15, R118, R15, !PT ;  /* 0x0000000f760f7209 */ /* 0x000fe40007810000 */
[----:B------:R-:W-:Y:S02]  /*95d0*/  MUFU.EX2 R0, R0 ;  /* 0x0000000000007308 */ /* 0x000fe40000000800 */
[----:B------:R-:W-:-:S04]  /*95e0*/  FMNMX.FTZ R15, R204, R15, !PT ;  /* 0x0000000fcc0f7209 */ /* 0x000fc80007810000 */
[----:B------:R-:W-:Y:S02]  /*95f0*/  FMNMX.FTZ R15, R122, R15, !PT ;  /* 0x0000000f7a0f7209 */ /* 0x000fe40007810000 */
[----:B------:R-:W-:Y:S02]  /*9600*/  MUFU.EX2 R89, R89 ;  /* 0x0000005900597308 */ /* 0x000fe40000000800 */
[----:B-1----:R-:W-:-:S04]  /*9610*/  FMNMX.FTZ R15, R148, R15, !PT ;  /* 0x0000000f940f7209 */ /* 0x002fc80007810000 */
[----:B------:R-:W-:Y:S02]  /*9620*/  FMNMX.FTZ R15, R126, R15, !PT ;  /* 0x0000000f7e0f7209 */ /* 0x000fe40007810000 */
[----:B------:R-:W-:Y:S02]  /*9630*/  MUFU.EX2 R176, R176 ;  /* 0x000000b000b07308 */ /* 0x000fe40000000800 */
[----:B--2---:R-:W-:-:S04]  /*9640*/  FMNMX.FTZ R15, R150, R15, !PT ;  /* 0x0000000f960f7209 */ /* 0x004fc80007810000 */
[----:B------:R-:W-:Y:S02]  /*9650*/  FMNMX.FTZ R15, R130, R15, !PT ;  /* 0x0000000f820f7209 */ /* 0x000fe40007810000 */
[----:B------:R-:W-:Y:S02]  /*9660*/  MUFU.EX2 R93, R93 ;  /* 0x0000005d005d7308 */ /* 0x000fe40000000800 */
[----:B------:R-:W-:-:S04]  /*9670*/  FMNMX.FTZ R15, R206, R15, !PT ;  /* 0x0000000fce0f7209 */ /* 0x000fc80007810000 */
[----:B------:R-:W-:Y:S02]  /*9680*/  FMNMX.FTZ R15, R134, R15, !PT ;  /* 0x0000000f860f7209 */ /* 0x000fe40007810000 */
[----:B------:R-:W1:Y:S02]  /*9690*/  MUFU.EX2 R178, R178 ;  /* 0x000000b200b27308 */ /* 0x000e640000000800 */
[----:B------:R-:W-:-:S05]  /*96a0*/  FMNMX.FTZ R15, R208, R15, !PT ;  /* 0x0000000fd00f7209 */ /* 0x000fca0007810000 */
[----:B------:R-:W2:Y:S01]  /*96b0*/  SHFL.BFLY PT, R2, R15, 0x2, 0x1f ;  /* 0x0c401f000f027f89 */ /* 0x000ea200000e0000 */
[----:B------:R-:W-:Y:S08]  /*96c0*/  MUFU.EX2 R95, R95 ;  /* 0x0000005f005f7308 */ /* 0x000ff00000000800 */
[----:B------:R-:W-:Y:S01]  /*96d0*/  MUFU.EX2 R97, R97 ;  /* 0x0000006100617308 */ /* 0x000fe20000000800 */
[----:B-1----:R-:W-:-:S07]  /*96e0*/  F2FP.F16.F32.PACK_AB R158, R178, R93 ;  /* 0x0000005db29e723e */ /* 0x002fce00000000ff */
[----:B------:R-:W-:Y:S01]  /*96f0*/  MUFU.EX2 R99, R99 ;  /* 0x0000006300637308 */ /* 0x000fe20000000800 */
[----:B--2---:R-:W-:-:S07]  /*9700*/  FMNMX.FTZ R2, R15, R2, !PT ;  /* 0x000000020f027209 */ /* 0x004fce0007810000 */
[----:B------:R-:W-:Y:S01]  /*9710*/  MUFU.EX2 R180, R180 ;  /* 0x000000b400b47308 */ /* 0x000fe20000000800 */
[----:B------:R-:W1:Y:S07]  /*9720*/  SHFL.BFLY PT, R15, R2, 0x1, 0x1f ;  /* 0x0c201f00020f7f89 */ /* 0x000e6e00000e0000 */
[----:B------:R-:W-:Y:S08]  /*9730*/  MUFU.EX2 R101, R101 ;  /* 0x0000006500657308 */ /* 0x000ff00000000800 */
[----:B------:R-:W-:Y:S08]  /*9740*/  MUFU.EX2 R182, R182 ;  /* 0x000000b600b67308 */ /* 0x000ff00000000800 */
[----:B------:R-:W-:Y:S01]  /*9750*/  MUFU.EX2 R103, R103 ;  /* 0x0000006700677308 */ /* 0x000fe20000000800 */
[----:B-1----:R-:W-:-:S07]  /*9760*/  FMNMX.FTZ R15, R2, R15, !PT ;  /* 0x0000000f020f7209 */ /* 0x002fce0007810000 */
[----:B------:R-:W-:Y:S01]  /*9770*/  MUFU.EX2 R110, R110 ;  /* 0x0000006e006e7308 */ /* 0x000fe20000000800 */
[----:B------:R-:W-:Y:S01]  /*9780*/  FADD.FTZ R2, -R15, R174 ;  /* 0x000000ae0f027221 */ /* 0x000fe20000010100 */
[----:B------:R-:W-:-:S03]  /*9790*/  IMAD.MOV.U32 R174, RZ, RZ, R15 ;  /* 0x000000ffffae7224 */ /* 0x000fc600078e000f */
[----:B------:R-:W-:-:S03]  /*97a0*/  FMUL.FTZ R2, R2, R21 ;  /* 0x0000001502027220 */ /* 0x000fc60000410000 */
[----:B------:R-:W-:Y:S08]  /*97b0*/  MUFU.EX2 R105, R105 ;  /* 0x0000006900697308 */ /* 0x000ff00000000800 */
[----:B------:R-:W-:Y:S08]  /*97c0*/  MUFU.EX2 R2, R2 ;  /* 0x0000000200027308 */ /* 0x000ff00000000800 */
[----:B------:R-:W-:Y:S01]  /*97d0*/  MUFU.EX2 R112, R112 ;  /* 0x0000007000707308 */ /* 0x000fe20000000800 */
[----:B------:R-:W-:-:S02]  /*97e0*/  WARPGROUP.DEPBAR.LE gsb0, 0x0 ;  /* 0x00008000000079c5 */ /* 0x000fc40000010000 */
[----:B------:R-:W-:Y:S01]  /*97f0*/  WARPGROUP.ARRIVE ;  /* 0x00000000000079c5 */ /* 0x000fe20000000000 */
[-CC-:B------:R-:W-:Y:S01]  /*9800*/  FFMA.FTZ R144, R156, R21.reuse, -R91.reuse ;  /* 0x000000159c907223 */ /* 0x180fe2000001085b */
[-C--:B------:R-:W-:Y:S01]  /*9810*/  FFMA.FTZ R146, R184, R21.reuse, -R91 ;  /* 0x00000015b8927223 */ /* 0x080fe2000001085b */
[----:B------:R-:W-:Y:S01]  /*9820*/  FMUL.FTZ R91, R15, R21 ;  /* 0x000000150f5b7220 */ /* 0x000fe20000410000 */
[----:B------:R-:W-:Y:S01]  /*9830*/  F2FP.F16.F32.PACK_AB R156, R176, R89 ;  /* 0x00000059b09c723e */ /* 0x000fe200000000ff */
[----:B------:R-:W-:Y:S01]  /*9840*/  MUFU.EX2 R107, R107 ;  /* 0x0000006b006b7308 */ /* 0x000fe20000000800 */
[----:B------:R-:W-:Y:S01]  /*9850*/  HGMMA.64x128x16.F32 R24, R140, gdesc[UR4].tnspB, R24, gsb0 ;  /* 0x41e000048c187df0 */ /* 0x000fe20008000818 */
[----:B------:R-:W-:Y:S01]  /*9860*/  UMOV UR6, UR4 ;  /* 0x0000000400067c82 */ /* 0x000fe20008000000 */
[----:B------:R-:W-:Y:S01]  /*9870*/  UMOV UR7, 0x40000040 ;  /* 0x4000004000077882 */ /* 0x000fe20000000000 */
[-CC-:B------:R-:W-:Y:S01]  /*9880*/  FFMA.FTZ R88, R88, R21.reuse, -R91.reuse ;  /* 0x0000001558587223 */ /* 0x180fe2000001085b */
[-CC-:B------:R-:W-:Y:S01]  /*9890*/  FFMA.FTZ R90, R90, R21.reuse, -R91.reuse ;  /* 0x000000155a5a7223 */ /* 0x180fe2000001085b */
[-CC-:B------:R-:W-:Y:S01]  /*98a0*/  FFMA.FTZ R92, R92, R21.reuse, -R91.reuse ;  /* 0x000000155c5c7223 */ /* 0x180fe2000001085b */
[-CC-:B------:R-:W-:Y:S01]  /*98b0*/  FFMA.FTZ R94, R94, R21.reuse, -R91.reuse ;  /* 0x000000155e5e7223 */ /* 0x180fe2000001085b */
[----:B------:R1:W2:Y:S01]  /*98c0*/  MUFU.EX2 R157, R88 ;  /* 0x00000058009d7308 */ /* 0x0002a20000000800 */
[-CC-:B------:R-:W-:Y:S01]  /*98d0*/  FFMA.FTZ R96, R96, R21.reuse, -R91.reuse ;  /* 0x0000001560607223 */ /* 0x180fe2000001085b */
[-CC-:B------:R-:W-:Y:S01]  /*98e0*/  FFMA.FTZ R98, R98, R21.reuse, -R91.reuse ;  /* 0x0000001562627223 */ /* 0x180fe2000001085b */
[-CC-:B------:R-:W-:Y:S01]  /*98f0*/  FFMA.FTZ R100, R100, R21.reuse, -R91.reuse ;  /* 0x0000001564647223 */ /* 0x180fe2000001085b */
[-CC-:B------:R-:W-:Y:S01]  /*9900*/  FFMA.FTZ R102, R102, R21.reuse, -R91.reuse ;  /* 0x0000001566667223 */ /* 0x180fe2000001085b */
[-CC-:B------:R-:W-:Y:S01]  /*9910*/  FFMA.FTZ R104, R104, R21.reuse, -R91.reuse ;  /* 0x0000001568687223 */ /* 0x180fe2000001085b */
[-CC-:B------:R-:W-:Y:S01]  /*9920*/  FFMA.FTZ R106, R106, R21.reuse, -R91.reuse ;  /* 0x000000156a6a7223 */ /* 0x180fe2000001085b */
[----:B------:R-:W-:Y:S01]  /*9930*/  FFMA.FTZ R108, R108, R21, -R91 ;  /* 0x000000156c6c7223 */ /* 0x000fe2000001085b */
[----:B------:R-:W3:Y:S01]  /*9940*/  MUFU.EX2 R90, R90 ;  /* 0x0000005a005a7308 */ /* 0x000ee20000000800 */
[----:B-1----:R-:W-:-:S02]  /*9950*/  IMAD.U32 R88, RZ, RZ, UR36 ;  /* 0x00000024ff587e24 */ /* 0x002fc4000f8e00ff */
[-CC-:B------:R-:W-:Y:S01]  /*9960*/  FFMA.FTZ R200, R200, R21.reuse, -R91.reuse ;  /* 0x00000015c8c87223 */ /* 0x180fe2000001085b */
[-CC-:B------:R-:W-:Y:S01]  /*9970*/  FFMA.FTZ R114, R114, R21.reuse, -R91.reuse ;  /* 0x0000001572727223 */ /* 0x180fe2000001085b */
[-CC-:B------:R-:W-:Y:S01]  /*9980*/  FFMA.FTZ R202, R202, R21.reuse, -R91.reuse ;  /* 0x00000015caca7223 */ /* 0x180fe2000001085b */
[-CC-:B------:R-:W-:Y:S01]  /*9990*/  FFMA.FTZ R118, R118, R21.reuse, -R91.reuse ;  /* 0x0000001576767223 */ /* 0x180fe2000001085b */
[----:B------:R-:W-:Y:S01]  /*99a0*/  @!P1 LEA R88, R88, UR37, 0x3 ;  /* 0x0000002558589c11 */ /* 0x000fe2000f8e18ff */
[----:B------:R-:W-:Y:S01]  /*99b0*/  FFMA.FTZ R204, R204, R21, -R91 ;  /* 0x00000015cccc7223 */ /* 0x000fe2000001085b */
[----:B------:R-:W1:Y:S01]  /*99c0*/  MUFU.EX2 R92, R92 ;  /* 0x0000005c005c7308 */ /* 0x000e620000000800 */
[----:B--2---:R-:W-:Y:S01]  /*99d0*/  FFMA.FTZ R5, R2, R5, R157 ;  /* 0x0000000502057223 */ /* 0x004fe2000001009d */
[-CC-:B------:R-:W-:Y:S01]  /*99e0*/  FFMA.FTZ R122, R122, R21.reuse, -R91.reuse ;  /* 0x000000157a7a7223 */ /* 0x180fe2000001085b */
[----:B------:R-:W-:Y:S02]  /*99f0*/  @!P1 VIADD R88, R88, 0x2a840 ;  /* 0x0002a84058589836 */ /* 0x000fe40000000000 */
[-CC-:B------:R-:W-:Y:S01]  /*9a00*/  FFMA.FTZ R148, R148, R21.reuse, -R91.reuse ;  /* 0x0000001594947223 */ /* 0x180fe2000001085b */
[-CC-:B------:R-:W-:Y:S01]  /*9a10*/  FFMA.FTZ R126, R126, R21.reuse, -R91.reuse ;  /* 0x000000157e7e7223 */ /* 0x180fe2000001085b */
[-CC-:B------:R-:W-:Y:S01]  /*9a20*/  FFMA.FTZ R150, R150, R21.reuse, -R91.reuse ;  /* 0x0000001596967223 */ /* 0x180fe2000001085b */
[-C--:B------:R-:W-:Y:S01]  /*9a30*/  FFMA.FTZ R130, R130, R21.reuse, -R91 ;  /* 0x0000001582827223 */ /* 0x080fe2000001085b */
[----:B------:R-:W-:Y:S01]  /*9a40*/  @!P1 PRMT R88, RZ, 0x654, R88 ;  /* 0x00000654ff589816 */ /* 0x000fe20000000058 */
[----:B------:R-:W2:Y:S01]  /*9a50*/  MUFU.EX2 R94, R94 ;  /* 0x0000005e005e7308 */ /* 0x000ea20000000800 */
[----:B---3--:R-:W-:Y:S01]  /*9a60*/  FADD.FTZ R5, R90, R5 ;  /* 0x000000055a057221 */ /* 0x008fe20000010000 */
[-CC-:B------:R-:W-:Y:S01]  /*9a70*/  FFMA.FTZ R206, R206, R21.reuse, -R91.reuse ;  /* 0x00000015cece7223 */ /* 0x180fe2000001085b */
[-CC-:B------:R-:W-:Y:S01]  /*9a80*/  FFMA.FTZ R134, R134, R21.reuse, -R91.reuse ;  /* 0x0000001586867223 */ /* 0x180fe2000001085b */
[----:B------:R-:W-:Y:S01]  /*9a90*/  FFMA.FTZ R91, R208, R21, -R91 ;  /* 0x00000015d05b7223 */ /* 0x000fe2000001085b */
[----:B------:R-:W-:Y:S01]  /*9aa0*/  UMOV UR4, UR36 ;  /* 0x0000002400047c82 */ /* 0x000fe20008000000 */
[----:B------:R-:W-:-:S02]  /*9ab0*/  F2FP.F16.F32.PACK_AB R157, R90, R157 ;  /* 0x0000009d5a9d723e */ /* 0x000fc400000000ff */
        /* <DEDUP_REMOVED lines=8> */
[----:B-1----:R-:W-:-:S07]  /*9b40*/  F2FP.F16.F32.PACK_AB R152, R144, R95 ;  /* 0x0000005f9098723e */ /* 0x002fce00000000ff */
        /* <DEDUP_REMOVED lines=16> */
[----:B--2---:R-:W-:-:S07]  /*9c50*/  FADD.FTZ R5, R108, R5 ;  /* 0x000000056c057221 */ /* 0x004fce0000010000 */
[----:B------:R-:W2:Y:S01]  /*9c60*/  MUFU.EX2 R145, R202 ;  /* 0x000000ca00917308 */ /* 0x000ea20000000800 */
[C---:B---3--:R-:W-:Y:S01]  /*9c70*/  FADD.FTZ R5, R151.reuse, R5 ;  /* 0x0000000597057221 */ /* 0x048fe20000010000 */
[----:B------:R-:W-:-:S06]  /*9c80*/  F2FP.F16.F32.PACK_AB R151, R151, R108 ;  /* 0x0000006c9797723e */ /* 0x000fcc00000000ff */
[----:B------:R-:W3:Y:S01]  /*9c90*/  MUFU.EX2 R118, R118 ;  /* 0x0000007600767308 */ /* 0x000ee20000000800 */
[----:B-1----:R-:W-:Y:S01]  /*9ca0*/  FADD.FTZ R5, R114, R5 ;  /* 0x0000000572057221 */ /* 0x002fe20000010000 */
[----:B------:R-:W-:Y:S02]  /*9cb0*/  WARPGROUP.DEPBAR.LE gsb0, 0x0 ;  /* 0x00008000000079c5 */ /* 0x000fe40000010000 */
[----:B------:R-:W-:-:S04]  /*9cc0*/  WARPGROUP.ARRIVE ;  /* 0x00000000000079c5 */ /* 0x000fc80000000000 */
[----:B------:R-:W1:Y:S01]  /*9cd0*/  MUFU.EX2 R147, R204 ;  /* 0x000000cc00937308 */ /* 0x000e620000000800 */
[C---:B--2---:R-:W-:Y:S01]  /*9ce0*/  FADD.FTZ R5, R145.reuse, R5 ;  /* 0x0000000591057221 */ /* 0x044fe20000010000 */
[----:B------:R-:W-:Y:S01]  /*9cf0*/  F2FP.F16.F32.PACK_AB R145, R145, R114 ;  /* 0x000000729191723e */ /* 0x000fe200000000ff */
[----:B------:R-:W-:Y:S01]  /*9d00*/  HGMMA.64x128x16.F32 R24, R136, gdesc[UR4].tnspB, R24, gsb0 ;  /* 0x41e0000488187df0 */ /* 0x000fe20008000818 */
[----:B------:R-:W-:-:S04]  /*9d10*/  UMOV UR7, UR39 ;  /* 0x0000002700077c82 */ /* 0x000fc80008000000 */
[----:B------:R-:W2:Y:S01]  /*9d20*/  MUFU.EX2 R122, R122 ;  /* 0x0000007a007a7308 */ /* 0x000ea20000000800 */
[----:B---3--:R-:W-:-:S07]  /*9d30*/  FADD.FTZ R5, R118, R5 ;  /* 0x0000000576057221 */ /* 0x008fce0000010000 */
[----:B------:R-:W3:Y:S01]  /*9d40*/  MUFU.EX2 R116, R116 ;  /* 0x0000007400747308 */ /* 0x000ee20000000800 */
[C---:B-1----:R-:W-:Y:S01]  /*9d50*/  FADD.FTZ R5, R147.reuse, R5 ;  /* 0x0000000593057221 */ /* 0x042fe20000010000 */
[----:B------:R-:W-:-:S06]  /*9d60*/  F2FP.F16.F32.PACK_AB R147, R147, R118 ;  /* 0x000000769393723e */ /* 0x000fcc00000000ff */
[----:B------:R1:W4:Y:S01]  /*9d70*/  MUFU.EX2 R141, R148 ;  /* 0x00000094008d7308 */ /* 0x0003220000000800 */
[----:B--2---:R-:W-:-:S07]  /*9d80*/  FADD.FTZ R5, R122, R5 ;  /* 0x000000057a057221 */ /* 0x004fce0000010000 */
[----:B------:R-:W-:Y:S01]  /*9d90*/  MUFU.EX2 R109, R109 ;  /* 0x0000006d006d7308 */ /* 0x000fe20000000800 */
[----:B-1----:R-:W-:Y:S02]  /*9da0*/  F2FP.F16.F32.PACK_AB R148, R180, R99 ;  /* 0x00000063b494723e */ /* 0x002fe400000000ff */
[----:B---3--:R-:W-:-:S05]  /*9db0*/  F2FP.F16.F32.PACK_AB R140, R116, R107 ;  /* 0x0000006b748c723e */ /* 0x008fca00000000ff */
[----:B------:R-:W1:Y:S01]  /*9dc0*/  MUFU.EX2 R126, R126 ;  /* 0x0000007e007e7308 */ /* 0x000e620000000800 */
[C---:B----4-:R-:W-:Y:S01]  /*9dd0*/  FADD.FTZ R5, R141.reuse, R5 ;  /* 0x000000058d057221 */ /* 0x050fe20000010000 */
[----:B------:R-:W-:-:S06]  /*9de0*/  F2FP.F16.F32.PACK_AB R141, R141, R122 ;  /* 0x0000007a8d8d723e */ /* 0x000fcc00000000ff */
[----:B------:R-:W2:Y:S08]  /*9df0*/  MUFU.EX2 R120, R120 ;  /* 0x0000007800787308 */ /* 0x000eb00000000800 */
[----:B------:R3:W4:Y:S01]  /*9e00*/  MUFU.EX2 R143, R150 ;  /* 0x00000096008f7308 */ /* 0x0007220000000800 */
[----:B-1----:R-:W-:-:S07]  /*9e10*/  FADD.FTZ R5, R126, R5 ;  /* 0x000000057e057221 */ /* 0x002fce0000010000 */
[----:B------:R-:W-:Y:S01]  /*9e20*/  MUFU.EX2 R111, R111 ;  /* 0x0000006f006f7308 */ /* 0x000fe20000000800 */
[----:B---3--:R-:W-:Y:S02]  /*9e30*/  F2FP.F16.F32.PACK_AB R150, R182, R101 ;  /* 0x00000065b696723e */ /* 0x008fe400000000ff */
[----:B--2---:R-:W-:-:S05]  /*9e40*/  F2FP.F16.F32.PACK_AB R142, R120, R109 ;  /* 0x0000006d788e723e */ /* 0x004fca00000000ff */
[----:B------:R-:W1:Y:S01]  /*9e50*/  MUFU.EX2 R130, R130 ;  /* 0x0000008200827308 */ /* 0x000e620000000800 */
[C---:B----4-:R-:W-:Y:S01]  /*9e60*/  FADD.FTZ R5, R143.reuse, R5 ;  /* 0x000000058f057221 */ /* 0x050fe20000010000 */
[----:B------:R-:W-:-:S06]  /*9e70*/  F2FP.F16.F32.PACK_AB R143, R143, R126 ;  /* 0x0000007e8f8f723e */ /* 0x000fcc00000000ff */
[----:B------:R-:W2:Y:S08]  /*9e80*/  MUFU.EX2 R124, R124 ;  /* 0x0000007c007c7308 */ /* 0x000eb00000000800 */
[----:B------:R-:W-:Y:S01]  /*9e90*/  MUFU.EX2 R113, R113 ;  /* 0x0000007100717308 */ /* 0x000fe20000000800 */
[----:B-1----:R-:W-:-:S07]  /*9ea0*/  FADD.FTZ R5, R130, R5 ;  /* 0x0000000582057221 */ /* 0x002fce0000010000 */
[----:B------:R-:W-:Y:S08]  /*9eb0*/  MUFU.EX2 R134, R134 ;  /* 0x0000008600867308 */ /* 0x000ff00000000800 */
[----:B------:R-:W1:Y:S08]  /*9ec0*/  MUFU.EX2 R128, R128 ;  /* 0x0000008000807308 */ /* 0x000e700000000800 */
[----:B------:R-:W3:Y:S01]  /*9ed0*/  MUFU.EX2 R91, R91 ;  /* 0x0000005b005b7308 */ /* 0x000ee20000000800 */
[----:B------:R-:W-:-:S02]  /*9ee0*/  WARPGROUP.DEPBAR.LE gsb0, 0x0 ;  /* 0x00008000000079c5 */ /* 0x000fc40000010000 */
[----:B------:R4:W-:Y:S05]  /*9ef0*/  @!P1 SYNCS.ARRIVE.TRANS64.RED.A1T0 RZ, [R88+URZ], RZ ;  /* 0x000000ff58ff99a7 */ /* 0x0009ea000810043f */
[----:B------:R-:W5:Y:S01]  /*9f00*/  MUFU.EX2 R137, R206 ;  /* 0x000000ce00897308 */ /* 0x000f620000000800 */
[----:B--2---:R-:W-:Y:S02]  /*9f10*/  F2FP.F16.F32.PACK_AB R136, R124, R111 ;  /* 0x0000006f7c88723e */ /* 0x004fe400000000ff */
[----:B-1----:R-:W-:Y:S02]  /*9f20*/  F2FP.F16.F32.PACK_AB R138, R128, R113 ;  /* 0x00000071808a723e */ /* 0x002fe400000000ff */
[----:B---3--:R-:W-:Y:S01]  /*9f30*/  F2FP.F16.F32.PACK_AB R139, R91, R134 ;  /* 0x000000865b8b723e */ /* 0x008fe200000000ff */
[----:B----4-:R-:W-:-:S02]  /*9f40*/  @!P1 VIADD R88, R115, 0x2a860 ;  /* 0x0002a86073589836 */ /* 0x010fc40000000000 */
[----:B------:R-:W-:-:S04]  /*9f50*/  FFMA.FTZ R115, R0, R12, R89 ;  /* 0x0000000c00737223 */ /* 0x000fc80000010059 */
[----:B------:R-:W-:Y:S01]  /*9f60*/  FADD.FTZ R12, R176, R115 ;  /* 0x00000073b00c7221 */ /* 0x000fe20000010000 */
[----:B------:R-:W-:-:S03]  /*9f70*/  @!P1 PRMT R88, RZ, 0x654, R88 ;  /* 0x00000654ff589816 */ /* 0x000fc60000000058 */
[----:B------:R-:W-:Y:S01]  /*9f80*/  FADD.FTZ R115, R93, R12 ;  /* 0x0000000c5d737221 */ /* 0x000fe20000010000 */
[----:B------:R1:W-:Y:S01]  /*9f90*/  @!P1 SYNCS.ARRIVE.TRANS64.RED.A1T0 RZ, [R88+URZ], RZ ;  /* 0x000000ff58ff99a7 */ /* 0x0003e2000810043f */
[----:B------:R-:W-:Y:S01]  /*9fa0*/  ISETP.GT.AND P1, PT, R20, R173, PT ;  /* 0x000000ad1400720c */ /* 0x000fe20003f24270 */
[C---:B-----5:R-:W-:Y:S01]  /*9fb0*/  FADD.FTZ R5, R137.reuse, R5 ;  /* 0x0000000589057221 */ /* 0x060fe20000010000 */
[----:B------:R-:W-:Y:S01]  /*9fc0*/  FADD.FTZ R12, R178, R115 ;  /* 0x00000073b20c7221 */ /* 0x000fe20000010000 */
[----:B------:R-:W-:Y:S01]  /*9fd0*/  F2FP.F16.F32.PACK_AB R137, R137, R130 ;  /* 0x000000828989723e */ /* 0x000fe200000000ff */
[----:B------:R-:W-:Y:S02]  /*9fe0*/  VIADD R20, R20, 0xffffffff ;  /* 0xffffffff14147836 */ /* 0x000fe40000000000 */
[----:B------:R-:W-:Y:S01]  /*9ff0*/  FADD.FTZ R5, R134, R5 ;  /* 0x0000000586057221 */ /* 0x000fe20000010000 */
[----:B------:R-:W-:-:S03]  /*a000*/  FADD.FTZ R115, R95, R12 ;  /* 0x0000000c5f737221 */ /* 0x000fc60000010000 */
[----:B------:R-:W-:Y:S01]  /*a010*/  FADD.FTZ R5, R91, R5 ;  /* 0x000000055b057221 */ /* 0x000fe20000010000 */
[----:B------:R-:W-:Y:S01]  /*a020*/  FADD.FTZ R12, R144, R115 ;  /* 0x00000073900c7221 */ /* 0x000fe20000010000 */
[----:B------:R-:W-:-:S03]  /*a030*/  F2FP.F16.F32.PACK_AB R144, R110, R103 ;  /* 0x000000676e90723e */ /* 0x000fc600000000ff */
[----:B------:R-:W-:-:S04]  /*a040*/  FADD.FTZ R115, R97, R12 ;  /* 0x0000000c61737221 */ /* 0x000fc80000010000 */
[----:B------:R-:W-:Y:S01]  /*a050*/  FADD.FTZ R12, R146, R115 ;  /* 0x00000073920c7221 */ /* 0x000fe20000010000 */
[----:B------:R-:W-:-:S03]  /*a060*/  F2FP.F16.F32.PACK_AB R146, R112, R105 ;  /* 0x000000697092723e */ /* 0x000fc600000000ff */
[----:B------:R-:W-:-:S04]  /*a070*/  FADD.FTZ R115, R99, R12 ;  /* 0x0000000c63737221 */ /* 0x000fc80000010000 */
        /* <DEDUP_REMOVED lines=14> */
[----:B------:R-:W-:Y:S01]  /*a160*/  FADD.FTZ R12, R128, R89 ;  /* 0x00000059800c7221 */ /* 0x000fe20000010000 */
[----:B-1----:R-:W-:Y:S06]  /*a170*/  @P1 BRA `(.L_x_920) ;  /* 0xffffffdc00841947 */ /* 0x002fec000383ffff */
.L_x_911:
[----:B------:R-:W-:-:S13]  /*a180*/  ISETP.GE.AND P1, PT, R20, R19, PT ;  /* 0x000000131400720c */ /* 0x000fda0003f26270 */
[----:B------:R-:W-:Y:S05]  /*a190*/  @!P1 BRA `(.L_x_921) ;  /* 0x0000003000dc9947 */ /* 0x000fea0003800000 */
[----:B------:R-:W-:Y:S01]  /*a1a0*/  IMAD.MOV.U32 R173, RZ, RZ, R15 ;  /* 0x000000ffffad7224 */ /* 0x000fe200078e000f */
[----:B------:R-:W-:Y:S01]  /*a1b0*/  UMOV UR7, UR39 ;  /* 0x0000002700077c82 */ /* 0x000fe20008000000 */
[----:B------:R-:W-:Y:S01]  /*a1c0*/  IMAD.MOV.U32 R175, RZ, RZ, R14 ;  /* 0x000000ffffaf7224 */ /* 0x000fe200078e000e */
[----:B------:R-:W-:Y:S01]  /*a1d0*/  UMOV UR4, UR36 ;  /* 0x0000002400047c82 */ /* 0x000fe20008000000 */
[----:B------:R-:W-:Y:S01]  /*a1e0*/  IMAD.IADD R174, R3, 0x1, R13 ;  /* 0x0000000103ae7824 */ /* 0x000fe200078e020d */
[----:B------:R-:W-:Y:S01]  /*a1f0*/  ULDC UR40, c[0x0][0x9e4] ;  /* 0x0002790000287ab9 */ /* 0x000fe20000000800 */
[----:B------:R-:W-:Y:S01]  /*a200*/  ULDC UR47, c[0x0][0x2e0] ;  /* 0x0000b800002f7ab9 */ /* 0x000fe20000000800 */
[----:B------:R-:W-:Y:S01]  /*a210*/  ULDC UR5, c[0x0][0x9d8] ;  /* 0x0002760000057ab9 */ /* 0x000fe20000000800 */
[----:B------:R-:W-:-:S05]  /*a220*/  ULDC UR45, c[0x0][0x9e0] ;  /* 0x00027800002d7ab9 */ /* 0x000fca0000000800 */
.L_x_938:
[----:B------:R-:W-:-:S04]  /*a230*/  UIADD3 UR36, UR4, 0x1, URZ ;  /* 0x0000000104247890 */ /* 0x000fc8000fffe03f */
[----:B------:R-:W-:-:S04]  /*a240*/  UISETP.NE.AND UP0, UPT, UR36, 0x2, UPT ;  /* 0x000000022400788c */ /* 0x000fc8000bf05270 */
[----:B------:R-:W-:Y:S02]  /*a250*/  USEL UR39, URZ, 0x1, UP0 ;  /* 0x000000013f277887 */ /* 0x000fe40008000000 */
[----:B------:R-:W-:Y:S02]  /*a260*/  USEL UR36, UR36, URZ, UP0 ;  /* 0x0000003f24247287 */ /* 0x000fe40008000000 */
[----:B------:R-:W-:Y:S01]  /*a270*/  ULOP3.LUT UR39, UR7, UR39, URZ, 0x3c, !UPT ;  /* 0x0000002707277292 */ /* 0x000fe2000f8e3c3f */
[----:B------:R-:W-:Y:S11]  /*a280*/  @!P0 BRA `(.L_x_922) ;  /* 0x0000000000048947 */ /* 0x000ff60003800000 */
[----:B------:R-:W-:Y:S01]  /*a290*/  BPT.TRAP 0x1 ;  /* 0x000000040000795c */ /* 0x000fe20000300000 */
.L_x_922:
[----:B------:R-:W-:Y:S01]  /*a2a0*/  ULEA UR6, UR36, UR37, 0x3 ;  /* 0x0000002524067291 */ /* 0x000fe2000f8e183f */
[----:B------:R-:W-:-:S05]  /*a2b0*/  IMAD.U32 R14, RZ, RZ, UR39 ;  /* 0x00000027ff0e7e24 */ /* 0x000fca000f8e00ff */
[----:B------:R-:W-:-:S04]  /*a2c0*/  SHF.L.U32 R14, R14, 0x1f, RZ ;  /* 0x0000001f0e0e7819 */ /* 0x000fc800000006ff */
[----:B------:R1:W2:Y:S01]  /*a2d0*/  SYNCS.PHASECHK.TRANS64.TRYWAIT P1, [UR6+0x2a830], R14 ;  /* 0x02a8300eff0075a7 */ /* 0x0002a20008020146 */
[----:B------:R-:W-:Y:S05]  /*a2e0*/  @!P0 BRA `(.L_x_923) ;  /* 0x0000000000048947 */ /* 0x000fea0003800000 */
[----:B------:R-:W-:Y:S01]  /*a2f0*/  BPT.TRAP 0x1 ;  /* 0x000000040000795c */ /* 0x000fe20000300000 */
.L_x_923:
[----:B--2---:R-:W-:Y:S05]  /*a300*/  @P1 BRA `(.L_x_924) ;  /* 0x0000000000081947 */ /* 0x004fea0003800000 */
[----:B------:R-:W2:Y:S02]  /*a310*/  SYNCS.PHASECHK.TRANS64.TRYWAIT P1, [UR6+0x2a830], R14 ;  /* 0x02a8300eff0075a7 */ /* 0x000ea40008020146 */
[----:B--2---:R-:W-:Y:S05]  /*a320*/  @!P1 BRA `(.L_x_925) ;  /* 0x0000008400ec9947 */ /* 0x004fea0003800000 */
.L_x_924:
        /* <DEDUP_REMOVED lines=135> */
.L_x_926:
[----:B------:R-:W-:Y:S01]  /*aba0*/  ULEA UR10, UR4, UR37, 0x3 ;  /* 0x00000025040a7291 */ /* 0x000fe2000f8e183f */
[----:B------:R-:W-:-:S05]  /*abb0*/  IMAD.U32 R0, RZ, RZ, UR7 ;  /* 0x00000007ff007e24 */ /* 0x000fca000f8e00ff */
[----:B------:R-:W-:-:S04]  /*abc0*/  SHF.L.U32 R0, R0, 0x1f, RZ ;  /* 0x0000001f00007819 */ /* 0x000fc800000006ff */
[----:B------:R3:W4:Y:S01]  /*abd0*/  SYNCS.PHASECHK.TRANS64.TRYWAIT P1, [UR10+0x2a850], R0 ;  /* 0x02a85000ff0075a7 */ /* 0x000722000802014a */
[----:B------:R-:W-:Y:S05]  /*abe0*/  @!P0 BRA `(.L_x_927) ;  /* 0x0000000000048947 */ /* 0x000fea0003800000 */
[----:B------:R-:W-:Y:S01]  /*abf0*/  BPT.TRAP 0x1 ;  /* 0x000000040000795c */ /* 0x000fe20000300000 */
.L_x_927:
[----:B----4-:R-:W-:Y:S05]  /*ac00*/  @P1 BRA `(.L_x_928) ;  /* 0x0000000000081947 */ /* 0x010fea0003800000 */
[----:B------:R-:W4:Y:S02]  /*ac10*/  SYNCS.PHASECHK.TRANS64.TRYWAIT P1, [UR10+0x2a850], R0 ;  /* 0x02a85000ff0075a7 */ /* 0x000f24000802014a */
[----:B----4-:R-:W-:Y:S05]  /*ac20*/  @!P1 BRA `(.L_x_929) ;  /* 0x0000007c00c49947 */ /* 0x010fea0003800000 */
.L_x_928:
[----:B------:R-:W-:Y:S01]  /*ac30*/  UIADD3 UR6, UR37, 0x400, URZ ;  /* 0x0000040025067890 */ /* 0x000fe2000fffe03f */
[----:B------:R-:W-:Y:S01]  /*ac40*/  WARPGROUP.ARRIVE ;  /* 0x00000000000079c5 */ /* 0x000fe20000000000 */
[----:B------:R-:W-:-:S05]  /*ac50*/  UMOV UR7, 0x40000040 ;  /* 0x4000004000077882 */ /* 0x000fca0000000000 */
[----:B------:R-:W4:Y:S01]  /*ac60*/  S2R R177, SR_TID.X ;  /* 0x0000000000b17919 */ /* 0x000f220000002100 */
[----:B------:R-:W-:Y:S01]  /*ac70*/  USHF.R.U32.HI UR6, URZ, 0x4, UR6 ;  /* 0x000000043f067899 */ /* 0x000fe20008011606 */
[----:B--2---:R-:W-:Y:S01]  /*ac80*/  FMUL.FTZ R15, R94, UR5 ;  /* 0x000000055e0f7c20 */ /* 0x004fe20008410000 */
[----:B------:R-:W-:Y:S01]  /*ac90*/  FMUL.FTZ R21, R95, UR5 ;  /* 0x000000055f157c20 */ /* 0x000fe20008410000 */
[----:B-1----:R-:W-:Y:S01]  /*aca0*/  FMUL.FTZ R14, R88, UR5 ;  /* 0x00000005580e7c20 */ /* 0x002fe20008410000 */
[----:B------:R-:W-:Y:S01]  /*acb0*/  ULOP3.LUT UR6, UR6, 0x3fff, URZ, 0xc0, !UPT ;  /* 0x00003fff06067892 */ /* 0x000fe2000f8ec03f */
[----:B---3--:R-:W-:Y:S01]  /*acc0*/  FMUL.FTZ R0, R90, UR5 ;  /* 0x000000055a007c20 */ /* 0x008fe20008410000 */
[----:B------:R-:W-:Y:S01]  /*acd0*/  FMUL.FTZ R2, R91, UR5 ;  /* 0x000000055b027c20 */ /* 0x000fe20008410000 */
[----:B------:R-:W-:Y:S01]  /*ace0*/  FMUL.FTZ R94, R110, UR5 ;  /* 0x000000056e5e7c20 */ /* 0x000fe20008410000 */
        /* <DEDUP_REMOVED lines=23> */
[----:B----4-:R-:W-:Y:S01]  /*ae60*/  LOP3.LUT P1, RZ, R177, 0x7f, RZ, 0xc0, !PT ;  /* 0x0000007fb1ff7812 */ /* 0x010fe2000782c0ff */
        /* <DEDUP_REMOVED lines=8> */
[----:B------:R1:W2:Y:S08]  /*aef0*/  MUFU.TANH R116, R121 ;  /* 0x0000007900747308 */ /* 0x0002b00000002400 */
        /* <DEDUP_REMOVED lines=19> */
[----:B------:R-:W-:Y:S02]  /*b030*/  FMUL.FTZ R104, R131, UR5 ;  /* 0x0000000583687c20 */ /* 0x000fe40008410000 */
[----:B------:R-:W1:Y:S01]  /*b040*/  MUFU.TANH R111, R111 ;  /* 0x0000006f006f7308 */ /* 0x000e620000002400 */
[----:B------:R-:W-:Y:S01]  /*b050*/  HGMMA.64x128x16.F32 R24, R152, gdesc[UR4].tnspB, R24, gsb0 ;  /* 0x41e0000498187df0 */ /* 0x000fe20008000818 */
[----:B------:R-:W-:Y:S01]  /*b060*/  UIADD3 UR6, UR4, 0x100, URZ ;  /* 0x0000010004067890 */ /* 0x000fe2000fffe03f */
[----:B------:R-:W-:-:S05]  /*b070*/  UMOV UR7, 0x40000040 ;  /* 0x4000004000077882 */ /* 0x000fca0000000000 */
[----:B------:R-:W1:Y:S08]  /*b080*/  MUFU.TANH R158, R158 ;  /* 0x0000009e009e7308 */ /* 0x000e700000002400 */
[----:B------:R-:W1:Y:S08]  /*b090*/  MUFU.TANH R98, R98 ;  /* 0x0000006200627308 */ /* 0x000e700000002400 */
[----:B------:R-:W1:Y:S08]  /*b0a0*/  MUFU.TANH R112, R112 ;  /* 0x0000007000707308 */ /* 0x000e700000002400 */
[----:B------:R-:W1:Y:S08]  /*b0b0*/  MUFU.TANH R113, R113 ;  /* 0x0000007100717308 */ /* 0x000e700000002400 */
[----:B------:R-:W1:Y:S08]  /*b0c0*/  MUFU.TANH R102, R102 ;  /* 0x0000006600667308 */ /* 0x000e700000002400 */
[----:B------:R-:W1:Y:S08]  /*b0d0*/  MUFU.TANH R103, R103 ;  /* 0x0000006700677308 */ /* 0x000e700000002400 */
[----:B------:R1:W1:Y:S08]  /*b0e0*/  MUFU.TANH R118, R120 ;  /* 0x0000007800767308 */ /* 0x0002700000002400 */
[----:B------:R1:W1:Y:S08]  /*b0f0*/  MUFU.TANH R114, R124 ;  /* 0x0000007c00727308 */ /* 0x0002700000002400 */
[----:B------:R-:W1:Y:S08]  /*b100*/  MUFU.TANH R125, R125 ;  /* 0x0000007d007d7308 */ /* 0x000e700000002400 */
[----:B------:R-:W1:Y:S08]  /*b110*/  MUFU.TANH R156, R156 ;  /* 0x0000009c009c7308 */ /* 0x000e700000002400 */
[----:B------:R1:W1:Y:S08]  /*b120*/  MUFU.TANH R121, R128 ;  /* 0x0000008000797308 */ /* 0x0002700000002400 */
        /* <DEDUP_REMOVED lines=8> */
[----:B------:R-:W-:Y:S02]  /*b1b0*/  IMAD R123, R20, -0x60, RZ ;  /* 0xffffffa0147b7824 */ /* 0x000fe400078e02ff */
[----:B------:R-:W-:Y:S02]  /*b1c0*/  FMUL.FTZ R154, R126, UR5 ;  /* 0x000000057e9a7c20 */ /* 0x000fe40008410000 */
[----:B------:R-:W-:Y:S01]  /*b1d0*/  HGMMA.64x128x16.F32 R24, R148, gdesc[UR4].tnspB, R24, gsb0 ;  /* 0x41e0000494187df0 */ /* 0x000fe20008000818 */
[----:B------:R-:W-:Y:S01]  /*b1e0*/  UIADD3 UR6, UR4, 0x180, URZ ;  /* 0x0000018004067890 */ /* 0x000fe2000fffe03f */
[----:B------:R-:W1:Y:S01]  /*b1f0*/  MUFU.TANH R152, R152 ;  /* 0x0000009800987308 */ /* 0x000e620000002400 */
[----:B------:R-:W-:-:S07]  /*b200*/  UMOV UR7, 0x40000040 ;  /* 0x4000004000077882 */ /* 0x000fce0000000000 */
[----:B------:R-:W1:Y:S01]  /*b210*/  MUFU.TANH R154, R154 ;  /* 0x0000009a009a7308 */ /* 0x000e620000002400 */
[----:B------:R-:W-:Y:S02]  /*b220*/  WARPGROUP.DEPBAR.LE gsb0, 0x0 ;  /* 0x00008000000079c5 */ /* 0x000fe40000010000 */
[----:B------:R-:W-:Y:S01]  /*b230*/  WARPGROUP.ARRIVE ;  /* 0x00000000000079c5 */ /* 0x000fe20000000000 */
[----:B------:R-:W-:Y:S01]  /*b240*/  FMUL.FTZ R150, R105, UR5 ;  /* 0x0000000569967c20 */ /* 0x000fe20008410000 */
[----:B------:R-:W-:Y:S02]  /*b250*/  IMAD.U32 R105, RZ, RZ, UR36 ;  /* 0x00000024ff697e24 */ /* 0x000fe4000f8e00ff */
[----:B------:R-:W-:Y:S02]  /*b260*/  FMUL.FTZ R148, R122, UR5 ;  /* 0x000000057a947c20 */ /* 0x000fe40008410000 */
[----:B------:R-:W-:Y:S01]  /*b270*/  HGMMA.64x128x16.F32 R24, R144, gdesc[UR4].tnspB, R24, gsb0 ;  /* 0x41e0000490187df0 */ /* 0x000fe20008000818 */
[----:B------:R-:W-:Y:S01]  /*b280*/  UIADD3 UR6, UR4, 0x200, URZ ;  /* 0x0000020004067890 */ /* 0x000fe2000fffe03f */
[----:B------:R-:W-:Y:S01]  /*b290*/  @!P1 LEA R105, R105, UR37, 0x3 ;  /* 0x0000002569699c11 */ /* 0x000fe2000f8e18ff */
[----:B------:R-:W-:Y:S01]  /*b2a0*/  UMOV UR7, 0x40000040 ;  /* 0x4000004000077882 */ /* 0x000fe20000000000 */
[----:B------:R-:W1:Y:S03]  /*b2b0*/  MUFU.TANH R150, R150 ;  /* 0x0000009600967308 */ /* 0x000e660000002400 */
[----:B------:R-:W-:-:S05]  /*b2c0*/  @!P1 VIADD R105, R105, 0x2a840 ;  /* 0x0002a84069699836 */ /* 0x000fca0000000000 */
[----:B------:R-:W1:Y:S01]  /*b2d0*/  MUFU.TANH R148, R148 ;  /* 0x0000009400947308 */ /* 0x000e620000002400 */
[----:B------:R-:W-:Y:S02]  /*b2e0*/  WARPGROUP.DEPBAR.LE gsb0, 0x0 ;  /* 0x00008000000079c5 */ /* 0x000fe40000010000 */
[----:B------:R-:W-:Y:S01]  /*b2f0*/  WARPGROUP.ARRIVE ;  /* 0x00000000000079c5 */ /* 0x000fe20000000000 */
[----:B------:R-:W-:Y:S01]  /*b300*/  FMUL.FTZ R145, R92, UR5 ;  /* 0x000000055c917c20 */ /* 0x000fe20008410000 */
[----:B------:R-:W-:Y:S01]  /*b310*/  FMUL.FTZ R92, R106, UR5 ;  /* 0x000000056a5c7c20 */ /* 0x000fe20008410000 */
[----:B------:R-:W-:Y:S01]  /*b320*/  @!P1 PRMT R106, RZ, 0x654, R105 ;  /* 0x00000654ff6a9816 */ /* 0x000fe20000000069 */
        /* <DEDUP_REMOVED lines=9> */
[----:B------:R-:W-:Y:S01]  /*b3c0*/  IMAD R108, R17, UR47, R123 ;  /* 0x0000002f116c7c24 */ /* 0x000fe2000f8e027b */
        /* <DEDUP_REMOVED lines=8> */
[----:B------:R1:W1:Y:S01]  /*b450*/  MUFU.TANH R105, R134 ;  /* 0x0000008600697308 */ /* 0x0002620000002400 */
[----:B------:R-:W-:-:S02]  /*b460*/  WARPGROUP.DEPBAR.LE gsb0, 0x0 ;  /* 0x00008000000079c5 */ /* 0x000fc40000010000 */
[----:B------:R-:W-:Y:S01]  /*b470*/  WARPGROUP.ARRIVE ;  /* 0x00000000000079c5 */ /* 0x000fe20000000000 */
[----:B------:R-:W-:Y:S02]  /*b480*/  FMUL.FTZ R140, R109, UR5 ;  /* 0x000000056d8c7c20 */ /* 0x000fe40008410000 */
[----:B------:R-:W5:Y:S03]  /*b490*/  LDC R109, c[0x0][0x288] ;  /* 0x0000a200ff6d7b82 */ /* 0x000f660000000800 */
[----:B------:R-:W-:Y:S01]  /*b4a0*/  HGMMA.64x128x16.F32 R24, R136, gdesc[UR4].tnspB, R24, gsb0 ;  /* 0x41e0000488187df0 */ /* 0x000fe20008000818 */
[----:B------:R-:W1:Y:S01]  /*b4b0*/  MUFU.TANH R140, R140 ;  /* 0x0000008c008c7308 */ /* 0x000e620000002400 */
[----:B-----5:R-:W-:-:S05]  /*b4c0*/  IADD3 R109, R108, 0x1, -R109 ;  /* 0x000000016c6d7810 */ /* 0x020fca0007ffe86d */
[----:B------:R-:W-:-:S04]  /*b4d0*/  IMAD R109, R16, -0x2, R109 ;  /* 0xfffffffe106d7824 */ /* 0x000fc800078e026d */
[C---:B------:R-:W-:Y:S02]  /*b4e0*/  VIADD R127, R109.reuse, UR45 ;  /* 0x0000002d6d7f7c36 */ /* 0x040fe40008000000 */
[----:B------:R-:W-:Y:S02]  /*b4f0*/  VIADD R131, R109, UR41 ;  /* 0x000000296d837c36 */ /* 0x000fe40008000000 */
[C---:B------:R-:W-:Y:S02]  /*b500*/  IMAD.IADD R115, R3.reuse, 0x1, R127 ;  /* 0x0000000103737824 */ /* 0x040fe400078e027f */
[----:B------:R-:W-:Y:S01]  /*b510*/  IMAD.IADD R117, R3, 0x1, R131 ;  /* 0x0000000103757824 */ /* 0x000fe200078e0283 */
[----:B------:R-:W-:Y:S02]  /*b520*/  WARPGROUP.DEPBAR.LE gsb0, 0x0 ;  /* 0x00008000000079c5 */ /* 0x000fe40000010000 */
[----:B------:R5:W-:Y:S01]  /*b530*/  @!P1 SYNCS.ARRIVE.TRANS64.RED.A1T0 RZ, [R106+URZ], RZ ;  /* 0x000000ff6aff99a7 */ /* 0x000be2000810043f */
[----:B------:R-:W-:Y:S01]  /*b540*/  ISETP.GE.AND P1, PT, R172, 0x1, PT ;  /* 0x00000001ac00780c */ /* 0x000fe20003f26270 */
[----:B-----5:R-:W-:Y:S01]  /*b550*/  FMUL.FTZ R106, R135, UR5 ;  /* 0x00000005876a7c20 */ /* 0x020fe20008410000 */
[----:B------:R-:W-:-:S05]  /*b560*/  IMAD R135, R16, -0x2, R123 ;  /* 0xfffffffe10877824 */ /* 0x000fca00078e027b */
[----:B------:R-:W1:Y:S06]  /*b570*/  MUFU.TANH R106, R106 ;  /* 0x0000006a006a7308 */ /* 0x000e6c0000002400 */
[----:B--234-:R-:W-:Y:S05]  /*b580*/  @!P1 BRA `(.L_x_930) ;  /* 0x0000000000589947 */ /* 0x01cfea0003800000 */
[----:B------:R-:W-:Y:S01]  /*b590*/  ISETP.GT.AND P1, PT, R174, -0x1, PT ;  /* 0xffffffffae00780c */ /* 0x000fe20003f24270 */
[----:B------:R-:W-:-:S12]  /*b5a0*/  BSSY B0, `(.L_x_931) ;  /* 0x0000011000007945 */ /* 0x000fd80003800000 */
[----:B------:R-:W-:Y:S05]  /*b5b0*/  @P1 BRA `(.L_x_932) ;  /* 0x0000000000201947 */ /* 0x000fea0003800000 */
[----:B-1----:R-:W-:Y:S01]  /*b5c0*/  IMAD.U32 R120, RZ, RZ, UR40 ;  /* 0x00000028ff787e24 */ /* 0x002fe2000f8e00ff */
[----:B------:R-:W-:-:S04]  /*b5d0*/  LOP3.LUT R119, RZ, R174, RZ, 0x33, !PT ;  /* 0x000000aeff777212 */ /* 0x000fc800078e33ff */
[----:B------:R-:W-:-:S13]  /*b5e0*/  ISETP.NE.AND P1, PT, R120, 0x1, PT ;  /* 0x000000017800780c */ /* 0x000fda0003f25270 */
[----:B------:R-:W1:Y:S02]  /*b5f0*/  @P1 LDC.64 R108, c[0x0][0x9e8] ;  /* 0x00027a00ff6c1b82 */ /* 0x000e640000000a00 */
[----:B-1----:R-:W-:-:S05]  /*b600*/  @P1 IMAD.HI.U32 R108, R119, R108, RZ ;  /* 0x0000006c776c1227 */ /* 0x002fca00078e00ff */
[----:B------:R-:W-:-:S04]  /*b610*/  @P1 SHF.R.U32.HI R119, RZ, R109, R108 ;  /* 0x0000006dff771219 */ /* 0x000fc8000001166c */
[----:B------:R-:W-:Y:S01]  /*b620*/  LOP3.LUT R108, RZ, R119, RZ, 0x33, !PT ;  /* 0x00000077ff6c7212 */ /* 0x000fe200078e33ff */
[----:B------:R-:W-:Y:S06]  /*b630*/  BRA `(.L_x_933) ;  /* 0x00000000001c7947 */ /* 0x000fec0003800000 */
.L_x_932:
[----:B-1----:R-:W-:-:S05]  /*b640*/  IMAD.U32 R120, RZ, RZ, UR40 ;  /* 0x00000028ff787e24 */ /* 0x002fca000f8e00ff */
[----:B------:R-:W-:-:S13]  /*b650*/  ISETP.NE.AND P1, PT, R120, 0x1, PT ;  /* 0x000000017800780c */ /* 0x000fda0003f25270 */
[----:B------:R-:W1:Y:S01]  /*b660*/  @P1 LDC.64 R108, c[0x0][0x9e8] ;  /* 0x00027a00ff6c1b82 */ /* 0x000e620000000a00 */
[----:B------:R-:W-:-:S04]  /*b670*/  @P1 IMAD.IADD R119, R3, 0x1, R13 ;  /* 0x0000000103771824 */ /* 0x000fc800078e020d */
[----:B-1----:R-:W-:-:S04]  /*b680*/  @P1 IMAD.HI.U32 R122, R119, R108, RZ ;  /* 0x0000006c777a1227 */ /* 0x002fc800078e00ff */
[----:B------:R-:W-:Y:S01]  /*b690*/  IMAD.MOV.U32 R108, RZ, RZ, R174 ;  /* 0x000000ffff6c7224 */ /* 0x000fe200078e00ae */
[----:B------:R-:W-:-:S07]  /*b6a0*/  @P1 SHF.R.U32.HI R108, RZ, R109, R122 ;  /* 0x0000006dff6c1219 */ /* 0x000fce000001167a */
.L_x_933:
[----:B------:R-:W-:Y:S05]  /*b6b0*/  BSYNC B0 ;  /* 0x0000000000007941 */ /* 0x000fea0003800000 */
.L_x_931:
[----:B------:R-:W-:-:S05]  /*b6c0*/  IMAD R108, R108, R120, R135 ;  /* 0x000000786c6c7224 */ /* 0x000fca00078e0287 */
[----:B------:R-:W-:Y:S02]  /*b6d0*/  VIADDMNMX R115, R108, R120, R115, PT ;  /* 0x000000786c737246 */ /* 0x000fe40003800173 */
[----:B------:R-:W-:-:S07]  /*b6e0*/  VIMNMX R117, R117, R108, !PT ;  /* 0x0000006c75757248 */ /* 0x000fce0007fe0100 */
.L_x_930:
        /* <DEDUP_REMOVED lines=117> */
[----:B------:R-:W-:-:S13]  /*be40*/  ISETP.GE.AND P6, PT, R172, 0x1, PT ;  /* 0x00000001ac00780c */ /* 0x000fda0003fc6270 */
        /* <DEDUP_REMOVED lines=13> */
.L_x_936:
[----:B------:R-:W-:-:S05]  /*bf20*/  IMAD.U32 R109, RZ, RZ, UR40 ;  /* 0x00000028ff6d7e24 */ /* 0x000fca000f8e00ff */
[----:B------:R-:W-:-:S13]  /*bf30*/  ISETP.NE.AND P6, PT, R109, 0x1, PT ;  /* 0x000000016d00780c */ /* 0x000fda0003fc5270 */
[----:B------:R-:W1:Y:S02]  /*bf40*/  @P6 LDC.64 R132, c[0x0][0x9e8] ;  /* 0x00027a00ff846b82 */ /* 0x000e640000000a00 */
[----:B-1----:R-:W-:-:S05]  /*bf50*/  @P6 IMAD.HI.U32 R132, R14, R132, RZ ;  /* 0x000000840e846227 */ /* 0x002fca00078e00ff */
[----:B------:R-:W-:-:S07]  /*bf60*/  @P6 SHF.R.U32.HI R14, RZ, R133, R132 ;  /* 0x00000085ff0e6219 */ /* 0x000fce0000011684 */
.L_x_937:
[----:B------:R-:W-:Y:S05]  /*bf70*/  BSYNC B0 ;  /* 0x0000000000007941 */ /* 0x000fea0003800000 */
.L_x_935:
[----:B------:R-:W-:-:S05]  /*bf80*/  IMAD R14, R14, R109, R135 ;  /* 0x0000006d0e0e7224 */ /* 0x000fca00078e0287 */
[----:B------:R-:W-:Y:S02]  /*bf90*/  VIADDMNMX R97, R14, R109, R97, PT ;  /* 0x0000006d0e617246 */ /* 0x000fe40003800161 */
[----:B------:R-:W-:-:S07]  /*bfa0*/  VIMNMX R101, R101, R14, !PT ;  /* 0x0000000e65657248 */ /* 0x000fce0007fe0100 */
.L_x_934:
        /* <DEDUP_REMOVED lines=14> */
[----:B------:R-:W-:Y:S01]  /*c090*/  ISETP.NE.AND P1, PT, R134, RZ, PT ;  /* 0x000000ff8600720c */ /* 0x000fe20003f25270 */
[----:B------:R-:W1:Y:S01]  /*c0a0*/  LDC R21, c[0x0][0x988] ;  /* 0x00026200ff157b82 */ /* 0x000e620000000800 */
        /* <DEDUP_REMOVED lines=21> */
[----:B------:R-:W-:Y:S02]  /*c200*/  FMNMX.FTZ R15, R150, R15, !PT ;  /* 0x0000000f960f7209 */ /* 0x000fe40007810000 */
        /* <DEDUP_REMOVED lines=30> */
[----:B------:R-:W-:-:S02]  /*c3f0*/  ISETP.NE.AND P2, PT, R155, RZ, PT ;  /* 0x000000ff9b00720c */ /* 0x000fc40003f45270 */
[----:B------:R-:W-:Y:S02]  /*c400*/  ISETP.GT.AND P1, PT, R101, 0x30, !P1 ;  /* 0x000000306500780c */ /* 0x000fe40004f24270 */
[----:B------:R-:W-:Y:S02]  /*c410*/  FMNMX.FTZ R15, R96, R15, !PT ;  /* 0x0000000f600f7209 */ /* 0x000fe40007810000 */
[----:B------:R-:W-:Y:S02]  /*c420*/  ISETP.LT.OR P1, PT, R97, 0x31, P1 ;  /* 0x000000316100780c */ /* 0x000fe40000f21670 */
[----:B------:R-:W-:Y:S02]  /*c430*/  FMNMX.FTZ R15, R108, R15, !PT ;  /* 0x0000000f6c0f7209 */ /* 0x000fe40007810000 */
[----:B------:R-:W-:Y:S02]  /*c440*/  FSEL R98, R98, -INF , !P1 ;  /* 0xff80000062627808 */ /* 0x000fe40004800000 */
        /* <DEDUP_REMOVED lines=61> */
[----:B------:R-:W-:Y:S01]  /*c820*/  FSEL R130, R106, -INF , !P2 ;  /* 0xff8000006a827808 */ /* 0x000fe20005000000 */
        /* <DEDUP_REMOVED lines=23> */
[----:B------:R-:W-:Y:S01]  /*c9a0*/  FSEL R110, R14, RZ, P1 ;  /* 0x000000ff0e6e7208 */ /* 0x000fe20000800000 */
[--C-:B------:R-:W-:Y:S01]  /*c9b0*/  FFMA.FTZ R96, R96, R21, -R111.reuse ;  /* 0x0000001560607223 */ /* 0x100fe2000001086f */
[----:B------:R-:W-:Y:S01]  /*c9c0*/  FMNMX.FTZ R15, R134, R15, !PT ;  /* 0x0000000f860f7209 */ /* 0x000fe20007810000 */
[----:B------:R-:W-:Y:S01]  /*c9d0*/  FFMA.FTZ R111, R108, R21, -R111 ;  /* 0x000000156c6f7223 */ /* 0x000fe2000001086f */
[----:B------:R-:W-:Y:S01]  /*c9e0*/  MUFU.EX2 R89, R194 ;  /* 0x000000c200597308 */ /* 0x000fe20000000800 */
[----:B------:R-:W-:Y:S01]  /*c9f0*/  FADD.FTZ R110, -R110, R175 ;  /* 0x000000af6e6e7221 */ /* 0x000fe20000010100 */
[----:B------:R-:W-:Y:S01]  /*ca00*/  FMNMX.FTZ R15, R98, R15, !PT ;  /* 0x0000000f620f7209 */ /* 0x000fe20007810000 */
[----:B------:R-:W-:Y:S01]  /*ca10*/  IMAD.MOV.U32 R175, RZ, RZ, R14 ;  /* 0x000000ffffaf7224 */ /* 0x000fe200078e000e */
[----:B------:R-:W-:-:S02]  /*ca20*/  LOP3.LUT P6, RZ, R177, 0x7f, RZ, 0xc0, !PT ;  /* 0x0000007fb1ff7812 */ /* 0x000fc400078cc0ff */
        /* <DEDUP_REMOVED lines=16> */
[----:B------:R-:W-:Y:S03]  /*cb30*/  MUFU.EX2 R95, R95 ;  /* 0x0000005f005f7308 */ /* 0x000fe60000000800 */
[----:B-1----:R-:W1:Y:S05]  /*cb40*/  SHFL.BFLY PT, R0, R15, 0x2, 0x1f ;  /* 0x0c401f000f007f89 */ /* 0x002e6a00000e0000 */
[----:B------:R-:W-:Y:S08]  /*cb50*/  MUFU.EX2 R178, R178 ;  /* 0x000000b200b27308 */ /* 0x000ff00000000800 */
[----:B------:R-:W-:Y:S08]  /*cb60*/  MUFU.EX2 R99, R99 ;  /* 0x0000006300637308 */ /* 0x000ff00000000800 */
[----:B------:R-:W-:Y:S01]  /*cb70*/  MUFU.EX2 R97, R97 ;  /* 0x0000006100617308 */ /* 0x000fe20000000800 */
[----:B-1----:R-:W-:-:S05]  /*cb80*/  FMNMX.FTZ R0, R15, R0, !PT ;  /* 0x000000000f007209 */ /* 0x002fca0007810000 */
[----:B------:R-:W1:Y:S02]  /*cb90*/  SHFL.BFLY PT, R15, R0, 0x1, 0x1f ;  /* 0x0c201f00000f7f89 */ /* 0x000e6400000e0000 */
[----:B------:R-:W-:Y:S08]  /*cba0*/  MUFU.EX2 R106, R106 ;  /* 0x0000006a006a7308 */ /* 0x000ff00000000800 */
[----:B------:R-:W-:Y:S08]  /*cbb0*/  MUFU.EX2 R101, R101 ;  /* 0x0000006500657308 */ /* 0x000ff00000000800 */
[----:B------:R-:W-:Y:S01]  /*cbc0*/  MUFU.EX2 R120, R120 ;  /* 0x0000007800787308 */ /* 0x000fe20000000800 */
[----:B-1----:R-:W-:Y:S01]  /*cbd0*/  FMNMX.FTZ R15, R0, R15, !PT ;  /* 0x0000000f000f7209 */ /* 0x002fe20007810000 */
[----:B------:R-:W-:-:S06]  /*cbe0*/  FMUL.FTZ R0, R110, R21 ;  /* 0x000000156e007220 */ /* 0x000fcc0000410000 */
[----:B------:R-:W-:Y:S01]  /*cbf0*/  MUFU.EX2 R103, R103 ;  /* 0x0000006700677308 */ /* 0x000fe20000000800 */
[C---:B------:R-:W-:Y:S01]  /*cc00*/  FSETP.NEU.FTZ.AND P1, PT, R15.reuse, -INF , PT ;  /* 0xff8000000f00780b */ /* 0x040fe20003f3d000 */
[----:B------:R-:W-:-:S05]  /*cc10*/  FMUL.FTZ R108, R15, R21 ;  /* 0x000000150f6c7220 */ /* 0x000fca0000410000 */
[----:B------:R-:W-:Y:S01]  /*cc20*/  FSEL R113, R108, RZ, P1 ;  /* 0x000000ff6c717208 */ /* 0x000fe20000800000 */
[----:B------:R-:W1:Y:S04]  /*cc30*/  MUFU.EX2 R0, R0 ;  /* 0x0000000000007308 */ /* 0x000e680000000800 */
[-CC-:B------:R-:W-:Y:S01]  /*cc40*/  FFMA.FTZ R159, R2, R21.reuse, -R113.reuse ;  /* 0x00000015029f7223 */ /* 0x180fe20000010871 */
[----:B------:R-:W-:Y:S01]  /*cc50*/  FSEL R2, R15, RZ, P1 ;  /* 0x000000ff0f027208 */ /* 0x000fe20000800000 */
[-CC-:B------:R-:W-:Y:S01]  /*cc60*/  FFMA.FTZ R157, R190, R21.reuse, -R113.reuse ;  /* 0x00000015be9d7223 */ /* 0x180fe20000010871 */
[-CC-:B------:R-:W-:Y:S01]  /*cc70*/  FFMA.FTZ R108, R144, R21.reuse, -R113.reuse ;  /* 0x00000015906c7223 */ /* 0x180fe20000010871 */
[-CC-:B------:R-:W-:Y:S01]  /*cc80*/  FFMA.FTZ R110, R142, R21.reuse, -R113.reuse ;  /* 0x000000158e6e7223 */ /* 0x180fe20000010871 */
[-C--:B------:R-:W-:Y:S01]  /*cc90*/  FFMA.FTZ R153, R132, R21.reuse, -R113 ;  /* 0x0000001584997223 */ /* 0x080fe20000010871 */
[----:B------:R-:W-:Y:S01]  /*cca0*/  FADD.FTZ R2, -R2, R173 ;  /* 0x000000ad02027221 */ /* 0x000fe20000010100 */
[----:B------:R-:W-:Y:S01]  /*ccb0*/  MUFU.EX2 R159, R159 ;  /* 0x0000009f009f7308 */ /* 0x000fe20000000800 */
[-CC-:B------:R-:W-:Y:S01]  /*ccc0*/  FFMA.FTZ R114, R140, R21.reuse, -R113.reuse ;  /* 0x000000158c727223 */ /* 0x180fe20000010871 */
[-CC-:B------:R-:W-:Y:S01]  /*ccd0*/  FFMA.FTZ R155, R90, R21.reuse, -R113.reuse ;  /* 0x000000155a9b7223 */ /* 0x180fe20000010871 */
[-C--:B------:R-:W-:Y:S01]  /*cce0*/  FMUL.FTZ R2, R2, R21.reuse ;  /* 0x0000001502027220 */ /* 0x080fe20000410000 */
[-CC-:B------:R-:W-:Y:S01]  /*ccf0*/  FFMA.FTZ R90, R138, R21.reuse, -R113.reuse ;  /* 0x000000158a5a7223 */ /* 0x180fe20000010871 */
[-C--:B------:R-:W-:Y:S01]  /*cd00*/  FFMA.FTZ R145, R98, R21.reuse, -R113 ;  /* 0x0000001562917223 */ /* 0x080fe20000010871 */
[----:B-1----:R-:W-:Y:S01]  /*cd10*/  FFMA.FTZ R115, R0, R12, R89 ;  /* 0x0000000c00737223 */ /* 0x002fe20000010059 */
[-CC-:B------:R-:W-:Y:S01]  /*cd20*/  FFMA.FTZ R149, R92, R21.reuse, -R113.reuse ;  /* 0x000000155c957223 */ /* 0x180fe20000010871 */
[----:B------:R-:W-:Y:S01]  /*cd30*/  MUFU.EX2 R157, R157 ;  /* 0x0000009d009d7308 */ /* 0x000fe20000000800 */
[-C--:B------:R-:W-:Y:S01]  /*cd40*/  FFMA.FTZ R92, R136, R21.reuse, -R113 ;  /* 0x00000015885c7223 */ /* 0x080fe20000010871 */
[----:B------:R-:W-:Y:S01]  /*cd50*/  FADD.FTZ R12, R188, R115 ;  /* 0x00000073bc0c7221 */ /* 0x000fe20000010000 */
[-CC-:B------:R-:W-:Y:S01]  /*cd60*/  FFMA.FTZ R151, R94, R21.reuse, -R113.reuse ;  /* 0x000000155e977223 */ /* 0x180fe20000010871 */
[-CC-:B------:R-:W-:Y:S01]  /*cd70*/  FFMA.FTZ R88, R88, R21.reuse, -R113.reuse ;  /* 0x0000001558587223 */ /* 0x180fe20000010871 */
[-CC-:B------:R-:W-:Y:S01]  /*cd80*/  FFMA.FTZ R94, R134, R21.reuse, -R113.reuse ;  /* 0x00000015865e7223 */ /* 0x180fe20000010871 */
[----:B------:R-:W-:Y:S01]  /*cd90*/  FADD.FTZ R115, R91, R12 ;  /* 0x0000000c5b737221 */ /* 0x000fe20000010000 */
[-CC-:B------:R-:W-:Y:S01]  /*cda0*/  FFMA.FTZ R102, R102, R21.reuse, -R113.reuse ;  /* 0x0000001566667223 */ /* 0x180fe20000010871 */
[----:B------:R-:W1:Y:S01]  /*cdb0*/  MUFU.EX2 R2, R2 ;  /* 0x0000000200027308 */ /* 0x000e620000000800 */
[-C--:B------:R-:W-:Y:S01]  /*cdc0*/  FFMA.FTZ R146, R146, R21.reuse, -R113 ;  /* 0x0000001592927223 */ /* 0x080fe20000010871 */
[----:B------:R-:W-:Y:S01]  /*cdd0*/  FADD.FTZ R12, R186, R115 ;  /* 0x00000073ba0c7221 */ /* 0x000fe20000010000 */
[-CC-:B------:R-:W-:Y:S01]  /*cde0*/  FFMA.FTZ R148, R148, R21.reuse, -R113.reuse ;  /* 0x0000001594947223 */ /* 0x180fe20000010871 */
[-CC-:B------:R-:W-:Y:S01]  /*cdf0*/  FFMA.FTZ R152, R152, R21.reuse, -R113.reuse ;  /* 0x0000001598987223 */ /* 0x180fe20000010871 */
[-CC-:B------:R-:W-:Y:S01]  /*ce00*/  FFMA.FTZ R154, R154, R21.reuse, -R113.reuse ;  /* 0x000000159a9a7223 */ /* 0x180fe20000010871 */
[----:B------:R-:W-:Y:S01]  /*ce10*/  FADD.FTZ R115, R93, R12 ;  /* 0x0000000c5d737221 */ /* 0x000fe20000010000 */
[----:B------:R-:W-:Y:S01]  /*ce20*/  FFMA.FTZ R176, R176, R21, -R113 ;  /* 0x00000015b0b07223 */ /* 0x000fe20000010871 */
[----:B------:R-:W2:Y:S01]  /*ce30*/  MUFU.EX2 R108, R108 ;  /* 0x0000006c006c7308 */ /* 0x000ea20000000800 */
[----:B------:R-:W-:Y:S01]  /*ce40*/  ISETP.GT.AND P1, PT, R20, R19, PT ;  /* 0x000000131400720c */ /* 0x000fe20003f24270 */
[----:B------:R-:W-:Y:S01]  /*ce50*/  FADD.FTZ R98, R182, R115 ;  /* 0x00000073b6627221 */ /* 0x000fe20000010000 */
[----:B------:R-:W-:Y:S01]  /*ce60*/  F2FP.F16.F32.PACK_AB R144, R120, R101 ;  /* 0x000000657890723e */ /* 0x000fe200000000ff */
[----:B------:R-:W-:-:S02]  /*ce70*/  VIADD R20, R20, 0xffffffff ;  /* 0xffffffff14147836 */ /* 0x000fc40000000000 */
[----:B------:R-:W-:Y:S01]  /*ce80*/  FADD.FTZ R115, R95, R98 ;  /* 0x000000625f737221 */ /* 0x000fe20000010000 */
[----:B------:R-:W-:Y:S01]  /*ce90*/  IMAD.MOV.U32 R173, RZ, RZ, R15 ;  /* 0x000000ffffad7224 */ /* 0x000fe200078e000f */
[----:B------:R-:W3:Y:S01]  /*cea0*/  MUFU.EX2 R110, R110 ;  /* 0x0000006e006e7308 */ /* 0x000ee20000000800 */
[----:B-1----:R-:W-:Y:S01]  /*ceb0*/  FFMA.FTZ R5, R2, R5, R157 ;  /* 0x0000000502057223 */ /* 0x002fe2000001009d */
[----:B------:R-:W-:-:S04]  /*cec0*/  FADD.FTZ R98, R178, R115 ;  /* 0x00000073b2627221 */ /* 0x000fc80000010000 */
[----:B------:R-:W-:Y:S01]  /*ced0*/  FADD.FTZ R115, R99, R98 ;  /* 0x0000006263737221 */ /* 0x000fe20000010000 */
[----:B------:R-:W-:Y:S01]  /*cee0*/  IMAD.U32 R98, RZ, RZ, UR10 ;  /* 0x0000000aff627e24 */ /* 0x000fe2000f8e00ff */
[----:B------:R-:W1:Y:S01]  /*cef0*/  MUFU.EX2 R153, R153 ;  /* 0x0000009900997308 */ /* 0x000e620000000800 */
[C---:B--2---:R-:W-:Y:S01]  /*cf00*/  FADD.FTZ R12, R108.reuse, R5 ;  /* 0x000000056c0c7221 */ /* 0x044fe20000010000 */
[----:B------:R-:W-:Y:S01]  /*cf10*/  F2FP.F16.F32.PACK_AB R157, R108, R157 ;  /* 0x0000009d6c9d723e */ /* 0x000fe200000000ff */
[----:B------:R-:W-:Y:S02]  /*cf20*/  @!P6 VIADD R98, R98, 0x2a860 ;  /* 0x0002a8606262e836 */ /* 0x000fe40000000000 */
[----:B------:R-:W-:-:S03]  /*cf30*/  FADD.FTZ R5, R159, R12 ;  /* 0x0000000c9f057221 */ /* 0x000fc60000010000 */
[----:B------:R-:W2:Y:S01]  /*cf40*/  MUFU.EX2 R114, R114 ;  /* 0x0000007200727308 */ /* 0x000ea20000000800 */
[C---:B---3--:R-:W-:Y:S01]  /*cf50*/  FADD.FTZ R12, R110.reuse, R5 ;  /* 0x000000056e0c7221 */ /* 0x048fe20000010000 */
[----:B------:R-:W-:Y:S02]  /*cf60*/  @!P6 PRMT R98, RZ, 0x654, R98 ;  /* 0x00000654ff62e816 */ /* 0x000fe40000000062 */
[----:B------:R-:W-:Y:S02]  /*cf70*/  F2FP.F16.F32.PACK_AB R159, R110, R159 ;  /* 0x0000009f6e9f723e */ /* 0x000fe400000000ff */
[----:B------:R3:W-:Y:S02]  /*cf80*/  @!P6 SYNCS.ARRIVE.TRANS64.RED.A1T0 RZ, [R98+URZ], RZ ;  /* 0x000000ff62ffe9a7 */ /* 0x0007e4000810043f */
[----:B------:R-:W4:Y:S01]  /*cf90*/  MUFU.EX2 R155, R155 ;  /* 0x0000009b009b7308 */ /* 0x000f220000000800 */
[----:B-1----:R-:W-:-:S07]  /*cfa0*/  FADD.FTZ R5, R153, R12 ;  /* 0x0000000c99057221 */ /* 0x002fce0000010000 */
[----:B------:R-:W1:Y:S01]  /*cfb0*/  MUFU.EX2 R90, R90 ;  /* 0x0000005a005a7308 */ /* 0x000e620000000800 */
[C---:B--2---:R-:W-:Y:S01]  /*cfc0*/  FADD.FTZ R12, R114.reuse, R5 ;  /* 0x00000005720c7221 */ /* 0x044fe20000010000 */
[----:B------:R-:W-:-:S06]  /*cfd0*/  F2FP.F16.F32.PACK_AB R153, R114, R153 ;  /* 0x000000997299723e */ /* 0x000fcc00000000ff */
[----:B------:R-:W2:Y:S01]  /*cfe0*/  MUFU.EX2 R149, R149 ;  /* 0x0000009500957308 */ /* 0x000ea20000000800 */
[----:B----4-:R-:W-:-:S07]  /*cff0*/  FADD.FTZ R5, R155, R12 ;  /* 0x0000000c9b057221 */ /* 0x010fce0000010000 */
[----:B------:R-:W4:Y:S01]  /*d000*/  MUFU.EX2 R92, R92 ;  /* 0x0000005c005c7308 */ /* 0x000f220000000800 */
[----:B-1----:R-:W-:Y:S01]  /*d010*/  FADD.FTZ R12, R90, R5 ;  /* 0x000000055a0c7221 */ /* 0x002fe20000010000 */
[----:B------:R-:W-:Y:S01]  /*d020*/  FFMA.FTZ R5, R156, R21, -R113 ;  /* 0x000000159c057223 */ /* 0x000fe20000010871 */
[----:B------:R-:W-:Y:S02]  /*d030*/  F2FP.F16.F32.PACK_AB R156, R188, R89 ;  /* 0x00000059bc9c723e */ /* 0x000fe400000000ff */
[----:B------:R-:W-:-:S03]  /*d040*/  F2FP.F16.F32.PACK_AB R155, R90, R155 ;  /* 0x0000009b5a9b723e */ /* 0x000fc600000000ff */
[----:B------:R1:W-:Y:S08]  /*d050*/  MUFU.EX2 R118, R88 ;  /* 0x0000005800767308 */ /* 0x0003f00000000800 */
[----:B------:R-:W5:Y:S01]  /*d060*/  MUFU.EX2 R151, R151 ;  /* 0x0000009700977308 */ /* 0x000f620000000800 */
[----:B-1----:R-:W-:-:S04]  /*d070*/  FADD.FTZ R88, R104, R115 ;  /* 0x0000007368587221 */ /* 0x002fc80000010000 */
[----:B------:R-:W-:-:S03]  /*d080*/  FADD.FTZ R115, R97, R88 ;  /* 0x0000005861737221 */ /* 0x000fc60000010000 */
[----:B------:R-:W1:Y:S01]  /*d090*/  MUFU.EX2 R94, R94 ;  /* 0x0000005e005e7308 */ /* 0x000e620000000800 */
[----:B------:R-:W-:Y:S01]  /*d0a0*/  FADD.FTZ R88, R106, R115 ;  /* 0x000000736a587221 */ /* 0x000fe20000010000 */
[----:B--2---:R-:W-:Y:S01]  /*d0b0*/  FADD.FTZ R115, R149, R12 ;  /* 0x0000000c95737221 */ /* 0x004fe20000010000 */
[C---:B----4-:R-:W-:Y:S02]  /*d0c0*/  F2FP.F16.F32.PACK_AB R149, R92.reuse, R149 ;  /* 0x000000955c95723e */ /* 0x050fe400000000ff */
[----:B------:R-:W-:Y:S01]  /*d0d0*/  FADD.FTZ R117, R101, R88 ;  /* 0x0000005865757221 */ /* 0x000fe20000010000 */
[----:B---3--:R-:W-:Y:S01]  /*d0e0*/  FADD.FTZ R98, R92, R115 ;  /* 0x000000735c627221 */ /* 0x008fe20000010000 */
[----:B------:R-:W-:Y:S01]  /*d0f0*/  FFMA.FTZ R88, R158, R21, -R113 ;  /* 0x000000159e587223 */ /* 0x000fe20000010871 */
[----:B------:R-:W2:Y:S01]  /*d100*/  MUFU.EX2 R145, R145 ;  /* 0x0000009100917308 */ /* 0x000ea20000000800 */
[----:B------:R-:W-:Y:S01]  /*d110*/  FADD.FTZ R12, R120, R117 ;  /* 0x00000075780c7221 */ /* 0x000fe20000010000 */
[----:B-----5:R-:W-:Y:S01]  /*d120*/  FADD.FTZ R115, R151, R98 ;  /* 0x0000006297737221 */ /* 0x020fe20000010000 */
[----:B------:R-:W-:-:S02]  /*d130*/  F2FP.F16.F32.PACK_AB R158, R186, R91 ;  /* 0x0000005bba9e723e */ /* 0x000fc400000000ff */
[----:B------:R-:W-:Y:S01]  /*d140*/  FADD.FTZ R117, R103, R12 ;  /* 0x0000000c67757221 */ /* 0x000fe20000010000 */
[-CC-:B------:R-:W-:Y:S01]  /*d150*/  FFMA.FTZ R12, R150, R21.reuse, -R113.reuse ;  /* 0x00000015960c7223 */ /* 0x180fe20000010871 */
[----:B------:R-:W-:Y:S01]  /*d160*/  FFMA.FTZ R113, R130, R21, -R113 ;  /* 0x0000001582717223 */ /* 0x000fe20000010871 */
[----:B------:R-:W3:Y:S01]  /*d170*/  MUFU.EX2 R122, R122 ;  /* 0x0000007a007a7308 */ /* 0x000ee20000000800 */
[----:B-1----:R-:W-:Y:S01]  /*d180*/  FADD.FTZ R98, R94, R115 ;  /* 0x000000735e627221 */ /* 0x002fe20000010000 */
[----:B------:R-:W-:Y:S02]  /*d190*/  F2FP.F16.F32.PACK_AB R150, R106, R97 ;  /* 0x000000616a96723e */ /* 0x000fe400000000ff */
[----:B------:R-:W-:-:S04]  /*d1a0*/  F2FP.F16.F32.PACK_AB R151, R94, R151 ;  /* 0x000000975e97723e */ /* 0x000fc800000000ff */
[----:B------:R-:W1:Y:S01]  /*d1b0*/  MUFU.EX2 R105, R105 ;  /* 0x0000006900697308 */ /* 0x000e620000000800 */
[----:B--2---:R-:W-:Y:S01]  /*d1c0*/  FADD.FTZ R98, R145, R98 ;  /* 0x0000006291627221 */ /* 0x004fe20000010000 */
[----:B------:R-:W-:-:S03]  /*d1d0*/  F2FP.F16.F32.PACK_AB R145, R118, R145 ;  /* 0x000000917691723e */ /* 0x000fc600000000ff */
[----:B------:R-:W-:-:S03]  /*d1e0*/  FADD.FTZ R98, R118, R98 ;  /* 0x0000006276627221 */ /* 0x000fc60000010000 */
[----:B------:R3:W2:Y:S08]  /*d1f0*/  MUFU.EX2 R147, R102 ;  /* 0x0000006600937308 */ /* 0x0006b00000000800 */
[----:B------:R-:W4:Y:S01]  /*d200*/  MUFU.EX2 R116, R116 ;  /* 0x0000007400747308 */ /* 0x000f220000000800 */
[----:B---3--:R-:W-:-:S04]  /*d210*/  FADD.FTZ R102, R122, R117 ;  /* 0x000000757a667221 */ /* 0x008fc80000010000 */
[----:B-1----:R-:W-:-:S03]  /*d220*/  FADD.FTZ R115, R105, R102 ;  /* 0x0000006669737221 */ /* 0x002fc60000010000 */
[----:B------:R1:W3:Y:S01]  /*d230*/  MUFU.EX2 R119, R146 ;  /* 0x0000009200777308 */ /* 0x0002e20000000800 */
[----:B--2---:R-:W-:-:S07]  /*d240*/  FADD.FTZ R98, R147, R98 ;  /* 0x0000006293627221 */ /* 0x004fce0000010000 */
[----:B------:R-:W2:Y:S01]  /*d250*/  MUFU.EX2 R107, R107 ;  /* 0x0000006b006b7308 */ /* 0x000ea20000000800 */
[----:B----4-:R-:W-:Y:S01]  /*d260*/  FADD.FTZ R102, R116, R115 ;  /* 0x0000007374667221 */ /* 0x010fe20000010000 */
[----:B-1----:R-:W-:Y:S02]  /*d270*/  F2FP.F16.F32.PACK_AB R146, R122, R103 ;  /* 0x000000677a92723e */ /* 0x002fe400000000ff */
[----:B------:R-:W-:-:S04]  /*d280*/  F2FP.F16.F32.PACK_AB R140, R116, R105 ;  /* 0x00000069748c723e */ /* 0x000fc800000000ff */
[----:B------:R1:W4:Y:S01]  /*d290*/  MUFU.EX2 R141, R148 ;  /* 0x00000094008d7308 */ /* 0x0003220000000800 */
[C---:B---3--:R-:W-:Y:S01]  /*d2a0*/  FADD.FTZ R98, R119.reuse, R98 ;  /* 0x0000006277627221 */ /* 0x048fe20000010000 */
[----:B------:R-:W-:-:S06]  /*d2b0*/  F2FP.F16.F32.PACK_AB R147, R119, R147 ;  /* 0x000000937793723e */ /* 0x000fcc00000000ff */
[----:B------:R-:W3:Y:S01]  /*d2c0*/  MUFU.EX2 R112, R112 ;  /* 0x0000007000707308 */ /* 0x000ee20000000800 */
[----:B--2---:R-:W-:Y:S01]  /*d2d0*/  FADD.FTZ R89, R107, R102 ;  /* 0x000000666b597221 */ /* 0x004fe20000010000 */
[----:B-1----:R-:W-:-:S06]  /*d2e0*/  F2FP.F16.F32.PACK_AB R148, R104, R99 ;  /* 0x000000636894723e */ /* 0x002fcc00000000ff */
[----:B------:R1:W2:Y:S01]  /*d2f0*/  MUFU.EX2 R121, R152 ;  /* 0x0000009800797308 */ /* 0x0002a20000000800 */
[----:B----4-:R-:W-:-:S07]  /*d300*/  FADD.FTZ R98, R141, R98 ;  /* 0x000000628d627221 */ /* 0x010fce0000010000 */
[----:B------:R4:W5:Y:S01]  /*d310*/  MUFU.EX2 R143, R154 ;  /* 0x0000009a008f7308 */ /* 0x0009620000000800 */
[----:B---3--:R-:W-:Y:S01]  /*d320*/  FADD.FTZ R102, R112, R89 ;  /* 0x0000005970667221 */ /* 0x008fe20000010000 */
[----:B-1----:R-:W-:Y:S02]  /*d330*/  F2FP.F16.F32.PACK_AB R152, R182, R93 ;  /* 0x0000005db698723e */ /* 0x002fe400000000ff */
[----:B------:R-:W-:-:S04]  /*d340*/  F2FP.F16.F32.PACK_AB R142, R112, R107 ;  /* 0x0000006b708e723e */ /* 0x000fc800000000ff */
[----:B------:R-:W1:Y:S01]  /*d350*/  MUFU.EX2 R117, R5 ;  /* 0x0000000500757308 */ /* 0x000e620000000800 */
[C---:B--2---:R-:W-:Y:S01]  /*d360*/  FADD.FTZ R98, R121.reuse, R98 ;  /* 0x0000006279627221 */ /* 0x044fe20000010000 */
[----:B----4-:R-:W-:Y:S02]  /*d370*/  F2FP.F16.F32.PACK_AB R154, R178, R95 ;  /* 0x0000005fb29a723e */ /* 0x010fe400000000ff */
[----:B------:R-:W-:-:S04]  /*d380*/  F2FP.F16.F32.PACK_AB R141, R121, R141 ;  /* 0x0000008d798d723e */ /* 0x000fc800000000ff */
[----:B------:R-:W2:Y:S01]  /*d390*/  MUFU.EX2 R109, R109 ;  /* 0x0000006d006d7308 */ /* 0x000ea20000000800 */
[----:B-----5:R-:W-:-:S07]  /*d3a0*/  FADD.FTZ R98, R143, R98 ;  /* 0x000000628f627221 */ /* 0x020fce0000010000 */
[----:B------:R-:W3:Y:S01]  /*d3b0*/  MUFU.EX2 R137, R176 ;  /* 0x000000b000897308 */ /* 0x000ee20000000800 */
[C---:B-1----:R-:W-:Y:S01]  /*d3c0*/  FADD.FTZ R98, R117.reuse, R98 ;  /* 0x0000006275627221 */ /* 0x042fe20000010000 */
[----:B------:R-:W-:-:S06]  /*d3d0*/  F2FP.F16.F32.PACK_AB R143, R117, R143 ;  /* 0x0000008f758f723e */ /* 0x000fcc00000000ff */
[----:B------:R-:W1:Y:S01]  /*d3e0*/  MUFU.EX2 R100, R100 ;  /* 0x0000006400647308 */ /* 0x000e620000000800 */
[----:B--2---:R-:W-:-:S07]  /*d3f0*/  FADD.FTZ R5, R109, R102 ;  /* 0x000000666d057221 */ /* 0x004fce0000010000 */
        /* <DEDUP_REMOVED lines=9> */
[----:B---3--:R-:W-:-:S07]  /*d490*/  FADD.FTZ R102, R96, R5 ;  /* 0x0000000560667221 */ /* 0x008fce0000010000 */
[----:B------:R-:W3:Y:S01]  /*d4a0*/  MUFU.EX2 R113, R113 ;  /* 0x0000007100717308 */ /* 0x000ee20000000800 */
[----:B-1----:R-:W-:Y:S01]  /*d4b0*/  FADD.FTZ R98, R139, R98 ;  /* 0x000000628b627221 */ /* 0x002fe20000010000 */
[C---:B--2---:R-:W-:Y:S01]  /*d4c0*/  FADD.FTZ R12, R111.reuse, R102 ;  /* 0x000000666f0c7221 */ /* 0x044fe20000010000 */
[----:B------:R-:W-:Y:S02]  /*d4d0*/  F2FP.F16.F32.PACK_AB R138, R111, R96 ;  /* 0x000000606f8a723e */ /* 0x000fe400000000ff */
[C---:B---3--:R-:W-:Y:S01]  /*d4e0*/  FADD.FTZ R5, R113.reuse, R98 ;  /* 0x0000006271057221 */ /* 0x048fe20000010000 */
[----:B------:R-:W-:Y:S01]  /*d4f0*/  F2FP.F16.F32.PACK_AB R139, R113, R139 ;  /* 0x0000008b718b723e */ /* 0x000fe200000000ff */
[----:B------:R-:W-:Y:S06]  /*d500*/  @P1 BRA `(.L_x_938) ;  /* 0xffffffcc00481947 */ /* 0x000fec000383ffff */
.L_x_921:
        /* <DEDUP_REMOVED lines=67> */
.L_x_939:
[----:B------:R-:W-:Y:S01]  /*d940*/  ULEA UR5, UR36, UR37, 0x3 ;  /* 0x0000002524057291 */ /* 0x000fe2000f8e183f */
[----:B------:R-:W-:-:S05]  /*d950*/  IMAD.U32 R0, RZ, RZ, UR39 ;  /* 0x00000027ff007e24 */ /* 0x000fca000f8e00ff */
[----:B------:R-:W-:-:S04]  /*d960*/  SHF.L.U32 R0, R0, 0x1f, RZ ;  /* 0x0000001f00007819 */ /* 0x000fc800000006ff */
[----:B------:R1:W2:Y:S01]  /*d970*/  SYNCS.PHASECHK.TRANS64.TRYWAIT P1, [UR5+0x2a850], R0 ;  /* 0x02a85000ff0075a7 */ /* 0x0002a20008020145 */
[----:B------:R-:W-:Y:S05]  /*d980*/  @!P0 BRA `(.L_x_940) ;  /* 0x0000000000048947 */ /* 0x000fea0003800000 */
[----:B------:R-:W-:Y:S01]  /*d990*/  BPT.TRAP 0x1 ;  /* 0x000000040000795c */ /* 0x000fe20000300000 */
.L_x_940:
[----:B--2---:R-:W-:Y:S05]  /*d9a0*/  @P1 BRA `(.L_x_941) ;  /* 0x0000000000081947 */ /* 0x004fea0003800000 */
[----:B------:R-:W2:Y:S02]  /*d9b0*/  SYNCS.PHASECHK.TRANS64.TRYWAIT P0, [UR5+0x2a850], R0 ;  /* 0x02a85000ff0075a7 */ /* 0x000ea40008000145 */
[----:B--2---:R-:W-:Y:S05]  /*d9c0*/  @!P0 BRA `(.L_x_942) ;  /* 0x0000005000748947 */ /* 0x004fea0003800000 */
.L_x_941:
[----:B------:R-:W-:Y:S01]  /*d9d0*/  UIADD3 UR37, UR37, 0x400, URZ ;  /* 0x0000040025257890 */ /* 0x000fe2000fffe03f */
[----:B------:R-:W-:Y:S01]  /*d9e0*/  WARPGROUP.ARRIVE ;  /* 0x00000000000079c5 */ /* 0x000fe20000000000 */
[----:B------:R-:W-:Y:S01]  /*d9f0*/  UMOV UR7, 0x40000040 ;  /* 0x4000004000077882 */ /* 0x000fe20000000000 */
[----:B-12---:R-:W1:Y:S01]  /*da00*/  SHFL.BFLY PT, R0, R5, 0x2, 0x1f ;  /* 0x0c401f0005007f89 */ /* 0x006e6200000e0000 */
[----:B------:R-:W-:Y:S01]  /*da10*/  USHF.R.U32.HI UR37, URZ, 0x4, UR37 ;  /* 0x000000043f257899 */ /* 0x000fe20008011625 */
[----:B------:R-:W-:Y:S02]  /*da20*/  IMAD.U32 R11, RZ, RZ, UR5 ;  /* 0x00000005ff0b7e24 */ /* 0x000fe4000f8e00ff */
[----:B------:R-:W2:Y:S01]  /*da30*/  SHFL.BFLY PT, R3, R12, 0x2, 0x1f ;  /* 0x0c401f000c037f89 */ /* 0x000ea200000e0000 */
[----:B------:R-:W-:Y:S01]  /*da40*/  ULOP3.LUT UR37, UR37, 0x3fff, URZ, 0xc0, !UPT ;  /* 0x00003fff25257892 */ /* 0x000fe2000f8ec03f */
[----:B------:R-:W-:Y:S01]  /*da50*/  VIADD R164, R164, 0x1 ;  /* 0x00000001a4a47836 */ /* 0x000fe20000000000 */
[----:B------:R-:W3:Y:S02]  /*da60*/  S2R R8, SR_TID.X ;  /* 0x0000000000087919 */ /* 0x000ee40000002100 */
[----:B------:R-:W-:-:S04]  /*da70*/  ULOP3.LUT UR4, UR37, 0x3000000, URZ, 0xfc, !UPT ;  /* 0x0300000025047892 */ /* 0x000fc8000f8efc3f */
[----:B------:R-:W-:Y:S02]  /*da80*/  UIMAD UR4, UR36, 0x600, UR4 ;  /* 0x00000600240478a4 */ /* 0x000fe4000f8e0204 */
[----:B------:R-:W-:-:S04]  /*da90*/  UIADD3 UR36, UR36, 0x1, URZ ;  /* 0x0000000124247890 */ /* 0x000fc8000fffe03f */
[----:B------:R-:W-:Y:S01]  /*daa0*/  UISETP.NE.AND UP0, UPT, UR36, 0x2, UPT ;  /* 0x000000022400788c */ /* 0x000fe2000bf05270 */
[----:B------:R-:W-:Y:S02]  /*dab0*/  UMOV UR6, UR4 ;  /* 0x0000000400067c82 */ /* 0x000fe40008000000 */
[----:B------:R-:W-:Y:S01]  /*dac0*/  HGMMA.64x128x16.F32 R24, R156, gdesc[UR4].tnspB, R24, gsb0 ;  /* 0x41e000049c187df0 */ /* 0x000fe20008000818 */
[----:B------:R-:W-:Y:S01]  /*dad0*/  UIADD3 UR6, UR4, 0x80, URZ ;  /* 0x0000008004067890 */ /* 0x000fe2000fffe03f */
[----:B-1----:R-:W-:Y:S01]  /*dae0*/  FADD.FTZ R2, R0, R5 ;  /* 0x0000000500027221 */ /* 0x002fe20000010000 */
[----:B------:R-:W-:Y:S01]  /*daf0*/  UMOV UR7, 0x40000040 ;  /* 0x4000004000077882 */ /* 0x000fe20000000000 */
[----:B------:R-:W-:Y:S01]  /*db00*/  CS2R R4, SRZ ;  /* 0x0000000000047805 */ /* 0x000fe2000001ff00 */
[----:B--2---:R-:W-:Y:S01]  /*db10*/  FADD.FTZ R3, R3, R12 ;  /* 0x0000000c03037221 */ /* 0x004fe20000010000 */
[----:B------:R-:W-:Y:S01]  /*db20*/  USEL UR36, UR36, URZ, UP0 ;  /* 0x0000003f24247287 */ /* 0x000fe20008000000 */
[----:B------:R-:W1:Y:S04]  /*db30*/  SHFL.BFLY PT, R7, R2, 0x1, 0x1f ;  /* 0x0c201f0002077f89 */ /* 0x000e6800000e0000 */
[----:B------:R-:W2:Y:S01]  /*db40*/  SHFL.BFLY PT, R0, R3, 0x1, 0x1f ;  /* 0x0c201f0003007f89 */ /* 0x000ea200000e0000 */
[----:B---3--:R-:W-:Y:S01]  /*db50*/  LOP3.LUT P2, RZ, R8, 0x7f, RZ, 0xc0, !PT ;  /* 0x0000007f08ff7812 */ /* 0x008fe2000784c0ff */
[----:B-1----:R-:W-:Y:S01]  /*db60*/  FADD.FTZ R10, R2, R7 ;  /* 0x00000007020a7221 */ /* 0x002fe20000010000 */
[----:B------:R-:W-:-:S02]  /*db70*/  IMAD.MOV.U32 R2, RZ, RZ, -0x800000 ;  /* 0xff800000ff027424 */ /* 0x000fc400078e00ff */
[----:B--2---:R-:W-:Y:S02]  /*db80*/  FADD.FTZ R9, R3, R0 ;  /* 0x0000000003097221 */ /* 0x004fe40000010000 */
[----:B------:R-:W-:Y:S01]  /*db90*/  FSETP.NE.FTZ.AND P1, PT, R10, RZ, PT ;  /* 0x000000ff0a00720b */ /* 0x000fe20003f35000 */
[----:B------:R-:W-:Y:S02]  /*dba0*/  IMAD.MOV.U32 R0, RZ, RZ, -0x800000 ;  /* 0xff800000ff007424 */ /* 0x000fe400078e00ff */
[----:B------:R-:W-:-:S10]  /*dbb0*/  FSETP.NE.FTZ.AND P0, PT, R9, RZ, PT ;  /* 0x000000ff0900720b */ /* 0x000fd40003f15000 */
[----:B------:R-:W1:Y:S03]  /*dbc0*/  @P1 MUFU.LG2 R7, R10 ;  /* 0x0000000a00071308 */ /* 0x000e660000000c00 */
[C---:B------:R-:W-:Y:S01]  /*dbd0*/  @P0 FMUL.FTZ R3, R21.reuse, 0.69314718246459960938 ;  /* 0x3f31721815030820 */ /* 0x040fe20000410000 */
[----:B------:R-:W-:-:S04]  /*dbe0*/  @P1 FMUL.FTZ R21, R21, 0.69314718246459960938 ;  /* 0x3f31721815151820 */ /* 0x000fc80000410000 */
[----:B------:R-:W2:Y:S08]  /*dbf0*/  @P0 MUFU.LG2 R6, R9 ;  /* 0x0000000900060308 */ /* 0x000eb00000000c00 */
[----:B------:R-:W3:Y:S01]  /*dc00*/  @P0 MUFU.RCP R4, R9 ;  /* 0x0000000900040308 */ /* 0x000ee20000001000 */
[----:B-1----:R-:W-:Y:S01]  /*dc10*/  @P1 FMUL.FTZ R8, R7, 0.69314718246459960938 ;  /* 0x3f31721807081820 */ /* 0x002fe20000410000 */
[----:B------:R-:W-:-:S03]  /*dc20*/  @!P2 VIADD R7, R11, 0x2a860 ;  /* 0x0002a8600b07a836 */ /* 0x000fc60000000000 */
[----:B------:R-:W-:Y:S02]  /*dc30*/  @P1 FFMA.FTZ R0, R21, R15, R8 ;  /* 0x0000000f15001223 */ /* 0x000fe40000010008 */
[----:B------:R-:W-:Y:S01]  /*dc40*/  @!P2 PRMT R7, RZ, 0x654, R7 ;  /* 0x00000654ff07a816 */ /* 0x000fe20000000007 */
[----:B------:R1:W4:Y:S01]  /*dc50*/  @P1 MUFU.RCP R5, R10 ;  /* 0x0000000a00051308 */ /* 0x0003220000001000 */
[----:B--2---:R-:W-:-:S04]  /*dc60*/  @P0 FMUL.FTZ R6, R6, 0.69314718246459960938 ;  /* 0x3f31721806060820 */ /* 0x004fc80000410000 */
[----:B------:R-:W-:Y:S01]  /*dc70*/  @P0 FFMA.FTZ R2, R3, R14, R6 ;  /* 0x0000000e03020223 */ /* 0x000fe20000010006 */
[----:B------:R-:W-:Y:S01]  /*dc80*/  PLOP3.LUT P0, PT, PT, PT, PT, 0x8, 0x0 ;  /* 0x000000000000781c */ /* 0x000fe20003f0e170 */
        /* <DEDUP_REMOVED lines=21> */
[----:B------:R-:W-:-:S04]  /*dde0*/  USEL UR4, URZ, 0x1, UP0 ;  /* 0x000000013f047887 */ /* 0x000fc80008000000 */
[----:B------:R-:W-:Y:S01]  /*ddf0*/  ULOP3.LUT UR39, UR39, UR4, URZ, 0x3c, !UPT ;  /* 0x0000000427277292 */ /* 0x000fe2000f8e3c3f */
[----:B------:R-:W-:Y:S02]  /*de00*/  WARPGROUP.DEPBAR.LE gsb0, 0x0 ;  /* 0x00008000000079c5 */ /* 0x000fe40000010000 */
[----:B------:R-:W-:-:S06]  /*de10*/  WARPGROUP.ARRIVE ;  /* 0x00000000000079c5 */ /* 0x000fcc0000000000 */
[----:B------:R-:W-:Y:S03]  /*de20*/  HGMMA.64x128x16.F32 R24, R136, gdesc[UR4].tnspB, R24, gsb0 ;  /* 0x41e0000488187df0 */ /* 0x000fe60008000818 */
[----:B------:R-:W-:Y:S02]  /*de30*/  WARPGROUP.DEPBAR.LE gsb0, 0x0 ;  /* 0x00008000000079c5 */ /* 0x000fe40000010000 */
[-C--:B---3--:R-:W-:Y:S01]  /*de40*/  FMUL.FTZ R3, R28, R4.reuse ;  /* 0x000000041c037220 */ /* 0x088fe20000410000 */
[-C--:B------:R-:W-:Y:S01]  /*de50*/  FMUL.FTZ R6, R29, R4.reuse ;  /* 0x000000041d067220 */ /* 0x080fe20000410000 */
[----:B------:R2:W-:Y:S01]  /*de60*/  @!P2 SYNCS.ARRIVE.TRANS64.RED.A1T0 RZ, [R7+URZ], RZ ;  /* 0x000000ff07ffa9a7 */ /* 0x0005e2000810043f */
[-C--:B-1----:R-:W-:Y:S01]  /*de70*/  FMUL.FTZ R10, R24, R4.reuse ;  /* 0x00000004180a7220 */ /* 0x082fe20000410000 */
        /* <DEDUP_REMOVED lines=29> */
[-C--:B----4-:R-:W-:Y:S01]  /*e050*/  FMUL.FTZ R9, R26, R5.reuse ;  /* 0x000000051a097220 */ /* 0x090fe20000410000 */
[-C--:B------:R-:W-:Y:S01]  /*e060*/  FMUL.FTZ R8, R27, R5.reuse ;  /* 0x000000051b087220 */ /* 0x080fe20000410000 */
[-C--:B------:R-:W-:Y:S01]  /*e070*/  FMUL.FTZ R30, R30, R5.reuse ;  /* 0x000000051e1e7220 */ /* 0x080fe20000410000 */
[-C--:B--2---:R-:W-:Y:S01]  /*e080*/  FMUL.FTZ R7, R31, R5.reuse ;  /* 0x000000051f077220 */ /* 0x084fe20000410000 */
        /* <DEDUP_REMOVED lines=27> */
[----:B------:R-:W-:-:S07]  /*e240*/  FMUL.FTZ R87, R87, R5 ;  /* 0x0000000557577220 */ /* 0x000fce0000410000 */
.L_x_872:
[----:B------:R-:W1:Y:S08]  /*e250*/  S2UR UR4, SR_CgaCtaId ;  /* 0x00000000000479c3 */ /* 0x000e700000008800 */
[----:B------:R-:W-:Y:S06]  /*e260*/  BAR.SYNC.DEFER_BLOCKING 0x5, 0x120 ;  /* 0x0144800000007b1d */ /* 0x000fec0000010000 */
[----:B------:R-:W-:-:S02]  /*e270*/  UMOV UR37, 0x400 ;  /* 0x0000040000257882 */ /* 0x000fc40000000000 */
[----:B-1----:R-:W-:-:S09]  /*e280*/  ULEA UR37, UR4, UR37, 0x18 ;  /* 0x0000002504257291 */ /* 0x002fd2000f8ec03f */
[----:B------:R-:W1:Y:S02]  /*e290*/  LDS R4, [UR37+0x2a8d0] ;  /* 0x02a8d025ff047984 */ /* 0x000e640008000800 */
[----:B-1----:R-:W-:Y:S01]  /*e2a0*/  R2UR UR4, R4 ;  /* 0x00000000040472ca */ /* 0x002fe200000e0000 */
[----:B------:R-:W-:Y:S06]  /*e2b0*/  BAR.ARV 0x4, 0x120 ;  /* 0x0104800000007b1d */ /* 0x000fec0000002000 */
[----:B------:R-:W-:Y:S08]  /*e2c0*/  @P0 BRA `(.L_x_943) ;  /* 0x0000000800500947 */ /* 0x000ff00003800000 */
[----:B------:R-:W-:Y:S01]  /*e2d0*/  VIADD R31, R167, UR42 ;  /* 0x0000002aa71f7c36 */ /* 0x000fe20008000000 */
[C---:B------:R-:W-:Y:S01]  /*e2e0*/  LOP3.LUT R5, R22.reuse, 0x380, RZ, 0xc0, !PT ;  /* 0x0000038016057812 */ /* 0x040fe200078ec0ff */
[----:B------:R-:W-:Y:S01]  /*e2f0*/  BAR.SYNC.DEFER_BLOCKING 0x1, 0x100 ;  /* 0x0044000000007b1d */ /* 0x000fe20000010000 */
[C---:B------:R-:W-:Y:S01]  /*e300*/  IADD3 R27, P2, R22.reuse, 0x20, RZ ;  /* 0x00000020161b7810 */ /* 0x040fe20007f5e0ff */
[----:B------:R-:W-:Y:S01]  /*e310*/  VIADD R4, R31, 0x8 ;  /* 0x000000081f047836 */ /* 0x000fe20000000000 */
[C---:B------:R-:W-:Y:S01]  /*e320*/  IADD3 R11, P6, R22.reuse, 0x40, RZ ;  /* 0x00000040160b7810 */ /* 0x040fe20007fde0ff */
[----:B------:R-:W-:Y:S01]  /*e330*/  USHF.R.S32.HI UR5, URZ, 0x1f, UR43 ;  /* 0x0000001f3f057899 */ /* 0x000fe2000801142b */
[----:B------:R-:W-:Y:S01]  /*e340*/  IADD3 R15, P4, R22, 0x4000, RZ ;  /* 0x00004000160f7810 */ /* 0x000fe20007f9e0ff */
[----:B------:R-:W-:Y:S01]  /*e350*/  ULDC UR10, c[0x0][0xa88] ;  /* 0x0002a200000a7ab9 */ /* 0x000fe20000000800 */
[----:B------:R-:W-:Y:S01]  /*e360*/  LOP3.LUT P0, RZ, R166, 0x3, RZ, 0xc0, !PT ;  /* 0x00000003a6ff7812 */ /* 0x000fe2000780c0ff */
[----:B------:R-:W1:Y:S01]  /*e370*/  LDC.64 R72, c[0x0][0xb78] ;  /* 0x0002de00ff487b82 */ /* 0x000e620000000a00 */
[----:B------:R-:W-:Y:S01]  /*e380*/  SHF.R.U64 R5, R5, 0x3, RZ ;  /* 0x0000000305057819 */ /* 0x000fe200000012ff */
[----:B------:R-:W-:Y:S01]  /*e390*/  ULDC.64 UR8, c[0x0][0xb70] ;  /* 0x0002dc0000087ab9 */ /* 0x000fe20000000a00 */
[----:B------:R-:W-:Y:S01]  /*e3a0*/  LOP3.LUT R26, R27, 0x380, RZ, 0xc0, !PT ;  /* 0x000003801b1a7812 */ /* 0x000fe200078ec0ff */
[----:B------:R-:W-:Y:S01]  /*e3b0*/  UIMAD UR5, UR5, UR8, URZ ;  /* 0x00000008050572a4 */ /* 0x000fe2000f8e023f */
[----:B------:R-:W-:Y:S01]  /*e3c0*/  LOP3.LUT R24, R11, 0x380, RZ, 0xc0, !PT ;  /* 0x000003800b187812 */ /* 0x000fe200078ec0ff */
[----:B------:R-:W-:Y:S01]  /*e3d0*/  UIMAD.WIDE.U32 UR6, UR43, UR8, URZ ;  /* 0x000000082b0672a5 */ /* 0x000fe2000f8e003f */
[----:B------:R-:W-:Y:S01]  /*e3e0*/  LOP3.LUT R14, R15, 0x380, RZ, 0xc0, !PT ;  /* 0x000003800f0e7812 */ /* 0x000fe200078ec0ff */
[----:B------:R-:W-:Y:S01]  /*e3f0*/  UIMAD UR5, UR43, UR9, UR5 ;  /* 0x000000092b0572a4 */ /* 0x000fe2000f8e0205 */
[----:B------:R-:W-:Y:S01]  /*e400*/  ISETP.GE.OR P1, PT, R4, UR10, P0 ;  /* 0x0000000a04007c0c */ /* 0x000fe20008726670 */
[----:B------:R-:W-:Y:S01]  /*e410*/  USHF.R.S32.HI UR8, URZ, 0x1f, UR44 ;  /* 0x0000001f3f087899 */ /* 0x000fe2000801142c */
[----:B------:R-:W-:Y:S01]  /*e420*/  IADD3 R21, P5, R22, 0x60, RZ ;  /* 0x0000006016157810 */ /* 0x000fe20007fbe0ff */
[----:B------:R-:W-:Y:S01]  /*e430*/  UIADD3 UR5, UR7, UR5, URZ ;  /* 0x0000000507057290 */ /* 0x000fe2000fffe03f */
[----:B------:R-:W-:Y:S01]  /*e440*/  LOP3.LUT R4, R5, R22, RZ, 0x3c, !PT ;  /* 0x0000001605047212 */ /* 0x000fe200078e3cff */
[----:B------:R-:W-:Y:S01]  /*e450*/  IMAD.MOV.U32 R5, RZ, RZ, R23 ;  /* 0x000000ffff057224 */ /* 0x000fe200078e0017 */
[----:B------:R-:W-:-:S02]  /*e460*/  SHF.R.U64 R26, R26, 0x3, RZ ;  /* 0x000000031a1a7819 */ /* 0x000fc400000012ff */
[----:B------:R-:W-:Y:S02]  /*e470*/  SHF.R.U64 R24, R24, 0x3, RZ ;  /* 0x0000000318187819 */ /* 0x000fe400000012ff */
[----:B------:R-:W-:Y:S02]  /*e480*/  SHF.R.U64 R14, R14, 0x3, RZ ;  /* 0x000000030e0e7819 */ /* 0x000fe400000012ff */
[----:B------:R-:W-:Y:S02]  /*e490*/  LOP3.LUT R20, R21, 0x380, RZ, 0xc0, !PT ;  /* 0x0000038015147812 */ /* 0x000fe400078ec0ff */
[----:B------:R-:W-:Y:S01]  /*e4a0*/  LOP3.LUT R26, R26, R27, RZ, 0x3c, !PT ;  /* 0x0000001b1a1a7212 */ /* 0x000fe200078e3cff */
[----:B------:R-:W-:Y:S01]  /*e4b0*/  IMAD.X R27, RZ, RZ, R23, P2 ;  /* 0x000000ffff1b7224 */ /* 0x000fe200010e0617 */
[----:B------:R-:W-:Y:S02]  /*e4c0*/  LOP3.LUT R24, R24, R11, RZ, 0x3c, !PT ;  /* 0x0000000b18187212 */ /* 0x000fe400078e3cff */
[----:B------:R-:W-:-:S02]  /*e4d0*/  LOP3.LUT R14, R14, R15, RZ, 0x3c, !PT ;  /* 0x0000000f0e0e7212 */ /* 0x000fc400078e3cff */
[----:B------:R-:W-:Y:S02]  /*e4e0*/  MOV R11, R4 ;  /* 0x00000004000b7202 */ /* 0x000fe40000000f00 */
[----:B------:R-:W-:Y:S02]  /*e4f0*/  IADD3 R15, P2, R22, 0x4040, RZ ;  /* 0x00004040160f7810 */ /* 0x000fe40007f5e0ff */
[----:B------:R-:W-:Y:S02]  /*e500*/  SHF.R.U64 R20, R20, 0x3, RZ ;  /* 0x0000000314147819 */ /* 0x000fe400000012ff */
[----:B------:R-:W-:Y:S01]  /*e510*/  F2FP.F16.F32.PACK_AB R4, R25, R10 ;  /* 0x0000000a1904723e */ /* 0x000fe200000000ff */
[----:B------:R-:W-:Y:S01]  /*e520*/  IMAD.X R25, RZ, RZ, R23, P6 ;  /* 0x000000ffff197224 */ /* 0x000fe200030e0617 */
[----:B------:R-:W-:Y:S02]  /*e530*/  IADD3 R17, P6, R22, 0x4060, RZ ;  /* 0x0000406016117810 */ /* 0x000fe40007fde0ff */
[----:B------:R-:W-:-:S02]  /*e540*/  LOP3.LUT R10, R15, 0x380, RZ, 0xc0, !PT ;  /* 0x000003800f0a7812 */ /* 0x000fc400078ec0ff */
[----:B------:R-:W-:Y:S01]  /*e550*/  LOP3.LUT R20, R20, R21, RZ, 0x3c, !PT ;  /* 0x0000001514147212 */ /* 0x000fe200078e3cff */
[--C-:B------:R-:W-:Y:S01]  /*e560*/  IMAD.X R21, RZ, RZ, R23.reuse, P5 ;  /* 0x000000ffff157224 */ /* 0x100fe200028e0617 */
[----:B------:R-:W-:Y:S02]  /*e570*/  IADD3 R13, P3, R22, 0x4020, RZ ;  /* 0x00004020160d7810 */ /* 0x000fe40007f7e0ff */
[----:B------:R-:W-:Y:S01]  /*e580*/  F2FP.F16.F32.PACK_AB R5, R8, R9 ;  /* 0x000000090805723e */ /* 0x000fe200000000ff */
[----:B------:R-:W-:Y:S01]  /*e590*/  IMAD.X R9, RZ, RZ, R23, P6 ;  /* 0x000000ffff097224 */ /* 0x000fe200030e0617 */
[----:B------:R-:W-:Y:S02]  /*e5a0*/  F2FP.F16.F32.PACK_AB R6, R6, R3 ;  /* 0x000000030606723e */ /* 0x000fe400000000ff */
[----:B------:R-:W-:Y:S02]  /*e5b0*/  F2FP.F16.F32.PACK_AB R7, R7, R30 ;  /* 0x0000001e0707723e */ /* 0x000fe400000000ff */
[----:B------:R-:W-:-:S02]  /*e5c0*/  LOP3.LUT R8, R17, 0x380, RZ, 0xc0, !PT ;  /* 0x0000038011087812 */ /* 0x000fc400078ec0ff */
[----:B------:R-:W-:Y:S01]  /*e5d0*/  SHF.R.U64 R10, R10, 0x3, RZ ;  /* 0x000000030a0a7819 */ /* 0x000fe200000012ff */
[----:B------:R2:W-:Y:S01]  /*e5e0*/  STSM.16.M88.4 [R11], R4 ;  /* 0x000000040b007844 */ /* 0x0005e20000000200 */
[----:B------:R-:W-:Y:S02]  /*e5f0*/  LOP3.LUT R12, R13, 0x380, RZ, 0xc0, !PT ;  /* 0x000003800d0c7812 */ /* 0x000fe400078ec0ff */
[----:B------:R-:W-:Y:S02]  /*e600*/  MOV R27, R26 ;  /* 0x0000001a001b7202 */ /* 0x000fe40000000f00 */
[----:B------:R-:W-:Y:S02]  /*e610*/  MOV R26, R24 ;  /* 0x00000018001a7202 */ /* 0x000fe40000000f00 */
[----:B------:R-:W-:Y:S02]  /*e620*/  SHF.R.U64 R8, R8, 0x3, RZ ;  /* 0x0000000308087819 */ /* 0x000fe400000012ff */
[----:B------:R-:W-:Y:S01]  /*e630*/  MOV R25, R20 ;  /* 0x0000001400197202 */ /* 0x000fe20000000f00 */
[----:B------:R-:W-:Y:S01]  /*e640*/  IMAD.U32 R21, RZ, RZ, UR7 ;  /* 0x00000007ff157e24 */ /* 0x000fe2000f8e00ff */
[----:B------:R-:W-:Y:S01]  /*e650*/  LOP3.LUT R10, R10, R15, RZ, 0x3c, !PT ;  /* 0x0000000f0a0a7212 */ /* 0x000fe200078e3cff */
[----:B------:R-:W-:Y:S01]  /*e660*/  IMAD.U32 R20, RZ, RZ, UR6 ;  /* 0x00000006ff147e24 */ /* 0x000fe2000f8e00ff */
[----:B------:R-:W-:Y:S01]  /*e670*/  SHF.R.U64 R12, R12, 0x3, RZ ;  /* 0x000000030c0c7819 */ /* 0x000fe200000012ff */
[----:B------:R-:W-:Y:S01]  /*e680*/  IMAD.U32 R21, RZ, RZ, UR5 ;  /* 0x00000005ff157e24 */ /* 0x000fe2000f8e00ff */
[----:B------:R-:W-:Y:S01]  /*e690*/  LOP3.LUT R8, R8, R17, RZ, 0x3c, !PT ;  /* 0x0000001108087212 */ /* 0x000fe200078e3cff */
[----:B--2---:R-:W-:Y:S01]  /*e6a0*/  IMAD.X R11, RZ, RZ, R23, P2 ;  /* 0x000000ffff0b7224 */ /* 0x004fe200010e0617 */
[----:B------:R-:W-:Y:S01]  /*e6b0*/  F2FP.F16.F32.PACK_AB R4, R33, R32 ;  /* 0x000000202104723e */ /* 0x000fe200000000ff */
[C---:B-1----:R-:W-:Y:S01]  /*e6c0*/  IMAD.WIDE.U32 R20, R72.reuse, UR44, R20 ;  /* 0x0000002c48147c25 */ /* 0x042fe2000f8e0014 */
[----:B------:R-:W-:Y:S01]  /*e6d0*/  F2FP.F16.F32.PACK_AB R5, R35, R34 ;  /* 0x000000222305723e */ /* 0x000fe200000000ff */
[----:B------:R-:W-:Y:S01]  /*e6e0*/  ULDC.64 UR6, c[0x0][0xb40] ;  /* 0x0002d00000067ab9 */ /* 0x000fe20000000a00 */
[----:B------:R-:W-:Y:S01]  /*e6f0*/  MOV R17, R10 ;  /* 0x0000000a00117202 */ /* 0x000fe20000000f00 */
[----:B------:R-:W-:Y:S01]  /*e700*/  IMAD R10, R72, UR8, RZ ;  /* 0x00000008480a7c24 */ /* 0x000fe2000f8e02ff */
[----:B------:R-:W-:Y:S01]  /*e710*/  F2FP.F16.F32.PACK_AB R6, R37, R36 ;  /* 0x000000242506723e */ /* 0x000fe200000000ff */
[--C-:B------:R-:W-:Y:S01]  /*e720*/  IMAD.X R15, RZ, RZ, R23.reuse, P4 ;  /* 0x000000ffff0f7224 */ /* 0x100fe200020e0617 */
[----:B------:R-:W-:Y:S01]  /*e730*/  F2FP.F16.F32.PACK_AB R7, R39, R38 ;  /* 0x000000262707723e */ /* 0x000fe200000000ff */
[----:B------:R-:W-:Y:S01]  /*e740*/  IMAD R30, R73, UR44, R10 ;  /* 0x0000002c491e7c24 */ /* 0x000fe2000f8e020a */
[----:B------:R-:W-:Y:S01]  /*e750*/  LOP3.LUT R12, R12, R13, RZ, 0x3c, !PT ;  /* 0x0000000d0c0c7212 */ /* 0x000fe200078e3cff */
[----:B------:R-:W-:Y:S01]  /*e760*/  IMAD.X R13, RZ, RZ, R23, P3 ;  /* 0x000000ffff0d7224 */ /* 0x000fe200018e0617 */
[----:B------:R-:W-:Y:S01]  /*e770*/  MOV R3, R8 ;  /* 0x0000000800037202 */ /* 0x000fe20000000f00 */
[----:B------:R1:W-:Y:S01]  /*e780*/  STSM.16.M88.4 [R27], R4 ;  /* 0x000000041b007844 */ /* 0x0003e20000000200 */
[----:B------:R-:W-:-:S02]  /*e790*/  IADD3 R20, P2, R31, R20, RZ ;  /* 0x000000141f147210 */ /* 0x000fc40007f5e0ff */
[----:B------:R-:W-:Y:S02]  /*e7a0*/  MOV R24, R14 ;  /* 0x0000000e00187202 */ /* 0x000fe40000000f00 */
[----:B------:R-:W-:Y:S02]  /*e7b0*/  MOV R19, R12 ;  /* 0x0000000c00137202 */ /* 0x000fe40000000f00 */
[----:B------:R-:W-:Y:S02]  /*e7c0*/  F2FP.F16.F32.PACK_AB R8, R41, R40 ;  /* 0x000000282908723e */ /* 0x000fe400000000ff */
[----:B------:R-:W-:Y:S02]  /*e7d0*/  F2FP.F16.F32.PACK_AB R9, R43, R42 ;  /* 0x0000002a2b09723e */ /* 0x000fe400000000ff */
[----:B------:R-:W-:Y:S02]  /*e7e0*/  F2FP.F16.F32.PACK_AB R10, R45, R44 ;  /* 0x0000002c2d0a723e */ /* 0x000fe400000000ff */
[----:B------:R-:W-:-:S02]  /*e7f0*/  F2FP.F16.F32.PACK_AB R11, R47, R46 ;  /* 0x0000002e2f0b723e */ /* 0x000fc400000000ff */
[----:B------:R-:W-:Y:S02]  /*e800*/  F2FP.F16.F32.PACK_AB R12, R49, R48 ;  /* 0x00000030310c723e */ /* 0x000fe400000000ff */
[----:B-1----:R-:W-:Y:S01]  /*e810*/  SHF.R.S32.HI R27, RZ, 0x1f, R31 ;  /* 0x0000001fff1b7819 */ /* 0x002fe2000001141f */
[----:B------:R-:W-:Y:S01]  /*e820*/  STSM.16.M88.4 [R26], R8 ;  /* 0x000000081a007844 */ /* 0x000fe20000000200 */
[----:B------:R-:W-:Y:S02]  /*e830*/  F2FP.F16.F32.PACK_AB R13, R51, R50 ;  /* 0x00000032330d723e */ /* 0x000fe400000000ff */
[----:B------:R-:W-:Y:S02]  /*e840*/  F2FP.F16.F32.PACK_AB R14, R53, R52 ;  /* 0x00000034350e723e */ /* 0x000fe400000000ff */
[----:B------:R-:W-:Y:S02]  /*e850*/  F2FP.F16.F32.PACK_AB R15, R55, R54 ;  /* 0x00000036370f723e */ /* 0x000fe400000000ff */
[----:B------:R-:W-:-:S02]  /*e860*/  F2FP.F16.F32.PACK_AB R64, R65, R64 ;  /* 0x000000404140723e */ /* 0x000fc400000000ff */
[----:B------:R-:W-:Y:S01]  /*e870*/  F2FP.F16.F32.PACK_AB R4, R57, R56 ;  /* 0x000000383904723e */ /* 0x000fe200000000ff */
[----:B------:R-:W-:Y:S01]  /*e880*/  STSM.16.M88.4 [R25], R12 ;  /* 0x0000000c19007844 */ /* 0x000fe20000000200 */
[----:B------:R-:W-:Y:S02]  /*e890*/  F2FP.F16.F32.PACK_AB R5, R59, R58 ;  /* 0x0000003a3b05723e */ /* 0x000fe400000000ff */
[----:B------:R-:W-:Y:S02]  /*e8a0*/  F2FP.F16.F32.PACK_AB R6, R61, R60 ;  /* 0x0000003c3d06723e */ /* 0x000fe400000000ff */
[----:B------:R-:W-:Y:S02]  /*e8b0*/  F2FP.F16.F32.PACK_AB R7, R63, R62 ;  /* 0x0000003e3f07723e */ /* 0x000fe400000000ff */
[----:B------:R-:W-:Y:S02]  /*e8c0*/  F2FP.F16.F32.PACK_AB R65, R67, R66 ;  /* 0x000000424341723e */ /* 0x000fe400000000ff */
[----:B------:R-:W-:Y:S01]  /*e8d0*/  ISETP.GE.OR P0, PT, R31, UR10, P0 ;  /* 0x0000000a1f007c0c */ /* 0x000fe20008706670 */
[----:B------:R1:W-:Y:S01]  /*e8e0*/  STSM.16.M88.4 [R24], R4 ;  /* 0x0000000418007844 */ /* 0x0003e20000000200 */
[----:B------:R-:W-:-:S02]  /*e8f0*/  IADD3.X R27, R27, R21, R30, P2, !PT ;  /* 0x000000151b1b7210 */ /* 0x000fc400017fe41e */
[----:B------:R-:W-:Y:S01]  /*e900*/  F2FP.F16.F32.PACK_AB R66, R69, R68 ;  /* 0x000000444542723e */ /* 0x000fe200000000ff */
[----:B------:R-:W2:Y:S01]  /*e910*/  SHFL.IDX PT, R6, R169, RZ, 0x1f ;  /* 0x00001fffa9067589 */ /* 0x000ea200000e0000 */
[----:B------:R-:W-:Y:S02]  /*e920*/  F2FP.F16.F32.PACK_AB R67, R71, R70 ;  /* 0x000000464743723e */ /* 0x000fe400000000ff */
[----:B------:R-:W-:Y:S02]  /*e930*/  F2FP.F16.F32.PACK_AB R28, R28, R29 ;  /* 0x0000001d1c1c723e */ /* 0x000fe400000000ff */
[----:B------:R-:W-:Y:S01]  /*e940*/  F2FP.F16.F32.PACK_AB R80, R81, R80 ;  /* 0x000000505150723e */ /* 0x000fe200000000ff */
[----:B------:R3:W-:Y:S01]  /*e950*/  STSM.16.M88.4 [R19], R64 ;  /* 0x0000004013007844 */ /* 0x0007e20000000200 */
[----:B------:R-:W-:Y:S02]  /*e960*/  F2FP.F16.F32.PACK_AB R29, R75, R74 ;  /* 0x0000004a4b1d723e */ /* 0x000fe400000000ff */
[----:B------:R-:W-:-:S02]  /*e970*/  F2FP.F16.F32.PACK_AB R30, R77, R76 ;  /* 0x0000004c4d1e723e */ /* 0x000fc400000000ff */
[----:B------:R-:W-:Y:S02]  /*e980*/  F2FP.F16.F32.PACK_AB R31, R79, R78 ;  /* 0x0000004e4f1f723e */ /* 0x000fe400000000ff */
[----:B------:R-:W-:Y:S02]  /*e990*/  F2FP.F16.F32.PACK_AB R81, R83, R82 ;  /* 0x000000525351723e */ /* 0x000fe400000000ff */
[----:B------:R-:W-:Y:S01]  /*e9a0*/  F2FP.F16.F32.PACK_AB R82, R85, R84 ;  /* 0x000000545552723e */ /* 0x000fe200000000ff */
[----:B------:R3:W-:Y:S01]  /*e9b0*/  STSM.16.M88.4 [R17], R28 ;  /* 0x0000001c11007844 */ /* 0x0007e20000000200 */
[----:B------:R-:W-:Y:S02]  /*e9c0*/  F2FP.F16.F32.PACK_AB R83, R87, R86 ;  /* 0x000000565753723e */ /* 0x000fe400000000ff */
[----:B-1----:R-:W-:-:S03]  /*e9d0*/  LEA R4, P2, R20, UR6, 0x2 ;  /* 0x0000000614047c11 */ /* 0x002fc6000f8410ff */
[----:B------:R3:W-:Y:S01]  /*e9e0*/  STSM.16.M88.4 [R3], R80 ;  /* 0x0000005003007844 */ /* 0x0007e20000000200 */
[----:B------:R-:W-:Y:S01]  /*e9f0*/  LEA.HI.X R5, R20, UR7, R27, 0x2, P2 ;  /* 0x0000000714057c11 */ /* 0x000fe200090f141b */
[----:B------:R-:W-:Y:S01]  /*ea00*/  @!PT LDS RZ, [RZ] ;  /* 0x00000000fffff984 */ /* 0x000fe20000000800 */
[----:B------:R-:W-:Y:S01]  /*ea10*/  @!PT LDS RZ, [RZ] ;  /* 0x00000000fffff984 */ /* 0x000fe20000000800 */
[----:B------:R-:W-:Y:S01]  /*ea20*/  @!PT LDS RZ, [RZ] ;  /* 0x00000000fffff984 */ /* 0x000fe20000000800 */
[----:B------:R1:W-:Y:S06]  /*ea30*/  MEMBAR.ALL.CTA ;  /* 0x0000000000007992 */ /* 0x0003ec0000008000 */
[----:B-1----:R-:W1:Y:S02]  /*ea40*/  FENCE.VIEW.ASYNC.S ;  /* 0x00000000000073c6 */ /* 0x002e640000000000 */
[----:B-1----:R-:W-:Y:S06]  /*ea50*/  BAR.ARV 0x1, 0x120 ;  /* 0x0044800000007b1d */ /* 0x002fec0000002000 */
[----:B------:R3:W-:Y:S04]  /*ea60*/  @!P1 STG.E desc[UR60][R4.64+0x20], R0 ;  /* 0x0000200004009986 */ /* 0x0007e8000c10193c */
[----:B------:R3:W-:Y:S01]  /*ea70*/  @!P0 STG.E desc[UR60][R4.64], R2 ;  /* 0x0000000204008986 */ /* 0x0007e2000c10193c */
[----:B--2---:R-:W-:-:S13]  /*ea80*/  ISETP.NE.AND P0, PT, R6, 0x7, PT ;  /* 0x000000070600780c */ /* 0x004fda0003f05270 */
[----:B---3--:R-:W-:Y:S05]  /*ea90*/  @P0 BRA `(.L_x_944) ;  /* 0x0000000800740947 */ /* 0x008fea0003800000 */
[----:B------:R-:W-:Y:S01]  /*eaa0*/  BAR.SYNC.DEFER_BLOCKING 0x1, 0x120 ;  /* 0x0044800000007b1d */ /* 0x000fe20000010000 */
[----:B------:R-:W-:-:S05]  /*eab0*/  ELECT P0, URZ, PT ;  /* 0x00000000003f782f */ /* 0x000fca0003800000 */
[----:B------:R-:W-:Y:S08]  /*eac0*/  BSSY B0, `(.L_x_945) ;  /* 0x0000013000007945 */ /* 0x000ff00003800000 */
[----:B------:R-:W-:Y:S05]  /*ead0*/  @!P0 BRA `(.L_x_946) ;  /* 0x0000000000448947 */ /* 0x000fea0003800000 */
[----:B------:R-:W-:Y:S01]  /*eae0*/  ULDC.64 UR8, c[0x0][0x198] ;  /* 0x0000660000087ab9 */ /* 0x000fe20000000a00 */
[----:B------:R-:W-:Y:S02]  /*eaf0*/  UIADD3 UR5, UR37, 0x4000, URZ ;  /* 0x0000400025057890 */ /* 0x000fe4000fffe03f */
[----:B------:R-:W-:Y:S01]  /*eb00*/  UIADD3 UR6, UP0, UR8, 0x9f0, URZ ;  /* 0x000009f008067890 */ /* 0x000fe2000ff1e03f */
[----:B------:R-:W-:Y:S01]  /*eb10*/  UMOV UR41, URZ ;  /* 0x0000003f00297c82 */ /* 0x000fe20008000000 */
[----:B------:R-:W-:Y:S02]  /*eb20*/  UMOV UR45, URZ ;  /* 0x0000003f002d7c82 */ /* 0x000fe40008000000 */
[----:B------:R-:W-:Y:S01]  /*eb30*/  UIADD3.X UR7, URZ, UR9, URZ, UP0, !UPT ;  /* 0x000000093f077290 */ /* 0x000fe200087fe43f */
[----:B------:R-:W-:Y:S01]  /*eb40*/  UMOV UR40, UR37 ;  /* 0x0000002500287c82 */ /* 0x000fe20008000000 */
[----:B------:R-:W-:-:S07]  /*eb50*/  UMOV UR8, 0x40 ;  /* 0x0000004000087882 */ /* 0x000fce0000000000 */
[----:B------:R1:W-:Y:S02]  /*eb60*/  UTMASTG.5D [UR40], [UR6] ;  /* 0x00000028060073b5 */ /* 0x0003e40008020000 */
[----:B-1----:R-:W-:Y:S01]  /*eb70*/  UMOV UR40, UR5 ;  /* 0x0000000500287c82 */ /* 0x002fe20008000000 */
[----:B------:R-:W-:Y:S01]  /*eb80*/  UMOV UR41, UR8 ;  /* 0x0000000800297c82 */ /* 0x000fe20008000000 */
[----:B------:R-:W-:Y:S01]  /*eb90*/  UIADD3 UR5, UR37, 0x2a820, URZ ;  /* 0x0002a82025057890 */ /* 0x000fe2000fffe03f */
[----:B------:R1:W-:Y:S03]  /*eba0*/  UTMASTG.5D [UR40], [UR6] ;  /* 0x00000028060073b5 */ /* 0x0003e60008020000 */
[----:B------:R-:W-:Y:S01]  /*ebb0*/  UPRMT UR5, URZ, 0x654, UR5 ;  /* 0x000006543f057896 */ /* 0x000fe20008000005 */
[----:B------:R0:W-:Y:S01]  /*ebc0*/  UTMACMDFLUSH ;  /* 0x00000000000079b7 */ /* 0x0001e20000000000 */
[----:B------:R-:W-:-:S07]  /*ebd0*/  DEPBAR.LE SB0, 0x0 ;  /* 0x000080000000791a */ /* 0x000fce0000000000 */
[----:B-1----:R-:W-:Y:S03]  /*ebe0*/  SYNCS.ARRIVE.TRANS64.RED.A1T0 RZ, [UR5], RZ ;  /* 0x000000ffffff79a7 */ /* 0x002fe60008100405 */
.L_x_946:
[----:B------:R-:W-:Y:S05]  /*ebf0*/  BSYNC B0 ;  /* 0x0000000000007941 */ /* 0x000fea0003800000 */
.L_x_945:
[----:B------:R-:W-:Y:S05]  /*ec00*/  BRA `(.L_x_944) ;  /* 0x0000000800187947 */ /* 0x000fea0003800000 */
.L_x_943:
[----:B------:R-:W1:Y:S01]  /*ec10*/  LDC R12, c[0x0][0xdac] ;  /* 0x00036b00ff0c7b82 */ /* 0x000e620000000800 */
[----:B------:R-:W-:Y:S01]  /*ec20*/  ISETP.GT.AND P0, PT, R171, 0x7f, PT ;  /* 0x0000007fab00780c */ /* 0x000fe20003f04270 */
[----:B------:R-:W-:Y:S01]  /*ec30*/  USHF.R.S32.HI UR6, URZ, 0x1f, UR43 ;  /* 0x0000001f3f067899 */ /* 0x000fe2000801142b */
[----:B------:R-:W-:Y:S01]  /*ec40*/  BSSY B0, `(.L_x_947) ;  /* 0x000001b000007945 */ /* 0x000fe20003800000 */
[----:B------:R-:W-:Y:S01]  /*ec50*/  USHF.R.S32.HI UR7, URZ, 0x1f, UR44 ;  /* 0x0000001f3f077899 */ /* 0x000fe2000801142c */
[----:B------:R-:W-:-:S03]  /*ec60*/  SHF.R.S32.HI R161, RZ, 0x1f, R160 ;  /* 0x0000001fffa17819 */ /* 0x000fc600000114a0 */
[----:B------:R-:W2:Y:S08]  /*ec70*/  LDC.64 R6, c[0x0][0xae0] ;  /* 0x0002b800ff067b82 */ /* 0x000eb00000000a00 */
[----:B------:R-:W3:Y:S01]  /*ec80*/  LDC.64 R8, c[0x0][0xae8] ;  /* 0x0002ba00ff087b82 */ /* 0x000ee20000000a00 */
[----:B------:R-:W-:Y:S05]  /*ec90*/  @P0 BRA `(.L_x_948) ;  /* 0x0000000000540947 */ /* 0x000fea0003800000 */
[----:B------:R-:W4:Y:S01]  /*eca0*/  S2R R0, SR_TID.X ;  /* 0x0000000000007919 */ /* 0x000f220000002100 */
[----:B------:R-:W-:Y:S01]  /*ecb0*/  ULDC UR5, c[0x0][0xa88] ;  /* 0x0002a20000057ab9 */ /* 0x000fe20000000800 */
[----:B----4-:R-:W-:-:S04]  /*ecc0*/  IADD3 R2, R165, -0x80, R0 ;  /* 0xffffff80a5027810 */ /* 0x010fc80007ffe000 */
[----:B------:R-:W-:-:S13]  /*ecd0*/  ISETP.GE.AND P0, PT, R2, UR5, PT ;  /* 0x0000000502007c0c */ /* 0x000fda000bf06270 */
[----:B------:R-:W-:Y:S05]  /*ece0*/  @P0 BRA `(.L_x_948) ;  /* 0x0000000000400947 */ /* 0x000fea0003800000 */
[----:B------:R-:W4:Y:S01]  /*ecf0*/  LDC.64 R4, c[0x0][0xb70] ;  /* 0x0002dc00ff047b82 */ /* 0x000f220000000a00 */
[----:B------:R-:W-:Y:S01]  /*ed00*/  SHF.R.S32.HI R3, RZ, 0x1f, R2 ;  /* 0x0000001fff037819 */ /* 0x000fe20000011402 */
[----:B------:R-:W-:-:S06]  /*ed10*/  ULDC.64 UR8, c[0x0][0xb40] ;  /* 0x0002d00000087ab9 */ /* 0x000fcc0000000a00 */
[----:B------:R-:W5:Y:S01]  /*ed20*/  LDC.64 R10, c[0x0][0xb78] ;  /* 0x0002de00ff0a7b82 */ /* 0x000f620000000a00 */
[C---:B----4-:R-:W-:Y:S02]  /*ed30*/  IMAD R0, R4.reuse, UR6, RZ ;  /* 0x0000000604007c24 */ /* 0x050fe4000f8e02ff */
[----:B------:R-:W-:-:S04]  /*ed40*/  IMAD.WIDE.U32 R2, R4, UR43, R2 ;  /* 0x0000002b04027c25 */ /* 0x000fc8000f8e0002 */
[----:B------:R-:W-:Y:S02]  /*ed50*/  IMAD R5, R5, UR43, R0 ;  /* 0x0000002b05057c24 */ /* 0x000fe4000f8e0200 */
[C---:B-----5:R-:W-:Y:S02]  /*ed60*/  IMAD R0, R10.reuse, UR7, RZ ;  /* 0x000000070a007c24 */ /* 0x060fe4000f8e02ff */
[----:B------:R-:W-:Y:S02]  /*ed70*/  IMAD.IADD R3, R3, 0x1, R5 ;  /* 0x0000000103037824 */ /* 0x000fe400078e0205 */
[----:B------:R-:W-:Y:S02]  /*ed80*/  IMAD R5, R11, UR44, R0 ;  /* 0x0000002c0b057c24 */ /* 0x000fe4000f8e0200 */
[----:B------:R-:W-:-:S04]  /*ed90*/  IMAD.WIDE.U32 R2, R10, UR44, R2 ;  /* 0x0000002c0a027c25 */ /* 0x000fc8000f8e0002 */
[----:B------:R-:W-:Y:S01]  /*eda0*/  IMAD.IADD R3, R3, 0x1, R5 ;  /* 0x0000000103037824 */ /* 0x000fe200078e0205 */
[----:B------:R-:W-:-:S04]  /*edb0*/  LEA R4, P0, R2, UR8, 0x2 ;  /* 0x0000000802047c11 */ /* 0x000fc8000f8010ff */
[----:B------:R-:W-:Y:S01]  /*edc0*/  LEA.HI.X R5, R2, UR9, R3, 0x2, P0 ;  /* 0x0000000902057c11 */ /* 0x000fe200080f1403 */
[----:B------:R-:W-:-:S05]  /*edd0*/  IMAD.MOV.U32 R3, RZ, RZ, -0x800000 ;  /* 0xff800000ff037424 */ /* 0x000fca00078e00ff */
[----:B------:R4:W-:Y:S03]  /*ede0*/  STG.E desc[UR60][R4.64], R3 ;  /* 0x0000000304007986 */ /* 0x0009e6000c10193c */
.L_x_948:
[----:B------:R-:W-:Y:S05]  /*edf0*/  BSYNC B0 ;  /* 0x0000000000007941 */ /* 0x000fea0003800000 */
.L_x_947:
[----:B------:R-:W-:Y:S01]  /*ee00*/  ULDC UR5, c[0x0][0xa88] ;  /* 0x0002a20000057ab9 */ /* 0x000fe20000000800 */
[C---:B--2---:R-:W-:Y:S01]  /*ee10*/  IMAD R0, R6.reuse, UR6, RZ ;  /* 0x0000000606007c24 */ /* 0x044fe2000f8e02ff */
[----:B------:R-:W-:Y:S01]  /*ee20*/  UIADD3 UR42, -UR42, UR5, URZ ;  /* 0x000000052a2a7290 */ /* 0x000fe2000fffe13f */
[----:B----4-:R-:W-:Y:S01]  /*ee30*/  IMAD.WIDE.U32 R2, R6, UR43, R160 ;  /* 0x0000002b06027c25 */ /* 0x010fe2000f8e00a0 */
[----:B------:R-:W-:Y:S01]  /*ee40*/  ULOP3.LUT UR46, URZ, UR46, URZ, 0x33, !UPT ;  /* 0x0000002e3f2e7292 */ /* 0x000fe2000f8e333f */
[----:B------:R-:W-:Y:S01]  /*ee50*/  SHF.R.S32.HI R163, RZ, 0x1f, R162 ;  /* 0x0000001fffa37819 */ /* 0x000fe200000114a2 */
[----:B------:R-:W-:Y:S01]  /*ee60*/  BSSY B0, `(.L_x_949) ;  /* 0x0000021000007945 */ /* 0x000fe20003800000 */
[----:B------:R-:W-:Y:S01]  /*ee70*/  IMAD R5, R7, UR43, R0 ;  /* 0x0000002b07057c24 */ /* 0x000fe2000f8e0200 */
[C---:B------:R-:W-:Y:S01]  /*ee80*/  ISETP.GE.AND P2, PT, R162.reuse, UR42, PT ;  /* 0x0000002aa2007c0c */ /* 0x040fe2000bf46270 */
[C---:B------:R-:W-:Y:S02]  /*ee90*/  VIADD R0, R162.reuse, 0x40 ;  /* 0x00000040a2007836 */ /* 0x040fe40000000000 */
[----:B------:R-:W-:-:S02]  /*eea0*/  VIADD R4, R162, 0x20 ;  /* 0x00000020a2047836 */ /* 0x000fc40000000000 */
[----:B------:R-:W-:Y:S01]  /*eeb0*/  IMAD.IADD R3, R3, 0x1, R5 ;  /* 0x0000000103037824 */ /* 0x000fe200078e0205 */
[----:B------:R-:W-:Y:S01]  /*eec0*/  ISETP.GE.AND P0, PT, R0, UR42, PT ;  /* 0x0000002a00007c0c */ /* 0x000fe2000bf06270 */
[----:B---3--:R-:W-:Y:S01]  /*eed0*/  IMAD R0, R8, UR7, RZ ;  /* 0x0000000708007c24 */ /* 0x008fe2000f8e02ff */
[----:B------:R-:W-:Y:S01]  /*eee0*/  ISETP.GE.AND P4, PT, R4, UR42, PT ;  /* 0x0000002a04007c0c */ /* 0x000fe2000bf86270 */
[----:B------:R-:W-:Y:S02]  /*eef0*/  VIADD R4, R162, 0x60 ;  /* 0x00000060a2047836 */ /* 0x000fe40000000000 */
[----:B------:R-:W-:Y:S02]  /*ef00*/  IMAD R9, R9, UR44, R0 ;  /* 0x0000002c09097c24 */ /* 0x000fe4000f8e0200 */
[----:B-1----:R-:W-:Y:S01]  /*ef10*/  VIADD R5, R12, UR46 ;  /* 0x0000002e0c057c36 */ /* 0x002fe20008000000 */
[----:B------:R-:W-:Y:S01]  /*ef20*/  ISETP.GE.AND P1, PT, R4, UR42, PT ;  /* 0x0000002a04007c0c */ /* 0x000fe2000bf26270 */
[----:B------:R-:W-:-:S04]  /*ef30*/  IMAD.WIDE.U32 R6, R8, UR44, R2 ;  /* 0x0000002c08067c25 */ /* 0x000fc8000f8e0002 */
[----:B------:R-:W-:-:S04]  /*ef40*/  IMAD.WIDE R4, R5, 0x80, R162 ;  /* 0x0000008005047825 */ /* 0x000fc800078e02a2 */
[----:B------:R-:W-:Y:S01]  /*ef50*/  IMAD.IADD R11, R7, 0x1, R9 ;  /* 0x00000001070b7824 */ /* 0x000fe200078e0209 */
[----:B------:R-:W-:Y:S06]  /*ef60*/  @P2 BRA `(.L_x_950) ;  /* 0x0000000000402947 */ /* 0x000fec0003800000 */
[----:B------:R-:W-:Y:S01]  /*ef70*/  ULDC.64 UR6, c[0x0][0xad8] ;  /* 0x0002b60000067ab9 */ /* 0x000fe20000000a00 */
[C---:B------:R-:W-:Y:S01]  /*ef80*/  VIADD R0, R160.reuse, 0x40 ;  /* 0x00000040a0007836 */ /* 0x040fe20000000000 */
[----:B------:R-:W-:Y:S01]  /*ef90*/  ULDC UR5, c[0x0][0xa8c] ;  /* 0x0002a30000057ab9 */ /* 0x000fe20000000800 */
[----:B------:R-:W-:Y:S01]  /*efa0*/  IMAD R9, R5, UR6, RZ ;  /* 0x0000000605097c24 */ /* 0x000fe2000f8e02ff */
[----:B------:R-:W-:Y:S01]  /*efb0*/  ISETP.GE.AND P2, PT, R160, UR5, PT ;  /* 0x00000005a0007c0c */ /* 0x000fe2000bf46270 */
[----:B------:R-:W-:Y:S01]  /*efc0*/  IMAD.MOV.U32 R2, RZ, RZ, R6 ;  /* 0x000000ffff027224 */ /* 0x000fe200078e0006 */
[----:B------:R-:W-:Y:S01]  /*efd0*/  ISETP.GE.AND P3, PT, R0, UR5, PT ;  /* 0x0000000500007c0c */ /* 0x000fe2000bf66270 */
[----:B------:R-:W-:Y:S02]  /*efe0*/  IMAD.MOV.U32 R3, RZ, RZ, R11 ;  /* 0x000000ffff037224 */ /* 0x000fe400078e000b */
        /* <DEDUP_REMOVED lines=8> */
.L_x_950:
[----:B------:R-:W-:Y:S05]  /*f070*/  BSYNC B0 ;  /* 0x0000000000007941 */ /* 0x000fea0003800000 */
.L_x_949:
[----:B------:R-:W-:Y:S04]  /*f080*/  BSSY B0, `(.L_x_951) ;  /* 0x0000014000007945 */ /* 0x000fe80003800000 */
[----:B------:R-:W-:Y:S05]  /*f090*/  @P4 BRA `(.L_x_952) ;  /* 0x0000000000484947 */ /* 0x000fea0003800000 */
[----:B-1----:R-:W-:Y:S01]  /*f0a0*/  IADD3 R9, P2, R4, 0x20, RZ ;  /* 0x0000002004097810 */ /* 0x002fe20007f5e0ff */
[----:B------:R-:W-:Y:S01]  /*f0b0*/  ULDC.64 UR6, c[0x0][0xad8] ;  /* 0x0002b60000067ab9 */ /* 0x000fe20000000a00 */
[----:B------:R-:W-:Y:S01]  /*f0c0*/  IMAD.MOV.U32 R2, RZ, RZ, R6 ;  /* 0x000000ffff027224 */ /* 0x000fe200078e0006 */
[----:B------:R-:W-:Y:S01]  /*f0d0*/  ULDC UR5, c[0x0][0xa8c] ;  /* 0x0002a30000057ab9 */ /* 0x000fe20000000800 */
[----:B------:R-:W-:Y:S01]  /*f0e0*/  IMAD.MOV.U32 R3, RZ, RZ, R11 ;  /* 0x000000ffff037224 */ /* 0x000fe200078e000b */
[C---:B------:R-:W-:Y:S01]  /*f0f0*/  ISETP.GE.AND P3, PT, R160.reuse, UR5, PT ;  /* 0x00000005a0007c0c */ /* 0x040fe2000bf66270 */
[----:B------:R-:W-:Y:S02]  /*f100*/  IMAD.X R0, RZ, RZ, R5, P2 ;  /* 0x000000ffff007224 */ /* 0x000fe400010e0605 */
        /* <DEDUP_REMOVED lines=11> */
.L_x_952:
[----:B------:R-:W-:Y:S05]  /*f1c0*/  BSYNC B0 ;  /* 0x0000000000007941 */ /* 0x000fea0003800000 */
.L_x_951:
[----:B------:R-:W-:Y:S04]  /*f1d0*/  BSSY B0, `(.L_x_953) ;  /* 0x0000014000007945 */ /* 0x000fe80003800000 */
[----:B------:R-:W-:Y:S05]  /*f1e0*/  @P0 BRA `(.L_x_954) ;  /* 0x0000000000480947 */ /* 0x000fea0003800000 */
[----:B-12---:R-:W-:Y:S01]  /*f1f0*/  IADD3 R9, P0, R4, 0x40, RZ ;  /* 0x0000004004097810 */ /* 0x006fe20007f1e0ff */
        /* <DEDUP_REMOVED lines=17> */
.L_x_954:
[----:B------:R-:W-:Y:S05]  /*f310*/  BSYNC B0 ;  /* 0x0000000000007941 */ /* 0x000fea0003800000 */
.L_x_953:
        /* <DEDUP_REMOVED lines=20> */
.L_x_955:
[----:B------:R-:W-:Y:S05]  /*f460*/  BSYNC B0 ;  /* 0x0000000000007941 */ /* 0x000fea0003800000 */
.L_x_944:
[----:B------:R-:W5:Y:S02]  /*f470*/  LDC R0, c[0x0][0xda8] ;  /* 0x00036a00ff007b82 */ /* 0x000f640000000800 */
[----:B-----5:R-:W-:-:S13]  /*f480*/  ISETP.LE.AND P0, PT, R0, UR4, PT ;  /* 0x0000000400007c0c */ /* 0x020fda000bf03270 */
[----:B------:R-:W-:Y:S05]  /*f490*/  @!P0 BRA `(.L_x_956) ;  /* 0xffffff1800508947 */ /* 0x000fea000383ffff */
[----:B------:R-:W-:Y:S05]  /*f4a0*/  EXIT ;  /* 0x000000000000794d */ /* 0x000fea0003800000 */
.L_x_862:
[----:B------:R-:W-:-:S08]  /*f4b0*/  NOP ;  /* 0x0000000000007918 */ /* 0x000fd00000000000 */
[----:B-1----:R-:W1:-:S00]  /*f4c0*/  USETMAXREG.DEALLOC.CTAPOOL 0x18 ;  /* 0x00000018000079c8 */ /* 0x002e4000080e0500 */
[----:B-1----:R-:W-:-:S06]  /*f4d0*/  LOP3.LUT R0, R0, 0x3, RZ, 0xc0, !PT ;  /* 0x0000000300007812 */ /* 0x002fcc00078ec0ff */
[----:B------:R-:W1:Y:S02]  /*f4e0*/  SHFL.IDX PT, R0, R0, RZ, 0x1f ;  /* 0x00001fff00007589 */ /* 0x000e6400000e0000 */
[----:B-1----:R-:W-:-:S13]  /*f4f0*/  ISETP.NE.AND P0, PT, R0, RZ, PT ;  /* 0x000000ff0000720c */ /* 0x002fda0003f05270 */
[----:B------:R-:W-:Y:S05]  /*f500*/  @P0 EXIT ;  /* 0x000000000000094d */ /* 0x000fea0003800000 */
[----:B------:R-:W1:Y:S01]  /*f510*/  S2UR UR4, SR_CTAID.X ;  /* 0x00000000000479c3 */ /* 0x000e620000002500 */
[----:B------:R-:W-:Y:S01]  /*f520*/  UMOV UR47, URZ ;  /* 0x0000003f002f7c82 */ /* 0x000fe20008000000 */
[----:B------:R-:W-:Y:S02]  /*f530*/  IMAD.MOV.U32 R16, RZ, RZ, RZ ;  /* 0x000000ffff107224 */ /* 0x000fe400078e00ff */
[----:B------:R-:W-:-:S04]  /*f540*/  IMAD.MOV.U32 R17, RZ, RZ, 0x1 ;  /* 0x00000001ff117424 */ /* 0x000fc800078e00ff */
[----:B------:R-:W1:Y:S02]  /*f550*/  LDC R0, c[0x0][0xda8] ;  /* 0x00036a00ff007b82 */ /* 0x000e640000000800 */
[----:B-1----:R-:W-:-:S13]  /*f560*/  ISETP.LE.AND P0, PT, R0, UR4, PT ;  /* 0x0000000400007c0c */ /* 0x002fda000bf03270 */
[----:B------:R-:W-:Y:S05]  /*f570*/  @P0 BRA `(.L_x_957) ;  /* 0x0000002c00f40947 */ /* 0x000fea0003800000 */
[----:B------:R-:W-:Y:S01]  /*f580*/  IMAD.U32 R19, RZ, RZ, UR4 ;  /* 0x00000004ff137e24 */ /* 0x000fe2000f8e00ff */
[----:B------:R-:W-:Y:S01]  /*f590*/  ULDC UR48, c[0x0][0xc] ;  /* 0x0000030000307ab9 */ /* 0x000fe20000000800 */
[----:B------:R-:W-:Y:S01]  /*f5a0*/  IMAD.MOV.U32 R17, RZ, RZ, 0x1 ;  /* 0x00000001ff117424 */ /* 0x000fe200078e00ff */
[----:B------:R-:W-:Y:S01]  /*f5b0*/  ULDC.64 UR44, c[0x0][0x198] ;  /* 0x00006600002c7ab9 */ /* 0x000fe20000000a00 */
[----:B------:R-:W-:Y:S01]  /*f5c0*/  IMAD.MOV.U32 R16, RZ, RZ, RZ ;  /* 0x000000ffff107224 */ /* 0x000fe200078e00ff */
[----:B------:R-:W-:-:S06]  /*f5d0*/  UMOV UR47, URZ ;  /* 0x0000003f002f7c82 */ /* 0x000fcc0008000000 */
.L_x_1011:
[----:B------:R-:W-:Y:S01]  /*f5e0*/  ULDC UR7, c[0x0][0xdd0] ;  /* 0x0003740000077ab9 */ /* 0x000fe20000000800 */
[----:B-1----:R-:W1:Y:S01]  /*f5f0*/  LDC R0, c[0x0][0xde8] ;  /* 0x00037a00ff007b82 */ /* 0x002e620000000800 */
[C---:B------:R-:W-:Y:S01]  /*f600*/  R2UR UR8, R19.reuse ;  /* 0x00000000130872ca */ /* 0x040fe200000e0000 */
[----:B------:R-:W-:Y:S01]  /*f610*/  UISETP.NE.AND UP0, UPT, UR7, 0x1, UPT ;  /* 0x000000010700788c */ /* 0x000fe2000bf05270 */
[----:B------:R-:W-:-:S10]  /*f620*/  R2UR UR6, R19 ;  /* 0x00000000130672ca */ /* 0x000fd400000e0000 */
[----:B------:R-:W-:Y:S01]  /*f630*/  @UP0 ULDC UR4, c[0x0][0xdd4] ;  /* 0x0003750000040ab9 */ /* 0x000fe20000000800 */
[----:B------:R-:W-:Y:S01]  /*f640*/  @UP0 ULDC UR9, c[0x0][0xdd8] ;  /* 0x0003760000090ab9 */ /* 0x000fe20000000800 */
[----:B------:R-:W-:-:S04]  /*f650*/  UIMAD.WIDE.U32 UR4, UR8, UR4, URZ ;  /* 0x00000004080472a5 */ /* 0x000fc8000f8e003f */
[----:B------:R-:W-:-:S04]  /*f660*/  @UP0 USHF.R.U32.HI UR8, URZ, UR9, UR5 ;  /* 0x000000093f080299 */ /* 0x000fc80008011605 */
[----:B------:R-:W-:Y:S02]  /*f670*/  UIADD3 UR4, -UR8, URZ, URZ ;  /* 0x0000003f08047290 */ /* 0x000fe4000fffe13f */
[----:B-1----:R-:W-:Y:S02]  /*f680*/  ISETP.LE.AND P0, PT, R0, UR8, PT ;  /* 0x0000000800007c0c */ /* 0x002fe4000bf03270 */
[----:B------:R-:W-:-:S11]  /*f690*/  UIMAD UR7, UR7, UR4, UR6 ;  /* 0x00000004070772a4 */ /* 0x000fd6000f8e0206 */
[----:B------:R-:W-:Y:S05]  /*f6a0*/  @!P0 BRA `(.L_x_958) ;  /* 0x0000000000208947 */ /* 0x000fea0003800000 */
        /* <DEDUP_REMOVED lines=8> */
.L_x_958:
[----:B------:R-:W-:Y:S01]  /*f730*/  ULDC UR9, c[0x0][0xdc4] ;  /* 0x0003710000097ab9 */ /* 0x000fe20000000800 */
[----:B------:R-:W-:Y:S01]  /*f740*/  UMOV UR6, UR7 ;  /* 0x0000000700067c82 */ /* 0x000fe20008000000 */
[----:B------:R-:W-:-:S11]  /*f750*/  UISETP.NE.AND UP0, UPT, UR9, 0x1, UPT ;  /* 0x000000010900788c */ /* 0x000fd6000bf05270 */
[----:B------:R-:W-:Y:S02]  /*f760*/  @UP0 ULDC.64 UR10, c[0x0][0xdc8] ;  /* 0x00037200000a0ab9 */ /* 0x000fe40000000a00 */
[----:B------:R-:W-:-:S04]  /*f770*/  UIMAD.WIDE.U32 UR4, UR7, UR10, URZ ;  /* 0x0000000a070472a5 */ /* 0x000fc8000f8e003f */
[----:B------:R-:W-:-:S04]  /*f780*/  @UP0 USHF.R.U32.HI UR6, URZ, UR11, UR5 ;  /* 0x0000000b3f060299 */ /* 0x000fc80008011605 */
[----:B------:R-:W-:-:S12]  /*f790*/  UIMAD UR4, UR6, UR9, URZ ;  /* 0x00000009060472a4 */ /* 0x000fd8000f8e023f */
.L_x_959:
[----:B------:R-:W-:Y:S01]  /*f7a0*/  ULDC.64 UR12, c[0x0][0x3f8] ;  /* 0x0000fe00000c7ab9 */ /* 0x000fe20000000a00 */
[----:B------:R-:W-:Y:S02]  /*f7b0*/  UIADD3 UR9, UR7, -UR4, URZ ;  /* 0x8000000407097290 */ /* 0x000fe4000fffe03f */
[----:B------:R-:W-:Y:S02]  /*f7c0*/  UISETP.NE.U32.AND UP0, UPT, UR12, URZ, UPT ;  /* 0x0000003f0c00728c */ /* 0x000fe4000bf05070 */
[----:B------:R-:W-:Y:S01]  /*f7d0*/  ULOP3.LUT UR10, URZ, UR6, URZ, 0x33, !UPT ;  /* 0x000000063f0a7292 */ /* 0x000fe2000f8e333f */
[----:B------:R-:W-:Y:S01]  /*f7e0*/  ULDC UR12, c[0x0][0xdb8] ;  /* 0x00036e00000c7ab9 */ /* 0x000fe20000000800 */
[----:B------:R-:W-:Y:S01]  /*f7f0*/  ULDC.64 UR4, c[0x0][0x9e0] ;  /* 0x0002780000047ab9 */ /* 0x000fe20000000a00 */
[----:B------:R-:W-:Y:S02]  /*f800*/  UISETP.NE.AND UP1, UPT, UR12, 0x1, UPT ;  /* 0x000000010c00788c */ /* 0x000fe4000bf25270 */
[----:B------:R-:W-:Y:S01]  /*f810*/  UISETP.NE.AND.EX UP0, UPT, UR13, URZ, UPT, UP0 ;  /* 0x0000003f0d00728c */ /* 0x000fe2000bf05300 */
[----:B------:R-:W-:-:S02]  /*f820*/  ULDC UR11, c[0x0][0xdc4] ;  /* 0x00037100000b7ab9 */ /* 0x000fc40000000800 */
[----:B------:R-:W-:Y:S01]  /*f830*/  ULDC UR13, c[0x0][0xdac] ;  /* 0x00036b00000d7ab9 */ /* 0x000fe20000000800 */
[----:B------:R-:W-:Y:S02]  /*f840*/  UISETP.GE.AND UP2, UPT, UR5, 0x1, UPT ;  /* 0x000000010500788c */ /* 0x000fe4000bf46270 */
[----:B------:R-:W-:Y:S02]  /*f850*/  UIMAD UR11, UR8, UR11, UR9 ;  /* 0x0000000b080b72a4 */ /* 0x000fe4000f8e0209 */
[----:B------:R-:W-:Y:S01]  /*f860*/  UIADD3 UR10, UR10, UR13, URZ ;  /* 0x0000000d0a0a7290 */ /* 0x000fe2000fffe03f */
[----:B------:R-:W-:Y:S01]  /*f870*/  @UP1 ULDC UR8, c[0x0][0xdbc] ;  /* 0x00036f0000081ab9 */ /* 0x000fe20000000800 */
[----:B------:R-:W-:Y:S01]  /*f880*/  PLOP3.LUT P1, PT, PT, PT, UP2, 0x80, 0x0 ;  /* 0x000000000000781c */ /* 0x000fe20003f2f028 */
[----:B------:R-:W-:Y:S02]  /*f890*/  UIMAD.WIDE.U32 UR8, UR11, UR8, URZ ;  /* 0x000000080b0872a5 */ /* 0x000fe4000f8e003f */
[----:B------:R-:W-:Y:S01]  /*f8a0*/  USHF.L.U32 UR41, UR10, 0x7, URZ ;  /* 0x000000070a297899 */ /* 0x000fe2000800063f */
[----:B------:R-:W-:Y:S01]  /*f8b0*/  ULDC UR14, c[0x0][0x404] ;  /* 0x00010100000e7ab9 */ /* 0x000fe20000000800 */
[----:B------:R-:W-:Y:S01]  /*f8c0*/  ULDC UR7, c[0x0][0x288] ;  /* 0x0000a20000077ab9 */ /* 0x000fe20000000800 */
[----:B------:R-:W-:Y:S01]  /*f8d0*/  @UP1 ULDC UR13, c[0x0][0xdc0] ;  /* 0x00037000000d1ab9 */ /* 0x000fe20000000800 */
[----:B------:R-:W-:Y:S01]  /*f8e0*/  UMOV UR43, UR11 ;  /* 0x0000000b002b7c82 */ /* 0x000fe20008000000 */
[----:B------:R-:W-:-:S02]  /*f8f0*/  USEL UR14, UR14, 0x1, UP0 ;  /* 0x000000010e0e7887 */ /* 0x000fc40008000000 */
[----:B------:R-:W-:Y:S02]  /*f900*/  UIADD3 UR10, UR41, 0x80, -UR7 ;  /* 0x00000080290a7890 */ /* 0x000fe4000fffe807 */
[----:B------:R-:W-:Y:S01]  /*f910*/  @UP1 USHF.R.U32.HI UR43, URZ, UR13, UR9 ;  /* 0x0000000d3f2b1299 */ /* 0x000fe20008011609 */
[----:B------:R-:W-:Y:S02]  /*f920*/  ULDC UR6, c[0x0][0x2e0] ;  /* 0x0000b80000067ab9 */ /* 0x000fe40000000800 */
[----:B------:R-:W-:Y:S02]  /*f930*/  UIMAD UR8, UR14, UR6, UR10 ;  /* 0x000000060e0872a4 */ /* 0x000fe4000f8e020a */
[----:B------:R-:W-:Y:S02]  /*f940*/  UIADD3 UR42, -UR43, URZ, URZ ;  /* 0x0000003f2b2a7290 */ /* 0x000fe4000fffe13f */
[----:B------:R-:W-:Y:S02]  /*f950*/  UIADD3 UR4, UR8, UR4, URZ ;  /* 0x0000000408047290 */ /* 0x000fe4000fffe03f */
[----:B------:R-:W-:Y:S01]  /*f960*/  UIMAD UR42, UR12, UR42, UR11 ;  /* 0x0000002a0c2a72a4 */ /* 0x000fe2000f8e020b */
[----:B------:R-:W-:Y:S11]  /*f970*/  @!P1 BRA `(.L_x_960) ;  /* 0x0000000000449947 */ /* 0x000ff60003800000 */
[----:B------:R-:W-:Y:S01]  /*f980*/  ISETP.LT.AND P0, PT, RZ, UR8, PT ;  /* 0x00000008ff007c0c */ /* 0x000fe2000bf01270 */
[----:B------:R-:W-:-:S12]  /*f990*/  UIADD3 UR10, UR8, -0x1, URZ ;  /* 0xffffffff080a7890 */ /* 0x000fd8000fffe03f */
[----:B------:R-:W-:Y:S05]  /*f9a0*/  @P0 BRA `(.L_x_961) ;  /* 0x00000000001c0947 */ /* 0x000fea0003800000 */
[----:B------:R-:W-:Y:S02]  /*f9b0*/  UISETP.NE.AND UP0, UPT, UR5, 0x1, UPT ;  /* 0x000000010500788c */ /* 0x000fe4000bf05270 */
[----:B------:R-:W-:-:S09]  /*f9c0*/  UIADD3 UR10, -UR8, URZ, URZ ;  /* 0x0000003f080a7290 */ /* 0x000fd2000fffe13f */
[----:B------:R-:W-:Y:S02]  /*f9d0*/  @UP0 ULDC.64 UR12, c[0x0][0x9e8] ;  /* 0x00027a00000c0ab9 */ /* 0x000fe40000000a00 */
[----:B------:R-:W-:-:S04]  /*f9e0*/  UIMAD.WIDE.U32 UR8, UR10, UR12, URZ ;  /* 0x0000000c0a0872a5 */ /* 0x000fc8000f8e003f */
[----:B------:R-:W-:-:S04]  /*f9f0*/  @UP0 USHF.R.U32.HI UR10, URZ, UR13, UR9 ;  /* 0x0000000d3f0a0299 */ /* 0x000fc80008011609 */
[----:B------:R-:W-:Y:S01]  /*fa00*/  ULOP3.LUT UR10, URZ, UR10, URZ, 0x33, !UPT ;  /* 0x0000000a3f0a7292 */ /* 0x000fe2000f8e333f */
[----:B------:R-:W-:Y:S11]  /*fa10*/  BRA `(.L_x_962) ;  /* 0x0000000000107947 */ /* 0x000ff60003800000 */
.L_x_961:
[----:B------:R-:W-:-:S11]  /*fa20*/  UISETP.NE.AND UP0, UPT, UR5, 0x1, UPT ;  /* 0x000000010500788c */ /* 0x000fd6000bf05270 */
[----:B------:R-:W-:Y:S02]  /*fa30*/  @UP0 ULDC.64 UR12, c[0x0][0x9e8] ;  /* 0x00027a00000c0ab9 */ /* 0x000fe40000000a00 */
[----:B------:R-:W-:-:S04]  /*fa40*/  UIMAD.WIDE.U32 UR8, UR10, UR12, URZ ;  /* 0x0000000c0a0872a5 */ /* 0x000fc8000f8e003f */
[----:B------:R-:W-:-:S12]  /*fa50*/  @UP0 USHF.R.U32.HI UR10, URZ, UR13, UR9 ;  /* 0x0000000d3f0a0299 */ /* 0x000fd80008011609 */
.L_x_962:
[----:B------:R-:W-:-:S04]  /*fa60*/  UIMAD UR10, UR10, UR5, UR5 ;  /* 0x000000050a0a72a4 */ /* 0x000fc8000f8e0205 */
[----:B------:R-:W-:-:S04]  /*fa70*/  UISETP.LT.AND UP0, UPT, UR4, UR10, UPT ;  /* 0x0000000a0400728c */ /* 0x000fc8000bf01270 */
[----:B------:R-:W-:-:S12]  /*fa80*/  USEL UR4, UR4, UR10, UP0 ;  /* 0x0000000a04047287 */ /* 0x000fd80008000000 */
.L_x_960:
[----:B------:R-:W-:Y:S02]  /*fa90*/  UIMAD UR8, UR14, UR6, 0x5f ;  /* 0x0000005f0e0874a4 */ /* 0x000fe4000f8e0206 */
[----:B------:R-:W-:Y:S02]  /*faa0*/  UIADD3 UR10, UR4, 0x5f, URZ ;  /* 0x0000005f040a7890 */ /* 0x000fe4000fffe03f */
[----:B------:R-:W-:Y:S02]  /*fab0*/  UIMAD.WIDE UR8, UR8, 0x2aaaaaab, URZ ;  /* 0x2aaaaaab080878a5 */ /* 0x000fe4000f8e023f */
[----:B------:R-:W-:Y:S02]  /*fac0*/  UIMAD.WIDE UR10, UR10, 0x2aaaaaab, URZ ;  /* 0x2aaaaaab0a0a78a5 */ /* 0x000fe4000f8e023f */
[----:B------:R-:W-:Y:S02]  /*fad0*/  USHF.R.U32.HI UR8, URZ, 0x1f, UR9 ;  /* 0x0000001f3f087899 */ /* 0x000fe40008011609 */
[----:B------:R-:W-:-:S02]  /*fae0*/  USHF.R.U32.HI UR4, URZ, 0x1f, UR11 ;  /* 0x0000001f3f047899 */ /* 0x000fc4000801160b */
[----:B------:R-:W-:Y:S02]  /*faf0*/  UIADD3 UR7, UR41, -UR7, URZ ;  /* 0x8000000729077290 */ /* 0x000fe4000fffe03f */
[----:B------:R-:W-:Y:S02]  /*fb00*/  ULEA.HI.SX32 UR9, UR9, UR8, 0x1c ;  /* 0x0000000809097291 */ /* 0x000fe4000f8fe23f */
[----:B------:R-:W-:Y:S02]  /*fb10*/  ULEA.HI.SX32 UR4, UR11, UR4, 0x1c ;  /* 0x000000040b047291 */ /* 0x000fe4000f8fe23f */
[----:B------:R-:W-:Y:S02]  /*fb20*/  UIMAD UR7, UR14, UR6, UR7 ;  /* 0x000000060e0772a4 */ /* 0x000fe4000f8e0207 */
[----:B------:R-:W-:Y:S01]  /*fb30*/  UISETP.LT.AND UP0, UPT, UR9, UR4, UPT ;  /* 0x000000040900728c */ /* 0x000fe2000bf01270 */
[----:B------:R-:W-:Y:S02]  /*fb40*/  ULDC UR8, c[0x0][0x9dc] ;  /* 0x0002770000087ab9 */ /* 0x000fe40000000800 */
[----:B------:R-:W-:-:S02]  /*fb50*/  UIADD3 UR8, UR7, -UR8, URZ ;  /* 0x8000000807087290 */ /* 0x000fc4000fffe03f */
[----:B------:R-:W-:Y:S01]  /*fb60*/  USEL UR46, UR9, UR4, UP0 ;  /* 0x00000004092e7287 */ /* 0x000fe20008000000 */
[----:B------:R-:W-:Y:S11]  /*fb70*/  @!P1 BRA `(.L_x_963) ;  /* 0x0000000000489947 */ /* 0x000ff60003800000 */
[----:B------:R-:W-:Y:S02]  /*fb80*/  UMOV UR4, UR7 ;  /* 0x0000000700047c82 */ /* 0x000fe40008000000 */
[----:B------:R-:W-:-:S06]  /*fb90*/  UISETP.GT.AND UP0, UPT, UR4, -0x1, UPT ;  /* 0xffffffff0400788c */ /* 0x000fcc000bf04270 */
[----:B------:R-:W-:-:S13]  /*fba0*/  PLOP3.LUT P0, PT, PT, PT, UP0, 0x80, 0x0 ;  /* 0x000000000000781c */ /* 0x000fda0003f0f008 */
[----:B------:R-:W-:Y:S05]  /*fbb0*/  @P0 BRA `(.L_x_964) ;  /* 0x00000000001c0947 */ /* 0x000fea0003800000 */
[----:B------:R-:W-:Y:S02]  /*fbc0*/  UISETP.NE.AND UP0, UPT, UR5, 0x1, UPT ;  /* 0x000000010500788c */ /* 0x000fe4000bf05270 */
[----:B------:R-:W-:-:S09]  /*fbd0*/  ULOP3.LUT UR4, URZ, UR4, URZ, 0x33, !UPT ;  /* 0x000000043f047292 */ /* 0x000fd2000f8e333f */
[----:B------:R-:W-:Y:S02]  /*fbe0*/  @UP0 ULDC.64 UR10, c[0x0][0x9e8] ;  /* 0x00027a00000a0ab9 */ /* 0x000fe40000000a00 */
[----:B------:R-:W-:-:S04]  /*fbf0*/  UIMAD.WIDE.U32 UR6, UR4, UR10, URZ ;  /* 0x0000000a040672a5 */ /* 0x000fc8000f8e003f */
[----:B------:R-:W-:-:S04]  /*fc00*/  @UP0 USHF.R.U32.HI UR4, URZ, UR11, UR7 ;  /* 0x0000000b3f040299 */ /* 0x000fc80008011607 */
[----:B------:R-:W-:Y:S01]  /*fc10*/  ULOP3.LUT UR4, URZ, UR4, URZ, 0x33, !UPT ;  /* 0x000000043f047292 */ /* 0x000fe2000f8e333f */
[----:B------:R-:W-:Y:S11]  /*fc20*/  BRA `(.L_x_965) ;  /* 0x0000000000107947 */ /* 0x000ff60003800000 */
.L_x_964:
[----:B------:R-:W-:-:S11]  /*fc30*/  UISETP.NE.AND UP0, UPT, UR5, 0x1, UPT ;  /* 0x000000010500788c */ /* 0x000fd6000bf05270 */
[----:B------:R-:W-:Y:S02]  /*fc40*/  @UP0 ULDC.64 UR10, c[0x0][0x9e8] ;  /* 0x00027a00000a0ab9 */ /* 0x000fe40000000a00 */
[----:B------:R-:W-:-:S04]  /*fc50*/  UIMAD.WIDE.U32 UR6, UR4, UR10, URZ ;  /* 0x0000000a040672a5 */ /* 0x000fc8000f8e003f */
[----:B------:R-:W-:-:S12]  /*fc60*/  @UP0 USHF.R.U32.HI UR4, URZ, UR11, UR7 ;  /* 0x0000000b3f040299 */ /* 0x000fd80008011607 */
.L_x_965:
[----:B------:R-:W-:-:S04]  /*fc70*/  UIMAD UR4, UR4, UR5, URZ ;  /* 0x00000005040472a4 */ /* 0x000fc8000f8e023f */
[----:B------:R-:W-:-:S04]  /*fc80*/  UISETP.LT.AND UP0, UPT, UR8, UR4, UPT ;  /* 0x000000040800728c */ /* 0x000fc8000bf01270 */
[----:B------:R-:W-:-:S12]  /*fc90*/  USEL UR8, UR8, UR4, !UP0 ;  /* 0x0000000408087287 */ /* 0x000fd8000c000000 */
.L_x_963:
[----:B------:R-:W-:Y:S01]  /*fca0*/  UIMAD.WIDE UR4, UR8, 0x2aaaaaab, URZ ;  /* 0x2aaaaaab080478a5 */ /* 0x000fe2000f8e023f */
[----:B------:R-:W-:Y:S03]  /*fcb0*/  BSSY B6, `(.L_x_966) ;  /* 0x0000278000067945 */ /* 0x000fe60003800000 */
[----:B------:R-:W-:-:S04]  /*fcc0*/  USHF.R.U32.HI UR4, URZ, 0x1f, UR5 ;  /* 0x0000001f3f047899 */ /* 0x000fc80008011605 */
[----:B------:R-:W-:-:S04]  /*fcd0*/  ULEA.HI.SX32 UR4, UR5, UR4, 0x1c ;  /* 0x0000000405047291 */ /* 0x000fc8000f8fe23f */
[----:B------:R-:W-:-:S04]  /*fce0*/  UISETP.LT.AND UP0, UPT, URZ, UR4, UPT ;  /* 0x000000043f00728c */ /* 0x000fc8000bf01270 */
[----:B------:R-:W-:-:S04]  /*fcf0*/  USEL UR39, URZ, UR4, !UP0 ;  /* 0x000000043f277287 */ /* 0x000fc8000c000000 */
[----:B------:R-:W-:-:S06]  /*fd00*/  UISETP.GT.AND UP0, UPT, UR46, UR39, UPT ;  /* 0x000000272e00728c */ /* 0x000fcc000bf04270 */
[----:B------:R-:W-:-:S13]  /*fd10*/  PLOP3.LUT P0, PT, PT, PT, UP0, 0x80, 0x0 ;  /* 0x000000000000781c */ /* 0x000fda0003f0f008 */
[----:B------:R-:W-:Y:S05]  /*fd20*/  @P0 BRA `(.L_x_967) ;  /* 0x0000000000480947 */ /* 0x000fea0003800000 */
[----:B------:R-:W1:Y:S01]  /*fd30*/  S2R R0, SR_TID.X ;  /* 0x0000000000007919 */ /* 0x000e620000002100 */
[----:B------:R-:W-:Y:S01]  /*fd40*/  IMAD.MOV.U32 R13, RZ, RZ, R19 ;  /* 0x000000ffff0d7224 */ /* 0x000fe200078e0013 */
[----:B-1----:R-:W-:-:S04]  /*fd50*/  LOP3.LUT R0, R0, 0x1f, RZ, 0xc0, !PT ;  /* 0x0000001f00007812 */ /* 0x002fc800078ec0ff */
[----:B------:R-:W-:-:S13]  /*fd60*/  ISETP.NE.AND P0, PT, R0, RZ, PT ;  /* 0x000000ff0000720c */ /* 0x000fda0003f05270 */
[----:B------:R-:W-:Y:S05]  /*fd70*/  @P0 BRA `(.L_x_968) ;  /* 0x0000002400ac0947 */ /* 0x000fea0003800000 */
[----:B------:R-:W1:Y:S01]  /*fd80*/  S2R R5, SR_LANEID ;  /* 0x0000000000057919 */ /* 0x000e620000000000 */
[----:B------:R-:W-:Y:S01]  /*fd90*/  VOTEU.ANY UR4, UPT, PT ;  /* 0x0000000000047886 */ /* 0x000fe200038e0100 */
[----:B------:R-:W2:Y:S01]  /*fda0*/  LDC.64 R2, c[0x0][0xdf0] ;  /* 0x00037c00ff027b82 */ /* 0x000ea20000000a00 */
[----:B------:R-:W1:Y:S02]  /*fdb0*/  FLO.U32 R0, UR4 ;  /* 0x0000000400007d00 */ /* 0x000e6400080e0000 */
[----:B-1----:R-:W-:-:S06]  /*fdc0*/  ISETP.EQ.U32.AND P0, PT, R0, R5, PT ;  /* 0x000000050000720c */ /* 0x002fcc0003f02070 */
[----:B------:R-:W2:Y:S07]  /*fdd0*/  POPC R5, UR4 ;  /* 0x0000000400057d09 */ /* 0x000eae0008000000 */
[----:B--2---:R-:W2:Y:S01]  /*fde0*/  @P0 ATOMG.E.ADD.STRONG.GPU PT, R3, desc[UR60][R2.64], R5 ;  /* 0x00000005020309a8 */ /* 0x004ea200081ee1fc */
[----:B------:R-:W1:Y:S02]  /*fdf0*/  S2R R4, SR_LTMASK ;  /* 0x0000000000047919 */ /* 0x000e640000003900 */
[----:B-1----:R-:W-:-:S04]  /*fe00*/  LOP3.LUT R4, R4, UR4, RZ, 0xc0, !PT ;  /* 0x0000000404047c12 */ /* 0x002fc8000f8ec0ff */
[----:B------:R-:W1:Y:S01]  /*fe10*/  POPC R13, R4 ;  /* 0x00000004000d7309 */ /* 0x000e620000000000 */
[----:B--2---:R-:W1:Y:S02]  /*fe20*/  SHFL.IDX PT, R0, R3, R0, 0x1f ;  /* 0x00001f0003007589 */ /* 0x004e6400000e0000 */
[----:B-1----:R-:W-:Y:S01]  /*fe30*/  IADD3 R13, R0, UR48, R13 ;  /* 0x00000030000d7c10 */ /* 0x002fe2000fffe00d */
[----:B------:R-:W-:Y:S06]  /*fe40*/  BRA `(.L_x_968) ;  /* 0x0000002400787947 */ /* 0x000fec0003800000 */
.L_x_967:
[----:B------:R-:W1:Y:S01]  /*fe50*/  S2UR UR4, SR_CgaCtaId ;  /* 0x00000000000479c3 */ /* 0x000e620000008800 */
[----:B------:R-:W-:Y:S02]  /*fe60*/  UMOV UR38, 0x400 ;  /* 0x0000040000267882 */ /* 0x000fe40000000000 */
[----:B-1----:R-:W-:-:S04]  /*fe70*/  ULEA UR38, UR4, UR38, 0x18 ;  /* 0x0000002604267291 */ /* 0x002fc8000f8ec03f */
[----:B------:R-:W-:-:S04]  /*fe80*/  UIADD3 UR4, UR38, 0x18400, URZ ;  /* 0x0001840026047890 */ /* 0x000fc8000fffe03f */
[----:B------:R-:W-:-:S06]  /*fe90*/  ULOP3.LUT UP0, URZ, UR4, 0x3ff, URZ, 0xc0, !UPT ;  /* 0x000003ff043f7892 */ /* 0x000fcc000f80c03f */
[----:B------:R-:W-:-:S13]  /*fea0*/  PLOP3.LUT P0, PT, PT, PT, UP0, 0x80, 0x0 ;  /* 0x000000000000781c */ /* 0x000fda0003f0f008 */
[----:B------:R-:W-:Y:S05]  /*feb0*/  @!P0 BRA `(.L_x_969) ;  /* 0x0000000000408947 */ /* 0x000fea0003800000 */
[----:B------:R-:W-:Y:S01]  /*fec0*/  MOV R2, 0x0 ;  /* 0x0000000000027802 */ /* 0x000fe20000000f00 */
[----:B------:R-:W-:Y:S01]  /*fed0*/  ULDC.64 UR6, c[0x4][0xb8] ;  /* 0x01002e0000067ab9 */ /* 0x000fe20000000a00 */
[----:B------:R-:W-:Y:S01]  /*fee0*/  ULDC.64 UR8, c[0x4][0xc0] ;  /* 0x0100300000087ab9 */ /* 0x000fe20000000a00 */
[----:B------:R-:W-:Y:S01]  /*fef0*/  ULDC.64 UR4, c[0x4][0x38] ;  /* 0x01000e0000047ab9 */ /* 0x000fe20000000a00 */
[----:B------:R-:W-:Y:S02]  /*ff00*/  IMAD.U32 R4, RZ, RZ, UR6 ;  /* 0x00000006ff047e24 */ /* 0x000fe4000f8e00ff */
[----:B------:R-:W1:Y:S01]  /*ff10*/  LDC.64 R2, c[0x4][R2] ;  /* 0x0100000002027b82 */ /* 0x000e620000000a00 */
[----:B------:R-:W-:Y:S02]  /*ff20*/  IMAD.U32 R5, RZ, RZ, UR7 ;  /* 0x00000007ff057e24 */ /* 0x000fe4000f8e00ff */
[----:B------:R-:W-:Y:S02]  /*ff30*/  IMAD.U32 R6, RZ, RZ, UR8 ;  /* 0x00000008ff067e24 */ /* 0x000fe4000f8e00ff */
[----:B------:R-:W-:-:S02]  /*ff40*/  IMAD.U32 R7, RZ, RZ, UR9 ;  /* 0x00000009ff077e24 */ /* 0x000fc4000f8e00ff */
[----:B------:R-:W-:Y:S02]  /*ff50*/  IMAD.U32 R10, RZ, RZ, UR4 ;  /* 0x00000004ff0a7e24 */ /* 0x000fe4000f8e00ff */
[----:B------:R-:W-:Y:S02]  /*ff60*/  IMAD.U32 R11, RZ, RZ, UR5 ;  /* 0x00000005ff0b7e24 */ /* 0x000fe4000f8e00ff */
[----:B------:R-:W-:Y:S02]  /*ff70*/  IMAD.MOV.U32 R8, RZ, RZ, 0x70 ;  /* 0x00000070ff087424 */ /* 0x000fe400078e00ff */
[----:B------:R-:W-:Y:S02]  /*ff80*/  IMAD.MOV.U32 R12, RZ, RZ, 0x1 ;  /* 0x00000001ff0c7424 */ /* 0x000fe400078e00ff */
[----:B------:R-:W-:-:S07]  /*ff90*/  IMAD.MOV.U32 R13, RZ, RZ, RZ ;  /* 0x000000ffff0d7224 */ /* 0x000fce00078e00ff */
[----:B------:R-:W-:-:S07]  /*ffa0*/  LEPC R20, `(.L_x_969) ;  /* 0x000000001014794e */ /* 0x000fce0000000000 */
[----:B-1----:R-:W-:Y:S05]  /*ffb0*/  CALL.ABS.NOINC R2 ;  /* 0x0000000002007343 */ /* 0x002fea0003c00000 */
.L_x_969:
        /* <DEDUP_REMOVED lines=8> */
[----:B------:R1:W2:Y:S01]  /*10040*/  LDC.64 R2, c[0x4][R18] ;  /* 0x0100000012027b82 */ /* 0x0002a20000000a00 */
[----:B------:R-:W-:Y:S02]  /*10050*/  IMAD.U32 R4, RZ, RZ, UR6 ;  /* 0x00000006ff047e24 */ /* 0x000fe4000f8e00ff */
[----:B------:R-:W-:Y:S02]  /*10060*/  IMAD.U32 R5, RZ, RZ, UR7 ;  /* 0x00000007ff057e24 */ /* 0x000fe4000f8e00ff */
[----:B------:R-:W-:Y:S02]  /*10070*/  IMAD.U32 R6, RZ, RZ, UR8 ;  /* 0x00000008ff067e24 */ /* 0x000fe4000f8e00ff */
[----:B------:R-:W-:-:S02]  /*10080*/  IMAD.U32 R7, RZ, RZ, UR9 ;  /* 0x00000009ff077e24 */ /* 0x000fc4000f8e00ff */
[----:B------:R-:W-:Y:S02]  /*10090*/  IMAD.U32 R10, RZ, RZ, UR4 ;  /* 0x00000004ff0a7e24 */ /* 0x000fe4000f8e00ff */
[----:B------:R-:W-:Y:S02]  /*100a0*/  IMAD.U32 R11, RZ, RZ, UR5 ;  /* 0x00000005ff0b7e24 */ /* 0x000fe4000f8e00ff */
[----:B------:R-:W-:Y:S02]  /*100b0*/  IMAD.MOV.U32 R8, RZ, RZ, 0x70 ;  /* 0x00000070ff087424 */ /* 0x000fe400078e00ff */
[----:B------:R-:W-:Y:S02]  /*100c0*/  IMAD.MOV.U32 R12, RZ, RZ, 0x1 ;  /* 0x00000001ff0c7424 */ /* 0x000fe400078e00ff */
[----:B-1----:R-:W-:-:S07]  /*100d0*/  IMAD.MOV.U32 R13, RZ, RZ, RZ ;  /* 0x000000ffff0d7224 */ /* 0x002fce00078e00ff */
[----:B------:R-:W-:-:S07]  /*100e0*/  LEPC R20, `(.L_x_971) ;  /* 0x000000001014794e */ /* 0x000fce0000000000 */
[----:B--2---:R-:W-:Y:S05]  /*100f0*/  CALL.ABS.NOINC R2 ;  /* 0x0000000002007343 */ /* 0x004fea0003c00000 */
.L_x_971:
[----:B------:R1:W2:Y:S01]  /*10100*/  LDC.64 R2, c[0x4][R18] ;  /* 0x0100000012027b82 */ /* 0x0002a20000000a00 */
[----:B------:R-:W-:Y:S01]  /*10110*/  ULDC.64 UR6, c[0x4][0xb8] ;  /* 0x01002e0000067ab9 */ /* 0x000fe20000000a00 */
[----:B------:R-:W-:Y:S01]  /*10120*/  ULDC.64 UR8, c[0x4][0xc0] ;  /* 0x0100300000087ab9 */ /* 0x000fe20000000a00 */
[----:B------:R-:W-:Y:S01]  /*10130*/  ULDC.64 UR4, c[0x4][0x48] ;  /* 0x0100120000047ab9 */ /* 0x000fe20000000a00 */
        /* <DEDUP_REMOVED lines=11> */
.L_x_970:
[----:B------:R-:W-:Y:S01]  /*101f0*/  ULDC.64 UR4, c[0x0][0x9f8] ;  /* 0x00027e0000047ab9 */ /* 0x000fe20000000a00 */
[----:B------:R-:W-:Y:S01]  /*10200*/  IMAD.U32 R5, RZ, RZ, UR43 ;  /* 0x0000002bff057e24 */ /* 0x000fe2000f8e00ff */
[----:B------:R-:W-:Y:S01]  /*10210*/  ISETP.NE.U32.AND P0, PT, RZ, UR4, PT ;  /* 0x00000004ff007c0c */ /* 0x000fe2000bf05070 */
[----:B------:R-:W-:Y:S01]  /*10220*/  IMAD.U32 R0, RZ, RZ, UR43 ;  /* 0x0000002bff007e24 */ /* 0x000fe2000f8e00ff */
[----:B------:R-:W1:Y:S01]  /*10230*/  LDC R4, c[0x0][0x428] ;  /* 0x00010a00ff047b82 */ /* 0x000e620000000800 */
[----:B------:R-:W2:Y:S01]  /*10240*/  S2R R18, SR_TID.X ;  /* 0x0000000000127919 */ /* 0x000ea20000002100 */
[----:B------:R-:W-:-:S13]  /*10250*/  ISETP.NE.AND.EX P0, PT, RZ, UR5, PT, P0 ;  /* 0x00000005ff007c0c */ /* 0x000fda000bf05300 */
[----:B------:R-:W3:Y:S02]  /*10260*/  @P0 LDC.64 R2, c[0x0][0x9f8] ;  /* 0x00027e00ff020b82 */ /* 0x000ee40000000a00 */
[----:B---3--:R-:W-:-:S05]  /*10270*/  @P0 IMAD.WIDE R2, R5, 0x4, R2 ;  /* 0x0000000405020825 */ /* 0x008fca00078e0202 */
[----:B------:R3:W4:Y:S01]  /*10280*/  @P0 LDG.E R0, desc[UR60][R2.64] ;  /* 0x0000003c02000981 */ /* 0x000722000c1e1900 */
[----:B-1----:R-:W-:Y:S01]  /*10290*/  ISETP.NE.AND P0, PT, R4, 0x1, PT ;  /* 0x000000010400780c */ /* 0x002fe20003f05270 */
[----:B------:R-:W-:Y:S01]  /*102a0*/  IMAD.U32 R4, RZ, RZ, UR42 ;  /* 0x0000002aff047e24 */ /* 0x000fe2000f8e00ff */
[----:B--2---:R-:W-:Y:S01]  /*102b0*/  LOP3.LUT R18, R18, 0x1f, RZ, 0xc0, !PT ;  /* 0x0000001f12127812 */ /* 0x004fe200078ec0ff */
[----:B------:R-:W-:Y:S01]  /*102c0*/  UMOV UR40, URZ ;  /* 0x0000003f00287c82 */ /* 0x000fe20008000000 */
[----:B------:R-:W-:Y:S01]  /*102d0*/  UMOV UR8, 0x40 ;  /* 0x0000004000087882 */ /* 0x000fe20000000000 */
[----:B------:R-:W-:Y:S01]  /*102e0*/  UMOV UR9, UR41 ;  /* 0x0000002900097c82 */ /* 0x000fe20008000000 */
[----:B------:R-:W-:Y:S01]  /*102f0*/  ISETP.NE.AND P1, PT, R18, RZ, PT ;  /* 0x000000ff1200720c */ /* 0x000fe20003f25270 */
[----:B------:R-:W-:Y:S01]  /*10300*/  UMOV UR10, UR42 ;  /* 0x0000002a000a7c82 */ /* 0x000fe20008000000 */
[----:B------:R-:W-:Y:S01]  /*10310*/  UMOV UR11, UR43 ;  /* 0x0000002b000b7c82 */ /* 0x000fe20008000000 */
[----:B---3--:R-:W1:Y:S01]  /*10320*/  LDC.64 R2, c[0x0][0x3f8] ;  /* 0x0000fe00ff027b82 */ /* 0x008e620000000a00 */
[----:B------:R-:W-:Y:S01]  /*10330*/  UMOV UR12, 0x80 ;  /* 0x00000080000c7882 */ /* 0x000fe20000000000 */
[----:B------:R-:W-:Y:S01]  /*10340*/  UMOV UR13, UR41 ;  /* 0x00000029000d7c82 */ /* 0x000fe20008000000 */
[----:B------:R-:W-:Y:S01]  /*10350*/  UMOV UR14, UR42 ;  /* 0x0000002a000e7c82 */ /* 0x000fe20008000000 */
[----:B------:R-:W-:Y:S01]  /*10360*/  UMOV UR15, UR43 ;  /* 0x0000002b000f7c82 */ /* 0x000fe20008000000 */
[----:B------:R-:W-:-:S03]  /*10370*/  UMOV UR6, 0xffffffff ;  /* 0xffffffff00067882 */ /* 0x000fc60000000000 */
[----:B------:R-:W2:Y:S02]  /*10380*/  @P0 LDC R5, c[0x0][0x42c] ;  /* 0x00010b00ff050b82 */ /* 0x000ea40000000800 */
[----:B------:R-:W-:-:S05]  /*10390*/  VOTEU.ALL UP1, P1 ;  /* 0x00000000003f7886 */ /* 0x000fca0000820000 */
[----:B------:R-:W-:Y:S01]  /*103a0*/  @!UP1 UIADD3 UR4, UP0, UR44, 0x270, URZ ;  /* 0x000002702c049890 */ /* 0x000fe2000ff1e03f */
[----:B------:R-:W3:Y:S03]  /*103b0*/  @P0 LDC R6, c[0x0][0x430] ;  /* 0x00010c00ff060b82 */ /* 0x000ee60000000800 */
[----:B------:R-:W-:-:S09]  /*103c0*/  @!UP1 UIADD3.X UR5, URZ, UR45, URZ, UP0, !UPT ;  /* 0x0000002d3f059290 */ /* 0x000fd200087fe43f */
[----:B------:R1:W-:Y:S01]  /*103d0*/  @!UP1 UTMAPF.L2.4D [UR40], [UR4] ;  /* 0x00000028040095b8 */ /* 0x0003e20008018000 */
[----:B--2---:R-:W-:Y:S01]  /*103e0*/  @P0 IMAD.HI.U32 R5, R5, UR42, RZ ;  /* 0x0000002a05050c27 */ /* 0x004fe2000f8e00ff */
[----:B------:R2:W-:Y:S04]  /*103f0*/  @!UP1 UTMAPF.L2.4D [UR8], [UR4] ;  /* 0x00000008040095b8 */ /* 0x0005e80008018000 */
[----:B---3--:R-:W-:Y:S01]  /*10400*/  @P0 SHF.R.U32.HI R4, RZ, R6, R5 ;  /* 0x00000006ff040219 */ /* 0x008fe20000011605 */
[----:B------:R-:W-:Y:S01]  /*10410*/  IMAD.U32 R5, RZ, RZ, UR46 ;  /* 0x0000002eff057e24 */ /* 0x000fe2000f8e00ff */
[----:B-1----:R-:W-:Y:S01]  /*10420*/  ISETP.NE.U32.AND P0, PT, R2, RZ, PT ;  /* 0x000000ff0200720c */ /* 0x002fe20003f05070 */
[----:B------:R2:W-:Y:S02]  /*10430*/  @!UP1 UTMAPF.L2.4D [UR12], [UR4] ;  /* 0x0000000c040095b8 */ /* 0x0005e40008018000 */
[----:B------:R-:W-:Y:S01]  /*10440*/  VIADD R5, R5, 0xffffffff ;  /* 0xffffffff05057836 */ /* 0x000fe20000000000 */
[----:B------:R-:W-:-:S04]  /*10450*/  ISETP.NE.AND.EX P0, PT, R3, RZ, PT, P0 ;  /* 0x000000ff0300720c */ /* 0x000fc80003f05300 */
[----:B----4-:R-:W-:Y:S01]  /*10460*/  SEL R6, R0, RZ, !P0 ;  /* 0x000000ff00067207 */ /* 0x010fe20004000000 */
[----:B--2---:R-:W-:Y:S08]  /*10470*/  BRA.DIV UR6, `(.L_x_972) ;  /* 0x0000002606e07947 */ /* 0x004ff0000b800000 */
.L_x_1023:
[----:B------:R-:W-:Y:S01]  /*10480*/  UMOV UR4, 0xffffffff ;  /* 0xffffffff00047882 */ /* 0x000fe20000000000 */
[----:B------:R-:W-:Y:S02]  /*10490*/  SHF.R.S32.HI R18, RZ, 0x1f, R0 ;  /* 0x0000001fff127819 */ /* 0x000fe40000011400 */
[----:B------:R-:W-:Y:S05]  /*104a0*/  BRA.DIV UR4, `(.L_x_973) ;  /* 0x0000002a04007947 */ /* 0x000fea000b800000 */
[----:B------:R-:W-:-:S13]  /*104b0*/  ELECT P6, URZ, PT ;  /* 0x00000000003f782f */ /* 0x000fda00038c0000 */
.L_x_1026:
[----:B------:R-:W-:Y:S05]  /*104c0*/  @!P6 BRA `(.L_x_974) ;  /* 0x0000000000f8e947 */ /* 0x000fea0003800000 */
[----:B------:R-:W-:Y:S01]  /*104d0*/  IMAD.MOV.U32 R6, RZ, RZ, R0 ;  /* 0x000000ffff067224 */ /* 0x000fe200078e0000 */
[----:B------:R-:W-:Y:S06]  /*104e0*/  @!P0 BRA `(.L_x_975) ;  /* 0x0000000000488947 */ /* 0x000fec0003800000 */
[----:B------:R-:W1:Y:S01]  /*104f0*/  LDC R11, c[0x0][0x41c] ;  /* 0x00010700ff0b7b82 */ /* 0x000e620000000800 */
[----:B------:R-:W-:Y:S01]  /*10500*/  IMAD.MOV.U32 R10, RZ, RZ, R5 ;  /* 0x000000ffff0a7224 */ /* 0x000fe200078e0005 */
[----:B------:R-:W-:Y:S02]  /*10510*/  ULDC.64 UR4, c[0x0][0x408] ;  /* 0x0001020000047ab9 */ /* 0x000fe40000000a00 */
[----:B------:R-:W-:-:S04]  /*10520*/  IMAD R9, R18, UR4, RZ ;  /* 0x0000000412097c24 */ /* 0x000fc8000f8e02ff */
[----:B------:R-:W-:Y:S01]  /*10530*/  IMAD R9, R0, UR5, R9 ;  /* 0x0000000500097c24 */ /* 0x000fe2000f8e0209 */
[----:B-1----:R-:W-:-:S13]  /*10540*/  ISETP.NE.AND P2, PT, R11, 0x1, PT ;  /* 0x000000010b00780c */ /* 0x002fda0003f45270 */
[----:B------:R-:W1:Y:S02]  /*10550*/  @P2 LDC.64 R6, c[0x0][0x420] ;  /* 0x00010800ff062b82 */ /* 0x000e640000000a00 */
[----:B-1----:R-:W-:-:S05]  /*10560*/  @P2 IMAD.HI.U32 R6, R5, R6, RZ ;  /* 0x0000000605062227 */ /* 0x002fca00078e00ff */
[----:B------:R-:W-:-:S04]  /*10570*/  @P2 SHF.R.U32.HI R10, RZ, R7, R6 ;  /* 0x00000007ff0a2219 */ /* 0x000fc80000011606 */
[--C-:B------:R-:W-:Y:S01]  /*10580*/  SHF.R.S32.HI R7, RZ, 0x1f, R10.reuse ;  /* 0x0000001fff077819 */ /* 0x100fe2000001140a */
[----:B------:R-:W-:-:S04]  /*10590*/  IMAD.MOV.U32 R6, RZ, RZ, R10 ;  /* 0x000000ffff067224 */ /* 0x000fc800078e000a */
[----:B------:R-:W-:-:S04]  /*105a0*/  IMAD.WIDE.U32 R6, R0, UR4, R6 ;  /* 0x0000000400067c25 */ /* 0x000fc8000f8e0006 */
[----:B------:R-:W-:Y:S01]  /*105b0*/  IMAD.IADD R7, R7, 0x1, R9 ;  /* 0x0000000107077824 */ /* 0x000fe200078e0209 */
[----:B------:R-:W-:-:S04]  /*105c0*/  LEA R8, P2, R6, R2, 0x2 ;  /* 0x0000000206087211 */ /* 0x000fc800078410ff */
[----:B------:R-:W-:-:S05]  /*105d0*/  LEA.HI.X R9, R6, R3, R7, 0x2, P2 ;  /* 0x0000000306097211 */ /* 0x000fca00010f1407 */
[----:B------:R1:W5:Y:S01]  /*105e0*/  LDG.E R6, desc[UR60][R8.64] ;  /* 0x0000003c08067981 */ /* 0x000362000c1e1900 */
[----:B------:R-:W-:-:S04]  /*105f0*/  IMAD.MOV R10, RZ, RZ, -R10 ;  /* 0x000000ffff0a7224 */ /* 0x000fc800078e0a0a */
[----:B------:R-:W-:-:S07]  /*10600*/  IMAD R5, R11, R10, R5 ;  /* 0x0000000a0b057224 */ /* 0x000fce00078e0205 */
.L_x_975:
[----:B------:R-:W2:Y:S01]  /*10610*/  S2R R7, SR_TID.X ;  /* 0x0000000000077919 */ /* 0x000ea20000002100 */
[----:B-1----:R-:W-:Y:S02]  /*10620*/  LEA R8, R16, UR38, 0x3 ;  /* 0x0000002610087c11 */ /* 0x002fe4000f8e18ff */
[----:B--2---:R-:W-:Y:S02]  /*10630*/  LOP3.LUT R9, R7, 0x7f, RZ, 0xc0, !PT ;  /* 0x0000007f07097812 */ /* 0x004fe400078ec0ff */
[----:B------:R-:W-:Y:S02]  /*10640*/  SHF.L.U32 R7, R17, 0x1f, RZ ;  /* 0x0000001f11077819 */ /* 0x000fe400000006ff */
[----:B------:R-:W-:Y:S02]  /*10650*/  ISETP.NE.AND P3, PT, R9, RZ, PT ;  /* 0x000000ff0900720c */ /* 0x000fe40003f65270 */
[----:B------:R-:W1:Y:S02]  /*10660*/  SYNCS.PHASECHK.TRANS64.TRYWAIT P2, [R8+URZ+0x2a840], R7 ;  /* 0x02a84007080075a7 */ /* 0x000e64000804017f */
[----:B-1----:R-:W-:Y:S09]  /*10670*/  @!P2 BRA `(.L_x_976) ;  /* 0x0000002400aca947 */ /* 0x002ff20003800000 */
.L_x_1027:
        /* <DEDUP_REMOVED lines=8> */
.L_x_977:
        /* <DEDUP_REMOVED lines=10> */
[----:B------:R-:W-:-:S03]  /*107a0*/  UMOV UR16, 0x40 ;  /* 0x0000004000107882 */ /* 0x000fc60000000000 */
[----:B------:R-:W-:Y:S02]  /*107b0*/  UIMAD UR8, UR8, 0x9000, UR38 ;  /* 0x00009000080878a4 */ /* 0x000fe4000f8e0226 */
[----:B------:R-:W-:Y:S02]  /*107c0*/  UIADD3 UR9, UR9, 0x2a830, URZ ;  /* 0x0002a83009097890 */ /* 0x000fe4000fffe03f */
[----:B------:R-:W-:Y:S02]  /*107d0*/  UIMAD UR11, UR11, 0x60, URZ ;  /* 0x000000600b0b78a4 */ /* 0x000fe4000f8e023f */
        /* <DEDUP_REMOVED lines=13> */
.L_x_974:
[----:B------:R-:W-:Y:S05]  /*108b0*/  WARPSYNC.ALL ;  /* 0x0000000000007948 */ /* 0x000fea0003800000 */
[----:B------:R-:W-:Y:S01]  /*108c0*/  BAR.SYNC.DEFER_BLOCKING 0x8, 0x120 ;  /* 0x0204800000007b1d */ /* 0x000fe20000010000 */
[----:B------:R-:W-:Y:S01]  /*108d0*/  ELECT P2, URZ, PT ;  /* 0x00000000003f782f */ /* 0x000fe20003840000 */
[----:B------:R-:W-:Y:S02]  /*108e0*/  UIADD3 UR47, UR47, 0x1, URZ ;  /* 0x000000012f2f7890 */ /* 0x000fe4000fffe03f */
[----:B------:R-:W-:Y:S02]  /*108f0*/  UIADD3 UR4, UP0, UR44, 0x270, URZ ;  /* 0x000002702c047890 */ /* 0x000fe4000ff1e03f */
[----:B------:R-:W-:-:S02]  /*10900*/  ULEA.HI UR5, UR47, UR47, URZ, 0x1 ;  /* 0x0000002f2f057291 */ /* 0x000fc4000f8f083f */
[----:B------:R-:W-:Y:S02]  /*10910*/  UIADD3 UR8, UR38, 0xc400, URZ ;  /* 0x0000c40026087890 */ /* 0x000fe4000fffe03f */
[----:B------:R-:W-:Y:S02]  /*10920*/  ULOP3.LUT UR5, UR5, 0xfffffffe, URZ, 0xc0, !UPT ;  /* 0xfffffffe05057892 */ /* 0x000fe4000f8ec03f */
[----:B------:R-:W-:Y:S02]  /*10930*/  UIADD3 UR9, UR38, 0x2a800, URZ ;  /* 0x0002a80026097890 */ /* 0x000fe4000fffe03f */
[----:B-1----:R-:W-:Y:S01]  /*10940*/  @P2 IMAD.MOV.U32 R7, RZ, RZ, 0xc000 ;  /* 0x0000c000ff072424 */ /* 0x002fe200078e00ff */
[----:B------:R-:W-:Y:S02]  /*10950*/  UIADD3 UR14, UR47, -UR5, URZ ;  /* 0x800000052f0e7290 */ /* 0x000fe4000fffe03f */
[----:B------:R-:W-:Y:S02]  /*10960*/  UIADD3.X UR5, URZ, UR45, URZ, UP0, !UPT ;  /* 0x0000002d3f057290 */ /* 0x000fe400087fe43f */
[----:B------:R-:W-:-:S02]  /*10970*/  UIADD3 UR24, UR38, 0x10400, URZ ;  /* 0x0001040026187890 */ /* 0x000fc4000fffe03f */
[----:B------:R-:W-:Y:S01]  /*10980*/  UIADD3 UR16, UR38, 0x14400, URZ ;  /* 0x0001440026107890 */ /* 0x000fe2000fffe03f */
[----:B------:R-:W-:Y:S01]  /*10990*/  UMOV UR11, UR41 ;  /* 0x00000029000b7c82 */ /* 0x000fe20008000000 */
[----:B------:R1:W-:Y:S01]  /*109a0*/  @P2 SYNCS.ARRIVE.TRANS64 RZ, [UR38+0x2a800], R7 ;  /* 0x02a80007ffff29a7 */ /* 0x0003e20008000026 */
[----:B------:R-:W-:Y:S01]  /*109b0*/  UMOV UR12, UR42 ;  /* 0x0000002a000c7c82 */ /* 0x000fe20008000000 */
[----:B------:R-:W-:Y:S01]  /*109c0*/  UMOV UR13, UR43 ;  /* 0x0000002b000d7c82 */ /* 0x000fe20008000000 */
[----:B------:R-:W-:Y:S01]  /*109d0*/  UMOV UR6, 0x0 ;  /* 0x0000000000067882 */ /* 0x000fe20000000000 */
[----:B------:R-:W-:Y:S01]  /*109e0*/  UMOV UR7, 0x12f00000 ;  /* 0x12f0000000077882 */ /* 0x000fe20000000000 */
[----:B------:R-:W-:Y:S01]  /*109f0*/  UMOV UR10, URZ ;  /* 0x0000003f000a7c82 */ /* 0x000fe20008000000 */
[----:B------:R-:W-:Y:S01]  /*10a00*/  UMOV UR27, UR41 ;  /* 0x00000029001b7c82 */ /* 0x000fe20008000000 */
[----:B------:R-:W-:Y:S01]  /*10a10*/  UMOV UR28, UR42 ;  /* 0x0000002a001c7c82 */ /* 0x000fe20008000000 */
[----:B-1----:R-:W-:Y:S01]  /*10a20*/  IMAD.U32 R7, RZ, RZ, UR14 ;  /* 0x0000000eff077e24 */ /* 0x002fe2000f8e00ff */
[----:B------:R-:W-:Y:S01]  /*10a30*/  UMOV UR29, UR43 ;  /* 0x0000002b001d7c82 */ /* 0x000fe20008000000 */
[----:B------:R-:W-:Y:S01]  /*10a40*/  UMOV UR26, 0x40 ;  /* 0x00000040001a7882 */ /* 0x000fe20000000000 */
[----:B------:R-:W-:Y:S01]  /*10a50*/  UMOV UR25, UR9 ;  /* 0x0000000900197c82 */ /* 0x000fe20008000000 */
[----:B------:R-:W-:Y:S01]  /*10a60*/  UMOV UR19, UR41 ;  /* 0x0000002900137c82 */ /* 0x000fe20008000000 */
[----:B------:R-:W-:Y:S01]  /*10a70*/  SHF.L.U32 R7, R7, 0x1f, RZ ;  /* 0x0000001f07077819 */ /* 0x000fe200000006ff */
[----:B------:R-:W-:Y:S01]  /*10a80*/  UMOV UR20, UR42 ;  /* 0x0000002a00147c82 */ /* 0x000fe20008000000 */
[----:B------:R-:W-:Y:S01]  /*10a90*/  UMOV UR21, UR43 ;  /* 0x0000002b00157c82 */ /* 0x000fe20008000000 */
[----:B------:R-:W-:Y:S01]  /*10aa0*/  UMOV UR18, 0x80 ;  /* 0x0000008000127882 */ /* 0x000fe20000000000 */
[----:B------:R1:W-:Y:S01]  /*10ab0*/  UTMALDG.4D [UR8], [UR4], desc[UR6] ;  /* 0x00000608040075b4 */ /* 0x0003e20008019000 */
[----:B------:R-:W-:Y:S01]  /*10ac0*/  UMOV UR17, UR9 ;  /* 0x0000000900117c82 */ /* 0x000fe20008000000 */
[----:B------:R1:W-:Y:S01]  /*10ad0*/  UTMALDG.4D [UR24], [UR4], desc[UR6] ;  /* 0x00000618040075b4 */ /* 0x0003e20008019000 */
[----:B------:R1:W-:Y:S01]  /*10ae0*/  UTMALDG.4D [UR16], [UR4], desc[UR6] ;  /* 0x00000610040075b4 */ /* 0x0003e20008019000 */
[----:B------:R-:W2:Y:S02]  /*10af0*/  SYNCS.PHASECHK.TRANS64.TRYWAIT P2, [UR38+0x2a820], R7 ;  /* 0x02a82007ff0075a7 */ /* 0x000ea40008040166 */
[----:B-12---:R-:W-:Y:S05]  /*10b00*/  @!P2 BRA `(.L_x_978) ;  /* 0x00000020009ca947 */ /* 0x006fea0003800000 */
.L_x_1028:
[----:B------:R-:W-:-:S04]  /*10b10*/  UIADD3 UR4, UR46, -0x2, URZ ;  /* 0xfffffffe2e047890 */ /* 0x000fc8000fffe03f */
[----:B------:R-:W-:-:S06]  /*10b20*/  UISETP.GE.AND UP0, UPT, UR4, UR39, UPT ;  /* 0x000000270400728c */ /* 0x000fcc000bf06270 */
[----:B------:R-:W-:-:S13]  /*10b30*/  PLOP3.LUT P2, PT, PT, PT, UP0, 0x80, 0x0 ;  /* 0x000000000000781c */ /* 0x000fda0003f4f008 */
[----:B------:R-:W-:Y:S05]  /*10b40*/  @!P2 BRA `(.L_x_979) ;  /* 0x000000140048a947 */ /* 0x000fea0003800000 */
[----:B-1----:R-:W-:Y:S01]  /*10b50*/  IMAD R8, RZ, RZ, -UR46 ;  /* 0x8000002eff087e24 */ /* 0x002fe2000f8e02ff */
[----:B------:R-:W-:Y:S01]  /*10b60*/  LOP3.LUT R11, RZ, UR39, RZ, 0x33, !PT ;  /* 0x00000027ff0b7c12 */ /* 0x000fe2000f8e33ff */
[----:B------:R-:W-:-:S03]  /*10b70*/  ULDC.64 UR36, c[0x0][0x408] ;  /* 0x0001020000247ab9 */ /* 0x000fc60000000a00 */
[----:B------:R-:W-:-:S05]  /*10b80*/  VIADDMNMX R11, R8, 0x1, R11, !PT ;  /* 0x00000001080b7846 */ /* 0x000fca000780010b */
[----:B------:R-:W-:-:S05]  /*10b90*/  VIADD R7, R11, UR46 ;  /* 0x0000002e0b077c36 */ /* 0x000fca0008000000 */
[----:B------:R-:W-:-:S04]  /*10ba0*/  LOP3.LUT R7, R7, 0x1, RZ, 0xc0, !PT ;  /* 0x0000000107077812 */ /* 0x000fc800078ec0ff */
[----:B------:R-:W-:Y:S01]  /*10bb0*/  ISETP.NE.U32.AND P2, PT, R7, 0x1, PT ;  /* 0x000000010700780c */ /* 0x000fe20003f45070 */
[----:B------:R-:W-:-:S12]  /*10bc0*/  IMAD.U32 R7, RZ, RZ, UR4 ;  /* 0x00000004ff077e24 */ /* 0x000fd8000f8e00ff */
        /* <DEDUP_REMOVED lines=12> */
[----:B-1----:R-:W-:-:S13]  /*10c90*/  ISETP.NE.AND P2, PT, R13, 0x1, PT ;  /* 0x000000010d00780c */ /* 0x002fda0003f45270 */
[----:B------:R-:W1:Y:S02]  /*10ca0*/  @P2 LDC.64 R8, c[0x0][0x420] ;  /* 0x00010800ff082b82 */ /* 0x000e640000000a00 */
[----:B-1----:R-:W-:-:S04]  /*10cb0*/  @P2 IMAD.HI.U32 R14, R7, R8, RZ ;  /* 0x00000008070e2227 */ /* 0x002fc800078e00ff */
[----:B------:R-:W-:Y:S01]  /*10cc0*/  IMAD.MOV.U32 R8, RZ, RZ, R7 ;  /* 0x000000ffff087224 */ /* 0x000fe200078e0007 */
[----:B------:R-:W-:-:S04]  /*10cd0*/  @P2 SHF.R.U32.HI R8, RZ, R9, R14 ;  /* 0x00000009ff082219 */ /* 0x000fc8000001160e */
[--C-:B------:R-:W-:Y:S01]  /*10ce0*/  SHF.R.S32.HI R9, RZ, 0x1f, R8.reuse ;  /* 0x0000001fff097819 */ /* 0x100fe20000011408 */
[----:B------:R-:W-:-:S04]  /*10cf0*/  IMAD.MOV R14, RZ, RZ, -R8 ;  /* 0x000000ffff0e7224 */ /* 0x000fc800078e0a08 */
        /* <DEDUP_REMOVED lines=8> */
.L_x_983:
[----:B-1----:R-:W1:Y:S01]  /*10d80*/  S2R R2, SR_TID.X ;  /* 0x0000000000027919 */ /* 0x002e620000002100 */
[----:B------:R-:W-:Y:S02]  /*10d90*/  LEA R3, R10, UR38, 0x3 ;  /* 0x000000260a037c11 */ /* 0x000fe4000f8e18ff */
[----:B-1----:R-:W-:Y:S02]  /*10da0*/  LOP3.LUT R9, R2, 0x7f, RZ, 0xc0, !PT ;  /* 0x0000007f02097812 */ /* 0x002fe400078ec0ff */
[----:B------:R-:W-:Y:S02]  /*10db0*/  SHF.L.U32 R2, R12, 0x1f, RZ ;  /* 0x0000001f0c027819 */ /* 0x000fe400000006ff */
[----:B------:R-:W-:Y:S02]  /*10dc0*/  ISETP.NE.AND P2, PT, R9, RZ, PT ;  /* 0x000000ff0900720c */ /* 0x000fe40003f45270 */
[----:B------:R-:W1:Y:S02]  /*10dd0*/  SYNCS.PHASECHK.TRANS64.TRYWAIT P3, [R3+URZ+0x2a840], R2 ;  /* 0x02a84002030075a7 */ /* 0x000e64000806017f */
[----:B-1----:R-:W-:Y:S09]  /*10de0*/  @!P3 BRA `(.L_x_984) ;  /* 0x0000001c00fcb947 */ /* 0x002ff20003800000 */
.L_x_1029:
        /* <DEDUP_REMOVED lines=8> */
.L_x_985:
[----:B------:R-:W-:Y:S01]  /*10e70*/  R2UR UR8, R10 ;  /* 0x000000000a0872ca */ /* 0x000fe200000e0000 */
[----:B------:R-:W-:Y:S01]  /*10e80*/  UIADD3 UR4, UP0, UR44, 0x370, URZ ;  /* 0x000003702c047890 */ /* 0x000fe2000ff1e03f */
[----:B------:R-:W-:Y:S01]  /*10e90*/  R2UR UR9, R3 ;  /* 0x00000000030972ca */ /* 0x000fe200000e0000 */
[----:B------:R-:W-:Y:S01]  /*10ea0*/  UIADD3 UR19, UR38, 0x2a800, URZ ;  /* 0x0002a80026137890 */ /* 0x000fe2000fffe03f */
[----:B------:R-:W-:Y:S01]  /*10eb0*/  R2UR UR11, R7 ;  /* 0x00000000070b72ca */ /* 0x000fe200000e0000 */
[----:B------:R-:W-:Y:S01]  /*10ec0*/  UIADD3.X UR5, URZ, UR45, URZ, UP0, !UPT ;  /* 0x0000002d3f057290 */ /* 0x000fe200087fe43f */
[----:B------:R-:W-:Y:S01]  /*10ed0*/  R2UR UR12, R4 ;  /* 0x00000000040c72ca */ /* 0x000fe200000e0000 */
[----:B------:R-:W-:Y:S01]  /*10ee0*/  UMOV UR10, URZ ;  /* 0x0000003f000a7c82 */ /* 0x000fe20008000000 */
[----:B-----5:R-:W-:Y:S01]  /*10ef0*/  R2UR UR13, R8 ;  /* 0x00000000080d72ca */ /* 0x020fe200000e0000 */
[----:B------:R-:W-:Y:S01]  /*10f00*/  UMOV UR6, 0x0 ;  /* 0x0000000000067882 */ /* 0x000fe20000000000 */
[----:B------:R-:W-:Y:S01]  /*10f10*/  UMOV UR7, 0x14f00000 ;  /* 0x14f0000000077882 */ /* 0x000fe20000000000 */
[----:B------:R-:W-:Y:S01]  /*10f20*/  UMOV UR18, 0x40 ;  /* 0x0000004000127882 */ /* 0x000fe20000000000 */
[----:B------:R-:W-:Y:S01]  /*10f30*/  UMOV UR17, 0x80 ;  /* 0x0000008000117882 */ /* 0x000fe20000000000 */
[----:B------:R-:W-:Y:S01]  /*10f40*/  UIMAD UR8, UR8, 0x9000, UR38 ;  /* 0x00009000080878a4 */ /* 0x000fe2000f8e0226 */
[----:B-1----:R-:W-:Y:S01]  /*10f50*/  SHF.L.U32 R3, R17, 0x1f, RZ ;  /* 0x0000001f11037819 */ /* 0x002fe200000006ff */
[----:B------:R-:W-:Y:S01]  /*10f60*/  UIADD3 UR9, UR9, 0x2a830, URZ ;  /* 0x0002a83009097890 */ /* 0x000fe2000fffe03f */
[----:B------:R-:W-:Y:S01]  /*10f70*/  LEA R2, R16, UR19, 0x3 ;  /* 0x0000001310027c11 */ /* 0x000fe2000f8e18ff */
[----:B------:R-:W-:-:S02]  /*10f80*/  UIMAD UR11, UR11, 0x60, URZ ;  /* 0x000000600b0b78a4 */ /* 0x000fc4000f8e023f */
        /* <DEDUP_REMOVED lines=13> */
.L_x_1030:
[----:B------:R-:W-:Y:S05]  /*11060*/  @P2 BRA `(.L_x_987) ;  /* 0x0000000000202947 */ /* 0x000fea0003800000 */
[----:B------:R-:W2:Y:S01]  /*11070*/  S2R R9, SR_TID.X ;  /* 0x0000000000097919 */ /* 0x000ea20000002100 */
[----:B-1----:R-:W-:Y:S01]  /*11080*/  LEA R2, R16, UR38, 0x3 ;  /* 0x0000002610027c11 */ /* 0x002fe2000f8e18ff */
[----:B------:R-:W-:-:S04]  /*11090*/  IMAD.MOV.U32 R3, RZ, RZ, 0x6000 ;  /* 0x00006000ff037424 */ /* 0x000fc800078e00ff */
[----:B------:R3:W-:Y:S01]  /*110a0*/  SYNCS.ARRIVE.TRANS64 RZ, [R2+URZ+0x2a850], R3 ;  /* 0x02a8500302ff79a7 */ /* 0x0007e2000800003f */
[----:B--2---:R-:W-:-:S04]  /*110b0*/  LOP3.LUT R9, R9, 0x1f, RZ, 0xc0, !PT ;  /* 0x0000001f09097812 */ /* 0x004fc800078ec0ff */
[----:B------:R-:W-:-:S13]  /*110c0*/  ISETP.NE.AND P2, PT, R9, RZ, PT ;  /* 0x000000ff0900720c */ /* 0x000fda0003f45270 */
[----:B---3--:R-:W-:Y:S05]  /*110d0*/  @!P2 BRA `(.L_x_987) ;  /* 0x000000000004a947 */ /* 0x008fea0003800000 */
[----:B------:R-:W-:Y:S01]  /*110e0*/  BPT.TRAP 0x1 ;  /* 0x000000040000795c */ /* 0x000fe20000300000 */
.L_x_987:
        /* <DEDUP_REMOVED lines=9> */
[----:B------:R-:W-:Y:S02]  /*11180*/  IMAD.MOV.U32 R6, RZ, RZ, R8 ;  /* 0x000000ffff067224 */ /* 0x000fe400078e0008 */
[----:B------:R-:W-:-:S02]  /*11190*/  IMAD.MOV.U32 R5, RZ, RZ, R7 ;  /* 0x000000ffff057224 */ /* 0x000fc400078e0007 */
[----:B------:R-:W-:Y:S02]  /*111a0*/  UIMAD UR6, UR9, 0x6000, UR38 ;  /* 0x00006000090678a4 */ /* 0x000fe4000f8e0226 */
[----:B------:R-:W-:Y:S02]  /*111b0*/  ULEA UR9, UR9, UR38, 0x3 ;  /* 0x0000002609097291 */ /* 0x000fe4000f8e183f */
[----:B------:R-:W-:Y:S02]  /*111c0*/  UIMAD UR11, UR11, 0x60, URZ ;  /* 0x000000600b0b78a4 */ /* 0x000fe4000f8e023f */
[----:B------:R-:W-:Y:S02]  /*111d0*/  UIADD3 UR8, UR6, 0x400, URZ ;  /* 0x0000040006087890 */ /* 0x000fe4000fffe03f */
        /* <DEDUP_REMOVED lines=8> */
.L_x_982:
[----:B------:R-:W-:Y:S05]  /*11260*/  BSYNC B0 ;  /* 0x0000000000007941 */ /* 0x000fea0003800000 */
.L_x_981:
[----:B------:R-:W-:Y:S01]  /*11270*/  UIADD3 UR4, UR46, -0x3, URZ ;  /* 0xfffffffd2e047890 */ /* 0x000fe2000fffe03f */
[----:B------:R-:W-:Y:S02]  /*11280*/  IMAD.MOV.U32 R16, RZ, RZ, R10 ;  /* 0x000000ffff107224 */ /* 0x000fe400078e000a */
[----:B------:R-:W-:-:S03]  /*11290*/  IMAD.MOV.U32 R17, RZ, RZ, R12 ;  /* 0x000000ffff117224 */ /* 0x000fc600078e000c */
[----:B------:R-:W-:-:S07]  /*112a0*/  IMAD.U32 R7, RZ, RZ, UR4 ;  /* 0x00000004ff077e24 */ /* 0x000fce000f8e00ff */
.L_x_980:
[----:B------:R-:W-:Y:S01]  /*112b0*/  ULOP3.LUT UR4, URZ, UR46, URZ, 0x33, !UPT ;  /* 0x0000002e3f047292 */ /* 0x000fe2000f8e333f */
[----:B------:R-:W-:Y:S01]  /*112c0*/  VIADD R11, R11, 0xfffffffe ;  /* 0xfffffffe0b0b7836 */ /* 0x000fe20000000000 */
[----:B------:R-:W-:Y:S04]  /*112d0*/  BSSY B0, `(.L_x_979) ;  /* 0x00000d9000007945 */ /* 0x000fe80003800000 */
[----:B------:R-:W-:-:S13]  /*112e0*/  ISETP.NE.AND P2, PT, R11, UR4, PT ;  /* 0x000000040b007c0c */ /* 0x000fda000bf45270 */
[----:B------:R-:W-:Y:S05]  /*112f0*/  @!P2 BRA `(.L_x_988) ;  /* 0x0000000c0058a947 */ /* 0x000fea0003800000 */
[----:B------:R-:W-:-:S07]  /*11300*/  IMAD.MOV.U32 R8, RZ, RZ, R6 ;  /* 0x000000ffff087224 */ /* 0x000fce00078e0006 */
.L_x_1003:
[----:B------:R-:W-:Y:S01]  /*11310*/  VIADD R10, R16, 0x1 ;  /* 0x00000001100a7836 */ /* 0x000fe20000000000 */
[----:B------:R-:W-:Y:S05]  /*11320*/  YIELD ;  /* 0x0000000000007946 */ /* 0x000fea0003800000 */
[----:B------:R-:W-:Y:S01]  /*11330*/  ISETP.NE.AND P2, PT, R10, 0x2, PT ;  /* 0x000000020a00780c */ /* 0x000fe20003f45270 */
[----:B------:R-:W-:Y:S03]  /*11340*/  BSSY B1, `(.L_x_989) ;  /* 0x0000065000017945 */ /* 0x000fe60003800000 */
[----:B-1----:R-:W-:-:S02]  /*11350*/  SEL R2, RZ, 0x1, P2 ;  /* 0x00000001ff027807 */ /* 0x002fc40001000000 */
[----:B------:R-:W-:Y:S02]  /*11360*/  SEL R10, R10, RZ, P2 ;  /* 0x000000ff0a0a7207 */ /* 0x000fe40001000000 */
[----:B------:R-:W-:Y:S01]  /*11370*/  LOP3.LUT R11, R17, R2, RZ, 0x3c, !PT ;  /* 0x00000002110b7212 */ /* 0x000fe200078e3cff */
[----:B------:R-:W-:Y:S06]  /*11380*/  @!P6 BRA `(.L_x_990) ;  /* 0x000000040080e947 */ /* 0x000fec0003800000 */
[----:B------:R-:W-:Y:S01]  /*11390*/  IMAD.MOV.U32 R12, RZ, RZ, R7 ;  /* 0x000000ffff0c7224 */ /* 0x000fe200078e0007 */
[----:B------:R-:W-:Y:S06]  /*113a0*/  @!P0 BRA `(.L_x_991) ;  /* 0x0000000000448947 */ /* 0x000fec0003800000 */
[----:B------:R-:W1:Y:S01]  /*113b0*/  LDC R9, c[0x0][0x41c] ;  /* 0x00010700ff097b82 */ /* 0x000e620000000800 */
[----:B------:R-:W-:-:S04]  /*113c0*/  IMAD R13, R18, UR36, RZ ;  /* 0x00000024120d7c24 */ /* 0x000fc8000f8e02ff */
[----:B------:R-:W-:Y:S01]  /*113d0*/  IMAD R13, R0, UR37, R13 ;  /* 0x00000025000d7c24 */ /* 0x000fe2000f8e020d */
        /* <DEDUP_REMOVED lines=8> */
[----:B------:R-:W1:Y:S01]  /*11460*/  LDC.64 R8, c[0x0][0x3f8] ;  /* 0x0000fe00ff087b82 */ /* 0x000e620000000a00 */
[----:B------:R-:W-:-:S04]  /*11470*/  IMAD.WIDE.U32 R2, R0, UR36, R2 ;  /* 0x0000002400027c25 */ /* 0x000fc8000f8e0002 */
[----:B------:R-:W-:Y:S01]  /*11480*/  IMAD.IADD R13, R13, 0x1, R3 ;  /* 0x000000010d0d7824 */ /* 0x000fe200078e0203 */
[----:B-1----:R-:W-:-:S04]  /*11490*/  LEA R8, P2, R2, R8, 0x2 ;  /* 0x0000000802087211 */ /* 0x002fc800078410ff */
[----:B------:R-:W-:-:S05]  /*114a0*/  LEA.HI.X R9, R2, R9, R13, 0x2, P2 ;  /* 0x0000000902097211 */ /* 0x000fca00010f140d */
[----:B------:R1:W5:Y:S04]  /*114b0*/  LDG.E R8, desc[UR60][R8.64] ;  /* 0x0000003c08087981 */ /* 0x000368000c1e1900 */
.L_x_991:
[----:B------:R-:W1:Y:S01]  /*114c0*/  S2R R2, SR_TID.X ;  /* 0x0000000000027919 */ /* 0x000e620000002100 */
[----:B------:R-:W-:Y:S02]  /*114d0*/  LEA R3, R10, UR38, 0x3 ;  /* 0x000000260a037c11 */ /* 0x000fe4000f8e18ff */
[----:B-1----:R-:W-:Y:S02]  /*114e0*/  LOP3.LUT R9, R2, 0x7f, RZ, 0xc0, !PT ;  /* 0x0000007f02097812 */ /* 0x002fe400078ec0ff */
[----:B------:R-:W-:Y:S02]  /*114f0*/  SHF.L.U32 R2, R11, 0x1f, RZ ;  /* 0x0000001f0b027819 */ /* 0x000fe400000006ff */
[----:B------:R-:W-:Y:S02]  /*11500*/  ISETP.NE.AND P2, PT, R9, RZ, PT ;  /* 0x000000ff0900720c */ /* 0x000fe40003f45270 */
[----:B------:R-:W1:Y:S02]  /*11510*/  SYNCS.PHASECHK.TRANS64.TRYWAIT P3, [R3+URZ+0x2a840], R2 ;  /* 0x02a84002030075a7 */ /* 0x000e64000806017f */
[----:B-1----:R-:W-:Y:S09]  /*11520*/  @!P3 BRA `(.L_x_992) ;  /* 0x000000180054b947 */ /* 0x002ff20003800000 */
.L_x_1031:
        /* <DEDUP_REMOVED lines=8> */
.L_x_993:
        /* <DEDUP_REMOVED lines=14> */
[----:B------:R-:W-:Y:S01]  /*11690*/  SHF.L.U32 R17, R17, 0x1f, RZ ;  /* 0x0000001f11117819 */ /* 0x000fe200000006ff */
[----:B------:R-:W-:Y:S01]  /*116a0*/  UIADD3 UR9, UR9, 0x2a830, URZ ;  /* 0x0002a83009097890 */ /* 0x000fe2000fffe03f */
[----:B-1----:R-:W-:Y:S01]  /*116b0*/  LEA R2, R16, UR19, 0x3 ;  /* 0x0000001310027c11 */ /* 0x002fe2000f8e18ff */
        /* <DEDUP_REMOVED lines=14> */
.L_x_1032:
[----:B------:R-:W-:Y:S05]  /*117a0*/  @P2 BRA `(.L_x_995) ;  /* 0x00000000001c2947 */ /* 0x000fea0003800000 */
[----:B------:R-:W2:Y:S02]  /*117b0*/  S2R R3, SR_TID.X ;  /* 0x0000000000037919 */ /* 0x000ea40000002100 */
[----:B--2---:R-:W-:Y:S01]  /*117c0*/  LOP3.LUT R9, R3, 0x1f, RZ, 0xc0, !PT ;  /* 0x0000001f03097812 */ /* 0x004fe200078ec0ff */
[----:B------:R-:W-:-:S03]  /*117d0*/  IMAD.MOV.U32 R3, RZ, RZ, 0x6000 ;  /* 0x00006000ff037424 */ /* 0x000fc600078e00ff */
[----:B------:R-:W-:Y:S01]  /*117e0*/  ISETP.NE.AND P2, PT, R9, RZ, PT ;  /* 0x000000ff0900720c */ /* 0x000fe20003f45270 */
[----:B------:R2:W-:-:S12]  /*117f0*/  SYNCS.ARRIVE.TRANS64 RZ, [R2+URZ+0x50], R3 ;  /* 0x0000500302ff79a7 */ /* 0x0005d8000800003f */
[----:B--2---:R-:W-:Y:S05]  /*11800*/  @!P2 BRA `(.L_x_995) ;  /* 0x000000000004a947 */ /* 0x004fea0003800000 */
[----:B------:R-:W-:Y:S01]  /*11810*/  BPT.TRAP 0x1 ;  /* 0x000000040000795c */ /* 0x000fe20000300000 */
.L_x_995:
        /* <DEDUP_REMOVED lines=11> */
[----:B------:R-:W-:Y:S01]  /*118d0*/  IMAD.MOV.U32 R6, RZ, RZ, R8 ;  /* 0x000000ffff067224 */ /* 0x000fe200078e0008 */
[----:B------:R-:W-:Y:S02]  /*118e0*/  UIMAD UR6, UR6, 0x6000, UR38 ;  /* 0x00006000060678a4 */ /* 0x000fe4000f8e0226 */
        /* <DEDUP_REMOVED lines=10> */
.L_x_990:
[----:B------:R-:W-:Y:S05]  /*11990*/  BSYNC B1 ;  /* 0x0000000000017941 */ /* 0x000fea0003800000 */
.L_x_989:
[----:B------:R-:W-:Y:S01]  /*119a0*/  VIADD R16, R10, 0x1 ;  /* 0x000000010a107836 */ /* 0x000fe20000000000 */
[----:B------:R-:W-:Y:S01]  /*119b0*/  BSSY B1, `(.L_x_996) ;  /* 0x0000067000017945 */ /* 0x000fe20003800000 */
[----:B------:R-:W-:-:S03]  /*119c0*/  VIADD R12, R7, 0xffffffff ;  /* 0xffffffff070c7836 */ /* 0x000fc60000000000 */
[----:B------:R-:W-:-:S04]  /*119d0*/  ISETP.NE.AND P2, PT, R16, 0x2, PT ;  /* 0x000000021000780c */ /* 0x000fc80003f45270 */
[----:B-1----:R-:W-:Y:S02]  /*119e0*/  SEL R2, RZ, 0x1, P2 ;  /* 0x00000001ff027807 */ /* 0x002fe40001000000 */
[----:B------:R-:W-:Y:S02]  /*119f0*/  SEL R16, R16, RZ, P2 ;  /* 0x000000ff10107207 */ /* 0x000fe40001000000 */
[----:B------:R-:W-:Y:S01]  /*11a00*/  LOP3.LUT R17, R11, R2, RZ, 0x3c, !PT ;  /* 0x000000020b117212 */ /* 0x000fe200078e3cff */
[----:B------:R-:W-:Y:S06]  /*11a10*/  @!P6 BRA `(.L_x_997) ;  /* 0x000000040080e947 */ /* 0x000fec0003800000 */
[----:B------:R-:W-:Y:S01]  /*11a20*/  IMAD.MOV.U32 R13, RZ, RZ, R12 ;  /* 0x000000ffff0d7224 */ /* 0x000fe200078e000c */
[----:B------:R-:W-:Y:S06]  /*11a30*/  @!P0 BRA `(.L_x_998) ;  /* 0x0000000000448947 */ /* 0x000fec0003800000 */
[----:B------:R-:W1:Y:S02]  /*11a40*/  LDC R8, c[0x0][0x41c] ;  /* 0x00010700ff087b82 */ /* 0x000e640000000800 */
[----:B-1----:R-:W-:-:S13]  /*11a50*/  ISETP.NE.AND P2, PT, R8, 0x1, PT ;  /* 0x000000010800780c */ /* 0x002fda0003f45270 */
[----:B------:R-:W1:Y:S02]  /*11a60*/  @P2 LDC.64 R2, c[0x0][0x420] ;  /* 0x00010800ff022b82 */ /* 0x000e640000000a00 */
[----:B-1----:R-:W-:-:S04]  /*11a70*/  @P2 IMAD.HI.U32 R14, R13, R2, RZ ;  /* 0x000000020d0e2227 */ /* 0x002fc800078e00ff */
[----:B------:R-:W-:Y:S01]  /*11a80*/  IMAD.MOV.U32 R2, RZ, RZ, R13 ;  /* 0x000000ffff027224 */ /* 0x000fe200078e000d */
[----:B------:R-:W-:Y:S01]  /*11a90*/  @P2 SHF.R.U32.HI R2, RZ, R3, R14 ;  /* 0x00000003ff022219 */ /* 0x000fe2000001160e */
[----:B------:R-:W-:-:S04]  /*11aa0*/  IMAD R14, R18, UR36, RZ ;  /* 0x00000024120e7c24 */ /* 0x000fc8000f8e02ff */
[----:B------:R-:W-:Y:S02]  /*11ab0*/  IMAD.MOV R3, RZ, RZ, -R2 ;  /* 0x000000ffff037224 */ /* 0x000fe400078e0a02 */
[----:B------:R-:W-:Y:S02]  /*11ac0*/  IMAD R14, R0, UR37, R14 ;  /* 0x00000025000e7c24 */ /* 0x000fe4000f8e020e */
        /* <DEDUP_REMOVED lines=8> */
.L_x_998:
[----:B------:R-:W-:Y:S02]  /*11b50*/  LEA R2, R16, UR38, 0x3 ;  /* 0x0000002610027c11 */ /* 0x000fe4000f8e18ff */
[----:B------:R-:W-:-:S04]  /*11b60*/  SHF.L.U32 R3, R17, 0x1f, RZ ;  /* 0x0000001f11037819 */ /* 0x000fc800000006ff */
[----:B------:R-:W2:Y:S02]  /*11b70*/  SYNCS.PHASECHK.TRANS64.TRYWAIT P2, [R2+URZ+0x2a840], R3 ;  /* 0x02a84003020075a7 */ /* 0x000ea4000804017f */
[----:B--2---:R-:W-:Y:S05]  /*11b80*/  @!P2 BRA `(.L_x_999) ;  /* 0x0000001000e4a947 */ /* 0x004fea0003800000 */
.L_x_1033:
        /* <DEDUP_REMOVED lines=11> */
.L_x_1000:
[----:B------:R-:W-:Y:S01]  /*11c40*/  R2UR UR9, R16 ;  /* 0x00000000100972ca */ /* 0x000fe200000e0000 */
[----:B------:R-:W-:Y:S01]  /*11c50*/  UIADD3 UR19, UR38, 0x2a800, URZ ;  /* 0x0002a80026137890 */ /* 0x000fe2000fffe03f */
[----:B------:R-:W-:Y:S01]  /*11c60*/  R2UR UR11, R13 ;  /* 0x000000000d0b72ca */ /* 0x000fe200000e0000 */
[----:B------:R-:W-:Y:S01]  /*11c70*/  UIADD3 UR4, UP0, UR44, 0x370, URZ ;  /* 0x000003702c047890 */ /* 0x000fe2000ff1e03f */
[----:B------:R-:W-:Y:S01]  /*11c80*/  R2UR UR12, R4 ;  /* 0x00000000040c72ca */ /* 0x000fe200000e0000 */
[----:B------:R-:W-:Y:S01]  /*11c90*/  UMOV UR10, URZ ;  /* 0x0000003f000a7c82 */ /* 0x000fe20008000000 */
[----:B-----5:R-:W-:Y:S01]  /*11ca0*/  R2UR UR13, R8 ;  /* 0x00000000080d72ca */ /* 0x020fe200000e0000 */
[----:B------:R-:W-:Y:S01]  /*11cb0*/  UIADD3.X UR5, URZ, UR45, URZ, UP0, !UPT ;  /* 0x0000002d3f057290 */ /* 0x000fe200087fe43f */
[----:B------:R-:W-:Y:S01]  /*11cc0*/  SHF.L.U32 R11, R11, 0x1f, RZ ;  /* 0x0000001f0b0b7819 */ /* 0x000fe200000006ff */
[----:B------:R-:W-:Y:S01]  /*11cd0*/  UMOV UR6, 0x0 ;  /* 0x0000000000067882 */ /* 0x000fe20000000000 */
[----:B------:R-:W-:Y:S01]  /*11ce0*/  UMOV UR7, 0x14f00000 ;  /* 0x14f0000000077882 */ /* 0x000fe20000000000 */
[----:B------:R-:W-:Y:S01]  /*11cf0*/  UMOV UR18, 0x40 ;  /* 0x0000004000127882 */ /* 0x000fe20000000000 */
[----:B------:R-:W-:Y:S01]  /*11d00*/  UMOV UR17, 0x80 ;  /* 0x0000008000117882 */ /* 0x000fe20000000000 */
[----:B------:R-:W-:Y:S01]  /*11d10*/  UIMAD UR8, UR9, 0x9000, UR38 ;  /* 0x00009000090878a4 */ /* 0x000fe2000f8e0226 */
[----:B--2---:R-:W-:Y:S01]  /*11d20*/  LEA R2, R10, UR19, 0x3 ;  /* 0x000000130a027c11 */ /* 0x004fe2000f8e18ff */
[----:B------:R-:W-:-:S02]  /*11d30*/  ULEA UR9, UR9, UR19, 0x3 ;  /* 0x0000001309097291 */ /* 0x000fc4000f8e183f */
[----:B------:R-:W-:Y:S02]  /*11d40*/  UIMAD UR11, UR11, 0x60, URZ ;  /* 0x000000600b0b78a4 */ /* 0x000fe4000f8e023f */
[----:B------:R-:W-:Y:S02]  /*11d50*/  UIADD3 UR14, UR8, 0x18400, URZ ;  /* 0x00018400080e7890 */ /* 0x000fe4000fffe03f */
        /* <DEDUP_REMOVED lines=13> */
.L_x_1034:
        /* <DEDUP_REMOVED lines=8> */
.L_x_1002:
        /* <DEDUP_REMOVED lines=23> */
.L_x_997:
[----:B------:R-:W-:Y:S05]  /*12020*/  BSYNC B1 ;  /* 0x0000000000017941 */ /* 0x000fea0003800000 */
.L_x_996:
[----:B------:R-:W-:Y:S01]  /*12030*/  ISETP.GT.AND P2, PT, R12, UR39, PT ;  /* 0x000000270c007c0c */ /* 0x000fe2000bf44270 */
[----:B------:R-:W-:-:S12]  /*12040*/  VIADD R7, R7, 0xfffffffe ;  /* 0xfffffffe07077836 */ /* 0x000fd80000000000 */
[----:B------:R-:W-:Y:S05]  /*12050*/  @P2 BRA `(.L_x_1003) ;  /* 0xfffffff000ac2947 */ /* 0x000fea000383ffff */
.L_x_988:
[----:B------:R-:W-:Y:S05]  /*12060*/  BSYNC B0 ;  /* 0x0000000000007941 */ /* 0x000fea0003800000 */
.L_x_979:
[----:B------:R-:W-:Y:S04]  /*12070*/  BSSY B0, `(.L_x_1004) ;  /* 0x000000e000007945 */ /* 0x000fe80003800000 */
[----:B------:R-:W-:Y:S05]  /*12080*/  @P1 BRA `(.L_x_1005) ;  /* 0x0000000000301947 */ /* 0x000fea0003800000 */
[----:B-1----:R-:W1:Y:S01]  /*12090*/  S2R R7, SR_LANEID ;  /* 0x0000000000077919 */ /* 0x002e620000000000 */
        /* <DEDUP_REMOVED lines=10> */
[----:B-1----:R-:W-:-:S07]  /*12140*/  IADD3 R19, R0, UR48, R19 ;  /* 0x0000003000137c10 */ /* 0x002fce000fffe013 */
.L_x_1005:
[----:B------:R-:W-:Y:S05]  /*12150*/  BSYNC B0 ;  /* 0x0000000000007941 */ /* 0x000fea0003800000 */
.L_x_1004:
[----:B------:R-:W-:Y:S04]  /*12160*/  BSSY B0, `(.L_x_1006) ;  /* 0x0000026000007945 */ /* 0x000fe80003800000 */
[----:B------:R-:W-:Y:S05]  /*12170*/  @!P6 BRA `(.L_x_1007) ;  /* 0x000000000090e947 */ /* 0x000fea0003800000 */
[----:B------:R-:W2:Y:S01]  /*12180*/  S2R R0, SR_TID.X ;  /* 0x0000000000007919 */ /* 0x000ea20000002100 */
[----:B-1----:R-:W-:Y:S02]  /*12190*/  LEA R3, R16, UR38, 0x3 ;  /* 0x0000002610037c11 */ /* 0x002fe4000f8e18ff */
[----:B--2---:R-:W-:Y:S02]  /*121a0*/  LOP3.LUT R2, R0, 0x7f, RZ, 0xc0, !PT ;  /* 0x0000007f00027812 */ /* 0x004fe400078ec0ff */
[----:B------:R-:W-:Y:S02]  /*121b0*/  SHF.L.U32 R0, R17, 0x1f, RZ ;  /* 0x0000001f11007819 */ /* 0x000fe400000006ff */
[----:B------:R-:W-:Y:S02]  /*121c0*/  ISETP.NE.AND P1, PT, R2, RZ, PT ;  /* 0x000000ff0200720c */ /* 0x000fe40003f25270 */
[----:B------:R-:W1:Y:S02]  /*121d0*/  SYNCS.PHASECHK.TRANS64.TRYWAIT P0, [R3+URZ+0x2a860], R0 ;  /* 0x02a86000030075a7 */ /* 0x000e64000800017f */
[----:B-1----:R-:W-:Y:S09]  /*121e0*/  @!P0 BRA `(.L_x_1008) ;  /* 0x0000000c00748947 */ /* 0x002ff20003800000 */
.L_x_1035:
        /* <DEDUP_REMOVED lines=8> */
.L_x_1009:
        /* <DEDUP_REMOVED lines=9> */
[----:B------:R-:W-:-:S04]  /*12300*/  UMOV UR15, 0x40 ;  /* 0x00000040000f7882 */ /* 0x000fc80000000000 */
        /* <DEDUP_REMOVED lines=11> */
.L_x_1007:
[----:B------:R-:W-:Y:S05]  /*123c0*/  BSYNC B0 ;  /* 0x0000000000007941 */ /* 0x000fea0003800000 */
.L_x_1006:
[----:B------:R-:W-:Y:S02]  /*123d0*/  VIADD R16, R16, 0x1 ;  /* 0x0000000110107836 */ /* 0x000fe40000000000 */
[----:B------:R-:W-:-:S03]  /*123e0*/  IMAD.MOV.U32 R13, RZ, RZ, R19 ;  /* 0x000000ffff0d7224 */ /* 0x000fc600078e0013 */
[----:B------:R-:W-:-:S04]  /*123f0*/  ISETP.NE.AND P0, PT, R16, 0x2, PT ;  /* 0x000000021000780c */ /* 0x000fc80003f05270 */
[----:B-1----:R-:W-:Y:S02]  /*12400*/  SEL R0, RZ, 0x1, P0 ;  /* 0x00000001ff007807 */ /* 0x002fe40000000000 */
[----:B------:R-:W-:Y:S02]  /*12410*/  SEL R16, R16, RZ, P0 ;  /* 0x000000ff10107207 */ /* 0x000fe40000000000 */
[----:B------:R-:W-:-:S07]  /*12420*/  LOP3.LUT R17, R17, R0, RZ, 0x3c, !PT ;  /* 0x0000000011117212 */ /* 0x000fce00078e3cff */
.L_x_968:
[----:B------:R-:W-:Y:S05]  /*12430*/  BSYNC B6 ;  /* 0x0000000000067941 */ /* 0x000fea0003800000 */
.L_x_966:
[----:B------:R-:W-:-:S03]  /*12440*/  UMOV UR4, 0xffffffff ;  /* 0xffffffff00047882 */ /* 0x000fc60000000000 */
[----:B------:R-:W-:Y:S05]  /*12450*/  BRA.DIV UR4, `(.L_x_1010) ;  /* 0x0000000a04ec7947 */ /* 0x000fea000b800000 */
[----:B------:R1:W2:Y:S02]  /*12460*/  SHFL.IDX PT, R14, R13, RZ, 0x1f ;  /* 0x00001fff0d0e7589 */ /* 0x0002a400000e0000 */
.L_x_1038:
[----:B------:R-:W3:Y:S01]  /*12470*/  S2R R0, SR_TID.X ;  /* 0x0000000000007919 */ /* 0x000ee20000002100 */
[----:B------:R-:W-:Y:S05]  /*12480*/  WARPSYNC.ALL ;  /* 0x0000000000007948 */ /* 0x000fea0003800000 */
[----:B------:R-:W-:Y:S01]  /*12490*/  BAR.SYNC.DEFER_BLOCKING 0x4, 0x120 ;  /* 0x0104800000007b1d */ /* 0x000fe20000010000 */
[----:B--2---:R-:W-:-:S05]  /*124a0*/  IMAD.MOV.U32 R19, RZ, RZ, R14 ;  /* 0x000000ffff137224 */ /* 0x004fca00078e000e */
[----:B------:R-:W-:Y:S01]  /*124b0*/  ULDC UR4, c[0x0][0xda8] ;  /* 0x00036a0000047ab9 */ /* 0x000fe20000000800 */
[----:B---3--:R-:W-:-:S04]  /*124c0*/  LOP3.LUT R0, R0, 0x1f, RZ, 0xc0, !PT ;  /* 0x0000001f00007812 */ /* 0x008fc800078ec0ff */
[----:B------:R-:W-:-:S13]  /*124d0*/  ISETP.NE.AND P0, PT, R0, RZ, PT ;  /* 0x000000ff0000720c */ /* 0x000fda0003f05270 */
[----:B------:R-:W2:Y:S01]  /*124e0*/  @!P0 S2R R3, SR_CgaCtaId ;  /* 0x0000000000038919 */ /* 0x000ea20000008800 */
[----:B------:R-:W-:-:S04]  /*124f0*/  @!P0 MOV R0, 0x400 ;  /* 0x0000040000008802 */ /* 0x000fc80000000f00 */
[----:B--2---:R-:W-:-:S05]  /*12500*/  @!P0 LEA R0, R3, R0, 0x18 ;  /* 0x0000000003008211 */ /* 0x004fca00078ec0ff */
[----:B------:R2:W-:Y:S01]  /*12510*/  @!P0 STS [R0+0x2a8d0], R13 ;  /* 0x02a8d00d00008388 */ /* 0x0005e20000000800 */
[----:B------:R-:W-:Y:S06]  /*12520*/  BAR.ARV 0x5, 0x120 ;  /* 0x0144800000007b1d */ /* 0x000fec0000002000 */
[----:B------:R-:W-:-:S13]  /*12530*/  ISETP.GE.AND P0, PT, R19, UR4, PT ;  /* 0x0000000413007c0c */ /* 0x000fda000bf06270 */
[----:B--2---:R-:W-:Y:S05]  /*12540*/  @!P0 BRA `(.L_x_1011) ;  /* 0xffffffd000248947 */ /* 0x004fea000383ffff */
.L_x_957:
[----:B------:R-:W2:Y:S01]  /*12550*/  S2R R3, SR_CgaCtaId ;  /* 0x0000000000037919 */ /* 0x000ea20000008800 */
[----:B------:R-:W-:Y:S01]  /*12560*/  UIADD3 UR47, UR47, 0x1, URZ ;  /* 0x000000012f2f7890 */ /* 0x000fe2000fffe03f */
[----:B------:R-:W-:-:S03]  /*12570*/  MOV R0, 0x400 ;  /* 0x0000040000007802 */ /* 0x000fc60000000f00 */
[----:B------:R-:W-:-:S04]  /*12580*/  ULEA.HI UR4, UR47, UR47, URZ, 0x1 ;  /* 0x0000002f2f047291 */ /* 0x000fc8000f8f083f */
[----:B------:R-:W-:-:S04]  /*12590*/  ULOP3.LUT UR4, UR4, 0xfffffffe, URZ, 0xc0, !UPT ;  /* 0xfffffffe04047892 */ /* 0x000fc8000f8ec03f */
[----:B------:R-:W-:Y:S01]  /*125a0*/  UIADD3 UR4, UR47, -UR4, URZ ;  /* 0x800000042f047290 */ /* 0x000fe2000fffe03f */
[----:B--2---:R-:W-:-:S05]  /*125b0*/  LEA R7, R3, R0, 0x18 ;  /* 0x0000000003077211 */ /* 0x004fca00078ec0ff */
[----:B------:R-:W-:-:S05]  /*125c0*/  IMAD.U32 R0, RZ, RZ, UR4 ;  /* 0x00000004ff007e24 */ /* 0x000fca000f8e00ff */
[----:B------:R-:W-:-:S04]  /*125d0*/  SHF.L.U32 R0, R0, 0x1f, RZ ;  /* 0x0000001f00007819 */ /* 0x000fc800000006ff */
[----:B------:R-:W2:Y:S02]  /*125e0*/  SYNCS.PHASECHK.TRANS64.TRYWAIT P0, [R7+URZ+0x2a820], R0 ;  /* 0x02a82000070075a7 */ /* 0x000ea4000800017f */
[----:B--2---:R-:W-:Y:S05]  /*125f0*/  @!P0 BRA `(.L_x_1012) ;  /* 0x0000000800a88947 */ /* 0x004fea0003800000 */
.L_x_1039:
[----:B------:R-:W3:Y:S02]  /*12600*/  S2R R2, SR_TID.X ;  /* 0x0000000000027919 */ /* 0x000ee40000002100 */
[----:B---3--:R-:W-:-:S04]  /*12610*/  SHF.R.U32.HI R2, RZ, 0x5, R2 ;  /* 0x00000005ff027819 */ /* 0x008fc80000011602 */
[----:B------:R-:W-:-:S05]  /*12620*/  LOP3.LUT R2, R2, 0x3, RZ, 0xc0, !PT ;  /* 0x0000000302027812 */ /* 0x000fca00078ec0ff */
[----:B--2---:R-:W2:Y:S02]  /*12630*/  SHFL.IDX PT, R0, R2, RZ, 0x1f ;  /* 0x00001fff02007589 */ /* 0x004ea400000e0000 */
[----:B--2---:R-:W-:-:S13]  /*12640*/  ISETP.NE.AND P0, PT, R0, RZ, PT ;  /* 0x000000ff0000720c */ /* 0x004fda0003f05270 */
[----:B------:R-:W-:Y:S05]  /*12650*/  @P0 EXIT ;  /* 0x000000000000094d */ /* 0x000fea0003800000 */
[----:B------:R-:W-:Y:S01]  /*12660*/  ELECT P0, URZ, PT ;  /* 0x00000000003f782f */ /* 0x000fe20003800000 */
[----:B------:R-:W-:-:S12]  /*12670*/  BSSY B0, `(.L_x_1013) ;  /* 0x0000022000007945 */ /* 0x000fd80003800000 */
[----:B------:R-:W-:Y:S05]  /*12680*/  @!P0 BRA `(.L_x_1014) ;  /* 0x0000000000808947 */ /* 0x000fea0003800000 */
[----:B------:R-:W2:Y:S02]  /*12690*/  LDL R2, [R1] ;  /* 0x0000000001027983 */ /* 0x000ea40000100800 */
[----:B--2---:R-:W-:-:S13]  /*126a0*/  R2UR UR4, R2 ;  /* 0x00000000020472ca */ /* 0x004fda00000e0000 */
[----:B------:R-:W-:-:S06]  /*126b0*/  ULOP3.LUT UR4, UR4, 0x2, URZ, 0xfc, !UPT ;  /* 0x0000000204047892 */ /* 0x000fcc000f8efc3f */
[----:B------:R-:W-:-:S05]  /*126c0*/  IMAD.U32 R0, RZ, RZ, UR4 ;  /* 0x00000004ff007e24 */ /* 0x000fca000f8e00ff */
[----:B------:R-:W-:-:S13]  /*126d0*/  ISETP.NE.AND P2, PT, R0, 0x3, PT ;  /* 0x000000030000780c */ /* 0x000fda0003f45270 */
[----:B------:R-:W-:Y:S05]  /*126e0*/  @!P2 BRA `(.L_x_1015) ;  /* 0x000000000004a947 */ /* 0x000fea0003800000 */
[----:B------:R-:W-:Y:S01]  /*126f0*/  BPT.TRAP 0x1 ;  /* 0x000000040000795c */ /* 0x000fe20000300000 */
.L_x_1015:
[----:B------:R-:W-:Y:S01]  /*12700*/  VIADD R3, R7, 0x2a840 ;  /* 0x0002a84007037836 */ /* 0x000fe20000000000 */
[----:B------:R-:W-:Y:S01]  /*12710*/  SHF.L.U32 R4, R17, 0x1f, RZ ;  /* 0x0000001f11047819 */ /* 0x000fe200000006ff */
[C---:B------:R-:W-:Y:S02]  /*12720*/  VIADD R0, R16.reuse, 0x1 ;  /* 0x0000000110007836 */ /* 0x040fe40000000000 */
[----:B------:R-:W-:-:S03]  /*12730*/  IMAD R5, R16, 0x8, R3 ;  /* 0x0000000810057824 */ /* 0x000fc600078e0203 */
[----:B------:R-:W-:Y:S01]  /*12740*/  ISETP.NE.AND P1, PT, R0, 0x2, PT ;  /* 0x000000020000780c */ /* 0x000fe20003f25270 */
[----:B------:R-:W2:Y:S03]  /*12750*/  SYNCS.PHASECHK.TRANS64.TRYWAIT P0, [R5+URZ], R4 ;  /* 0x00000004050075a7 */ /* 0x000ea6000800017f */
[----:B------:R-:W-:-:S04]  /*12760*/  SEL R2, RZ, 0x1, P1 ;  /* 0x00000001ff027807 */ /* 0x000fc80000800000 */
[----:B------:R-:W-:Y:S02]  /*12770*/  LOP3.LUT R17, R17, R2, RZ, 0x3c, !PT ;  /* 0x0000000211117212 */ /* 0x000fe400078e3cff */
[----:B------:R-:W-:Y:S02]  /*12780*/  SEL R2, R0, RZ, P1 ;  /* 0x000000ff00027207 */ /* 0x000fe40000800000 */
[----:B------:R-:W-:-:S03]  /*12790*/  SHF.L.U32 R0, R17, 0x1f, RZ ;  /* 0x0000001f11007819 */ /* 0x000fc600000006ff */
[----:B------:R-:W-:Y:S01]  /*127a0*/  IMAD R3, R2, 0x8, R3 ;  /* 0x0000000802037824 */ /* 0x000fe200078e0203 */
[----:B--2---:R-:W-:Y:S06]  /*127b0*/  @!P0 BRA `(.L_x_1016) ;  /* 0x00000008004c8947 */ /* 0x004fec0003800000 */
.L_x_1040:
[----:B------:R-:W3:Y:S02]  /*127c0*/  SYNCS.PHASECHK.TRANS64.TRYWAIT P0, [R3+URZ], R0 ;  /* 0x00000000030075a7 */ /* 0x000ee4000800017f */
[----:B---3--:R-:W-:Y:S05]  /*127d0*/  @!P0 BRA `(.L_x_1017) ;  /* 0x0000000800588947 */ /* 0x008fea0003800000 */
.L_x_1041:
[----:B------:R-:W-:Y:S05]  /*127e0*/  @!P2 BRA `(.L_x_1018) ;  /* 0x000000000004a947 */ /* 0x000fea0003800000 */
[----:B------:R-:W-:Y:S01]  /*127f0*/  BPT.TRAP 0x1 ;  /* 0x000000040000795c */ /* 0x000fe20000300000 */
.L_x_1018:
[----:B---3--:R-:W-:-:S04]  /*12800*/  VIADD R3, R7, 0x2a860 ;  /* 0x0002a86007037836 */ /* 0x008fc80000000000 */
[----:B--2---:R-:W-:-:S04]  /*12810*/  IMAD R5, R16, 0x8, R3 ;  /* 0x0000000810057824 */ /* 0x004fc800078e0203 */
[----:B------:R-:W2:Y:S02]  /*12820*/  SYNCS.PHASECHK.TRANS64.TRYWAIT P0, [R5+URZ], R4 ;  /* 0x00000004050075a7 */ /* 0x000ea4000800017f */
[----:B--2---:R-:W-:Y:S05]  /*12830*/  @!P0 BRA `(.L_x_1019) ;  /* 0x0000000800548947 */ /* 0x004fea0003800000 */
.L_x_1042:
[----:B------:R-:W-:-:S07]  /*12840*/  IMAD R3, R2, 0x8, R3 ;  /* 0x0000000802037824 */ /* 0x000fce00078e0203 */
.L_x_1020:
[----:B---3--:R3:W4:Y:S02]  /*12850*/  SYNCS.PHASECHK.TRANS64.TRYWAIT P0, [R3+URZ], R0 ;  /* 0x00000000030075a7 */ /* 0x008724000800017f */
[----:B----4-:R-:W-:Y:S05]  /*12860*/  @!P0 NANOSLEEP.SYNCS 0x989680 ;  /* 0x009896800000895d */ /* 0x010fea0003900000 */
[----:B------:R-:W4:Y:S02]  /*12870*/  @!P0 SYNCS.PHASECHK.TRANS64 P0, [R3+URZ], R0 ;  /* 0x00000000030085a7 */ /* 0x000f24000800007f */
[----:B----4-:R-:W-:Y:S05]  /*12880*/  @!P0 BRA `(.L_x_1020) ;  /* 0xfffffffc00f08947 */ /* 0x010fea000383ffff */
.L_x_1014:
[----:B------:R-:W-:Y:S05]  /*12890*/  BSYNC B0 ;  /* 0x0000000000007941 */ /* 0x000fea0003800000 */
.L_x_1013:
[----:B------:R-:W-:Y:S05]  /*128a0*/  EXIT ;  /* 0x000000000000794d */ /* 0x000fea0003800000 */
.L_x_874:
[----:B-1----:R-:W-:-:S04]  /*128b0*/  IMAD.U32 R3, RZ, RZ, UR37 ;  /* 0x00000025ff037e24 */ /* 0x002fc8000f8e00ff */
[----:B------:R1:W2:Y:S03]  /*128c0*/  SYNCS.PHASECHK.TRANS64.TRYWAIT P1, [R3+URZ+0x2a800], R0 ;  /* 0x02a80000030075a7 */ /* 0x0002a6000802017f */
[----:B--2---:R-:W-:Y:S05]  /*128d0*/  @!P1 NANOSLEEP.SYNCS 0x989680 ;  /* 0x009896800000995d */ /* 0x004fea0003900000 */
[----:B------:R-:W2:Y:S02]  /*128e0*/  @!P1 SYNCS.PHASECHK.TRANS64 P1, [R3+URZ+0x2a800], R0 ;  /* 0x02a80000030095a7 */ /* 0x000ea4000802007f */
[----:B--2---:R-:W-:Y:S05]  /*128f0*/  @!P1 BRA `(.L_x_874) ;  /* 0xfffffffc00ec9947 */ /* 0x004fea000383ffff */
[----:B------:R-:W-:Y:S05]  /*12900*/  BRA `(.L_x_1021) ;  /* 0xfffffef0000c7947 */ /* 0x000fea000383ffff */
.L_x_878:
[----:B--2---:R2:W3:Y:S02]  /*12910*/  SYNCS.PHASECHK.TRANS64.TRYWAIT P1, [R3+URZ+0x2a830], R0 ;  /* 0x02a83000030075a7 */ /* 0x0044e4000802017f */
[----:B---3--:R-:W-:Y:S05]  /*12920*/  @!P1 NANOSLEEP.SYNCS 0x989680 ;  /* 0x009896800000995d */ /* 0x008fea0003900000 */
[----:B------:R-:W3:Y:S02]  /*12930*/  @!P1 SYNCS.PHASECHK.TRANS64 P1, [R3+URZ+0x2a830], R0 ;  /* 0x02a83000030095a7 */ /* 0x000ee4000802007f */
[----:B---3--:R-:W-:Y:S05]  /*12940*/  @!P1 BRA `(.L_x_878) ;  /* 0xfffffffc00f09947 */ /* 0x008fea000383ffff */
[----:B------:R-:W-:Y:S05]  /*12950*/  BRA `(.L_x_877) ;  /* 0xfffffef000387947 */ /* 0x000fea000383ffff */
.L_x_894:
[----:B--2---:R-:W-:-:S04]  /*12960*/  IMAD.U32 R88, RZ, RZ, UR7 ;  /* 0x00000007ff587e24 */ /* 0x004fc8000f8e00ff */
[----:B------:R2:W3:Y:S03]  /*12970*/  SYNCS.PHASECHK.TRANS64.TRYWAIT P1, [R88+URZ+0x2a830], R21 ;  /* 0x02a83015580075a7 */ /* 0x0004e6000802017f */
[----:B---3--:R-:W-:Y:S05]  /*12980*/  @!P1 NANOSLEEP.SYNCS 0x989680 ;  /* 0x009896800000995d */ /* 0x008fea0003900000 */
[----:B------:R-:W3:Y:S02]  /*12990*/  @!P1 SYNCS.PHASECHK.TRANS64 P1, [R88+URZ+0x2a830], R21 ;  /* 0x02a83015580095a7 */ /* 0x000ee4000802007f */
[----:B---3--:R-:W-:Y:S05]  /*129a0*/  @!P1 BRA `(.L_x_894) ;  /* 0xfffffffc00ec9947 */ /* 0x008fea000383ffff */
[----:B------:R-:W-:Y:S05]  /*129b0*/  BRA `(.L_x_893) ;  /* 0xffffff2000707947 */ /* 0x000fea000383ffff */
.L_x_898:
[----:B-1----:R-:W-:-:S04]  /*129c0*/  IMAD.U32 R21, RZ, RZ, UR6 ;  /* 0x00000006ff157e24 */ /* 0x002fc8000f8e00ff */
[----:B------:R1:W3:Y:S03]  /*129d0*/  SYNCS.PHASECHK.TRANS64.TRYWAIT P1, [R21+URZ+0x2a850], R0 ;  /* 0x02a85000150075a7 */ /* 0x0002e6000802017f */
[----:B---3--:R-:W-:Y:S05]  /*129e0*/  @!P1 NANOSLEEP.SYNCS 0x989680 ;  /* 0x009896800000995d */ /* 0x008fea0003900000 */
[----:B------:R-:W3:Y:S02]  /*129f0*/  @!P1 SYNCS.PHASECHK.TRANS64 P1, [R21+URZ+0x2a850], R0 ;  /* 0x02a85000150095a7 */ /* 0x000ee4000802007f */
[----:B---3--:R-:W-:Y:S05]  /*12a00*/  @!P1 BRA `(.L_x_898) ;  /* 0xfffffffc00ec9947 */ /* 0x008fea000383ffff */
[----:B------:R-:W-:Y:S05]  /*12a10*/  BRA `(.L_x_897) ;  /* 0xffffff2800987947 */ /* 0x000fea000383ffff */
.L_x_915:
[----:B--2---:R-:W-:-:S04]  /*12a20*/  IMAD.U32 R15, RZ, RZ, UR6 ;  /* 0x00000006ff0f7e24 */ /* 0x004fc8000f8e00ff */
[----:B------:R2:W3:Y:S03]  /*12a30*/  SYNCS.PHASECHK.TRANS64.TRYWAIT P1, [R15+URZ+0x2a830], R14 ;  /* 0x02a8300e0f0075a7 */ /* 0x0004e6000802017f */
[----:B---3--:R-:W-:Y:S05]  /*12a40*/  @!P1 NANOSLEEP.SYNCS 0x989680 ;  /* 0x009896800000995d */ /* 0x008fea0003900000 */
[----:B------:R-:W3:Y:S02]  /*12a50*/  @!P1 SYNCS.PHASECHK.TRANS64 P1, [R15+URZ+0x2a830], R14 ;  /* 0x02a8300e0f0095a7 */ /* 0x000ee4000802007f */
[----:B---3--:R-:W-:Y:S05]  /*12a60*/  @!P1 BRA `(.L_x_915) ;  /* 0xfffffffc00ec9947 */ /* 0x008fea000383ffff */
[----:B------:R-:W-:Y:S05]  /*12a70*/  BRA `(.L_x_914) ;  /* 0xffffff5400847947 */ /* 0x000fea000383ffff */
.L_x_919:
[----:B--2---:R-:W-:-:S04]  /*12a80*/  IMAD.U32 R15, RZ, RZ, UR10 ;  /* 0x0000000aff0f7e24 */ /* 0x004fc8000f8e00ff */
[----:B------:R2:W4:Y:S03]  /*12a90*/  SYNCS.PHASECHK.TRANS64.TRYWAIT P1, [R15+URZ+0x2a850], R0 ;  /* 0x02a850000f0075a7 */ /* 0x000526000802017f */
[----:B----4-:R-:W-:Y:S05]  /*12aa0*/  @!P1 NANOSLEEP.SYNCS 0x989680 ;  /* 0x009896800000995d */ /* 0x010fea0003900000 */
[----:B------:R-:W4:Y:S02]  /*12ab0*/  @!P1 SYNCS.PHASECHK.TRANS64 P1, [R15+URZ+0x2a850], R0 ;  /* 0x02a850000f0095a7 */ /* 0x000f24000802007f */
[----:B----4-:R-:W-:Y:S05]  /*12ac0*/  @!P1 BRA `(.L_x_919) ;  /* 0xfffffffc00ec9947 */ /* 0x010fea000383ffff */
[----:B------:R-:W-:Y:S05]  /*12ad0*/  BRA `(.L_x_918) ;  /* 0xffffff5c00ac7947 */ /* 0x000fea000383ffff */
.L_x_925:
[----:B--2---:R-:W-:-:S04]  /*12ae0*/  IMAD.U32 R15, RZ, RZ, UR6 ;  /* 0x00000006ff0f7e24 */ /* 0x004fc8000f8e00ff */
[----:B------:R2:W3:Y:S03]  /*12af0*/  SYNCS.PHASECHK.TRANS64.TRYWAIT P1, [R15+URZ+0x2a830], R14 ;  /* 0x02a8300e0f0075a7 */ /* 0x0004e6000802017f */
[----:B---3--:R-:W-:Y:S05]  /*12b00*/  @!P1 NANOSLEEP.SYNCS 0x989680 ;  /* 0x009896800000995d */ /* 0x008fea0003900000 */
[----:B------:R-:W3:Y:S02]  /*12b10*/  @!P1 SYNCS.PHASECHK.TRANS64 P1, [R15+URZ+0x2a830], R14 ;  /* 0x02a8300e0f0095a7 */ /* 0x000ee4000802007f */
[----:B---3--:R-:W-:Y:S05]  /*12b20*/  @!P1 BRA `(.L_x_925) ;  /* 0xfffffffc00ec9947 */ /* 0x008fea000383ffff */
[----:B------:R-:W-:Y:S05]  /*12b30*/  BRA `(.L_x_924) ;  /* 0xffffff7400fc7947 */ /* 0x000fea000383ffff */
.L_x_929:
[----:B--2---:R-:W-:-:S04]  /*12b40*/  IMAD.U32 R15, RZ, RZ, UR10 ;  /* 0x0000000aff0f7e24 */ /* 0x004fc8000f8e00ff */
[----:B------:R2:W4:Y:S03]  /*12b50*/  SYNCS.PHASECHK.TRANS64.TRYWAIT P1, [R15+URZ+0x2a850], R0 ;  /* 0x02a850000f0075a7 */ /* 0x000526000802017f */
[----:B----4-:R-:W-:Y:S05]  /*12b60*/  @!P1 NANOSLEEP.SYNCS 0x989680 ;  /* 0x009896800000995d */ /* 0x010fea0003900000 */
[----:B------:R-:W4:Y:S02]  /*12b70*/  @!P1 SYNCS.PHASECHK.TRANS64 P1, [R15+URZ+0x2a850], R0 ;  /* 0x02a850000f0095a7 */ /* 0x000f24000802007f */
[----:B----4-:R-:W-:Y:S05]  /*12b80*/  @!P1 BRA `(.L_x_929) ;  /* 0xfffffffc00ec9947 */ /* 0x010fea000383ffff */
[----:B------:R-:W-:Y:S05]  /*12b90*/  BRA `(.L_x_928) ;  /* 0xffffff8000247947 */ /* 0x000fea000383ffff */
.L_x_942:
[----:B--2---:R-:W-:-:S04]  /*12ba0*/  IMAD.U32 R3, RZ, RZ, UR5 ;  /* 0x00000005ff037e24 */ /* 0x004fc8000f8e00ff */
[----:B------:R2:W3:Y:S03]  /*12bb0*/  SYNCS.PHASECHK.TRANS64.TRYWAIT P0, [R3+URZ+0x2a850], R0 ;  /* 0x02a85000030075a7 */ /* 0x0004e6000800017f */
[----:B---3--:R-:W-:Y:S05]  /*12bc0*/  @!P0 NANOSLEEP.SYNCS 0x989680 ;  /* 0x009896800000895d */ /* 0x008fea0003900000 */
[----:B------:R-:W3:Y:S02]  /*12bd0*/  @!P0 SYNCS.PHASECHK.TRANS64 P0, [R3+URZ+0x2a850], R0 ;  /* 0x02a85000030085a7 */ /* 0x000ee4000800007f */
[----:B---3--:R-:W-:Y:S05]  /*12be0*/  @!P0 BRA `(.L_x_942) ;  /* 0xfffffffc00ec8947 */ /* 0x008fea000383ffff */
[----:B------:R-:W-:Y:S05]  /*12bf0*/  BRA `(.L_x_941) ;  /* 0xffffffac00747947 */ /* 0x000fea000383ffff */
.L_x_972:
[----:B------:R-:W1:Y:S01]  /*12c00*/  S2R R18, SR_TID.X ;  /* 0x0000000000127919 */ /* 0x000e620000002100 */
[----:B------:R-:W-:Y:S02]  /*12c10*/  IMAD.MOV.U32 R12, RZ, RZ, RZ ;  /* 0x000000ffff0c7224 */ /* 0x000fe400078e00ff */
[----:B------:R-:W-:Y:S02]  /*12c20*/  IMAD.MOV.U32 R11, RZ, RZ, 0x1f ;  /* 0x0000001fff0b7424 */ /* 0x000fe400078e00ff */
[----:B------:R-:W-:Y:S01]  /*12c30*/  IMAD.MOV.U32 R15, RZ, RZ, -0x1 ;  /* 0xffffffffff0f7424 */ /* 0x000fe200078e00ff */
[----:B-1----:R-:W-:-:S04]  /*12c40*/  SHF.R.U32.HI R18, RZ, 0x5, R18 ;  /* 0x00000005ff127819 */ /* 0x002fc80000011612 */
[----:B------:R-:W-:-:S05]  /*12c50*/  LOP3.LUT R18, R18, 0x3, RZ, 0xc0, !PT ;  /* 0x0000000312127812 */ /* 0x000fca00078ec0ff */
[----:B------:R-:W-:-:S07]  /*12c60*/  IMAD.MOV.U32 R13, RZ, RZ, R18 ;  /* 0x000000ffff0d7224 */ /* 0x000fce00078e0012 */
[----:B------:R-:W-:Y:S05]  /*12c70*/  WARPSYNC.COLLECTIVE R15, `(.L_x_1022) ;  /* 0x000000000f087348 */ /* 0x000fea0003c00000 */
[----:B------:R1:W2:Y:S02]  /*12c80*/  SHFL.IDX P6, R14, R13, R12, R11 ;  /* 0x0000000c0d0e7389 */ /* 0x0002a400000c000b */
[----:B-12---:R-:W-:Y:S01]  /*12c90*/  ENDCOLLECTIVE ;  /* 0x000000000000791b */ /* 0x006fe20003800000 */
.L_x_1022:
[----:B------:R-:W-:Y:S05]  /*12ca0*/  BRA `(.L_x_1023) ;  /* 0xffffffd400f47947 */ /* 0x000fea000383ffff */
.L_x_973:
[----:B------:R-:W-:Y:S01]  /*12cb0*/  BSSY B0, `(.L_x_1024) ;  /* 0x0000006000007945 */ /* 0x000fe20003800000 */
[----:B------:R-:W-:-:S07]  /*12cc0*/  IMAD.MOV.U32 R15, RZ, RZ, -0x1 ;  /* 0xffffffffff0f7424 */ /* 0x000fce00078e00ff */
[----:B------:R-:W-:Y:S05]  /*12cd0*/  WARPSYNC.COLLECTIVE R15, `(.L_x_1025) ;  /* 0x000000000f0c7348 */ /* 0x000fea0003c00000 */
[----:B------:R-:W-:Y:S02]  /*12ce0*/  ELECT P6, UR62, PT ;  /* 0x00000000003e782f */ /* 0x000fe400038c0000 */
[----:B------:R-:W-:Y:S01]  /*12cf0*/  MOV R14, UR62 ;  /* 0x0000003e000e7c02 */ /* 0x000fe20008000f00 */
[----:B------:R-:W-:Y:S10]  /*12d00*/  ENDCOLLECTIVE ;  /* 0x000000000000791b */ /* 0x000ff40003800000 */
.L_x_1025:
[----:B------:R-:W-:Y:S05]  /*12d10*/  BSYNC B0 ;  /* 0x0000000000007941 */ /* 0x000fea0003800000 */
.L_x_1024:
[----:B------:R-:W-:Y:S05]  /*12d20*/  BRA `(.L_x_1026) ;  /* 0xffffffd400e47947 */ /* 0x000fea000383ffff */
.L_x_976:
[----:B-1----:R1:W2:Y:S02]  /*12d30*/  SYNCS.PHASECHK.TRANS64.TRYWAIT P2, [R8+URZ+0x2a840], R7 ;  /* 0x02a84007080075a7 */ /* 0x0022a4000804017f */
[----:B--2---:R-:W-:Y:S05]  /*12d40*/  @!P2 NANOSLEEP.SYNCS 0x989680 ;  /* 0x009896800000a95d */ /* 0x004fea0003900000 */
[----:B------:R-:W2:Y:S02]  /*12d50*/  @!P2 SYNCS.PHASECHK.TRANS64 P2, [R8+URZ+0x2a840], R7 ;  /* 0x02a840070800a5a7 */ /* 0x000ea4000804007f */
[----:B--2---:R-:W-:Y:S05]  /*12d60*/  @!P2 BRA `(.L_x_976) ;  /* 0xfffffffc00f0a947 */ /* 0x004fea000383ffff */
[----:B------:R-:W-:Y:S05]  /*12d70*/  BRA `(.L_x_1027) ;  /* 0xffffffd800407947 */ /* 0x000fea000383ffff */
.L_x_978:
[----:B-1----:R-:W-:-:S04]  /*12d80*/  IMAD.U32 R8, RZ, RZ, UR38 ;  /* 0x00000026ff087e24 */ /* 0x002fc8000f8e00ff */
[----:B------:R1:W2:Y:S03]  /*12d90*/  SYNCS.PHASECHK.TRANS64.TRYWAIT P2, [R8+URZ+0x2a820], R7 ;  /* 0x02a82007080075a7 */ /* 0x0002a6000804017f */
[----:B--2---:R-:W-:Y:S05]  /*12da0*/  @!P2 NANOSLEEP.SYNCS 0x989680 ;  /* 0x009896800000a95d */ /* 0x004fea0003900000 */
[----:B------:R-:W2:Y:S02]  /*12db0*/  @!P2 SYNCS.PHASECHK.TRANS64 P2, [R8+URZ+0x2a820], R7 ;  /* 0x02a820070800a5a7 */ /* 0x000ea4000804007f */
[----:B--2---:R-:W-:Y:S05]  /*12dc0*/  @!P2 BRA `(.L_x_978) ;  /* 0xfffffffc00eca947 */ /* 0x004fea000383ffff */
[----:B------:R-:W-:Y:S05]  /*12dd0*/  BRA `(.L_x_1028) ;  /* 0xffffffdc004c7947 */ /* 0x000fea000383ffff */
.L_x_984:
[----:B-1----:R1:W2:Y:S02]  /*12de0*/  SYNCS.PHASECHK.TRANS64.TRYWAIT P3, [R3+URZ+0x2a840], R2 ;  /* 0x02a84002030075a7 */ /* 0x0022a4000806017f */
[----:B--2---:R-:W-:Y:S05]  /*12df0*/  @!P3 NANOSLEEP.SYNCS 0x989680 ;  /* 0x009896800000b95d */ /* 0x004fea0003900000 */
[----:B------:R-:W2:Y:S02]  /*12e00*/  @!P3 SYNCS.PHASECHK.TRANS64 P3, [R3+URZ+0x2a840], R2 ;  /* 0x02a840020300b5a7 */ /* 0x000ea4000806007f */
[----:B--2---:R-:W-:Y:S05]  /*12e10*/  @!P3 BRA `(.L_x_984) ;  /* 0xfffffffc00f0b947 */ /* 0x004fea000383ffff */
[----:B------:R-:W-:Y:S05]  /*12e20*/  BRA `(.L_x_1029) ;  /* 0xffffffdc00f07947 */ /* 0x000fea000383ffff */
.L_x_986:
[----:B-1----:R1:W2:Y:S02]  /*12e30*/  SYNCS.PHASECHK.TRANS64.TRYWAIT P3, [R2+URZ+0x60], R3 ;  /* 0x00006003020075a7 */ /* 0x0022a4000806017f */
[----:B--2---:R-:W-:Y:S05]  /*12e40*/  @!P3 NANOSLEEP.SYNCS 0x989680 ;  /* 0x009896800000b95d */ /* 0x004fea0003900000 */
[----:B------:R-:W2:Y:S02]  /*12e50*/  @!P3 SYNCS.PHASECHK.TRANS64 P3, [R2+URZ+0x60], R3 ;  /* 0x000060030200b5a7 */ /* 0x000ea4000806007f */
[----:B--2---:R-:W-:Y:S05]  /*12e60*/  @!P3 BRA `(.L_x_986) ;  /* 0xfffffffc00f0b947 */ /* 0x004fea000383ffff */
[----:B------:R-:W-:Y:S05]  /*12e70*/  BRA `(.L_x_1030) ;  /* 0xffffffe000787947 */ /* 0x000fea000383ffff */
.L_x_992:
[----:B-1----:R1:W2:Y:S02]  /*12e80*/  SYNCS.PHASECHK.TRANS64.TRYWAIT P3, [R3+URZ+0x2a840], R2 ;  /* 0x02a84002030075a7 */ /* 0x0022a4000806017f */
[----:B--2---:R-:W-:Y:S05]  /*12e90*/  @!P3 NANOSLEEP.SYNCS 0x989680 ;  /* 0x009896800000b95d */ /* 0x004fea0003900000 */
[----:B------:R-:W2:Y:S02]  /*12ea0*/  @!P3 SYNCS.PHASECHK.TRANS64 P3, [R3+URZ+0x2a840], R2 ;  /* 0x02a840020300b5a7 */ /* 0x000ea4000806007f */
[----:B--2---:R-:W-:Y:S05]  /*12eb0*/  @!P3 BRA `(.L_x_992) ;  /* 0xfffffffc00f0b947 */ /* 0x004fea000383ffff */
[----:B------:R-:W-:Y:S05]  /*12ec0*/  BRA `(.L_x_1031) ;  /* 0xffffffe400987947 */ /* 0x000fea000383ffff */
.L_x_994:
[----:B-1----:R1:W2:Y:S02]  /*12ed0*/  SYNCS.PHASECHK.TRANS64.TRYWAIT P3, [R2+URZ+0x60], R17 ;  /* 0x00006011020075a7 */ /* 0x0022a4000806017f */
[----:B--2---:R-:W-:Y:S05]  /*12ee0*/  @!P3 NANOSLEEP.SYNCS 0x989680 ;  /* 0x009896800000b95d */ /* 0x004fea0003900000 */
[----:B------:R-:W2:Y:S02]  /*12ef0*/  @!P3 SYNCS.PHASECHK.TRANS64 P3, [R2+URZ+0x60], R17 ;  /* 0x000060110200b5a7 */ /* 0x000ea4000806007f */
[----:B--2---:R-:W-:Y:S05]  /*12f00*/  @!P3 BRA `(.L_x_994) ;  /* 0xfffffffc00f0b947 */ /* 0x004fea000383ffff */
[----:B------:R-:W-:Y:S05]  /*12f10*/  BRA `(.L_x_1032) ;  /* 0xffffffe800207947 */ /* 0x000fea000383ffff */
.L_x_999:
[----:B--2---:R2:W3:Y:S02]  /*12f20*/  SYNCS.PHASECHK.TRANS64.TRYWAIT P2, [R2+URZ+0x2a840], R3 ;  /* 0x02a84003020075a7 */ /* 0x0044e4000804017f */
[----:B---3--:R-:W-:Y:S05]  /*12f30*/  @!P2 NANOSLEEP.SYNCS 0x989680 ;  /* 0x009896800000a95d */ /* 0x008fea0003900000 */
[----:B------:R-:W3:Y:S02]  /*12f40*/  @!P2 SYNCS.PHASECHK.TRANS64 P2, [R2+URZ+0x2a840], R3 ;  /* 0x02a840030200a5a7 */ /* 0x000ee4000804007f */
[----:B---3--:R-:W-:Y:S05]  /*12f50*/  @!P2 BRA `(.L_x_999) ;  /* 0xfffffffc00f0a947 */ /* 0x008fea000383ffff */
[----:B------:R-:W-:Y:S05]  /*12f60*/  BRA `(.L_x_1033) ;  /* 0xffffffec00087947 */ /* 0x000fea000383ffff */
.L_x_1001:
[----:B-1----:R1:W2:Y:S02]  /*12f70*/  SYNCS.PHASECHK.TRANS64.TRYWAIT P2, [R2+URZ+0x60], R11 ;  /* 0x0000600b020075a7 */ /* 0x0022a4000804017f */
[----:B--2---:R-:W-:Y:S05]  /*12f80*/  @!P2 NANOSLEEP.SYNCS 0x989680 ;  /* 0x009896800000a95d */ /* 0x004fea0003900000 */
[----:B------:R-:W2:Y:S02]  /*12f90*/  @!P2 SYNCS.PHASECHK.TRANS64 P2, [R2+URZ+0x60], R11 ;  /* 0x0000600b0200a5a7 */ /* 0x000ea4000804007f */
[----:B--2---:R-:W-:Y:S05]  /*12fa0*/  @!P2 BRA `(.L_x_1001) ;  /* 0xfffffffc00f0a947 */ /* 0x004fea000383ffff */
[----:B------:R-:W-:Y:S05]  /*12fb0*/  BRA `(.L_x_1034) ;  /* 0xffffffec009c7947 */ /* 0x000fea000383ffff */
.L_x_1008:
[----:B-1----:R1:W2:Y:S02]  /*12fc0*/  SYNCS.PHASECHK.TRANS64.TRYWAIT P0, [R3+URZ+0x2a860], R0 ;  /* 0x02a86000030075a7 */ /* 0x0022a4000800017f */
[----:B--2---:R-:W-:Y:S05]  /*12fd0*/  @!P0 NANOSLEEP.SYNCS 0x989680 ;  /* 0x009896800000895d */ /* 0x004fea0003900000 */
[----:B------:R-:W2:Y:S02]  /*12fe0*/  @!P0 SYNCS.PHASECHK.TRANS64 P0, [R3+URZ+0x2a860], R0 ;  /* 0x02a86000030085a7 */ /* 0x000ea4000800007f */
[----:B--2---:R-:W-:Y:S05]  /*12ff0*/  @!P0 BRA `(.L_x_1008) ;  /* 0xfffffffc00f08947 */ /* 0x004fea000383ffff */
[----:B------:R-:W-:Y:S05]  /*13000*/  BRA `(.L_x_1035) ;  /* 0xfffffff000787947 */ /* 0x000fea000383ffff */
.L_x_1010:
[----:B------:R-:W-:Y:S01]  /*13010*/  BSSY B0, `(.L_x_1036) ;  /* 0x0000007000007945 */ /* 0x000fe20003800000 */
[----:B------:R-:W-:Y:S02]  /*13020*/  IMAD.MOV.U32 R12, RZ, RZ, RZ ;  /* 0x000000ffff0c7224 */ /* 0x000fe400078e00ff */
[----:B------:R-:W-:Y:S02]  /*13030*/  IMAD.MOV.U32 R11, RZ, RZ, 0x1f ;  /* 0x0000001fff0b7424 */ /* 0x000fe400078e00ff */
[----:B------:R-:W-:-:S07]  /*13040*/  IMAD.MOV.U32 R15, RZ, RZ, -0x1 ;  /* 0xffffffffff0f7424 */ /* 0x000fce00078e00ff */
[----:B------:R-:W-:Y:S05]  /*13050*/  WARPSYNC.COLLECTIVE R15, `(.L_x_1037) ;  /* 0x000000000f087348 */ /* 0x000fea0003c00000 */
[----:B------:R1:W2:Y:S02]  /*13060*/  SHFL.IDX P6, R14, R13, R12, R11 ;  /* 0x0000000c0d0e7389 */ /* 0x0002a400000c000b */
[----:B-12---:R-:W-:Y:S01]  /*13070*/  ENDCOLLECTIVE ;  /* 0x000000000000791b */ /* 0x006fe20003800000 */
.L_x_1037:
[----:B------:R-:W-:Y:S05]  /*13080*/  BSYNC B0 ;  /* 0x0000000000007941 */ /* 0x000fea0003800000 */
.L_x_1036:
[----:B------:R-:W-:Y:S05]  /*13090*/  BRA `(.L_x_1038) ;  /* 0xfffffff000f47947 */ /* 0x000fea000383ffff */
.L_x_1012:
[----:B--2---:R2:W3:Y:S02]  /*130a0*/  SYNCS.PHASECHK.TRANS64.TRYWAIT P0, [R7+URZ+0x2a820], R0 ;  /* 0x02a82000070075a7 */ /* 0x0044e4000800017f */
[----:B---3--:R-:W-:Y:S05]  /*130b0*/  @!P0 NANOSLEEP.SYNCS 0x989680 ;  /* 0x009896800000895d */ /* 0x008fea0003900000 */
[----:B------:R-:W3:Y:S02]  /*130c0*/  @!P0 SYNCS.PHASECHK.TRANS64 P0, [R7+URZ+0x2a820], R0 ;  /* 0x02a82000070085a7 */ /* 0x000ee4000800007f */
[----:B---3--:R-:W-:Y:S05]  /*130d0*/  @!P0 BRA `(.L_x_1012) ;  /* 0xfffffffc00f08947 */ /* 0x008fea000383ffff */
[----:B------:R-:W-:Y:S05]  /*130e0*/  BRA `(.L_x_1039) ;  /* 0xfffffff400447947 */ /* 0x000fea000383ffff */
.L_x_1016:
[----:B--2---:R2:W3:Y:S02]  /*130f0*/  SYNCS.PHASECHK.TRANS64.TRYWAIT P0, [R5+URZ], R4 ;  /* 0x00000004050075a7 */ /* 0x0044e4000800017f */
[----:B---3--:R-:W-:Y:S05]  /*13100*/  @!P0 NANOSLEEP.SYNCS 0x989680 ;  /* 0x009896800000895d */ /* 0x008fea0003900000 */
[----:B------:R-:W3:Y:S02]  /*13110*/  @!P0 SYNCS.PHASECHK.TRANS64 P0, [R5+URZ], R4 ;  /* 0x00000004050085a7 */ /* 0x000ee4000800007f */
[----:B---3--:R-:W-:Y:S05]  /*13120*/  @!P0 BRA `(.L_x_1016) ;  /* 0xfffffffc00f08947 */ /* 0x008fea000383ffff */
[----:B------:R-:W-:Y:S05]  /*13130*/  BRA `(.L_x_1040) ;  /* 0xfffffff400a07947 */ /* 0x000fea000383ffff */
.L_x_1017:
[----:B---3--:R3:W4:Y:S02]  /*13140*/  SYNCS.PHASECHK.TRANS64.TRYWAIT P0, [R3+URZ], R0 ;  /* 0x00000000030075a7 */ /* 0x008724000800017f */
[----:B----4-:R-:W-:Y:S05]  /*13150*/  @!P0 NANOSLEEP.SYNCS 0x989680 ;  /* 0x009896800000895d */ /* 0x010fea0003900000 */
[----:B------:R-:W4:Y:S02]  /*13160*/  @!P0 SYNCS.PHASECHK.TRANS64 P0, [R3+URZ], R0 ;  /* 0x00000000030085a7 */ /* 0x000f24000800007f */
[----:B----4-:R-:W-:Y:S05]  /*13170*/  @!P0 BRA `(.L_x_1017) ;  /* 0xfffffffc00f08947 */ /* 0x010fea000383ffff */
[----:B------:R-:W-:Y:S05]  /*13180*/  BRA `(.L_x_1041) ;  /* 0xfffffff400947947 */ /* 0x000fea000383ffff */
.L_x_1019:
[----:B--2---:R2:W3:Y:S02]  /*13190*/  SYNCS.PHASECHK.TRANS64.TRYWAIT P0, [R5+URZ], R4 ;  /* 0x00000004050075a7 */ /* 0x0044e4000800017f */
[----:B---3--:R-:W-:Y:S05]  /*131a0*/  @!P0 NANOSLEEP.SYNCS 0x989680 ;  /* 0x009896800000895d */ /* 0x008fea0003900000 */
[----:B------:R-:W3:Y:S02]  /*131b0*/  @!P0 SYNCS.PHASECHK.TRANS64 P0, [R5+URZ], R4 ;  /* 0x00000004050085a7 */ /* 0x000ee4000800007f */
[----:B---3--:R-:W-:Y:S05]  /*131c0*/  @!P0 BRA `(.L_x_1019) ;  /* 0xfffffffc00f08947 */ /* 0x008fea000383ffff */
[----:B------:R-:W-:Y:S05]  /*131d0*/  BRA `(.L_x_1042) ;  /* 0xfffffff400987947 */ /* 0x000fea000383ffff */
.L_x_1043:
        /* <DEDUP_REMOVED lines=10> */
.L_x_2660:


//--------------------- .text._ZN7cutlass13device_kernelIN5flash11enable_sm90INS1_16FlashAttnFwdSm90INS1_25CollectiveMainloopFwdSm90ILi2EN4cute5tupleIJNS5_1CILi1EEES8_S8_EEENS6_IJNS7_ILi128EEENS7_ILi96EEENS7_ILi192EEEEEELi128ENS_6half_tEfNS_4arch4Sm90ELb0ELb1ELb1ELb1ELb0ELb0ELb0ELb1ELb1ELb0ELb0ELb0EEENS1_21CollectiveEpilogueFwdINS6_IJSA_SA_SB_EEES9_SE_SG_Li256ELb1ELb0ELb0ELb0EEENS1_36VarlenDynamicPersistentTileSchedulerILi128ELi96ELi256ELi32ELb0ELb0ELb1ELb1ELb0ELb1EEEEEEEEEvNT_6ParamsE --------------------------
	.section	.text._ZN7cutlass13device_kernelIN5flash11enable_sm90INS1_16FlashAttnFwdSm90INS1_25CollectiveMainloopFwdSm90ILi2EN4cute5tupleIJNS5_1CILi1EEES8_S8_EEENS6_IJNS7_ILi128EEENS7_ILi96EEENS7_ILi192EEEEEELi128ENS_6half_tEfNS_4arch4Sm90ELb0ELb1ELb1ELb1ELb0ELb0ELb0ELb1ELb1ELb0ELb0ELb0EEENS1_21CollectiveEpilogueFwdINS6_IJSA_SA_SB_EEES9_SE_SG_Li256ELb1ELb0ELb0ELb0EEENS1_36VarlenDynamicPersistentTileSchedulerILi128ELi96ELi256ELi32ELb0ELb0ELb1ELb1ELb0ELb1EEEEEEEEEvNT_6ParamsE,"ax",@progbits
	.align	128
.text._ZN7cutlass13device_kernelIN5flash11enable_sm90INS1_16FlashAttnFwdSm90INS1_25CollectiveMainloopFwdSm90ILi2EN4cute5tupleIJNS5_1CILi1EEES8_S8_EEENS6_IJNS7_ILi128EEENS7_ILi96EEENS7_ILi192EEEEEELi128ENS_6half_tEfNS_4arch4Sm90ELb0ELb1ELb1ELb1ELb0ELb0ELb0ELb1ELb1ELb0ELb0ELb0EEENS1_21CollectiveEpilogueFwdINS6_IJSA_SA_SB_EEES9_SE_SG_Li256ELb1ELb0ELb0ELb0EEENS1_36VarlenDynamicPersistentTileSchedulerILi128ELi96ELi256ELi32ELb0ELb0ELb1ELb1ELb0ELb1EEEEEEEEEvNT_6ParamsE:
        .type           _ZN7cutlass13device_kernelIN5flash11enable_sm90INS1_16FlashAttnFwdSm90INS1_25CollectiveMainloopFwdSm90ILi2EN4cute5tupleIJNS5_1CILi1EEES8_S8_EEENS6_IJNS7_ILi128EEENS7_ILi96EEENS7_ILi192EEEEEELi128ENS_6half_tEfNS_4arch4Sm90ELb0ELb1ELb1ELb1ELb0ELb0ELb0ELb1ELb1ELb0ELb0ELb0EEENS1_21CollectiveEpilogueFwdINS6_IJSA_SA_SB_EEES9_SE_SG_Li256ELb1ELb0ELb0ELb0EEENS1_36VarlenDynamicPersistentTileSchedulerILi128ELi96ELi256ELi32ELb0ELb0ELb1ELb1ELb0ELb1EEEEEEEEEvNT_6ParamsE,@function
        .size           _ZN7cutlass13device_kernelIN5flash11enable_sm90INS1_16FlashAttnFwdSm90INS1_25CollectiveMainloopFwdSm90ILi2EN4cute5tupleIJNS5_1CILi1EEES8_S8_EEENS6_IJNS7_ILi128EEENS7_ILi96EEENS7_ILi192EEEEEELi128ENS_6half_tEfNS_4arch4Sm90ELb0ELb1ELb1ELb1ELb0ELb0ELb0ELb1ELb1ELb0ELb0ELb0EEENS1_21CollectiveEpilogueFwdINS6_IJSA_SA_SB_EEES9_SE_SG_Li256ELb1ELb0ELb0ELb0EEENS1_36VarlenDynamicPersistentTileSchedulerILi128ELi96ELi256ELi32ELb0ELb0ELb1ELb1ELb0ELb1EEEEEEEEEvNT_6ParamsE,(.L_x_2661 - _ZN7cutlass13device_kernelIN5flash11enable_sm90INS1_16FlashAttnFwdSm90INS1_25CollectiveMainloopFwdSm90ILi2EN4cute5tupleIJNS5_1CILi1EEES8_S8_EEENS6_IJNS7_ILi128EEENS7_ILi96EEENS7_ILi192EEEEEELi128ENS_6half_tEfNS_4arch4Sm90ELb0ELb1ELb1ELb1ELb0ELb0ELb0ELb1ELb1ELb0ELb0ELb0EEENS1_21CollectiveEpilogueFwdINS6_IJSA_SA_SB_EEES9_SE_SG_Li256ELb1ELb0ELb0ELb0EEENS1_36VarlenDynamicPersistentTileSchedulerILi128ELi96ELi256ELi32ELb0ELb0ELb1ELb1ELb0ELb1EEEEEEEEEvNT_6ParamsE)
        .other          _ZN7cutlass13device_kernelIN5flash11enable_sm90INS1_16FlashAttnFwdSm90INS1_25CollectiveMainloopFwdSm90ILi2EN4cute5tupleIJNS5_1CILi1EEES8_S8_EEENS6_IJNS7_ILi128EEENS7_ILi96EEENS7_ILi192EEEEEELi128ENS_6half_tEfNS_4arch4Sm90ELb0ELb1ELb1ELb1ELb0ELb0ELb0ELb1ELb1ELb0ELb0ELb0EEENS1_21CollectiveEpilogueFwdINS6_IJSA_SA_SB_EEES9_SE_SG_Li256ELb1ELb0ELb0ELb0EEENS1_36VarlenDynamicPersistentTileSchedulerILi128ELi96ELi256ELi32ELb0ELb0ELb1ELb1ELb0ELb1EEEEEEEEEvNT_6ParamsE,@"STO_CUDA_ENTRY STV_DEFAULT"
_ZN7cutlass13device_kernelIN5flash11enable_sm90INS1_16FlashAttnFwdSm90INS1_25CollectiveMainloopFwdSm90ILi2EN4cute5tupleIJNS5_1CILi1EEES8_S8_EEENS6_IJNS7_ILi128EEENS7_ILi96EEENS7_ILi192EEEEEELi128ENS_6half_tEfNS_4arch4Sm90ELb0ELb1ELb1ELb1ELb0ELb0ELb0ELb1ELb1ELb0ELb0ELb0EEENS1_21CollectiveEpilogueFwdINS6_IJSA_SA_SB_EEES9_SE_SG_Li256ELb1ELb0ELb0ELb0EEENS1_36VarlenDynamicPersistentTileSchedulerILi128ELi96ELi256ELi32ELb0ELb0ELb1ELb1ELb0ELb1EEEEEEEEEvNT_6ParamsE:
        /* <DEDUP_REMOVED lines=20> */
.L_x_1045:
[----:B------:R-:W-:Y:S05]  /*0140*/  BSYNC B0 ;  /* 0x0000000000007941 */ /* 0x000fea0003800000 */
.L_x_1044:
        /* <DEDUP_REMOVED lines=40> */
.L_x_1046:
        /* <DEDUP_REMOVED lines=22> */
.L_x_1047:
        /* <DEDUP_REMOVED lines=18> */
.L_x_1048:
        /* <DEDUP_REMOVED lines=22> */
.L_x_1049:
        /* <DEDUP_REMOVED lines=22> */
.L_x_1050:
[----:B0-----:R-:W-:Y:S01]  /*0910*/  ISETP.NE.AND P0, PT, R2, RZ, PT ;  /* 0x000000ff0200720c */ /* 0x001fe20003f05270 */
[----:B------:R-:W-:Y:S01]  /*0920*/  IMAD.MOV.U32 R2, RZ, RZ, 0x1 ;  /* 0x00000001ff027424 */ /* 0x000fe200078e00ff */
[----:B------:R-:W-:-:S04]  /*0930*/  NOP ;  /* 0x0000000000007918 */ /* 0x000fc80000000000 */
[----:B------:R-:W-:-:S05]  /*0940*/  SEL R2, R2, 0x2, !P0 ;  /* 0x0000000202027807 */ /* 0x000fca0004000000 */
[----:B------:R0:W-:Y:S01]  /*0950*/  STL [R1+0x20], R2 ;  /* 0x0000200201007387 */ /* 0x0001e20000100800 */
[----:B-123--:R-:W-:Y:S06]  /*0960*/  BAR.SYNC.DEFER_BLOCKING 0x0 ;  /* 0x0000000000007b1d */ /* 0x00efec0000010000 */
[----:B------:R-:W-:Y:S05]  /*0970*/  @!P0 BRA `(.L_x_1051) ;  /* 0x000000f400cc8947 */ /* 0x000fea0003800000 */
.L_x_1052:
        /* <DEDUP_REMOVED lines=14> */
[----:B------:R-:W2:Y:S01]  /*0a60*/  LDL.LU R8, [R1+0x20] ;  /* 0x0000200001087983 */ /* 0x000ea20000300800 */
[----:B------:R-:W1:Y:S02]  /*0a70*/  S2R R0, SR_TID.X ;  /* 0x0000000000007919 */ /* 0x000e640000002100 */
[----:B-1----:R-:W-:-:S05]  /*0a80*/  VIADD R174, R0, 0xffffff80 ;  /* 0xffffff8000ae7836 */ /* 0x002fca0000000000 */
[----:B------:R-:W-:-:S04]  /*0a90*/  SHF.R.S32.HI R3, RZ, 0x1f, R174 ;  /* 0x0000001fff037819 */ /* 0x000fc800000114ae */
[----:B------:R-:W-:-:S04]  /*0aa0*/  LEA.HI R5, R3, R174, RZ, 0x7 ;  /* 0x000000ae03057211 */ /* 0x000fc800078f38ff */
[----:B------:R-:W-:-:S05]  /*0ab0*/  LOP3.LUT R7, R5, 0xffffff80, RZ, 0xc0, !PT ;  /* 0xffffff8005077812 */ /* 0x000fca00078ec0ff */
[----:B------:R-:W-:-:S05]  /*0ac0*/  IMAD.IADD R170, R174, 0x1, -R7 ;  /* 0x00000001aeaa7824 */ /* 0x000fca00078e0a07 */
[----:B------:R-:W-:-:S04]  /*0ad0*/  SHF.R.S32.HI R11, RZ, 0x1f, R170 ;  /* 0x0000001fff0b7819 */ /* 0x000fc800000114aa */
[----:B------:R-:W-:-:S04]  /*0ae0*/  LEA.HI R4, R11, R170, RZ, 0x2 ;  /* 0x000000aa0b047211 */ /* 0x000fc800078f10ff */
[--C-:B------:R-:W-:Y:S02]  /*0af0*/  SHF.R.S32.HI R6, RZ, 0x2, R4.reuse ;  /* 0x00000002ff067819 */ /* 0x100fe40000011404 */
[----:B------:R-:W-:-:S04]  /*0b00*/  SHF.R.S32.HI R7, RZ, 0x1f, R4 ;  /* 0x0000001fff077819 */ /* 0x000fc80000011404 */
[----:B------:R-:W-:Y:S02]  /*0b10*/  LEA.HI R7, R7, R6, RZ, 0x3 ;  /* 0x0000000607077211 */ /* 0x000fe400078f18ff */
[-C--:B------:R-:W-:Y:S02]  /*0b20*/  LEA.HI R0, R3, R174.reuse, RZ, 0x4 ;  /* 0x000000ae03007211 */ /* 0x080fe400078f20ff */
[----:B------:R-:W-:Y:S02]  /*0b30*/  SHF.R.S32.HI R172, RZ, 0x7, R5 ;  /* 0x00000007ffac7819 */ /* 0x000fe40000011405 */
[----:B------:R-:W-:Y:S02]  /*0b40*/  LOP3.LUT R7, R7, 0xfffffff8, RZ, 0xc0, !PT ;  /* 0xfffffff807077812 */ /* 0x000fe400078ec0ff */
[----:B0-----:R-:W-:Y:S02]  /*0b50*/  LEA.HI R2, R3, R174, RZ, 0x5 ;  /* 0x000000ae03027211 */ /* 0x001fe400078f28ff */
[----:B------:R-:W-:-:S02]  /*0b60*/  SHF.R.S32.HI R9, RZ, 0x4, R0 ;  /* 0x00000004ff097819 */ /* 0x000fc40000011400 */
[----:B------:R-:W-:Y:S02]  /*0b70*/  LEA.HI R11, R11, R170, RZ, 0x5 ;  /* 0x000000aa0b0b7211 */ /* 0x000fe400078f28ff */
[----:B------:R-:W-:Y:S01]  /*0b80*/  LEA.HI R5, R5, R172, RZ, 0x1 ;  /* 0x000000ac05057211 */ /* 0x000fe200078f08ff */
[----:B------:R-:W-:Y:S01]  /*0b90*/  IMAD.IADD R6, R6, 0x1, -R7 ;  /* 0x0000000106067824 */ /* 0x000fe200078e0a07 */
[----:B------:R-:W-:Y:S01]  /*0ba0*/  LOP3.LUT R7, R0, 0x3fffff0, RZ, 0xc0, !PT ;  /* 0x03fffff000077812 */ /* 0x000fe200078ec0ff */
[----:B------:R-:W-:Y:S01]  /*0bb0*/  IMAD.SHL.U32 R2, R2, 0x20, RZ ;  /* 0x0000002002027824 */ /* 0x000fe200078e00ff */
[----:B------:R-:W-:Y:S02]  /*0bc0*/  LEA.HI R0, R0, R9, RZ, 0x1 ;  /* 0x0000000900007211 */ /* 0x000fe400078f08ff */
[----:B------:R-:W-:Y:S02]  /*0bd0*/  SHF.R.S32.HI R11, RZ, 0x5, R11 ;  /* 0x00000005ff0b7819 */ /* 0x000fe4000001140b */
[----:B------:R-:W-:Y:S01]  /*0be0*/  LOP3.LUT R5, R5, 0x3fffffe, RZ, 0xc0, !PT ;  /* 0x03fffffe05057812 */ /* 0x000fe200078ec0ff */
[----:B------:R-:W-:Y:S01]  /*0bf0*/  IMAD.IADD R7, R174, 0x1, -R7 ;  /* 0x00000001ae077824 */ /* 0x000fe200078e0a07 */
[----:B------:R-:W-:Y:S01]  /*0c00*/  LOP3.LUT R2, R2, 0xfffffc00, RZ, 0xc0, !PT ;  /* 0xfffffc0002027812 */ /* 0x000fe200078ec0ff */
[----:B------:R-:W-:Y:S01]  /*0c10*/  IMAD R6, R11, 0x10, R6 ;  /* 0x000000100b067824 */ /* 0x000fe200078e0206 */
[----:B------:R-:W-:Y:S01]  /*0c20*/  LOP3.LUT R0, R0, 0x1ffffffe, RZ, 0xc0, !PT ;  /* 0x1ffffffe00007812 */ /* 0x000fe200078ec0ff */
[----:B------:R-:W-:Y:S01]  /*0c30*/  IMAD.IADD R5, R172, 0x1, -R5 ;  /* 0x00000001ac057824 */ /* 0x000fe200078e0a05 */
[----:B------:R-:W-:Y:S01]  /*0c40*/  LEA.HI R3, R3, R174, RZ, 0x3 ;  /* 0x000000ae03037211 */ /* 0x000fe200078f18ff */
[----:B------:R-:W-:-:S02]  /*0c50*/  IMAD R7, R7, 0x40, R2 ;  /* 0x0000004007077824 */ /* 0x000fc400078e0202 */
[----:B------:R-:W-:Y:S02]  /*0c60*/  IMAD.IADD R0, R9, 0x1, -R0 ;  /* 0x0000000109007824 */ /* 0x000fe400078e0a00 */
[----:B------:R-:W-:Y:S01]  /*0c70*/  IMAD R171, R5, 0x40, R6 ;  /* 0x0000004005ab7824 */ /* 0x000fe200078e0206 */
[----:B------:R-:W-:Y:S01]  /*0c80*/  LOP3.LUT R5, R3, 0x1ffffff8, RZ, 0xc0, !PT ;  /* 0x1ffffff803057812 */ /* 0x000fe200078ec0ff */
[----:B------:R-:W-:Y:S01]  /*0c90*/  IMAD R173, R0, 0x8, R7 ;  /* 0x0000000800ad7824 */ /* 0x000fe200078e0207 */
[----:B------:R-:W-:-:S03]  /*0ca0*/  LOP3.LUT R7, R4, 0x7ffffffc, RZ, 0xc0, !PT ;  /* 0x7ffffffc04077812 */ /* 0x000fc600078ec0ff */
[----:B------:R-:W-:Y:S01]  /*0cb0*/  IMAD.IADD R5, R174, 0x1, -R5 ;  /* 0x00000001ae057824 */ /* 0x000fe200078e0a05 */
[----:B------:R-:W-:Y:S01]  /*0cc0*/  SHF.R.S32.HI R164, RZ, 0x3, R3 ;  /* 0x00000003ffa47819 */ /* 0x000fe20000011403 */
[----:B------:R-:W-:Y:S02]  /*0cd0*/  IMAD.MOV.U32 R169, RZ, RZ, RZ ;  /* 0x000000ffffa97224 */ /* 0x000fe400078e00ff */
[----:B------:R-:W-:Y:S02]  /*0ce0*/  IMAD.SHL.U32 R22, R5, 0x8, RZ ;  /* 0x0000000805167824 */ /* 0x000fe400078e00ff */
[----:B------:R-:W-:Y:S01]  /*0cf0*/  IMAD.IADD R18, R170, 0x1, -R7 ;  /* 0x00000001aa127824 */ /* 0x000fe200078e0a07 */
[----:B------:R-:W-:Y:S01]  /*0d00*/  UMOV UR36, URZ ;  /* 0x0000003f00247c82 */ /* 0x000fe20008000000 */
[----:B------:R-:W-:Y:S01]  /*0d10*/  UMOV UR37, URZ ;  /* 0x0000003f00257c82 */ /* 0x000fe20008000000 */
[----:B--2---:R-:W-:-:S07]  /*0d20*/  LOP3.LUT R19, R8, 0x1, RZ, 0xfc, !PT ;  /* 0x0000000108137812 */ /* 0x004fce00078efcff */
.L_x_1152:
[----:B0-----:R-:W0:Y:S01]  /*0d30*/  LDC.64 R2, c[0x0][0xa28] ;  /* 0x00028a00ff027b82 */ /* 0x001e220000000a00 */
[----:B----45:R-:W-:Y:S01]  /*0d40*/  IMAD.MOV.U32 R7, RZ, RZ, RZ ;  /* 0x000000ffff077224 */ /* 0x030fe200078e00ff */
[----:B------:R-:W-:-:S06]  /*0d50*/  ULDC.64 UR4, c[0x0][0x208] ;  /* 0x0000820000047ab9 */ /* 0x000fcc0000000a00 */
[----:B------:R-:W1:Y:S08]  /*0d60*/  LDC.64 R4, c[0x0][0xa18] ;  /* 0x00028600ff047b82 */ /* 0x000e700000000a00 */
[----:B--23--:R-:W2:Y:S01]  /*0d70*/  LDC.64 R8, c[0x0][0x3f8] ;  /* 0x0000fe00ff087b82 */ /* 0x00cea20000000a00 */
[----:B0-----:R-:W-:-:S07]  /*0d80*/  ISETP.NE.U32.AND P0, PT, R2, RZ, PT ;  /* 0x000000ff0200720c */ /* 0x001fce0003f05070 */
[----:B------:R-:W0:Y:S01]  /*0d90*/  LDC R17, c[0x0][0x288] ;  /* 0x0000a200ff117b82 */ /* 0x000e220000000800 */
[----:B------:R-:W-:Y:S02]  /*0da0*/  ISETP.NE.AND.EX P0, PT, R3, RZ, PT, P0 ;  /* 0x000000ff0300720c */ /* 0x000fe40003f05300 */
[----:B-1----:R-:W-:-:S05]  /*0db0*/  ISETP.NE.U32.AND P1, PT, R4, RZ, PT ;  /* 0x000000ff0400720c */ /* 0x002fca0003f25070 */
[----:B------:R-:W1:Y:S01]  /*0dc0*/  LDC R0, c[0x0][0x404] ;  /* 0x00010100ff007b82 */ /* 0x000e620000000800 */
[----:B------:R-:W-:-:S07]  /*0dd0*/  ISETP.NE.AND.EX P1, PT, R5, RZ, PT, P1 ;  /* 0x000000ff0500720c */ /* 0x000fce0003f25310 */
[----:B------:R-:W3:Y:S08]  /*0de0*/  @P0 LDC.64 R2, c[0x0][0xa28] ;  /* 0x00028a00ff020b82 */ /* 0x000ef00000000a00 */
[----:B------:R-:W4:Y:S08]  /*0df0*/  @P1 LDC.64 R4, c[0x0][0xa18] ;  /* 0x00028600ff041b82 */ /* 0x000f300000000a00 */
[----:B------:R-:W1:Y:S01]  /*0e00*/  LDC R11, c[0x0][0x2e0] ;  /* 0x0000b800ff0b7b82 */ /* 0x000e620000000800 */
[----:B---3--:R-:W-:-:S05]  /*0e10*/  @P0 IMAD.WIDE R2, R163, 0x4, R2 ;  /* 0x00000004a3020825 */ /* 0x008fca00078e0202 */
[----:B------:R3:W5:Y:S01]  /*0e20*/  @P0 LDG.E R7, desc[UR4][R2.64] ;  /* 0x0000000402070981 */ /* 0x000762000c1e1900 */
[----:B--2---:R-:W-:Y:S01]  /*0e30*/  ISETP.NE.U32.AND P0, PT, R8, RZ, PT ;  /* 0x000000ff0800720c */ /* 0x004fe20003f05070 */
[----:B----4-:R-:W-:-:S03]  /*0e40*/  @P1 IMAD.WIDE R4, R163, 0x4, R4 ;  /* 0x00000004a3041825 */ /* 0x010fc600078e0204 */
[----:B------:R-:W-:Y:S02]  /*0e50*/  ISETP.NE.AND.EX P0, PT, R9, RZ, PT, P0 ;  /* 0x000000ff0900720c */ /* 0x000fe40003f05300 */
[----:B0-----:R3:W5:Y:S01]  /*0e60*/  @P1 LDG.E R17, desc[UR4][R4.64] ;  /* 0x0000000404111981 */ /* 0x001762000c1e1900 */
[----:B------:R-:W-:Y:S01]  /*0e70*/  ULDC.64 UR4, c[0x0][0xa20] ;  /* 0x0002880000047ab9 */ /* 0x000fe20000000a00 */
[----:B-1----:R-:W-:Y:S01]  /*0e80*/  SEL R0, R0, 0x1, P0 ;  /* 0x0000000100007807 */ /* 0x002fe20000000000 */
[----:B------:R-:W-:Y:S01]  /*0e90*/  IMAD.MOV.U32 R166, RZ, RZ, R162 ;  /* 0x000000ffffa67224 */ /* 0x000fe200078e00a2 */
[----:B------:R-:W-:-:S03]  /*0ea0*/  ISETP.NE.U32.AND P2, PT, RZ, UR4, PT ;  /* 0x00000004ff007c0c */ /* 0x000fc6000bf45070 */
[----:B------:R-:W-:Y:S01]  /*0eb0*/  IMAD R16, R0, R11, RZ ;  /* 0x0000000b00107224 */ /* 0x000fe200078e02ff */
[----:B------:R-:W-:Y:S01]  /*0ec0*/  ISETP.NE.AND.EX P2, PT, RZ, UR5, PT, P2 ;  /* 0x00000005ff007c0c */ /* 0x000fe2000bf45320 */
[----:B------:R-:W-:-:S12]  /*0ed0*/  @P1 BRA `(.L_x_1053) ;  /* 0x0000000000281947 */ /* 0x000fd80003800000 */
[----:B------:R-:W-:Y:S02]  /*0ee0*/  ULDC.64 UR4, c[0x0][0xa00] ;  /* 0x0002800000047ab9 */ /* 0x000fe40000000a00 */
[----:B------:R-:W-:-:S04]  /*0ef0*/  ISETP.NE.U32.AND P0, PT, RZ, UR4, PT ;  /* 0x00000004ff007c0c */ /* 0x000fc8000bf05070 */
[----:B------:R-:W-:-:S13]  /*0f00*/  ISETP.NE.AND.EX P0, PT, RZ, UR5, PT, P0 ;  /* 0x00000005ff007c0c */ /* 0x000fda000bf05300 */
[----:B------:R-:W-:Y:S05]  /*0f10*/  @!P0 BRA `(.L_x_1053) ;  /* 0x0000000000188947 */ /* 0x000fea0003800000 */
[----:B---3--:R-:W0:Y:S01]  /*0f20*/  LDC.64 R2, c[0x0][0xa00] ;  /* 0x00028000ff027b82 */ /* 0x008e220000000a00 */
[----:B------:R-:W-:Y:S01]  /*0f30*/  ULDC.64 UR4, c[0x0][0x208] ;  /* 0x0000820000047ab9 */ /* 0x000fe20000000a00 */
[----:B0-----:R-:W-:-:S05]  /*0f40*/  IMAD.WIDE R2, R163, 0x4, R2 ;  /* 0x00000004a3027825 */ /* 0x001fca00078e0202 */
[----:B-----5:R-:W2:Y:S04]  /*0f50*/  LDG.E R17, desc[UR4][R2.64] ;  /* 0x0000000402117981 */ /* 0x020ea8000c1e1900 */
[----:B------:R-:W2:Y:S02]  /*0f60*/  LDG.E R0, desc[UR4][R2.64+0x4] ;  /* 0x0000040402007981 */ /* 0x000ea4000c1e1900 */
[----:B--2---:R-:W-:-:S07]  /*0f70*/  IMAD.IADD R17, R0, 0x1, -R17 ;  /* 0x0000000100117824 */ /* 0x004fce00078e0a11 */
.L_x_1053:
[----:B------:R-:W-:Y:S02]  /*0f80*/  IMAD.MOV.U32 R168, RZ, RZ, R161 ;  /* 0x000000ffffa87224 */ /* 0x000fe400078e00a1 */
[----:B------:R-:W-:Y:S01]  /*0f90*/  IMAD.MOV.U32 R167, RZ, RZ, R163 ;  /* 0x000000ffffa77224 */ /* 0x000fe200078e00a3 */
[----:B------:R-:W-:Y:S06]  /*0fa0*/  @!P2 BRA `(.L_x_1054) ;  /* 0x000000000014a947 */ /* 0x000fec0003800000 */
[----:B---3--:R-:W0:Y:S01]  /*0fb0*/  LDC.64 R2, c[0x0][0xa20] ;  /* 0x00028800ff027b82 */ /* 0x008e220000000a00 */
[----:B------:R-:W-:Y:S01]  /*0fc0*/  ULDC.64 UR4, c[0x0][0x208] ;  /* 0x0000820000047ab9 */ /* 0x000fe20000000a00 */
[----:B0-----:R-:W-:-:S05]  /*0fd0*/  IMAD.WIDE R2, R163, 0x4, R2 ;  /* 0x00000004a3027825 */ /* 0x001fca00078e0202 */
[----:B------:R0:W5:Y:S01]  /*0fe0*/  LDG.E R16, desc[UR4][R2.64] ;  /* 0x0000000402107981 */ /* 0x000162000c1e1900 */
[----:B------:R-:W-:Y:S05]  /*0ff0*/  BRA `(.L_x_1055) ;  /* 0x0000000000287947 */ /* 0x000fea0003800000 */
.L_x_1054:
[----:B------:R-:W-:Y:S02]  /*1000*/  ULDC.64 UR4, c[0x0][0xa08] ;  /* 0x0002820000047ab9 */ /* 0x000fe40000000a00 */
[----:B------:R-:W-:-:S04]  /*1010*/  ISETP.NE.U32.AND P0, PT, RZ, UR4, PT ;  /* 0x00000004ff007c0c */ /* 0x000fc8000bf05070 */
[----:B------:R-:W-:-:S13]  /*1020*/  ISETP.NE.AND.EX P0, PT, RZ, UR5, PT, P0 ;  /* 0x00000005ff007c0c */ /* 0x000fda000bf05300 */
[----:B------:R-:W-:Y:S05]  /*1030*/  @!P0 BRA `(.L_x_1055) ;  /* 0x0000000000188947 */ /* 0x000fea0003800000 */
[----:B---3--:R-:W0:Y:S01]  /*1040*/  LDC.64 R2, c[0x0][0xa08] ;  /* 0x00028200ff027b82 */ /* 0x008e220000000a00 */
[----:B------:R-:W-:Y:S01]  /*1050*/  ULDC.64 UR4, c[0x0][0x208] ;  /* 0x0000820000047ab9 */ /* 0x000fe20000000a00 */
[----:B0-----:R-:W-:-:S05]  /*1060*/  IMAD.WIDE R2, R163, 0x4, R2 ;  /* 0x00000004a3027825 */ /* 0x001fca00078e0202 */
[----:B------:R-:W2:Y:S04]  /*1070*/  LDG.E R16, desc[UR4][R2.64] ;  /* 0x0000000402107981 */ /* 0x000ea8000c1e1900 */
[----:B------:R-:W2:Y:S02]  /*1080*/  LDG.E R5, desc[UR4][R2.64+0x4] ;  /* 0x0000040402057981 */ /* 0x000ea4000c1e1900 */
[----:B--2---:R-:W-:-:S07]  /*1090*/  IMAD.IADD R16, R5, 0x1, -R16 ;  /* 0x0000000105107824 */ /* 0x004fce00078e0a10 */
.L_x_1055:
[----:B------:R-:W1:Y:S01]  /*10a0*/  LDC.64 R8, c[0x0][0x9e0] ;  /* 0x00027800ff087b82 */ /* 0x000e620000000a00 */
[----:B-----5:R-:W-:Y:S01]  /*10b0*/  IMAD.IADD R16, R16, 0x1, -R7 ;  /* 0x0000000110107824 */ /* 0x020fe200078e0a07 */
[----:B------:R-:W-:-:S04]  /*10c0*/  LEA R0, R161, 0x80, 0x7 ;  /* 0x00000080a1007811 */ /* 0x000fc800078e38ff */
[----:B0--3--:R-:W-:Y:S02]  /*10d0*/  IADD3 R3, R16, R0, -R17 ;  /* 0x0000000010037210 */ /* 0x009fe40007ffe811 */
[----:B-1----:R-:W-:-:S03]  /*10e0*/  ISETP.GE.AND P1, PT, R9, 0x1, PT ;  /* 0x000000010900780c */ /* 0x002fc60003f26270 */
[----:B------:R-:W-:-:S10]  /*10f0*/  IMAD.IADD R0, R3, 0x1, R8 ;  /* 0x0000000103007824 */ /* 0x000fd400078e0208 */
[----:B------:R-:W-:Y:S05]  /*1100*/  @!P1 BRA `(.L_x_1056) ;  /* 0x0000000000409947 */ /* 0x000fea0003800000 */
[C---:B------:R-:W-:Y:S01]  /*1110*/  ISETP.GT.AND P0, PT, R3.reuse, RZ, PT ;  /* 0x000000ff0300720c */ /* 0x040fe20003f04270 */
[----:B------:R-:W-:-:S12]  /*1120*/  VIADD R2, R3, 0xffffffff ;  /* 0xffffffff03027836 */ /* 0x000fd80000000000 */
[----:B------:R-:W-:Y:S05]  /*1130*/  @P0 BRA `(.L_x_1057) ;  /* 0x00000000001c0947 */ /* 0x000fea0003800000 */
[----:B------:R-:W-:Y:S01]  /*1140*/  ISETP.NE.AND P0, PT, R9, 0x1, PT ;  /* 0x000000010900780c */ /* 0x000fe20003f05270 */
[----:B------:R-:W-:-:S12]  /*1150*/  IMAD.MOV R3, RZ, RZ, -R3 ;  /* 0x000000ffff037224 */ /* 0x000fd800078e0a03 */
[----:B------:R-:W0:Y:S02]  /*1160*/  @P0 LDC.64 R4, c[0x0][0x9e8] ;  /* 0x00027a00ff040b82 */ /* 0x000e240000000a00 */
[----:B0-----:R-:W-:-:S05]  /*1170*/  @P0 IMAD.HI.U32 R2, R3, R4, RZ ;  /* 0x0000000403020227 */ /* 0x001fca00078e00ff */
[----:B------:R-:W-:-:S04]  /*1180*/  @P0 SHF.R.U32.HI R3, RZ, R5, R2 ;  /* 0x00000005ff030219 */ /* 0x000fc80000011602 */
[----:B------:R-:W-:Y:S01]  /*1190*/  LOP3.LUT R2, RZ, R3, RZ, 0x33, !PT ;  /* 0x00000003ff027212 */ /* 0x000fe200078e33ff */
[----:B------:R-:W-:Y:S06]  /*11a0*/  BRA `(.L_x_1058) ;  /* 0x0000000000107947 */ /* 0x000fec0003800000 */
.L_x_1057:
[----:B------:R-:W-:-:S13]  /*11b0*/  ISETP.NE.AND P0, PT, R9, 0x1, PT ;  /* 0x000000010900780c */ /* 0x000fda0003f05270 */
[----:B------:R-:W0:Y:S02]  /*11c0*/  @P0 LDC.64 R4, c[0x0][0x9e8] ;  /* 0x00027a00ff040b82 */ /* 0x000e240000000a00 */
[----:B0-----:R-:W-:-:S05]  /*11d0*/  @P0 IMAD.HI.U32 R4, R2, R4, RZ ;  /* 0x0000000402040227 */ /* 0x001fca00078e00ff */
[----:B------:R-:W-:-:S07]  /*11e0*/  @P0 SHF.R.U32.HI R2, RZ, R5, R4 ;  /* 0x00000005ff020219 */ /* 0x000fce0000011604 */
.L_x_1058:
[----:B------:R-:W-:-:S05]  /*11f0*/  IMAD R3, R2, R9, R9 ;  /* 0x0000000902037224 */ /* 0x000fca00078e0209 */
[----:B------:R-:W-:-:S07]  /*1200*/  VIMNMX R0, R0, R3, PT ;  /* 0x0000000300007248 */ /* 0x000fce0003fe0100 */
.L_x_1056:
[----:B------:R-:W-:Y:S01]  /*1210*/  VIADD R2, R0, 0x5f ;  /* 0x0000005f00027836 */ /* 0x000fe20000000000 */
[----:B------:R-:W-:Y:S01]  /*1220*/  ULDC UR4, c[0x0][0x9dc] ;  /* 0x0002770000047ab9 */ /* 0x000fe20000000800 */
[----:B------:R-:W-:Y:S02]  /*1230*/  VIADD R0, R16, 0x5f ;  /* 0x0000005f10007836 */ /* 0x000fe40000000000 */
[----:B------:R-:W-:-:S04]  /*1240*/  IMAD.HI R2, R2, 0x2aaaaaab, RZ ;  /* 0x2aaaaaab02027827 */ /* 0x000fc800078e02ff */
[----:B------:R-:W-:Y:S01]  /*1250*/  IMAD.HI R0, R0, 0x2aaaaaab, RZ ;  /* 0x2aaaaaab00007827 */ /* 0x000fe200078e02ff */
[----:B------:R-:W-:-:S03]  /*1260*/  SHF.R.U32.HI R5, RZ, 0x1f, R2 ;  /* 0x0000001fff057819 */ /* 0x000fc60000011602 */
[----:B------:R-:W-:Y:S01]  /*1270*/  IMAD R7, R161, 0x80, -R17 ;  /* 0x00000080a1077824 */ /* 0x000fe200078e0a11 */
[----:B------:R-:W-:Y:S02]  /*1280*/  SHF.R.U32.HI R3, RZ, 0x1f, R0 ;  /* 0x0000001fff037819 */ /* 0x000fe40000011600 */
[----:B------:R-:W-:Y:S01]  /*1290*/  LEA.HI.SX32 R72, R2, R5, 0x1c ;  /* 0x0000000502487211 */ /* 0x000fe200078fe2ff */
[----:B------:R-:W-:Y:S01]  /*12a0*/  IMAD.IADD R7, R16, 0x1, R7 ;  /* 0x0000000110077824 */ /* 0x000fe200078e0207 */
[----:B------:R-:W-:-:S03]  /*12b0*/  LEA.HI.SX32 R3, R0, R3, 0x1c ;  /* 0x0000000300037211 */ /* 0x000fc600078fe2ff */
[----:B------:R-:W-:Y:S01]  /*12c0*/  VIADD R0, R7, -UR4 ;  /* 0x8000000407007c36 */ /* 0x000fe20008000000 */
[----:B------:R-:W-:Y:S01]  /*12d0*/  VIMNMX R72, R3, R72, PT ;  /* 0x0000004803487248 */ /* 0x000fe20003fe0100 */
[----:B------:R-:W-:Y:S06]  /*12e0*/  @!P1 BRA `(.L_x_1059) ;  /* 0x00000000003c9947 */ /* 0x000fec0003800000 */
[----:B------:R-:W-:-:S13]  /*12f0*/  ISETP.GT.AND P0, PT, R7, -0x1, PT ;  /* 0xffffffff0700780c */ /* 0x000fda0003f04270 */
[----:B------:R-:W-:Y:S05]  /*1300*/  @P0 BRA `(.L_x_1060) ;  /* 0x00000000001c0947 */ /* 0x000fea0003800000 */
[----:B------:R-:W-:Y:S02]  /*1310*/  ISETP.NE.AND P0, PT, R9, 0x1, PT ;  /* 0x000000010900780c */ /* 0x000fe40003f05270 */
[----:B------:R-:W-:-:S11]  /*1320*/  LOP3.LUT R7, RZ, R7, RZ, 0x33, !PT ;  /* 0x00000007ff077212 */ /* 0x000fd600078e33ff */
[----:B------:R-:W0:Y:S02]  /*1330*/  @P0 LDC.64 R2, c[0x0][0x9e8] ;  /* 0x00027a00ff020b82 */ /* 0x000e240000000a00 */
[----:B0-----:R-:W-:-:S05]  /*1340*/  @P0 IMAD.HI.U32 R2, R7, R2, RZ ;  /* 0x0000000207020227 */ /* 0x001fca00078e00ff */
[----:B------:R-:W-:-:S04]  /*1350*/  @P0 SHF.R.U32.HI R7, RZ, R3, R2 ;  /* 0x00000003ff070219 */ /* 0x000fc80000011602 */
[----:B------:R-:W-:Y:S01]  /*1360*/  LOP3.LUT R7, RZ, R7, RZ, 0x33, !PT ;  /* 0x00000007ff077212 */ /* 0x000fe200078e33ff */
[----:B------:R-:W-:Y:S06]  /*1370*/  BRA `(.L_x_1061) ;  /* 0x0000000000107947 */ /* 0x000fec0003800000 */
.L_x_1060:
[----:B------:R-:W-:-:S13]  /*1380*/  ISETP.NE.AND P0, PT, R9, 0x1, PT ;  /* 0x000000010900780c */ /* 0x000fda0003f05270 */
[----:B------:R-:W0:Y:S02]  /*1390*/  @P0 LDC.64 R2, c[0x0][0x9e8] ;  /* 0x00027a00ff020b82 */ /* 0x000e240000000a00 */
[----:B0-----:R-:W-:-:S05]  /*13a0*/  @P0 IMAD.HI.U32 R2, R7, R2, RZ ;  /* 0x0000000207020227 */ /* 0x001fca00078e00ff */
[----:B------:R-:W-:-:S07]  /*13b0*/  @P0 SHF.R.U32.HI R7, RZ, R3, R2 ;  /* 0x00000003ff070219 */ /* 0x000fce0000011602 */
.L_x_1061:
[----:B------:R-:W-:-:S05]  /*13c0*/  IMAD R7, R7, R9, RZ ;  /* 0x0000000907077224 */ /* 0x000fca00078e02ff */
[----:B------:R-:W-:-:S07]  /*13d0*/  VIMNMX R0, R0, R7, !PT ;  /* 0x0000000700007248 */ /* 0x000fce0007fe0100 */
.L_x_1059:
        /* <DEDUP_REMOVED lines=9> */
[----:B------:R-:W-:Y:S01]  /*1470*/  LEA.HI.SX32 R3, R2, R3, 0x1c ;  /* 0x0000000302037211 */ /* 0x000fe200078fe2ff */
[----:B------:R-:W-:Y:S01]  /*1480*/  IMAD.MOV.U32 R2, RZ, RZ, RZ ;  /* 0x000000ffff027224 */ /* 0x000fe200078e00ff */
[----:B------:R-:W-:Y:S02]  /*1490*/  CS2R R76, SRZ ;  /* 0x00000000004c7805 */ /* 0x000fe4000001ff00 */
[----:B------:R-:W-:Y:S02]  /*14a0*/  CS2R R74, SRZ ;  /* 0x00000000004a7805 */ /* 0x000fe4000001ff00 */
[----:B------:R-:W-:Y:S01]  /*14b0*/  VIMNMX R23, RZ, R3, !PT ;  /* 0x00000003ff177248 */ /* 0x000fe20007fe0100 */
[----:B------:R-:W-:Y:S01]  /*14c0*/  IMAD.MOV.U32 R73, RZ, RZ, RZ ;  /* 0x000000ffff497224 */ /* 0x000fe200078e00ff */
[----:B------:R-:W-:-:S02]  /*14d0*/  CS2R R28, SRZ ;  /* 0x00000000001c7805 */ /* 0x000fc4000001ff00 */
[----:B------:R-:W-:Y:S02]  /*14e0*/  CS2R R70, SRZ ;  /* 0x0000000000467805 */ /* 0x000fe4000001ff00 */
[----:B------:R-:W-:Y:S02]  /*14f0*/  ISETP.GT.AND P1, PT, R72, R23, PT ;  /* 0x000000174800720c */ /* 0x000fe40003f24270 */
        /* <DEDUP_REMOVED lines=20> */
[----:B------:R-:W-:Y:S02]  /*1640*/  IMAD.MOV.U32 R30, RZ, RZ, RZ ;  /* 0x000000ffff1e7224 */ /* 0x000fe400078e00ff */
[----:B------:R-:W-:Y:S02]  /*1650*/  IMAD.MOV.U32 R89, RZ, RZ, RZ ;  /* 0x000000ffff597224 */ /* 0x000fe400078e00ff */
[----:B------:R-:W-:-:S02]  /*1660*/  IMAD.MOV.U32 R8, RZ, RZ, RZ ;  /* 0x000000ffff087224 */ /* 0x000fc400078e00ff */
[----:B------:R-:W-:Y:S02]  /*1670*/  IMAD.MOV.U32 R10, RZ, RZ, RZ ;  /* 0x000000ffff0a7224 */ /* 0x000fe400078e00ff */
[----:B------:R-:W-:Y:S01]  /*1680*/  IMAD.MOV.U32 R91, RZ, RZ, RZ ;  /* 0x000000ffff5b7224 */ /* 0x000fe200078e00ff */
[----:B------:R-:W-:Y:S06]  /*1690*/  @!P1 BRA `(.L_x_1062) ;  /* 0x000000c800e09947 */ /* 0x000fec0003800000 */
[----:B------:R-:W0:Y:S01]  /*16a0*/  SHFL.IDX PT, R0, R172, RZ, 0x1f ;  /* 0x00001fffac007589 */ /* 0x000e2200000e0000 */
[----:B------:R-:W1:Y:S01]  /*16b0*/  S2UR UR6, SR_CgaCtaId ;  /* 0x00000000000679c3 */ /* 0x000e620000008800 */
[----:B------:R-:W-:Y:S01]  /*16c0*/  UMOV UR39, 0x400 ;  /* 0x0000040000277882 */ /* 0x000fe20000000000 */
        /* <DEDUP_REMOVED lines=28> */
.L_x_1063:
[----:B------:R-:W-:Y:S02]  /*1890*/  LEA.HI R0, R169, R169, RZ, 0x1 ;  /* 0x000000a9a9007211 */ /* 0x000fe400078f08ff */
[----:B------:R-:W-:Y:S02]  /*18a0*/  ISETP.NE.AND P0, PT, R19, 0x3, PT ;  /* 0x000000031300780c */ /* 0x000fe40003f05270 */
[----:B------:R-:W-:-:S05]  /*18b0*/  LOP3.LUT R0, R0, 0xfffffffe, RZ, 0xc0, !PT ;  /* 0xfffffffe00007812 */ /* 0x000fca00078ec0ff */
[----:B------:R-:W-:-:S05]  /*18c0*/  IMAD.IADD R0, R169, 0x1, -R0 ;  /* 0x00000001a9007824 */ /* 0x000fca00078e0a00 */
[----:B------:R-:W-:-:S04]  /*18d0*/  SHF.L.U32 R0, R0, 0x1f, RZ ;  /* 0x0000001f00007819 */ /* 0x000fc800000006ff */
[----:B------:R-:W0:Y:S02]  /*18e0*/  SYNCS.PHASECHK.TRANS64.TRYWAIT P1, [UR39+0x2a800], R0 ;  /* 0x02a80000ff0075a7 */ /* 0x000e240008020167 */
[----:B0-----:R-:W-:Y:S05]  /*18f0*/  @!P1 BRA `(.L_x_1064) ;  /* 0x0000013c00449947 */ /* 0x001fea0003800000 */
.L_x_1248:
[----:B------:R-:W-:Y:S05]  /*1900*/  @!P0 BRA `(.L_x_1065) ;  /* 0x0000000000048947 */ /* 0x000fea0003800000 */
[----:B------:R-:W-:Y:S01]  /*1910*/  BPT.TRAP 0x1 ;  /* 0x000000040000795c */ /* 0x000fe20000300000 */
.L_x_1065:
[----:B0-----:R-:W-:Y:S02]  /*1920*/  IMAD.U32 R3, RZ, RZ, UR37 ;  /* 0x00000025ff037e24 */ /* 0x001fe4000f8e00ff */
[----:B------:R-:W-:-:S03]  /*1930*/  IMAD.U32 R0, RZ, RZ, UR36 ;  /* 0x00000024ff007e24 */ /* 0x000fc6000f8e00ff */
[----:B------:R-:W-:Y:S02]  /*1940*/  LEA R3, R3, UR39, 0x3 ;  /* 0x0000002703037c11 */ /* 0x000fe4000f8e18ff */
[----:B------:R-:W-:-:S04]  /*1950*/  SHF.L.U32 R0, R0, 0x1f, RZ ;  /* 0x0000001f00007819 */ /* 0x000fc800000006ff */
[----:B------:R0:W1:Y:S01]  /*1960*/  SYNCS.PHASECHK.TRANS64.TRYWAIT P1, [R3+URZ+0x2a830], R0 ;  /* 0x02a83000030075a7 */ /* 0x000062000802017f */
[----:B------:R-:W-:Y:S05]  /*1970*/  @!P0 BRA `(.L_x_1066) ;  /* 0x0000000000048947 */ /* 0x000fea0003800000 */
[----:B------:R-:W-:Y:S01]  /*1980*/  BPT.TRAP 0x1 ;  /* 0x000000040000795c */ /* 0x000fe20000300000 */
.L_x_1066:
[----:B------:R-:W2:Y:S01]  /*1990*/  LDL.LU R2, [R1] ;  /* 0x0000000001027983 */ /* 0x000ea20000300800 */
[----:B------:R-:W3:Y:S02]  /*19a0*/  S2R R4, SR_TID.X ;  /* 0x0000000000047919 */ /* 0x000ee40000002100 */
[----:B---3--:R-:W-:Y:S02]  /*19b0*/  LOP3.LUT P2, RZ, R4, 0x7f, RZ, 0xc0, !PT ;  /* 0x0000007f04ff7812 */ /* 0x008fe4000784c0ff */
[----:B--2---:R-:W-:-:S11]  /*19c0*/  LOP3.LUT R2, R2, 0xffefffff, RZ, 0xc0, !PT ;  /* 0xffefffff02027812 */ /* 0x004fd600078ec0ff */
[----:B------:R-:W-:-:S05]  /*19d0*/  @P2 LOP3.LUT R2, R2, 0x100000, RZ, 0xfc, !PT ;  /* 0x0010000002022812 */ /* 0x000fca00078efcff */
[----:B------:R2:W-:Y:S01]  /*19e0*/  STL [R1], R2 ;  /* 0x0000000201007387 */ /* 0x0005e20000100800 */
[----:B-1----:R-:W-:Y:S05]  /*19f0*/  @P1 BRA `(.L_x_1067) ;  /* 0x0000000000081947 */ /* 0x002fea0003800000 */
[----:B------:R-:W1:Y:S02]  /*1a00*/  SYNCS.PHASECHK.TRANS64.TRYWAIT P1, [R3+URZ+0x2a830], R0 ;  /* 0x02a83000030075a7 */ /* 0x000e64000802017f */
[----:B-1----:R-:W-:Y:S05]  /*1a10*/  @!P1 BRA `(.L_x_1068) ;  /* 0x0000013c00149947 */ /* 0x002fea0003800000 */
.L_x_1067:
[----:B------:R-:W-:Y:S05]  /*1a20*/  WARPSYNC.ALL ;  /* 0x0000000000007948 */ /* 0x000fea0003800000 */
[----:B------:R-:W-:Y:S01]  /*1a30*/  UIADD3 UR4, UR39, 0x18400, URZ ;  /* 0x0001840027047890 */ /* 0x000fe2000fffe03f */
[----:B------:R-:W-:Y:S01]  /*1a40*/  WARPGROUP.ARRIVE ;  /* 0x00000000000079c5 */ /* 0x000fe20000000000 */
[----:B------:R-:W-:-:S05]  /*1a50*/  ULOP3.LUT UR5, UR38, 0x10000, URZ, 0xfc, !UPT ;  /* 0x0001000026057892 */ /* 0x000fca000f8efc3f */
[----:B--2---:R-:W2:Y:S01]  /*1a60*/  S2R R2, SR_TID.X ;  /* 0x0000000000027919 */ /* 0x004ea20000002100 */
[----:B------:R-:W-:Y:S01]  /*1a70*/  USHF.R.U32.HI UR4, URZ, 0x4, UR4 ;  /* 0x000000043f047899 */ /* 0x000fe20008011604 */
[----:B------:R-:W3:Y:S01]  /*1a80*/  LDC.64 R14, c[0x0][0x9e0] ;  /* 0x00027800ff0e7b82 */ /* 0x000ee20000000a00 */
[----:B------:R-:W-:Y:S01]  /*1a90*/  UMOV UR9, 0x40000040 ;  /* 0x4000004000097882 */ /* 0x000fe20000000000 */
[----:B------:R-:W-:Y:S01]  /*1aa0*/  UMOV UR11, 0x40000040 ;  /* 0x40000040000b7882 */ /* 0x000fe20000000000 */
[----:B------:R-:W-:Y:S01]  /*1ab0*/  ULOP3.LUT UR4, UR4, 0x3fff, URZ, 0xc0, !UPT ;  /* 0x00003fff04047892 */ /* 0x000fe2000f8ec03f */
[----:B------:R-:W-:Y:S01]  /*1ac0*/  IMAD.U32 R5, RZ, RZ, UR9 ;  /* 0x00000009ff057e24 */ /* 0x000fe2000f8e00ff */
[----:B------:R-:W-:Y:S01]  /*1ad0*/  UMOV UR8, UR5 ;  /* 0x0000000500087c82 */ /* 0x000fe20008000000 */
[----:B------:R-:W-:Y:S01]  /*1ae0*/  UIADD3 UR56, UR5, 0x2, URZ ;  /* 0x0000000205387890 */ /* 0x000fe2000fffe03f */
[----:B------:R-:W-:Y:S01]  /*1af0*/  IMAD.U32 R4, RZ, RZ, UR8 ;  /* 0x00000008ff047e24 */ /* 0x000fe2000f8e00ff */
[----:B------:R-:W-:Y:S01]  /*1b00*/  ULOP3.LUT UR60, UR4, 0x10000, URZ, 0xfc, !UPT ;  /* 0x00010000043c7892 */ /* 0x000fe2000f8efc3f */
[----:B------:R-:W-:Y:S01]  /*1b10*/  IMAD.MOV.U32 R13, RZ, RZ, -0x60 ;  /* 0xffffffa0ff0d7424 */ /* 0x000fe200078e00ff */
[----:B------:R-:W-:Y:S01]  /*1b20*/  UMOV UR57, 0x40000040 ;  /* 0x4000004000397882 */ /* 0x000fe20000000000 */
[----:B------:R-:W-:Y:S01]  /*1b30*/  UMOV UR59, 0x40000040 ;  /* 0x40000040003b7882 */ /* 0x000fe20000000000 */
[----:B------:R-:W-:Y:S01]  /*1b40*/  UIMAD UR4, UR37, 0x900, UR60 ;  /* 0x00000900250478a4 */ /* 0x000fe2000f8e023c */
[----:B------:R-:W-:Y:S01]  /*1b50*/  IMAD R13, R72, R13, 0x60 ;  /* 0x00000060480d7424 */ /* 0x000fe200078e020d */
[----:B------:R-:W-:-:S02]  /*1b60*/  UIADD3 UR52, UR5, 0x4, URZ ;  /* 0x0000000405347890 */ /* 0x000fc4000fffe03f */
[----:B------:R-:W-:Y:S01]  /*1b70*/  UIADD3 UR58, UR4, 0x2, URZ ;  /* 0x00000002043a7890 */ /* 0x000fe2000fffe03f */
[----:B------:R-:W-:Y:S01]  /*1b80*/  IMAD.IADD R9, R16, 0x1, R13 ;  /* 0x0000000110097824 */ /* 0x000fe200078e020d */
[----:B------:R-:W-:Y:S02]  /*1b90*/  UIADD3 UR54, UR4, 0x4, URZ ;  /* 0x0000000404367890 */ /* 0x000fe4000fffe03f */
[----:B------:R-:W-:Y:S01]  /*1ba0*/  UMOV UR10, UR4 ;  /* 0x00000004000a7c82 */ /* 0x000fe20008000000 */
[----:B------:R-:W-:Y:S01]  /*1bb0*/  UMOV UR53, 0x40000040 ;  /* 0x4000004000357882 */ /* 0x000fe20000000000 */
[----:B------:R-:W-:Y:S01]  /*1bc0*/  HGMMA.64x96x16.F32 R24, gdesc[UR8], RZ, !UPT, gsb0 ;  /* 0x01600000081879f0 */ /* 0x000fe2000c0008ff */
[----:B------:R-:W-:Y:S01]  /*1bd0*/  UMOV UR55, 0x40000040 ;  /* 0x4000004000377882 */ /* 0x000fe20000000000 */
[----:B------:R-:W-:Y:S01]  /*1be0*/  UIADD3 UR8, UR5, 0x6, URZ ;  /* 0x0000000605087890 */ /* 0x000fe2000fffe03f */
[----:B------:R-:W-:Y:S01]  /*1bf0*/  IMAD R21, R18, -0x2, R9 ;  /* 0xfffffffe12157824 */ /* 0x000fe200078e0209 */
[----:B------:R-:W-:Y:S01]  /*1c00*/  UIADD3 UR10, UR4, 0x6, URZ ;  /* 0x00000006040a7890 */ /* 0x000fe2000fffe03f */
[----:B------:R-:W-:Y:S01]  /*1c10*/  UMOV UR9, 0x40000040 ;  /* 0x4000004000097882 */ /* 0x000fe20000000000 */
[----:B------:R-:W-:Y:S01]  /*1c20*/  UMOV UR11, 0x40000040 ;  /* 0x40000040000b7882 */ /* 0x000fe20000000000 */
[----:B------:R-:W-:Y:S01]  /*1c30*/  UIADD3 UR12, UR5, 0x400, URZ ;  /* 0x00000400050c7890 */ /* 0x000fe2000fffe03f */
[----:B--2---:R-:W-:Y:S01]  /*1c40*/  LOP3.LUT P1, RZ, R2, 0x7f, RZ, 0xc0, !PT ;  /* 0x0000007f02ff7812 */ /* 0x004fe2000782c0ff */
        /* <DEDUP_REMOVED lines=8> */
[----:B------:R-:W-:Y:S02]  /*1cd0*/  UIADD3 UR22, UR4, 0x304, URZ ;  /* 0x0000030404167890 */ /* 0x000fe4000fffe03f */
[----:B------:R-:W-:Y:S01]  /*1ce0*/  @!P1 VIADD R2, R3, 0x2a840 ;  /* 0x0002a84003029836 */ /* 0x000fe20000000000 */
[----:B------:R-:W-:Y:S01]  /*1cf0*/  UMOV UR21, 0x40000040 ;  /* 0x4000004000157882 */ /* 0x000fe20000000000 */
[----:B------:R-:W-:Y:S01]  /*1d00*/  UMOV UR23, 0x40000040 ;  /* 0x4000004000177882 */ /* 0x000fe20000000000 */
[----:B------:R-:W-:Y:S01]  /*1d10*/  UIADD3 UR24, UR5, 0x406, URZ ;  /* 0x0000040605187890 */ /* 0x000fe2000fffe03f */
[----:B01----:R-:W-:Y:S01]  /*1d20*/  IADD3 R3, -R17, 0x1, R9 ;  /* 0x0000000111037810 */ /* 0x003fe20007ffe109 */
[----:B------:R-:W-:Y:S01]  /*1d30*/  UIADD3 UR26, UR4, 0x306, URZ ;  /* 0x00000306041a7890 */ /* 0x000fe2000fffe03f */
[----:B------:R-:W-:Y:S01]  /*1d40*/  @!P1 PRMT R2, RZ, 0x654, R2 ;  /* 0x00000654ff029816 */ /* 0x000fe20000000002 */
[----:B------:R-:W-:Y:S01]  /*1d50*/  UMOV UR25, 0x40000040 ;  /* 0x4000004000197882 */ /* 0x000fe20000000000 */
[----:B------:R-:W-:Y:S01]  /*1d60*/  UMOV UR27, 0x40000040 ;  /* 0x40000040001b7882 */ /* 0x000fe20000000000 */
[----:B------:R-:W-:Y:S01]  /*1d70*/  UIADD3 UR28, UR5, 0x800, URZ ;  /* 0x00000800051c7890 */ /* 0x000fe2000fffe03f */
[----:B------:R-:W-:Y:S01]  /*1d80*/  IMAD R11, R18, -0x2, R3 ;  /* 0xfffffffe120b7824 */ /* 0x000fe200078e0203 */
[----:B------:R-:W-:Y:S01]  /*1d90*/  UIADD3 UR30, UR4, 0x600, URZ ;  /* 0x00000600041e7890 */ /* 0x000fe2000fffe03f */
[----:B------:R-:W-:Y:S01]  /*1da0*/  IMAD R3, R161, 0x80, R171 ;  /* 0x00000080a1037824 */ /* 0x000fe200078e02ab */
        /* <DEDUP_REMOVED lines=14> */
[----:B------:R-:W-:Y:S01]  /*1e90*/  ULDC.64 UR4, c[0x0][0x9d8] ;  /* 0x0002760000047ab9 */ /* 0x000fe20000000a00 */
[----:B------:R-:W-:-:S02]  /*1ea0*/  WARPGROUP.DEPBAR.LE gsb0, 0x0 ;  /* 0x00008000000079c5 */ /* 0x000fc40000010000 */
        /* <DEDUP_REMOVED lines=31> */
[----:B------:R-:W-:Y:S01]  /*20a0*/  HGMMA.64x96x16.F32 R24, gdesc[UR48], R24, gsb0 ;  /* 0x01600000301879f0 */ /* 0x000fe20008000818 */
[----:B------:R-:W-:Y:S02]  /*20b0*/  ULOP3.LUT UR50, URZ, UR5, URZ, 0x33, !UPT ;  /* 0x000000053f327292 */ /* 0x000fe4000f8e333f */
[----:B------:R-:W-:Y:S02]  /*20c0*/  WARPGROUP.DEPBAR.LE gsb0, 0x0 ;  /* 0x00008000000079c5 */ /* 0x000fe40000010000 */
        /* <DEDUP_REMOVED lines=45> */
[----:B------:R0:W-:Y:S01]  /*23a0*/  @!P1 SYNCS.ARRIVE.TRANS64.RED.A1T0 RZ, [R2+URZ], RZ ;  /* 0x000000ff02ff99a7 */ /* 0x0001e2000810043f */
[----:B---3--:R-:W-:Y:S01]  /*23b0*/  ISETP.GE.AND P1, PT, R15, 0x1, PT ;  /* 0x000000010f00780c */ /* 0x008fe20003f26270 */
[----:B------:R-:W1:Y:S01]  /*23c0*/  MUFU.TANH R24, R24 ;  /* 0x0000001800187308 */ /* 0x000e620000002400 */
[----:B------:R-:W-:Y:S01]  /*23d0*/  FMUL.FTZ R30, R30, UR4 ;  /* 0x000000041e1e7c20 */ /* 0x000fe20008410000 */
[----:B------:R-:W-:Y:S01]  /*23e0*/  FMUL.FTZ R34, R34, UR4 ;  /* 0x0000000422227c20 */ /* 0x000fe20008410000 */
[----:B------:R-:W-:Y:S01]  /*23f0*/  FMUL.FTZ R38, R38, UR4 ;  /* 0x0000000426267c20 */ /* 0x000fe20008410000 */
[----:B------:R-:W-:-:S04]  /*2400*/  P2R R162, PR, RZ, 0x2 ;  /* 0x00000002ffa27803 */ /* 0x000fc80000000000 */
[----:B------:R-:W2:Y:S08]  /*2410*/  MUFU.TANH R25, R25 ;  /* 0x0000001900197308 */ /* 0x000eb00000002400 */
[----:B------:R-:W3:Y:S08]  /*2420*/  MUFU.TANH R6, R6 ;  /* 0x0000000600067308 */ /* 0x000ef00000002400 */
[----:B------:R-:W4:Y:S08]  /*2430*/  MUFU.TANH R0, R0 ;  /* 0x0000000000007308 */ /* 0x000f300000002400 */
[----:B------:R-:W0:Y:S08]  /*2440*/  MUFU.TANH R28, R28 ;  /* 0x0000001c001c7308 */ /* 0x000e300000002400 */
        /* <DEDUP_REMOVED lines=40> */
[----:B------:R5:W1:Y:S08]  /*26d0*/  MUFU.TANH R27, R30 ;  /* 0x0000001e001b7308 */ /* 0x000a700000002400 */
[----:B------:R2:W1:Y:S01]  /*26e0*/  MUFU.TANH R73, R34 ;  /* 0x0000002200497308 */ /* 0x0004620000002400 */
[----:B-----5:R-:W-:-:S05]  /*26f0*/  IMAD.IADD R30, R11, 0x1, R14 ;  /* 0x000000010b1e7824 */ /* 0x020fca00078e020e */
[----:B0-----:R-:W-:Y:S02]  /*2700*/  VIADDMNMX R2, R3, R30, R21, PT ;  /* 0x0000001e03027246 */ /* 0x001fe40003800115 */
[----:B------:R0:W1:Y:S01]  /*2710*/  MUFU.TANH R74, R38 ;  /* 0x00000026004a7308 */ /* 0x0000620000002400 */
[----:B--2---:R-:W-:-:S04]  /*2720*/  VIADD R34, R11, UR50 ;  /* 0x000000320b227c36 */ /* 0x004fc80008000000 */
[----:B------:R-:W-:Y:S02]  /*2730*/  IMAD.IADD R9, R34, 0x1, R3 ;  /* 0x0000000122097824 */ /* 0x000fe400078e0203 */
[----:B0-----:R-:W-:Y:S01]  /*2740*/  IMAD R38, R18, -0x2, R13 ;  /* 0xfffffffe12267824 */ /* 0x001fe200078e020d */
[----:B---34-:R-:W-:Y:S06]  /*2750*/  @!P1 BRA `(.L_x_1069) ;  /* 0x00000000004c9947 */ /* 0x018fec0003800000 */
[----:B------:R-:W-:Y:S01]  /*2760*/  IADD3 R11, -R17, R16, R3 ;  /* 0x00000010110b7210 */ /* 0x000fe20007ffe103 */
[----:B------:R-:W-:Y:S03]  /*2770*/  BSSY B0, `(.L_x_1070) ;  /* 0x000000e000007945 */ /* 0x000fe60003800000 */
        /* <DEDUP_REMOVED lines=9> */
.L_x_1071:
[----:B------:R-:W-:-:S13]  /*2810*/  ISETP.NE.AND P1, PT, R15, 0x1, PT ;  /* 0x000000010f00780c */ /* 0x000fda0003f25270 */
[----:B------:R-:W0:Y:S02]  /*2820*/  @P1 LDC.64 R66, c[0x0][0x9e8] ;  /* 0x00027a00ff421b82 */ /* 0x000e240000000a00 */
[----:B0-----:R-:W-:-:S05]  /*2830*/  @P1 IMAD.HI.U32 R20, R11, R66, RZ ;  /* 0x000000420b141227 */ /* 0x001fca00078e00ff */
[----:B------:R-:W-:-:S07]  /*2840*/  @P1 SHF.R.U32.HI R11, RZ, R67, R20 ;  /* 0x00000043ff0b1219 */ /* 0x000fce0000011614 */
.L_x_1072:
[----:B------:R-:W-:Y:S05]  /*2850*/  BSYNC B0 ;  /* 0x0000000000007941 */ /* 0x000fea0003800000 */
.L_x_1070:
[----:B------:R-:W-:-:S05]  /*2860*/  IMAD R20, R11, R15, R38 ;  /* 0x0000000f0b147224 */ /* 0x000fca00078e0226 */
[----:B------:R-:W-:Y:S02]  /*2870*/  VIMNMX R9, R9, R20, !PT ;  /* 0x0000001409097248 */ /* 0x000fe40007fe0100 */
[----:B------:R-:W-:-:S07]  /*2880*/  VIADDMNMX R2, R20, R15, R2, PT ;  /* 0x0000000f14027246 */ /* 0x000fce0003800102 */
.L_x_1069:
[C---:B------:R-:W-:Y:S02]  /*2890*/  ISETP.GE.AND P6, PT, R13.reuse, 0x9, PT ;  /* 0x000000090d00780c */ /* 0x040fe40003fc6270 */
[----:B------:R-:W-:Y:S02]  /*28a0*/  ISETP.GE.AND P1, PT, R13, 0x2, PT ;  /* 0x000000020d00780c */ /* 0x000fe40003f26270 */
[C---:B------:R-:W-:Y:S02]  /*28b0*/  ISETP.GT.AND P2, PT, R9.reuse, 0x8, !P6 ;  /* 0x000000080900780c */ /* 0x040fe40007744270 */
[----:B------:R-:W-:Y:S02]  /*28c0*/  ISETP.GT.AND P3, PT, R9, 0x1, !P1 ;  /* 0x000000010900780c */ /* 0x000fe40004f64270 */
[----:B------:R-:W-:Y:S02]  /*28d0*/  ISETP.LT.OR P2, PT, R2, 0x9, P2 ;  /* 0x000000090200780c */ /* 0x000fe40001741670 */
[----:B------:R-:W-:-:S02]  /*28e0*/  ISETP.GE.AND P4, PT, R13, 0xa, PT ;  /* 0x0000000a0d00780c */ /* 0x000fc40003f86270 */
[----:B------:R-:W-:Y:S02]  /*28f0*/  FSEL R67, R28, -INF , !P2 ;  /* 0xff8000001c437808 */ /* 0x000fe40005000000 */
[C---:B------:R-:W-:Y:S02]  /*2900*/  ISETP.LT.OR P3, PT, R2.reuse, 0x2, P3 ;  /* 0x000000020200780c */ /* 0x040fe40001f61670 */
        /* <DEDUP_REMOVED lines=22> */
[C---:B------:R-:W-:Y:S02]  /*2a70*/  ISETP.LT.OR P2, PT, R2.reuse, 0x1a, P2 ;  /* 0x0000001a0200780c */ /* 0x040fe40001741670 */
        /* <DEDUP_REMOVED lines=78> */
[----:B-1----:R-:W-:Y:S02]  /*2f60*/  FSEL R33, R24, -INF , !P5 ;  /* 0xff80000018217808 */ /* 0x002fe40006800000 */
[----:B------:R-:W-:Y:S02]  /*2f70*/  ISETP.GE.AND P5, PT, R13, 0x5a, PT ;  /* 0x0000005a0d00780c */ /* 0x000fe40003fa6270 */
[----:B------:R-:W-:Y:S02]  /*2f80*/  IADD3 R13, R34, 0x8, R3 ;  /* 0x00000008220d7810 */ /* 0x000fe40007ffe003 */
[----:B------:R-:W-:Y:S02]  /*2f90*/  P2R R64, PR, RZ, 0x20 ;  /* 0x00000020ff407803 */ /* 0x000fe40000000000 */
[----:B------:R-:W-:-:S04]  /*2fa0*/  ISETP.GT.AND P5, PT, R9, 0x59, !P5 ;  /* 0x000000590900780c */ /* 0x000fc80006fa4270 */
[----:B------:R-:W-:Y:S01]  /*2fb0*/  ISETP.LT.OR P5, PT, R2, 0x5a, P5 ;  /* 0x0000005a0200780c */ /* 0x000fe20002fa1670 */
[----:B------:R-:W-:-:S03]  /*2fc0*/  VIADD R2, R3, 0x8 ;  /* 0x0000000803027836 */ /* 0x000fc60000000000 */
[----:B------:R-:W-:Y:S02]  /*2fd0*/  FSEL R24, R69, -INF , !P5 ;  /* 0xff80000045187808 */ /* 0x000fe40006800000 */
[----:B------:R-:W-:Y:S02]  /*2fe0*/  ISETP.GE.AND P5, PT, R15, 0x1, PT ;  /* 0x000000010f00780c */ /* 0x000fe40003fa6270 */
[----:B------:R-:W-:-:S11]  /*2ff0*/  VIADDMNMX R32, R2, R30, R21, PT ;  /* 0x0000001e02207246 */ /* 0x000fd60003800115 */
[----:B------:R-:W-:Y:S05]  /*3000*/  @!P5 BRA `(.L_x_1073) ;  /* 0x000000000050d947 */ /* 0x000fea0003800000 */
[----:B------:R-:W-:Y:S01]  /*3010*/  IADD3 R2, R16, 0x8, R3 ;  /* 0x0000000810027810 */ /* 0x000fe20007ffe003 */
[----:B------:R-:W-:Y:S04]  /*3020*/  BSSY B0, `(.L_x_1074) ;  /* 0x000000f000007945 */ /* 0x000fe80003800000 */
[----:B------:R-:W-:-:S05]  /*3030*/  IMAD.IADD R2, R2, 0x1, -R17 ;  /* 0x0000000102027824 */ /* 0x000fca00078e0a11 */
        /* <DEDUP_REMOVED lines=9> */
.L_x_1075:
[----:B------:R-:W-:-:S13]  /*30d0*/  ISETP.NE.AND P5, PT, R15, 0x1, PT ;  /* 0x000000010f00780c */ /* 0x000fda0003fa5270 */
[----:B------:R-:W0:Y:S02]  /*30e0*/  @P5 LDC.64 R36, c[0x0][0x9e8] ;  /* 0x00027a00ff245b82 */ /* 0x000e240000000a00 */
[----:B0-----:R-:W-:-:S05]  /*30f0*/  @P5 IMAD.HI.U32 R30, R2, R36, RZ ;  /* 0x00000024021e5227 */ /* 0x001fca00078e00ff */
[----:B------:R-:W-:-:S07]  /*3100*/  @P5 SHF.R.U32.HI R2, RZ, R37, R30 ;  /* 0x00000025ff025219 */ /* 0x000fce000001161e */
.L_x_1076:
[----:B------:R-:W-:Y:S05]  /*3110*/  BSYNC B0 ;  /* 0x0000000000007941 */ /* 0x000fea0003800000 */
.L_x_1074:
[----:B------:R-:W-:-:S05]  /*3120*/  IMAD R2, R2, R15, R38 ;  /* 0x0000000f02027224 */ /* 0x000fca00078e0226 */
[----:B------:R-:W-:Y:S02]  /*3130*/  VIMNMX R13, R13, R2, !PT ;  /* 0x000000020d0d7248 */ /* 0x000fe40007fe0100 */
[----:B------:R-:W-:-:S07]  /*3140*/  VIADDMNMX R32, R2, R15, R32, PT ;  /* 0x0000000f02207246 */ /* 0x000fce0003800120 */
.L_x_1073:
[C---:B------:R-:W-:Y:S01]  /*3150*/  ISETP.GT.AND P1, PT, R13.reuse, 0x1, !P1 ;  /* 0x000000010d00780c */ /* 0x040fe20004f24270 */
[----:B------:R-:W-:Y:S01]  /*3160*/  ULDC UR4, c[0x0][0x988] ;  /* 0x0002620000047ab9 */ /* 0x000fe20000000800 */
[----:B------:R-:W-:Y:S02]  /*3170*/  ISETP.GT.AND P6, PT, R13, 0x8, !P6 ;  /* 0x000000080d00780c */ /* 0x000fe400077c4270 */
[C---:B------:R-:W-:Y:S02]  /*3180*/  ISETP.LT.OR P1, PT, R32.reuse, 0x2, P1 ;  /* 0x000000022000780c */ /* 0x040fe40000f21670 */
[----:B------:R-:W-:Y:S02]  /*3190*/  ISETP.LT.OR P6, PT, R32, 0x9, P6 ;  /* 0x000000092000780c */ /* 0x000fe400037c1670 */
[----:B------:R-:W-:Y:S02]  /*31a0*/  FSEL R21, R0, -INF , !P1 ;  /* 0xff80000000157808 */ /* 0x000fe40004800000 */
[----:B------:R-:W-:Y:S01]  /*31b0*/  ISETP.NE.AND P1, PT, R11, RZ, PT ;  /* 0x000000ff0b00720c */ /* 0x000fe20003f25270 */
[----:B------:R-:W-:Y:S01]  /*31c0*/  IMAD.U32 R11, RZ, RZ, UR4 ;  /* 0x00000004ff0b7e24 */ /* 0x000fe2000f8e00ff */
[----:B------:R-:W-:-:S02]  /*31d0*/  FSEL R34, R27, -INF , !P6 ;  /* 0xff8000001b227808 */ /* 0x000fc40007000000 */
[----:B------:R-:W-:Y:S02]  /*31e0*/  ISETP.GT.AND P1, PT, R13, 0x9, !P1 ;  /* 0x000000090d00780c */ /* 0x000fe40004f24270 */
[----:B------:R-:W-:Y:S02]  /*31f0*/  ISETP.NE.AND P6, PT, R42, RZ, PT ;  /* 0x000000ff2a00720c */ /* 0x000fe40003fc5270 */
[----:B------:R-:W-:Y:S02]  /*3200*/  ISETP.LT.OR P1, PT, R32, 0xa, P1 ;  /* 0x0000000a2000780c */ /* 0x000fe40000f21670 */
[----:B------:R-:W-:Y:S02]  /*3210*/  ISETP.NE.AND P5, PT, R46, RZ, PT ;  /* 0x000000ff2e00720c */ /* 0x000fe40003fa5270 */
[----:B------:R-:W-:Y:S02]  /*3220*/  FSEL R36, R31, -INF , !P1 ;  /* 0xff8000001f247808 */ /* 0x000fe40004800000 */
[----:B------:R-:W-:-:S02]  /*3230*/  ISETP.NE.AND P1, PT, R25, RZ, PT ;  /* 0x000000ff1900720c */ /* 0x000fc40003f25270 */
[----:B------:R-:W-:Y:S02]  /*3240*/  FMNMX.FTZ R9, R33, R65, !PT ;  /* 0x0000004121097209 */ /* 0x000fe40007810000 */
[----:B------:R-:W-:Y:S02]  /*3250*/  ISETP.GT.AND P1, PT, R13, 0x10, !P1 ;  /* 0x000000100d00780c */ /* 0x000fe40004f24270 */
[----:B------:R-:W-:Y:S02]  /*3260*/  FMNMX.FTZ R9, R67, R9, !PT ;  /* 0x0000000943097209 */ /* 0x000fe40007810000 */
[----:B------:R-:W-:Y:S02]  /*3270*/  ISETP.LT.OR P1, PT, R32, 0x11, P1 ;  /* 0x000000112000780c */ /* 0x000fe40000f21670 */
[----:B------:R-:W-:Y:S02]  /*3280*/  FMNMX.FTZ R9, R71, R9, !PT ;  /* 0x0000000947097209 */ /* 0x000fe40007810000 */
        /* <DEDUP_REMOVED lines=8> */
[----:B------:R-:W-:Y:S02]  /*3310*/  ISETP.GT.AND P1, PT, R13, 0x18, !P6 ;  /* 0x000000180d00780c */ /* 0x000fe40007724270 */
[----:B------:R-:W-:Y:S02]  /*3320*/  ISETP.NE.AND P6, PT, R44, RZ, PT ;  /* 0x000000ff2c00720c */ /* 0x000fe40003fc5270 */
[----:B------:R-:W-:Y:S02]  /*3330*/  ISETP.LT.OR P1, PT, R32, 0x19, P1 ;  /* 0x000000192000780c */ /* 0x000fe40000f21670 */
[----:B------:R-:W-:Y:S02]  /*3340*/  FMNMX.FTZ R9, R87, R9, !PT ;  /* 0x0000000957097209 */ /* 0x000fe40007810000 */
[----:B------:R-:W-:-:S02]  /*3350*/  FSEL R42, R74, -INF , !P1 ;  /* 0xff8000004a2a7808 */ /* 0x000fc40004800000 */
[----:B------:R-:W-:Y:S02]  /*3360*/  ISETP.GT.AND P1, PT, R13, 0x19, !P5 ;  /* 0x000000190d00780c */ /* 0x000fe40006f24270 */
[----:B------:R-:W-:Y:S02]  /*3370*/  ISETP.NE.AND P5, PT, R48, RZ, PT ;  /* 0x000000ff3000720c */ /* 0x000fe40003fa5270 */
[----:B------:R-:W-:Y:S02]  /*3380*/  ISETP.LT.OR P1, PT, R32, 0x1a, P1 ;  /* 0x0000001a2000780c */ /* 0x000fe40000f21670 */
[----:B------:R-:W-:Y:S02]  /*3390*/  FMNMX.FTZ R9, R89, R9, !PT ;  /* 0x0000000959097209 */ /* 0x000fe40007810000 */
        /* <DEDUP_REMOVED lines=37> */
[----:B------:R-:W-:-:S02]  /*35f0*/  ISETP.GT.AND P4, PT, R13, RZ, !P4 ;  /* 0x000000ff0d00720c */ /* 0x000fc40006784270 */
[----:B------:R-:W-:Y:S02]  /*3600*/  ISETP.GT.AND P1, PT, R13, 0x31, !P1 ;  /* 0x000000310d00780c */ /* 0x000fe40004f24270 */
[C---:B------:R-:W-:Y:S02]  /*3610*/  ISETP.LT.OR P4, PT, R32.reuse, 0x1, P4 ;  /* 0x000000012000780c */ /* 0x040fe40002781670 */
[----:B------:R-:W-:Y:S02]  /*3620*/  ISETP.LT.OR P1, PT, R32, 0x32, P1 ;  /* 0x000000322000780c */ /* 0x000fe40000f21670 */
[----:B------:R-:W-:Y:S02]  /*3630*/  FSEL R6, R6, -INF , !P4 ;  /* 0xff80000006067808 */ /* 0x000fe40006000000 */
[----:B------:R-:W-:Y:S02]  /*3640*/  FSEL R56, R51, -INF , !P1 ;  /* 0xff80000033387808 */ /* 0x000fe40004800000 */
[----:B------:R-:W-:-:S02]  /*3650*/  ISETP.NE.AND P1, PT, R82, RZ, PT ;  /* 0x000000ff5200720c */ /* 0x000fc40003f25270 */
[C---:B------:R-:W-:Y:S02]  /*3660*/  ISETP.GT.AND P2, PT, R13.reuse, 0x51, !P2 ;  /* 0x000000510d00780c */ /* 0x040fe40005744270 */
[C---:B------:R-:W-:Y:S02]  /*3670*/  ISETP.GT.AND P1, PT, R13.reuse, 0x38, !P1 ;  /* 0x000000380d00780c */ /* 0x040fe40004f24270 */
[----:B------:R-:W-:Y:S02]  /*3680*/  ISETP.GT.AND P3, PT, R13, 0x58, !P3 ;  /* 0x000000580d00780c */ /* 0x000fe40005f64270 */
[C---:B------:R-:W-:Y:S02]  /*3690*/  ISETP.LT.OR P1, PT, R32.reuse, 0x39, P1 ;  /* 0x000000392000780c */ /* 0x040fe40000f21670 */
[----:B------:R-:W-:Y:S02]  /*36a0*/  ISETP.LT.OR P2, PT, R32, 0x52, P2 ;  /* 0x000000522000780c */ /* 0x000fe40001741670 */
[----:B------:R-:W-:-:S02]  /*36b0*/  FSEL R58, R78, -INF , !P1 ;  /* 0xff8000004e3a7808 */ /* 0x000fc40004800000 */
[----:B------:R-:W-:Y:S02]  /*36c0*/  ISETP.NE.AND P1, PT, R84, RZ, PT ;  /* 0x000000ff5400720c */ /* 0x000fe40003f25270 */
[C---:B------:R-:W-:Y:S02]  /*36d0*/  ISETP.LT.OR P3, PT, R32.reuse, 0x59, P3 ;  /* 0x000000592000780c */ /* 0x040fe40001f61670 */
[----:B------:R-:W-:Y:S02]  /*36e0*/  ISETP.GT.AND P1, PT, R13, 0x39, !P1 ;  /* 0x000000390d00780c */ /* 0x000fe40004f24270 */
[----:B------:R-:W-:Y:S02]  /*36f0*/  FSEL R66, R7, -INF , !P2 ;  /* 0xff80000007427808 */ /* 0x000fe40005000000 */
[----:B------:R-:W-:Y:S02]  /*3700*/  ISETP.LT.OR P1, PT, R32, 0x3a, P1 ;  /* 0x0000003a2000780c */ /* 0x000fe40000f21670 */
[----:B------:R-:W-:-:S02]  /*3710*/  FSEL R10, R10, -INF , !P3 ;  /* 0xff8000000a0a7808 */ /* 0x000fc40005800000 */
[----:B------:R-:W-:Y:S02]  /*3720*/  FSEL R60, R55, -INF , !P1 ;  /* 0xff800000373c7808 */ /* 0x000fe40004800000 */
[----:B------:R-:W-:-:S04]  /*3730*/  ISETP.NE.AND P1, PT, R86, RZ, PT ;  /* 0x000000ff5600720c */ /* 0x000fc80003f25270 */
[----:B------:R-:W-:-:S04]  /*3740*/  ISETP.GT.AND P1, PT, R13, 0x40, !P1 ;  /* 0x000000400d00780c */ /* 0x000fc80004f24270 */
[----:B------:R-:W-:-:S04]  /*3750*/  ISETP.LT.OR P1, PT, R32, 0x41, P1 ;  /* 0x000000412000780c */ /* 0x000fc80000f21670 */
[----:B------:R-:W-:Y:S02]  /*3760*/  FSEL R30, R79, -INF , !P1 ;  /* 0xff8000004f1e7808 */ /* 0x000fe40004800000 */
[----:B------:R-:W-:Y:S02]  /*3770*/  ISETP.GT.AND P1, PT, R13, 0x41, !P6 ;  /* 0x000000410d00780c */ /* 0x000fe40007724270 */
[----:B------:R-:W-:Y:S02]  /*3780*/  ISETP.NE.AND P6, PT, R90, RZ, PT ;  /* 0x000000ff5a00720c */ /* 0x000fe40003fc5270 */
[----:B------:R-:W-:-:S04]  /*3790*/  ISETP.LT.OR P1, PT, R32, 0x42, P1 ;  /* 0x000000422000780c */ /* 0x000fc80000f21670 */
[----:B------:R-:W-:Y:S02]  /*37a0*/  FSEL R2, R59, -INF , !P1 ;  /* 0xff8000003b027808 */ /* 0x000fe40004800000 */
[----:B------:R-:W-:Y:S02]  /*37b0*/  ISETP.GT.AND P1, PT, R13, 0x48, !P5 ;  /* 0x000000480d00780c */ /* 0x000fe40006f24270 */
[----:B------:R-:W-:Y:S02]  /*37c0*/  ISETP.NE.AND P5, PT, R88, RZ, PT ;  /* 0x000000ff5800720c */ /* 0x000fe40003fa5270 */
[----:B------:R-:W-:-:S04]  /*37d0*/  ISETP.LT.OR P1, PT, R32, 0x49, P1 ;  /* 0x000000492000780c */ /* 0x000fc80000f21670 */
[----:B------:R-:W-:Y:S02]  /*37e0*/  FSEL R0, R62, -INF , !P1 ;  /* 0xff8000003e007808 */ /* 0x000fe40004800000 */
[----:B------:R-:W0:Y:S02]  /*37f0*/  SHFL.BFLY PT, R62, R25, 0x2, 0x1f ;  /* 0x0c401f00193e7f89 */ /* 0x000e2400000e0000 */
[----:B0-----:R-:W-:Y:S02]  /*3800*/  FMNMX.FTZ R27, R25, R62, !PT ;  /* 0x0000003e191b7209 */ /* 0x001fe40007810000 */
[----:B------:R-:W-:-:S03]  /*3810*/  FMNMX.FTZ R25, R6, R21, !PT ;  /* 0x0000001506197209 */ /* 0x000fc60007810000 */
[----:B------:R-:W0:Y:S01]  /*3820*/  SHFL.BFLY PT, R62, R27, 0x1, 0x1f ;  /* 0x0c201f001b3e7f89 */ /* 0x000e2200000e0000 */
[----:B------:R-:W-:-:S04]  /*3830*/  FMNMX.FTZ R25, R34, R25, !PT ;  /* 0x0000001922197209 */ /* 0x000fc80007810000 */
[----:B------:R-:W-:-:S04]  /*3840*/  FMNMX.FTZ R25, R36, R25, !PT ;  /* 0x0000001924197209 */ /* 0x000fc80007810000 */
[----:B------:R-:W-:-:S04]  /*3850*/  FMNMX.FTZ R25, R38, R25, !PT ;  /* 0x0000001926197209 */ /* 0x000fc80007810000 */
[----:B------:R-:W-:-:S04]  /*3860*/  FMNMX.FTZ R25, R40, R25, !PT ;  /* 0x0000001928197209 */ /* 0x000fc80007810000 */
[----:B------:R-:W-:-:S04]  /*3870*/  FMNMX.FTZ R25, R42, R25, !PT ;  /* 0x000000192a197209 */ /* 0x000fc80007810000 */
[----:B------:R-:W-:Y:S02]  /*3880*/  FMNMX.FTZ R25, R44, R25, !PT ;  /* 0x000000192c197209 */ /* 0x000fe40007810000 */
[----:B0-----:R-:W-:Y:S02]  /*3890*/  FMNMX.FTZ R9, R27, R62, !PT ;  /* 0x0000003e1b097209 */ /* 0x001fe40007810000 */
        /* <DEDUP_REMOVED lines=10> */
[--C-:B------:R-:W-:Y:S01]  /*3940*/  FFMA.FTZ R27, R33, R11, -R68.reuse ;  /* 0x0000000b211b7223 */ /* 0x100fe20000010844 */
[----:B------:R-:W-:Y:S01]  /*3950*/  ISETP.LT.OR P1, PT, R32, 0x4a, P1 ;  /* 0x0000004a2000780c */ /* 0x000fe20000f21670 */
[----:B------:R-:W-:Y:S01]  /*3960*/  MUFU.EX2 R148, R7 ;  /* 0x0000000700947308 */ /* 0x000fe20000000800 */
[----:B------:R-:W-:Y:S01]  /*3970*/  FMNMX.FTZ R25, R56, R25, !PT ;  /* 0x0000001938197209 */ /* 0x000fe20007810000 */
[-CC-:B------:R-:W-:Y:S01]  /*3980*/  FFMA.FTZ R29, R65, R11.reuse, -R68.reuse ;  /* 0x0000000b411d7223 */ /* 0x180fe20000010844 */
[----:B------:R-:W-:Y:S01]  /*3990*/  FSEL R62, R63, -INF , !P1 ;  /* 0xff8000003f3e7808 */ /* 0x000fe20004800000 */
[--C-:B------:R-:W-:Y:S01]  /*39a0*/  FFMA.FTZ R31, R67, R11, -R68.reuse ;  /* 0x0000000b431f7223 */ /* 0x100fe20000010844 */
[----:B------:R-:W-:Y:S01]  /*39b0*/  FMNMX.FTZ R25, R58, R25, !PT ;  /* 0x000000193a197209 */ /* 0x000fe20007810000 */
[--C-:B------:R-:W-:Y:S01]  /*39c0*/  FFMA.FTZ R33, R71, R11, -R68.reuse ;  /* 0x0000000b47217223 */ /* 0x100fe20000010844 */
[----:B------:R-:W-:Y:S01]  /*39d0*/  ISETP.GT.AND P1, PT, R13, 0x50, !P6 ;  /* 0x000000500d00780c */ /* 0x000fe20007724270 */
[----:B------:R-:W-:Y:S01]  /*39e0*/  MUFU.EX2 R27, R27 ;  /* 0x0000001b001b7308 */ /* 0x000fe20000000800 */
[----:B------:R-:W-:Y:S01]  /*39f0*/  FMNMX.FTZ R25, R60, R25, !PT ;  /* 0x000000193c197209 */ /* 0x000fe20007810000 */
[-CC-:B------:R-:W-:Y:S01]  /*3a00*/  FFMA.FTZ R35, R81, R11.reuse, -R68.reuse ;  /* 0x0000000b51237223 */ /* 0x180fe20000010844 */
[----:B------:R-:W-:Y:S01]  /*3a10*/  ISETP.LT.OR P1, PT, R32, 0x51, P1 ;  /* 0x000000512000780c */ /* 0x000fe20000f21670 */
[--C-:B------:R-:W-:Y:S01]  /*3a20*/  FFMA.FTZ R24, R24, R11, -R68.reuse ;  /* 0x0000000b18187223 */ /* 0x100fe20000010844 */
[----:B------:R-:W-:Y:S01]  /*3a30*/  FMNMX.FTZ R25, R30, R25, !PT ;  /* 0x000000191e197209 */ /* 0x000fe20007810000 */
[--C-:B------:R-:W-:Y:S01]  /*3a40*/  FFMA.FTZ R37, R85, R11, -R68.reuse ;  /* 0x0000000b55257223 */ /* 0x100fe20000010844 */
[----:B------:R-:W-:Y:S01]  /*3a50*/  ISETP.NE.AND P5, PT, R64, RZ, PT ;  /* 0x000000ff4000720c */ /* 0x000fe20003fa5270 */
[----:B------:R0:W1:Y:S01]  /*3a60*/  MUFU.EX2 R156, R29 ;  /* 0x0000001d009c7308 */ /* 0x0000620000000800 */
[----:B------:R-:W-:Y:S01]  /*3a70*/  FMNMX.FTZ R25, R2, R25, !PT ;  /* 0x0000001902197209 */ /* 0x000fe20007810000 */
[-CC-:B------:R-:W-:Y:S01]  /*3a80*/  FFMA.FTZ R47, R61, R11.reuse, -R68.reuse ;  /* 0x0000000b3d2f7223 */ /* 0x180fe20000010844 */
[----:B------:R-:W-:Y:S01]  /*3a90*/  FSEL R64, R8, -INF , !P1 ;  /* 0xff80000008407808 */ /* 0x000fe20004800000 */
[--C-:B------:R-:W-:Y:S01]  /*3aa0*/  FFMA.FTZ R39, R49, R11, -R68.reuse ;  /* 0x0000000b31277223 */ /* 0x100fe20000010844 */
[----:B------:R-:W-:Y:S01]  /*3ab0*/  FMNMX.FTZ R25, R0, R25, !PT ;  /* 0x0000001900197209 */ /* 0x000fe20007810000 */
[--C-:B------:R-:W-:Y:S01]  /*3ac0*/  FFMA.FTZ R43, R53, R11, -R68.reuse ;  /* 0x0000000b352b7223 */ /* 0x100fe20000010844 */
[----:B------:R-:W-:Y:S01]  /*3ad0*/  ISETP.GT.AND P4, PT, R13, 0x59, !P5 ;  /* 0x000000590d00780c */ /* 0x000fe20006f84270 */
[----:B------:R-:W2:Y:S01]  /*3ae0*/  MUFU.EX2 R31, R31 ;  /* 0x0000001f001f7308 */ /* 0x000ea20000000800 */
[----:B------:R-:W-:Y:S01]  /*3af0*/  FMNMX.FTZ R25, R62, R25, !PT ;  /* 0x000000193e197209 */ /* 0x000fe20007810000 */
[-CC-:B0-----:R-:W-:Y:S01]  /*3b00*/  FFMA.FTZ R29, R83, R11.reuse, -R68.reuse ;  /* 0x0000000b531d7223 */ /* 0x181fe20000010844 */
[----:B------:R-:W-:Y:S01]  /*3b10*/  ISETP.LT.OR P4, PT, R32, 0x5a, P4 ;  /* 0x0000005a2000780c */ /* 0x000fe20002781670 */
[--C-:B------:R-:W-:Y:S01]  /*3b20*/  FFMA.FTZ R13, R89, R11, -R68.reuse ;  /* 0x0000000b590d7223 */ /* 0x100fe20000010844 */
[----:B------:R-:W-:Y:S01]  /*3b30*/  FMNMX.FTZ R25, R64, R25, !PT ;  /* 0x0000001940197209 */ /* 0x000fe20007810000 */
[--C-:B------:R-:W-:Y:S01]  /*3b40*/  FFMA.FTZ R32, R45, R11, -R68.reuse ;  /* 0x0000000b2d207223 */ /* 0x100fe20000010844 */
[----:B------:R-:W-:Y:S01]  /*3b50*/  FSEL R12, R12, -INF , !P4 ;  /* 0xff8000000c0c7808 */ /* 0x000fe20006000000 */
[----:B------:R0:W3:Y:S01]  /*3b60*/  MUFU.EX2 R158, R33 ;  /* 0x00000021009e7308 */ /* 0x0000e20000000800 */
        /* <DEDUP_REMOVED lines=9> */
[----:B0-----:R-:W-:Y:S01]  /*3c00*/  FFMA.FTZ R33, R87, R11, -R68 ;  /* 0x0000000b57217223 */ /* 0x001fe20000010844 */
[----:B------:R-:W-:-:S03]  /*3c10*/  ISETP.GE.AND P5, PT, R15, 0x1, PT ;  /* 0x000000010f00780c */ /* 0x000fc60003fa6270 */
[----:B------:R-:W0:Y:S02]  /*3c20*/  SHFL.BFLY PT, R8, R25, 0x2, 0x1f ;  /* 0x0c401f0019087f89 */ /* 0x000e2400000e0000 */
[----:B------:R5:W4:Y:S08]  /*3c30*/  MUFU.EX2 R152, R29 ;  /* 0x0000001d00987308 */ /* 0x000b300000000800 */
[----:B------:R-:W4:Y:S01]  /*3c40*/  MUFU.EX2 R37, R37 ;  /* 0x0000002500257308 */ /* 0x000f220000000800 */
[----:B-----5:R-:W-:-:S07]  /*3c50*/  FFMA.FTZ R29, R91, R11, -R68 ;  /* 0x0000000b5b1d7223 */ /* 0x020fce0000010844 */
[----:B------:R-:W-:Y:S01]  /*3c60*/  MUFU.EX2 R142, R47 ;  /* 0x0000002f008e7308 */ /* 0x000fe20000000800 */
[----:B0-----:R-:W-:Y:S01]  /*3c70*/  FMNMX.FTZ R7, R25, R8, !PT ;  /* 0x0000000819077209 */ /* 0x001fe20007810000 */
[----:B------:R-:W-:-:S06]  /*3c80*/  FFMA.FTZ R25, R57, R11, -R68 ;  /* 0x0000000b39197223 */ /* 0x000fcc0000010844 */
[----:B------:R0:W-:Y:S01]  /*3c90*/  MUFU.EX2 R154, R33 ;  /* 0x00000021009a7308 */ /* 0x0001e20000000800 */
[----:B------:R-:W5:Y:S07]  /*3ca0*/  SHFL.BFLY PT, R8, R7, 0x1, 0x1f ;  /* 0x0c201f0007087f89 */ /* 0x000f6e00000e0000 */
[----:B------:R-:W-:Y:S01]  /*3cb0*/  MUFU.EX2 R140, R25 ;  /* 0x00000019008c7308 */ /* 0x000fe20000000800 */
[----:B0-----:R-:W-:-:S07]  /*3cc0*/  FFMA.FTZ R33, R93, R11, -R68 ;  /* 0x0000000b5d217223 */ /* 0x001fce0000010844 */
[----:B------:R1:W-:Y:S08]  /*3cd0*/  MUFU.EX2 R25, R24 ;  /* 0x0000001800197308 */ /* 0x0003f00000000800 */
[----:B------:R-:W-:Y:S01]  /*3ce0*/  MUFU.EX2 R13, R13 ;  /* 0x0000000d000d7308 */ /* 0x000fe20000000800 */
[----:B-1----:R-:W-:Y:S01]  /*3cf0*/  FADD.FTZ R24, R27, R156 ;  /* 0x0000009c1b187221 */ /* 0x002fe20000010000 */
[----:B------:R-:W-:-:S02]  /*3d00*/  F2FP.F16.F32.PACK_AB R156, R156, R27 ;  /* 0x0000001b9c9c723e */ /* 0x000fc400000000ff */
[----:B-----5:R-:W-:Y:S01]  /*3d10*/  FMNMX.FTZ R8, R7, R8, !PT ;  /* 0x0000000807087209 */ /* 0x020fe20007810000 */
[----:B--2---:R-:W-:-:S03]  /*3d20*/  FADD.FTZ R47, R31, R24 ;  /* 0x000000181f2f7221 */ /* 0x004fc60000010000 */
[C---:B------:R-:W-:Y:S01]  /*3d30*/  FSETP.NEU.FTZ.AND P1, PT, R8.reuse, -INF , PT ;  /* 0xff8000000800780b */ /* 0x040fe20003f3d000 */
[----:B------:R-:W-:Y:S01]  /*3d40*/  FMUL.FTZ R7, R8, R11 ;  /* 0x0000000b08077220 */ /* 0x000fe20000410000 */
[C---:B---3--:R-:W-:Y:S01]  /*3d50*/  FADD.FTZ R24, R158.reuse, R47 ;  /* 0x0000002f9e187221 */ /* 0x048fe20000010000 */
[----:B------:R-:W-:Y:S01]  /*3d60*/  MUFU.EX2 R29, R29 ;  /* 0x0000001d001d7308 */ /* 0x000fe20000000800 */
[----:B------:R-:W-:Y:S02]  /*3d70*/  F2FP.F16.F32.PACK_AB R158, R158, R31 ;  /* 0x0000001f9e9e723e */ /* 0x000fe400000000ff */
[----:B------:R-:W-:Y:S01]  /*3d80*/  FSEL R7, R7, RZ, P1 ;  /* 0x000000ff07077208 */ /* 0x000fe20000800000 */
[----:B----4-:R-:W-:-:S04]  /*3d90*/  FADD.FTZ R47, R35, R24 ;  /* 0x00000018232f7221 */ /* 0x010fc80000010000 */
[-CC-:B------:R-:W-:Y:S01]  /*3da0*/  FFMA.FTZ R6, R6, R11.reuse, -R7.reuse ;  /* 0x0000000b06067223 */ /* 0x180fe20000010807 */
[-CC-:B------:R-:W-:Y:S01]  /*3db0*/  FFMA.FTZ R21, R21, R11.reuse, -R7.reuse ;  /* 0x0000000b15157223 */ /* 0x180fe20000010807 */
[-CC-:B------:R-:W-:Y:S01]  /*3dc0*/  FFMA.FTZ R34, R34, R11.reuse, -R7.reuse ;  /* 0x0000000b22227223 */ /* 0x180fe20000010807 */
[-CC-:B------:R-:W-:Y:S01]  /*3dd0*/  FFMA.FTZ R36, R36, R11.reuse, -R7.reuse ;  /* 0x0000000b24247223 */ /* 0x180fe20000010807 */
[-CC-:B------:R-:W-:Y:S01]  /*3de0*/  FFMA.FTZ R38, R38, R11.reuse, -R7.reuse ;  /* 0x0000000b26267223 */ /* 0x180fe20000010807 */
        /* <DEDUP_REMOVED lines=23> */
[----:B------:R-:W-:Y:S01]  /*3f60*/  FFMA.FTZ R12, R12, R11, -R7 ;  /* 0x0000000b0c0c7223 */ /* 0x000fe20000010807 */
[----:B------:R-:W-:Y:S01]  /*3f70*/  F2FP.F16.F32.PACK_AB R152, R152, R35 ;  /* 0x000000239898723e */ /* 0x000fe200000000ff */
[----:B------:R-:W2:Y:S01]  /*3f80*/  MUFU.EX2 R159, R36 ;  /* 0x00000024009f7308 */ /* 0x000ea20000000800 */
[----:B0-----:R-:W-:Y:S01]  /*3f90*/  FADD.FTZ R47, R6, R21 ;  /* 0x00000015062f7221 */ /* 0x001fe20000010000 */
        /* <DEDUP_REMOVED lines=11> */
[----:B------:R-:W-:Y:S01]  /*4050*/  MUFU.EX2 R146, R43 ;  /* 0x0000002b00927308 */ /* 0x000fe20000000800 */
[----:B--2---:R-:W-:-:S07]  /*4060*/  FADD.FTZ R24, R42, R47 ;  /* 0x0000002f2a187221 */ /* 0x004fce0000010000 */
[----:B------:R-:W1:Y:S01]  /*4070*/  MUFU.EX2 R32, R32 ;  /* 0x0000002000207308 */ /* 0x000e620000000800 */
[C---:B0-----:R-:W-:Y:S01]  /*4080*/  FADD.FTZ R47, R155.reuse, R24 ;  /* 0x000000189b2f7221 */ /* 0x041fe20000010000 */
[----:B------:R-:W-:-:S06]  /*4090*/  F2FP.F16.F32.PACK_AB R155, R155, R42 ;  /* 0x0000002a9b9b723e */ /* 0x000fcc00000000ff */
[----:B------:R0:W-:Y:S08]  /*40a0*/  MUFU.EX2 R43, R26 ;  /* 0x0000001a002b7308 */ /* 0x0001f00000000800 */
[----:B------:R-:W2:Y:S01]  /*40b0*/  MUFU.EX2 R46, R46 ;  /* 0x0000002e002e7308 */ /* 0x000ea20000000800 */
[C---:B0-----:R-:W-:Y:S01]  /*40c0*/  FADD.FTZ R26, R154.reuse, R49 ;  /* 0x000000319a1a7221 */ /* 0x041fe20000010000 */
[----:B------:R-:W-:-:S02]  /*40d0*/  F2FP.F16.F32.PACK_AB R154, R154, R37 ;  /* 0x000000259a9a723e */ /* 0x000fc400000000ff */
[----:B-1----:R-:W-:Y:S01]  /*40e0*/  F2FP.F16.F32.PACK_AB R150, R32, R29 ;  /* 0x0000001d2096723e */ /* 0x002fe200000000ff */
[----:B------:R-:W-:-:S03]  /*40f0*/  FADD.FTZ R49, R13, R26 ;  /* 0x0000001a0d317221 */ /* 0x000fc60000010000 */
[----:B------:R-:W0:Y:S01]  /*4100*/  MUFU.EX2 R33, R33 ;  /* 0x0000002100217308 */ /* 0x000e220000000800 */
[C---:B------:R-:W-:Y:S01]  /*4110*/  FADD.FTZ R26, R148.reuse, R49 ;  /* 0x00000031941a7221 */ /* 0x040fe20000010000 */
[----:B------:R-:W-:-:S03]  /*4120*/  F2FP.F16.F32.PACK_AB R148, R148, R13 ;  /* 0x0000000d9494723e */ /* 0x000fc600000000ff */
[----:B------:R-:W-:-:S03]  /*4130*/  FADD.FTZ R49, R29, R26 ;  /* 0x0000001a1d317221 */ /* 0x000fc60000010000 */
[----:B------:R-:W1:Y:S01]  /*4140*/  MUFU.EX2 R149, R48 ;  /* 0x0000003000957308 */ /* 0x000e620000000800 */
[----:B------:R-:W-:Y:S01]  /*4150*/  FADD.FTZ R26, R32, R49 ;  /* 0x00000031201a7221 */ /* 0x000fe20000010000 */
[----:B--2---:R-:W-:-:S06]  /*4160*/  FADD.FTZ R24, R46, R47 ;  /* 0x0000002f2e187221 */ /* 0x004fcc0000010000 */
[----:B------:R2:W3:Y:S01]  /*4170*/  MUFU.EX2 R144, R39 ;  /* 0x0000002700907308 */ /* 0x0004e20000000800 */
[----:B0-----:R-:W-:-:S07]  /*4180*/  FADD.FTZ R49, R33, R26 ;  /* 0x0000001a21317221 */ /* 0x001fce0000010000 */
[----:B------:R-:W-:Y:S01]  /*4190*/  MUFU.EX2 R50, R50 ;  /* 0x0000003200327308 */ /* 0x000fe20000000800 */
[----:B--2---:R-:W-:Y:S01]  /*41a0*/  FFMA.FTZ R39, R99, R11, -R68 ;  /* 0x0000000b63277223 */ /* 0x004fe20000010844 */
[C---:B-1----:R-:W-:Y:S01]  /*41b0*/  FADD.FTZ R47, R149.reuse, R24 ;  /* 0x00000018952f7221 */ /* 0x042fe20000010000 */
[----:B------:R-:W-:-:S05]  /*41c0*/  F2FP.F16.F32.PACK_AB R149, R149, R46 ;  /* 0x0000002e9595723e */ /* 0x000fca00000000ff */
[----:B------:R-:W0:Y:S01]  /*41d0*/  MUFU.EX2 R41, R41 ;  /* 0x0000002900297308 */ /* 0x000e220000000800 */
[C---:B---3--:R-:W-:Y:S01]  /*41e0*/  FADD.FTZ R26, R144.reuse, R49 ;  /* 0x00000031901a7221 */ /* 0x048fe20000010000 */
[----:B------:R-:W-:-:S06]  /*41f0*/  F2FP.F16.F32.PACK_AB R144, R144, R33 ;  /* 0x000000219090723e */ /* 0x000fcc00000000ff */
[----:B------:R-:W-:Y:S08]  /*4200*/  MUFU.EX2 R151, R52 ;  /* 0x0000003400977308 */ /* 0x000ff00000000800 */
[----:B------:R-:W-:Y:S01]  /*4210*/  MUFU.EX2 R54, R54 ;  /* 0x0000003600367308 */ /* 0x000fe20000000800 */
[----:B0-----:R-:W-:-:S04]  /*4220*/  FADD.FTZ R49, R41, R26 ;  /* 0x0000001a29317221 */ /* 0x001fc80000010000 */
[C---:B------:R-:W-:Y:S01]  /*4230*/  FADD.FTZ R24, R146.reuse, R49 ;  /* 0x0000003192187221 */ /* 0x040fe20000010000 */
[----:B------:R-:W-:Y:S02]  /*4240*/  F2FP.F16.F32.PACK_AB R146, R146, R41 ;  /* 0x000000299292723e */ /* 0x000fe400000000ff */
[----:B------:R-:W0:Y:S08]  /*4250*/  MUFU.EX2 R45, R45 ;  /* 0x0000002d002d7308 */ /* 0x000e300000000800 */
[----:B------:R-:W1:Y:S08]  /*4260*/  MUFU.EX2 R145, R56 ;  /* 0x0000003800917308 */ /* 0x000e700000000800 */
[----:B------:R-:W2:Y:S08]  /*4270*/  MUFU.EX2 R58, R58 ;  /* 0x0000003a003a7308 */ /* 0x000eb00000000800 */
[----:B------:R3:W-:Y:S08]  /*4280*/  MUFU.EX2 R141, R2 ;  /* 0x00000002008d7308 */ /* 0x0007f00000000800 */
[----:B------:R-:W4:Y:S01]  /*4290*/  MUFU.EX2 R39, R39 ;  /* 0x0000002700277308 */ /* 0x000f220000000800 */
[----:B---3--:R-:W-:Y:S01]  /*42a0*/  FADD.FTZ R2, R50, R47 ;  /* 0x0000002f32027221 */ /* 0x008fe20000010000 */
[----:B0-----:R-:W-:-:S03]  /*42b0*/  FADD.FTZ R47, R45, R24 ;  /* 0x000000182d2f7221 */ /* 0x001fc60000010000 */
[C---:B------:R-:W-:Y:S01]  /*42c0*/  FADD.FTZ R7, R151.reuse, R2 ;  /* 0x0000000297077221 */ /* 0x040fe20000010000 */
[C---:B------:R-:W-:Y:S01]  /*42d0*/  FADD.FTZ R24, R140.reuse, R47 ;  /* 0x0000002f8c187221 */ /* 0x040fe20000010000 */
[----:B------:R-:W-:Y:S01]  /*42e0*/  F2FP.F16.F32.PACK_AB R140, R140, R45 ;  /* 0x0000002d8c8c723e */ /* 0x000fe200000000ff */
[----:B------:R-:W0:Y:S01]  /*42f0*/  MUFU.EX2 R147, R60 ;  /* 0x0000003c00937308 */ /* 0x000e220000000800 */
[----:B------:R-:W-:Y:S01]  /*4300*/  FADD.FTZ R2, R54, R7 ;  /* 0x0000000736027221 */ /* 0x000fe20000010000 */
[----:B------:R-:W-:-:S03]  /*4310*/  F2FP.F16.F32.PACK_AB R151, R151, R50 ;  /* 0x000000329797723e */ /* 0x000fc600000000ff */
[C---:B-1----:R-:W-:Y:S01]  /*4320*/  FADD.FTZ R7, R145.reuse, R2 ;  /* 0x0000000291077221 */ /* 0x042fe20000010000 */
[----:B------:R-:W-:Y:S02]  /*4330*/  F2FP.F16.F32.PACK_AB R145, R145, R54 ;  /* 0x000000369191723e */ /* 0x000fe400000000ff */
[----:B------:R-:W1:Y:S01]  /*4340*/  MUFU.EX2 R30, R30 ;  /* 0x0000001e001e7308 */ /* 0x000e620000000800 */
[----:B--2---:R-:W-:Y:S01]  /*4350*/  FADD.FTZ R2, R58, R7 ;  /* 0x000000073a027221 */ /* 0x004fe20000010000 */
[----:B----4-:R-:W-:-:S04]  /*4360*/  FADD.FTZ R27, R39, R24 ;  /* 0x00000018271b7221 */ /* 0x010fc80000010000 */
[C---:B------:R-:W-:Y:S01]  /*4370*/  FADD.FTZ R27, R142.reuse, R27 ;  /* 0x0000001b8e1b7221 */ /* 0x040fe20000010000 */
[----:B------:R-:W-:Y:S01]  /*4380*/  F2FP.F16.F32.PACK_AB R142, R142, R39 ;  /* 0x000000278e8e723e */ /* 0x000fe200000000ff */
[----:B------:R-:W2:Y:S01]  /*4390*/  MUFU.EX2 R28, R28 ;  /* 0x0000001c001c7308 */ /* 0x000ea20000000800 */
[C---:B0-----:R-:W-:Y:S01]  /*43a0*/  FADD.FTZ R7, R147.reuse, R2 ;  /* 0x0000000293077221 */ /* 0x041fe20000010000 */
[----:B------:R-:W-:-:S06]  /*43b0*/  F2FP.F16.F32.PACK_AB R147, R147, R58 ;  /* 0x0000003a9393723e */ /* 0x000fcc00000000ff */
[----:B------:R-:W0:Y:S01]  /*43c0*/  MUFU.EX2 R0, R0 ;  /* 0x0000000000007308 */ /* 0x000e220000000800 */
[----:B-1----:R-:W-:-:S04]  /*43d0*/  FADD.FTZ R2, R30, R7 ;  /* 0x000000071e027221 */ /* 0x002fc80000010000 */
[C---:B------:R-:W-:Y:S01]  /*43e0*/  FADD.FTZ R7, R141.reuse, R2 ;  /* 0x000000028d077221 */ /* 0x040fe20000010000 */
[----:B------:R-:W-:Y:S02]  /*43f0*/  F2FP.F16.F32.PACK_AB R141, R141, R30 ;  /* 0x0000001e8d8d723e */ /* 0x000fe400000000ff */
[----:B------:R-:W1:Y:S01]  /*4400*/  MUFU.EX2 R20, R20 ;  /* 0x0000001400147308 */ /* 0x000e620000000800 */
[----:B--2---:R-:W-:Y:S01]  /*4410*/  FADD.FTZ R24, R28, R27 ;  /* 0x0000001b1c187221 */ /* 0x004fe20000010000 */
[----:B------:R-:W-:-:S03]  /*4420*/  F2FP.F16.F32.PACK_AB R136, R43, R28 ;  /* 0x0000001c2b88723e */ /* 0x000fc600000000ff */
[----:B------:R-:W-:-:S03]  /*4430*/  FADD.FTZ R13, R43, R24 ;  /* 0x000000182b0d7221 */ /* 0x000fc60000010000 */
[----:B------:R-:W2:Y:S01]  /*4440*/  MUFU.EX2 R143, R62 ;  /* 0x0000003e008f7308 */ /* 0x000ea20000000800 */
[----:B0-----:R-:W-:-:S07]  /*4450*/  FADD.FTZ R2, R0, R7 ;  /* 0x0000000700027221 */ /* 0x001fce0000010000 */
[----:B------:R-:W0:Y:S01]  /*4460*/  MUFU.EX2 R64, R64 ;  /* 0x0000004000407308 */ /* 0x000e220000000800 */
[----:B-1----:R-:W-:Y:S01]  /*4470*/  FADD.FTZ R24, R20, R13 ;  /* 0x0000000d14187221 */ /* 0x002fe20000010000 */
[----:B------:R-:W-:-:S03]  /*4480*/  F2FP.F16.F32.PACK_AB R138, R25, R20 ;  /* 0x00000014198a723e */ /* 0x000fc600000000ff */
[----:B------:R-:W-:-:S03]  /*4490*/  FADD.FTZ R7, R25, R24 ;  /* 0x0000001819077221 */ /* 0x000fc60000010000 */
[----:B------:R-:W1:Y:S01]  /*44a0*/  MUFU.EX2 R137, R66 ;  /* 0x0000004200897308 */ /* 0x000e620000000800 */
[C---:B--2---:R-:W-:Y:S01]  /*44b0*/  FADD.FTZ R13, R143.reuse, R2 ;  /* 0x000000028f0d7221 */ /* 0x044fe20000010000 */
[----:B------:R-:W-:-:S06]  /*44c0*/  F2FP.F16.F32.PACK_AB R143, R143, R0 ;  /* 0x000000008f8f723e */ /* 0x000fcc00000000ff */
[----:B------:R-:W2:Y:S01]  /*44d0*/  MUFU.EX2 R10, R10 ;  /* 0x0000000a000a7308 */ /* 0x000ea20000000800 */
[----:B0-----:R-:W-:-:S07]  /*44e0*/  FADD.FTZ R2, R64, R13 ;  /* 0x0000000d40027221 */ /* 0x001fce0000010000 */
[----:B------:R0:W3:Y:S01]  /*44f0*/  MUFU.EX2 R139, R12 ;  /* 0x0000000c008b7308 */ /* 0x0000e20000000800 */
[C---:B-1----:R-:W-:Y:S01]  /*4500*/  FADD.FTZ R13, R137.reuse, R2 ;  /* 0x00000002890d7221 */ /* 0x042fe20000010000 */
[----:B------:R-:W-:Y:S01]  /*4510*/  F2FP.F16.F32.PACK_AB R137, R137, R64 ;  /* 0x000000408989723e */ /* 0x000fe200000000ff */
[----:B0-----:R-:W-:Y:S02]  /*4520*/  IMAD.IADD R12, R16, 0x1, -R17 ;  /* 0x00000001100c7824 */ /* 0x001fe400078e0a11 */
[----:B--2---:R-:W-:Y:S02]  /*4530*/  FADD.FTZ R6, R10, R13 ;  /* 0x0000000d0a067221 */ /* 0x004fe40000010000 */
[----:B------:R-:W-:Y:S02]  /*4540*/  IMAD R13, R161, 0x80, R12 ;  /* 0x00000080a10d7824 */ /* 0x000fe400078e020c */
[C---:B---3--:R-:W-:Y:S01]  /*4550*/  FADD.FTZ R6, R139.reuse, R6 ;  /* 0x000000068b067221 */ /* 0x048fe20000010000 */
[----:B------:R-:W-:Y:S01]  /*4560*/  F2FP.F16.F32.PACK_AB R139, R139, R10 ;  /* 0x0000000a8b8b723e */ /* 0x000fe200000000ff */
[----:B------:R-:W-:-:S02]  /*4570*/  VIADD R10, R72, 0xfffffffe ;  /* 0xfffffffe480a7836 */ /* 0x000fc40000000000 */
[----:B------:R-:W-:Y:S01]  /*4580*/  IMAD.IADD R14, R13, 0x1, R14 ;  /* 0x000000010d0e7824 */ /* 0x000fe200078e020e */
[----:B------:R-:W-:Y:S06]  /*4590*/  @!P5 BRA `(.L_x_1077) ;  /* 0x000000000040d947 */ /* 0x000fec0003800000 */
        /* <DEDUP_REMOVED lines=10> */
.L_x_1078:
[----:B------:R-:W-:-:S13]  /*4640*/  ISETP.NE.AND P1, PT, R15, 0x1, PT ;  /* 0x000000010f00780c */ /* 0x000fda0003f25270 */
[----:B------:R-:W0:Y:S02]  /*4650*/  @P1 LDC.64 R20, c[0x0][0x9e8] ;  /* 0x00027a00ff141b82 */ /* 0x000e240000000a00 */
[----:B0-----:R-:W-:-:S05]  /*4660*/  @P1 IMAD.HI.U32 R2, R0, R20, RZ ;  /* 0x0000001400021227 */ /* 0x001fca00078e00ff */
[----:B------:R-:W-:-:S07]  /*4670*/  @P1 SHF.R.U32.HI R0, RZ, R21, R2 ;  /* 0x00000015ff001219 */ /* 0x000fce0000011602 */
.L_x_1079:
[----:B------:R-:W-:-:S05]  /*4680*/  IMAD R15, R0, R15, R15 ;  /* 0x0000000f000f7224 */ /* 0x000fca00078e020f */
[----:B------:R-:W-:-:S07]  /*4690*/  VIMNMX R14, R14, R15, PT ;  /* 0x0000000f0e0e7248 */ /* 0x000fce0003fe0100 */
.L_x_1077:
        /* <DEDUP_REMOVED lines=44> */
[----:B------:R-:W-:Y:S01]  /*4960*/  VIADD R15, R21, 0x8 ;  /* 0x00000008150f7836 */ /* 0x000fe20000000000 */
[----:B------:R-:W-:Y:S01]  /*4970*/  ULDC UR54, c[0x0][0x9e0] ;  /* 0x0002780000367ab9 */ /* 0x000fe20000000800 */
[----:B------:R-:W-:-:S03]  /*4980*/  IMAD.MOV.U32 R87, RZ, RZ, RZ ;  /* 0x000000ffff577224 */ /* 0x000fc600078e00ff */
[----:B------:R-:W-:-:S07]  /*4990*/  LOP3.LUT R13, RZ, R15, RZ, 0x33, !PT ;  /* 0x0000000fff0d7212 */ /* 0x000fce00078e33ff */
.L_x_1097:
[----:B------:R-:W-:-:S04]  /*49a0*/  UIADD3 UR5, UR37, 0x1, URZ ;  /* 0x0000000125057890 */ /* 0x000fc8000fffe03f */
[----:B------:R-:W-:-:S04]  /*49b0*/  UISETP.NE.AND UP0, UPT, UR5, 0x2, UPT ;  /* 0x000000020500788c */ /* 0x000fc8000bf05270 */
[----:B------:R-:W-:Y:S02]  /*49c0*/  USEL UR38, URZ, 0x1, UP0 ;  /* 0x000000013f267887 */ /* 0x000fe40008000000 */
[----:B------:R-:W-:Y:S02]  /*49d0*/  USEL UR5, UR5, URZ, UP0 ;  /* 0x0000003f05057287 */ /* 0x000fe40008000000 */
[----:B------:R-:W-:Y:S01]  /*49e0*/  ULOP3.LUT UR38, UR36, UR38, URZ, 0x3c, !UPT ;  /* 0x0000002624267292 */ /* 0x000fe2000f8e3c3f */
[----:B------:R-:W-:Y:S11]  /*49f0*/  @!P0 BRA `(.L_x_1081) ;  /* 0x0000000000048947 */ /* 0x000ff60003800000 */
[----:B------:R-:W-:Y:S01]  /*4a00*/  BPT.TRAP 0x1 ;  /* 0x000000040000795c */ /* 0x000fe20000300000 */
.L_x_1081:
[----:B------:R-:W-:Y:S01]  /*4a10*/  ULEA UR6, UR5, UR39, 0x3 ;  /* 0x0000002705067291 */ /* 0x000fe2000f8e183f */
[----:B------:R-:W-:-:S05]  /*4a20*/  IMAD.U32 R11, RZ, RZ, UR38 ;  /* 0x00000026ff0b7e24 */ /* 0x000fca000f8e00ff */
[----:B------:R-:W-:-:S04]  /*4a30*/  SHF.L.U32 R11, R11, 0x1f, RZ ;  /* 0x0000001f0b0b7819 */ /* 0x000fc800000006ff */
[----:B------:R0:W1:Y:S01]  /*4a40*/  SYNCS.PHASECHK.TRANS64.TRYWAIT P1, [UR6+0x2a830], R11 ;  /* 0x02a8300bff0075a7 */ /* 0x0000620008020146 */
[----:B------:R-:W-:Y:S05]  /*4a50*/  @!P0 BRA `(.L_x_1082) ;  /* 0x0000000000048947 */ /* 0x000fea0003800000 */
[----:B------:R-:W-:Y:S01]  /*4a60*/  BPT.TRAP 0x1 ;  /* 0x000000040000795c */ /* 0x000fe20000300000 */
.L_x_1082:
[----:B-1----:R-:W-:Y:S05]  /*4a70*/  @P1 BRA `(.L_x_1083) ;  /* 0x0000000000081947 */ /* 0x002fea0003800000 */
[----:B------:R-:W1:Y:S02]  /*4a80*/  SYNCS.PHASECHK.TRANS64.TRYWAIT P1, [UR6+0x2a830], R11 ;  /* 0x02a8300bff0075a7 */ /* 0x000e640008020146 */
[----:B-1----:R-:W-:Y:S05]  /*4a90*/  @!P1 BRA `(.L_x_1084) ;  /* 0x0000010c00089947 */ /* 0x002fea0003800000 */
.L_x_1083:
        /* <DEDUP_REMOVED lines=94> */
[----:B------:R-:W-:Y:S01]  /*5080*/  UIADD3 UR46, UR7, 0x4, URZ ;  /* 0x00000004072e7890 */ /* 0x000fe2000fffe03f */
[----:B------:R-:W-:Y:S01]  /*5090*/  UMOV UR44, UR52 ;  /* 0x00000034002c7c82 */ /* 0x000fe20008000000 */
[----:B------:R-:W-:Y:S01]  /*50a0*/  UMOV UR45, UR53 ;  /* 0x00000035002d7c82 */ /* 0x000fe20008000000 */
[----:B------:R-:W-:Y:S01]  /*50b0*/  UMOV UR47, 0x40000040 ;  /* 0x40000040002f7882 */ /* 0x000fe20000000000 */
[----:B------:R-:W-:Y:S02]  /*50c0*/  WARPGROUP.DEPBAR.LE gsb0, 0x0 ;  /* 0x00008000000079c5 */ /* 0x000fe40000010000 */
        /* <DEDUP_REMOVED lines=36> */
.L_x_1085:
[----:B------:R-:W-:Y:S01]  /*5310*/  ULEA UR11, UR37, UR39, 0x3 ;  /* 0x00000027250b7291 */ /* 0x000fe2000f8e183f */
[----:B------:R-:W-:-:S05]  /*5320*/  IMAD.U32 R0, RZ, RZ, UR36 ;  /* 0x00000024ff007e24 */ /* 0x000fca000f8e00ff */
[----:B------:R-:W-:-:S04]  /*5330*/  SHF.L.U32 R0, R0, 0x1f, RZ ;  /* 0x0000001f00007819 */ /* 0x000fc800000006ff */
[----:B------:R2:W3:Y:S01]  /*5340*/  SYNCS.PHASECHK.TRANS64.TRYWAIT P1, [UR11+0x2a850], R0 ;  /* 0x02a85000ff0075a7 */ /* 0x0004e2000802014b */
[----:B------:R-:W-:Y:S05]  /*5350*/  @!P0 BRA `(.L_x_1086) ;  /* 0x0000000000048947 */ /* 0x000fea0003800000 */
[----:B------:R-:W-:Y:S01]  /*5360*/  BPT.TRAP 0x1 ;  /* 0x000000040000795c */ /* 0x000fe20000300000 */
.L_x_1086:
[----:B---3--:R-:W-:Y:S05]  /*5370*/  @P1 BRA `(.L_x_1087) ;  /* 0x0000000000081947 */ /* 0x008fea0003800000 */
[----:B------:R-:W3:Y:S02]  /*5380*/  SYNCS.PHASECHK.TRANS64.TRYWAIT P1, [UR11+0x2a850], R0 ;  /* 0x02a85000ff0075a7 */ /* 0x000ee4000802014b */
[----:B---3--:R-:W-:Y:S05]  /*5390*/  @!P1 BRA `(.L_x_1088) ;  /* 0x0000010000e09947 */ /* 0x008fea0003800000 */
.L_x_1087:
[----:B------:R-:W-:Y:S01]  /*53a0*/  UIADD3 UR7, UR39, 0x400, URZ ;  /* 0x0000040027077890 */ /* 0x000fe2000fffe03f */
[----:B------:R-:W-:Y:S01]  /*53b0*/  WARPGROUP.ARRIVE ;  /* 0x00000000000079c5 */ /* 0x000fe20000000000 */
[----:B------:R-:W-:-:S05]  /*53c0*/  UMOV UR15, 0x40000040 ;  /* 0x40000040000f7882 */ /* 0x000fca0000000000 */
[----:B------:R-:W3:Y:S01]  /*53d0*/  S2R R175, SR_TID.X ;  /* 0x0000000000af7919 */ /* 0x000ee20000002100 */
[----:B------:R-:W-:Y:S01]  /*53e0*/  USHF.R.U32.HI UR7, URZ, 0x4, UR7 ;  /* 0x000000043f077899 */ /* 0x000fe20008011607 */
[----:B0-2---:R-:W-:Y:S01]  /*53f0*/  FMUL.FTZ R0, R90, UR4 ;  /* 0x000000045a007c20 */ /* 0x005fe20008410000 */
[----:B------:R-:W-:Y:S01]  /*5400*/  FMUL.FTZ R90, R102, UR4 ;  /* 0x00000004665a7c20 */ /* 0x000fe20008410000 */
[----:B------:R-:W-:Y:S01]  /*5410*/  IMAD.U32 R102, RZ, RZ, UR6 ;  /* 0x00000006ff667e24 */ /* 0x000fe2000f8e00ff */
[----:B------:R-:W-:Y:S01]  /*5420*/  ULOP3.LUT UR7, UR7, 0x3fff, URZ, 0xc0, !UPT ;  /* 0x00003fff07077892 */ /* 0x000fe2000f8ec03f */
[----:B------:R-:W-:Y:S01]  /*5430*/  FMUL.FTZ R2, R91, UR4 ;  /* 0x000000045b027c20 */ /* 0x000fe20008410000 */
[----:B------:R-:W-:Y:S01]  /*5440*/  FMUL.FTZ R91, R103, UR4 ;  /* 0x00000004675b7c20 */ /* 0x000fe20008410000 */
[----:B-1----:R-:W-:Y:S01]  /*5450*/  FMUL.FTZ R11, R88, UR4 ;  /* 0x00000004580b7c20 */ /* 0x002fe20008410000 */
        /* <DEDUP_REMOVED lines=25> */
[----:B------:R-:W-:Y:S01]  /*55f0*/  FMUL.FTZ R120, R120, UR4 ;  /* 0x0000000478787c20 */ /* 0x000fe20008410000 */
[----:B------:R-:W-:Y:S01]  /*5600*/  FMUL.FTZ R132, R132, UR4 ;  /* 0x0000000484847c20 */ /* 0x000fe20008410000 */
[----:B------:R-:W-:Y:S01]  /*5610*/  FMUL.FTZ R134, R134, UR4 ;  /* 0x0000000486867c20 */ /* 0x000fe20008410000 */
[----:B------:R-:W-:Y:S01]  /*5620*/  ISETP.NE.AND P1, PT, R162, RZ, PT ;  /* 0x000000ffa200720c */ /* 0x000fe20003f25270 */
[----:B------:R-:W0:Y:S07]  /*5630*/  MUFU.TANH R11, R11 ;  /* 0x0000000b000b7308 */ /* 0x000e2e0000002400 */
[----:B------:R-:W-:Y:S01]  /*5640*/  @!P2 VIADD R102, R102, 0x2a840 ;  /* 0x0002a8406666a836 */ /* 0x000fe20000000000 */
[----:B------:R-:W1:Y:S04]  /*5650*/  MUFU.TANH R0, R0 ;  /* 0x0000000000007308 */ /* 0x000e680000002400 */
[----:B------:R-:W-:-:S04]  /*5660*/  @!P2 PRMT R103, RZ, 0x654, R102 ;  /* 0x00000654ff67a816 */ /* 0x000fc80000000066 */
        /* <DEDUP_REMOVED lines=13> */
[----:B------:R-:W0:Y:S01]  /*5740*/  MUFU.TANH R116, R116 ;  /* 0x0000007400747308 */ /* 0x000e220000002400 */
[----:B------:R-:W-:-:S02]  /*5750*/  WARPGROUP.DEPBAR.LE gsb0, 0x0 ;  /* 0x00008000000079c5 */ /* 0x000fc40000010000 */
[----:B------:R-:W-:Y:S01]  /*5760*/  WARPGROUP.ARRIVE ;  /* 0x00000000000079c5 */ /* 0x000fe20000000000 */
[----:B------:R-:W-:Y:S01]  /*5770*/  FMUL.FTZ R158, R100, UR4 ;  /* 0x00000004649e7c20 */ /* 0x000fe20008410000 */
[----:B------:R-:W-:Y:S01]  /*5780*/  FMUL.FTZ R156, R101, UR4 ;  /* 0x00000004659c7c20 */ /* 0x000fe20008410000 */
[----:B------:R-:W-:Y:S01]  /*5790*/  FMUL.FTZ R100, R118, UR4 ;  /* 0x0000000476647c20 */ /* 0x000fe20008410000 */
[----:B------:R-:W-:Y:S01]  /*57a0*/  FMUL.FTZ R101, R131, UR4 ;  /* 0x0000000483657c20 */ /* 0x000fe20008410000 */
[----:B------:R0:W0:Y:S01]  /*57b0*/  MUFU.TANH R114, R117 ;  /* 0x0000007500727308 */ /* 0x0000220000002400 */
[----:B------:R-:W-:Y:S01]  /*57c0*/  HGMMA.64x128x16.F32 R24, R152, gdesc[UR12].tnspB, R24, gsb0 ;  /* 0x41e0000c98187df0 */ /* 0x000fe20008000818 */
[----:B------:R-:W-:Y:S01]  /*57d0*/  UIADD3 UR14, UR10, 0x100, URZ ;  /* 0x000001000a0e7890 */ /* 0x000fe2000fffe03f */
[----:B------:R-:W-:-:S05]  /*57e0*/  UMOV UR15, 0x40000040 ;  /* 0x40000040000f7882 */ /* 0x000fca0000000000 */
        /* <DEDUP_REMOVED lines=10> */
[----:B------:R0:W0:Y:S01]  /*5890*/  MUFU.TANH R102, R134 ;  /* 0x0000008600667308 */ /* 0x0000220000002400 */
[----:B------:R-:W-:-:S02]  /*58a0*/  WARPGROUP.DEPBAR.LE gsb0, 0x0 ;  /* 0x00008000000079c5 */ /* 0x000fc40000010000 */
[----:B------:R-:W-:Y:S01]  /*58b0*/  WARPGROUP.ARRIVE ;  /* 0x00000000000079c5 */ /* 0x000fe20000000000 */
[----:B------:R-:W-:Y:S01]  /*58c0*/  FMUL.FTZ R154, R104, UR4 ;  /* 0x00000004689a7c20 */ /* 0x000fe20008410000 */
[----:B------:R-:W-:-:S04]  /*58d0*/  FMUL.FTZ R152, R105, UR4 ;  /* 0x0000000469987c20 */ /* 0x000fc80008410000 */
[----:B------:R-:W-:Y:S01]  /*58e0*/  HGMMA.64x128x16.F32 R24, R148, gdesc[UR12].tnspB, R24, gsb0 ;  /* 0x41e0000c94187df0 */ /* 0x000fe20008000818 */
[----:B------:R-:W-:Y:S01]  /*58f0*/  UIADD3 UR14, UR10, 0x180, URZ ;  /* 0x000001800a0e7890 */ /* 0x000fe2000fffe03f */
[----:B------:R-:W0:Y:S01]  /*5900*/  MUFU.TANH R154, R154 ;  /* 0x0000009a009a7308 */ /* 0x000e220000002400 */
[----:B------:R-:W-:-:S07]  /*5910*/  UMOV UR15, 0x40000040 ;  /* 0x40000040000f7882 */ /* 0x000fce0000000000 */
[----:B------:R-:W0:Y:S01]  /*5920*/  MUFU.TANH R152, R152 ;  /* 0x0000009800987308 */ /* 0x000e220000002400 */
[----:B------:R-:W-:Y:S02]  /*5930*/  WARPGROUP.DEPBAR.LE gsb0, 0x0 ;  /* 0x00008000000079c5 */ /* 0x000fe40000010000 */
[----:B------:R-:W-:Y:S01]  /*5940*/  WARPGROUP.ARRIVE ;  /* 0x00000000000079c5 */ /* 0x000fe20000000000 */
[----:B------:R-:W-:Y:S01]  /*5950*/  FMUL.FTZ R148, R127, UR4 ;  /* 0x000000047f947c20 */ /* 0x000fe20008410000 */
[----:B------:R-:W-:-:S04]  /*5960*/  FMUL.FTZ R150, R130, UR4 ;  /* 0x0000000482967c20 */ /* 0x000fc80008410000 */
[----:B------:R-:W-:Y:S01]  /*5970*/  HGMMA.64x128x16.F32 R24, R144, gdesc[UR12].tnspB, R24, gsb0 ;  /* 0x41e0000c90187df0 */ /* 0x000fe20008000818 */
[----:B------:R-:W-:Y:S01]  /*5980*/  UIADD3 UR14, UR10, 0x200, URZ ;  /* 0x000002000a0e7890 */ /* 0x000fe2000fffe03f */
[----:B------:R-:W0:Y:S01]  /*5990*/  MUFU.TANH R148, R148 ;  /* 0x0000009400947308 */ /* 0x000e220000002400 */
[----:B------:R-:W-:Y:S01]  /*59a0*/  UMOV UR15, 0x40000040 ;  /* 0x40000040000f7882 */ /* 0x000fe20000000000 */
[----:B------:R-:W-:-:S06]  /*59b0*/  UIADD3 UR10, UR10, 0x280, URZ ;  /* 0x000002800a0a7890 */ /* 0x000fcc000fffe03f */
[----:B------:R-:W0:Y:S01]  /*59c0*/  MUFU.TANH R150, R150 ;  /* 0x0000009600967308 */ /* 0x000e220000002400 */
[----:B------:R-:W-:Y:S02]  /*59d0*/  WARPGROUP.DEPBAR.LE gsb0, 0x0 ;  /* 0x00008000000079c5 */ /* 0x000fe40000010000 */
[----:B------:R-:W-:Y:S01]  /*59e0*/  WARPGROUP.ARRIVE ;  /* 0x00000000000079c5 */ /* 0x000fe20000000000 */
[----:B------:R-:W-:Y:S01]  /*59f0*/  FMUL.FTZ R146, R93, UR4 ;  /* 0x000000045d927c20 */ /* 0x000fe20008410000 */
[----:B------:R-:W-:Y:S01]  /*5a00*/  FMUL.FTZ R93, R107, UR4 ;  /* 0x000000046b5d7c20 */ /* 0x000fe20008410000 */
[----:B------:R-:W-:Y:S01]  /*5a10*/  FMUL.FTZ R107, R123, UR4 ;  /* 0x000000047b6b7c20 */ /* 0x000fe20008410000 */
[----:B------:R-:W-:Y:S01]  /*5a20*/  FMUL.FTZ R145, R92, UR4 ;  /* 0x000000045c917c20 */ /* 0x000fe20008410000 */
[----:B------:R-:W-:Y:S01]  /*5a30*/  IMAD R123, R10, -0x60, RZ ;  /* 0xffffffa00a7b7824 */ /* 0x000fe200078e02ff */
[----:B------:R-:W-:Y:S01]  /*5a40*/  HGMMA.64x128x16.F32 R24, R140, gdesc[UR12].tnspB, R24, gsb0 ;  /* 0x41e0000c8c187df0 */ /* 0x000fe20008000818 */
[----:B------:R-:W-:Y:S01]  /*5a50*/  UMOV UR14, UR10 ;  /* 0x0000000a000e7c82 */ /* 0x000fe20008000000 */
        /* <DEDUP_REMOVED lines=8> */
[----:B------:R-:W-:Y:S01]  /*5ae0*/  IADD3 R104, R123, 0x1, R16 ;  /* 0x000000017b687810 */ /* 0x000fe20007ffe010 */
[----:B------:R-:W0:Y:S01]  /*5af0*/  MUFU.TANH R144, R144 ;  /* 0x0000009000907308 */ /* 0x000e220000002400 */
[----:B------:R-:W-:-:S03]  /*5b00*/  IMAD R127, R18, -0x2, R123 ;  /* 0xfffffffe127f7824 */ /* 0x000fc600078e027b */
[----:B------:R-:W-:-:S04]  /*5b10*/  IMAD.IADD R105, R104, 0x1, -R17 ;  /* 0x0000000168697824 */ /* 0x000fc800078e0a11 */
[----:B------:R-:W0:Y:S01]  /*5b20*/  MUFU.TANH R145, R145 ;  /* 0x0000009100917308 */ /* 0x000e220000002400 */
[----:B------:R-:W-:-:S04]  /*5b30*/  IMAD R105, R18, -0x2, R105 ;  /* 0xfffffffe12697824 */ /* 0x000fc800078e0269 */
[C---:B------:R-:W-:Y:S02]  /*5b40*/  VIADD R126, R105.reuse, UR54 ;  /* 0x00000036697e7c36 */ /* 0x040fe40008000000 */
[----:B------:R-:W-:Y:S01]  /*5b50*/  VIADD R130, R105, UR50 ;  /* 0x0000003269827c36 */ /* 0x000fe20008000000 */
[----:B------:R-:W0:Y:S01]  /*5b60*/  MUFU.TANH R146, R146 ;  /* 0x0000009200927308 */ /* 0x000e220000002400 */
[C---:B------:R-:W-:Y:S02]  /*5b70*/  IMAD.IADD R113, R3.reuse, 0x1, R126 ;  /* 0x0000000103717824 */ /* 0x040fe400078e027e */
[----:B------:R-:W-:-:S05]  /*5b80*/  IMAD.IADD R115, R3, 0x1, R130 ;  /* 0x0000000103737824 */ /* 0x000fca00078e0282 */
        /* <DEDUP_REMOVED lines=11> */
[----:B------:R-:W-:-:S03]  /*5c40*/  FMUL.FTZ R142, R122, UR4 ;  /* 0x000000047a8e7c20 */ /* 0x000fc60008410000 */
[----:B------:R0:W0:Y:S01]  /*5c50*/  MUFU.TANH R119, R120 ;  /* 0x0000007800777308 */ /* 0x0000220000002400 */
[----:B------:R-:W-:Y:S07]  /*5c60*/  HGMMA.64x128x16.F32 R24, R136, gdesc[UR12].tnspB, R24, gsb0 ;  /* 0x41e0000c88187df0 */ /* 0x000fee0008000818 */
[----:B------:R-:W0:Y:S08]  /*5c70*/  MUFU.TANH R140, R140 ;  /* 0x0000008c008c7308 */ /* 0x000e300000002400 */
[----:B------:R-:W0:Y:S08]  /*5c80*/  MUFU.TANH R142, R142 ;  /* 0x0000008e008e7308 */ /* 0x000e300000002400 */
[----:B------:R0:W0:Y:S01]  /*5c90*/  MUFU.TANH R122, R132 ;  /* 0x00000084007a7308 */ /* 0x0000220000002400 */
[----:B------:R-:W-:-:S02]  /*5ca0*/  WARPGROUP.DEPBAR.LE gsb0, 0x0 ;  /* 0x00008000000079c5 */ /* 0x000fc40000010000 */
[----:B------:R5:W-:Y:S02]  /*5cb0*/  @!P2 SYNCS.ARRIVE.TRANS64.RED.A1T0 RZ, [R103+URZ], RZ ;  /* 0x000000ff67ffa9a7 */ /* 0x000be4000810043f */
[----:B-----5:R-:W-:-:S06]  /*5cc0*/  FMUL.FTZ R103, R135, UR4 ;  /* 0x0000000487677c20 */ /* 0x020fcc0008410000 */
[----:B------:R-:W0:Y:S01]  /*5cd0*/  MUFU.TANH R103, R103 ;  /* 0x0000006700677308 */ /* 0x000e220000002400 */
[----:B-1234-:R-:W-:Y:S05]  /*5ce0*/  @!P1 BRA `(.L_x_1089) ;  /* 0x0000000000589947 */ /* 0x01efea0003800000 */
[----:B------:R-:W-:Y:S01]  /*5cf0*/  ISETP.GT.AND P1, PT, R21, -0x1, PT ;  /* 0xffffffff1500780c */ /* 0x000fe20003f24270 */
[----:B------:R-:W-:-:S12]  /*5d00*/  BSSY B0, `(.L_x_1090) ;  /* 0x0000011000007945 */ /* 0x000fd80003800000 */
[----:B------:R-:W-:Y:S05]  /*5d10*/  @P1 BRA `(.L_x_1091) ;  /* 0x0000000000241947 */ /* 0x000fea0003800000 */
[----:B------:R-:W-:Y:S02]  /*5d20*/  IMAD.U32 R118, RZ, RZ, UR51 ;  /* 0x00000033ff767e24 */ /* 0x000fe4000f8e00ff */
[----:B0-----:R-:W-:-:S03]  /*5d30*/  IMAD.IADD R117, R3, 0x1, R12 ;  /* 0x0000000103757824 */ /* 0x001fc600078e020c */
[----:B------:R-:W-:Y:S02]  /*5d40*/  ISETP.NE.AND P1, PT, R118, 0x1, PT ;  /* 0x000000017600780c */ /* 0x000fe40003f25270 */
[----:B------:R-:W-:-:S11]  /*5d50*/  LOP3.LUT R117, RZ, R117, RZ, 0x33, !PT ;  /* 0x00000075ff757212 */ /* 0x000fd600078e33ff */
[----:B------:R-:W0:Y:S02]  /*5d60*/  @P1 LDC.64 R104, c[0x0][0x9e8] ;  /* 0x00027a00ff681b82 */ /* 0x000e240000000a00 */
[----:B0-----:R-:W-:-:S05]  /*5d70*/  @P1 IMAD.HI.U32 R104, R117, R104, RZ ;  /* 0x0000006875681227 */ /* 0x001fca00078e00ff */
[----:B------:R-:W-:-:S04]  /*5d80*/  @P1 SHF.R.U32.HI R117, RZ, R105, R104 ;  /* 0x00000069ff751219 */ /* 0x000fc80000011668 */
[----:B------:R-:W-:Y:S01]  /*5d90*/  LOP3.LUT R104, RZ, R117, RZ, 0x33, !PT ;  /* 0x00000075ff687212 */ /* 0x000fe200078e33ff */
[----:B------:R-:W-:Y:S06]  /*5da0*/  BRA `(.L_x_1092) ;  /* 0x0000000000187947 */ /* 0x000fec0003800000 */
.L_x_1091:
[----:B------:R-:W-:-:S05]  /*5db0*/  IMAD.U32 R118, RZ, RZ, UR51 ;  /* 0x00000033ff767e24 */ /* 0x000fca000f8e00ff */
[----:B------:R-:W-:-:S13]  /*5dc0*/  ISETP.NE.AND P1, PT, R118, 0x1, PT ;  /* 0x000000017600780c */ /* 0x000fda0003f25270 */
[----:B------:R-:W1:Y:S02]  /*5dd0*/  @P1 LDC.64 R104, c[0x0][0x9e8] ;  /* 0x00027a00ff681b82 */ /* 0x000e640000000a00 */
[----:B-1----:R-:W-:-:S04]  /*5de0*/  @P1 IMAD.HI.U32 R112, R21, R104, RZ ;  /* 0x0000006815701227 */ /* 0x002fc800078e00ff */
[----:B------:R-:W-:Y:S01]  /*5df0*/  IMAD.MOV.U32 R104, RZ, RZ, R21 ;  /* 0x000000ffff687224 */ /* 0x000fe200078e0015 */
[----:B------:R-:W-:-:S07]  /*5e00*/  @P1 SHF.R.U32.HI R104, RZ, R105, R112 ;  /* 0x00000069ff681219 */ /* 0x000fce0000011670 */
.L_x_1092:
[----:B------:R-:W-:Y:S05]  /*5e10*/  BSYNC B0 ;  /* 0x0000000000007941 */ /* 0x000fea0003800000 */
.L_x_1090:
[----:B------:R-:W-:-:S05]  /*5e20*/  IMAD R104, R104, R118, R127 ;  /* 0x0000007668687224 */ /* 0x000fca00078e027f */
[----:B------:R-:W-:Y:S02]  /*5e30*/  VIADDMNMX R113, R104, R118, R113, PT ;  /* 0x0000007668717246 */ /* 0x000fe40003800171 */
[----:B------:R-:W-:-:S07]  /*5e40*/  VIMNMX R115, R115, R104, !PT ;  /* 0x0000006873737248 */ /* 0x000fce0007fe0100 */
.L_x_1089:
[C---:B------:R-:W-:Y:S02]  /*5e50*/  ISETP.GE.AND P2, PT, R123.reuse, 0x9, PT ;  /* 0x000000097b00780c */ /* 0x040fe40003f46270 */
[----:B------:R-:W-:Y:S02]  /*5e60*/  ISETP.GE.AND P1, PT, R123, 0x2, PT ;  /* 0x000000027b00780c */ /* 0x000fe40003f26270 */
[C---:B------:R-:W-:Y:S02]  /*5e70*/  ISETP.GT.AND P3, PT, R115.reuse, 0x8, !P2 ;  /* 0x000000087300780c */ /* 0x040fe40005764270 */
[----:B------:R-:W-:Y:S02]  /*5e80*/  ISETP.GT.AND P4, PT, R115, 0x1, !P1 ;  /* 0x000000017300780c */ /* 0x000fe40004f84270 */
[----:B------:R-:W-:Y:S02]  /*5e90*/  ISETP.LT.OR P3, PT, R113, 0x9, P3 ;  /* 0x000000097100780c */ /* 0x000fe40001f61670 */
[----:B------:R-:W-:-:S02]  /*5ea0*/  ISETP.GE.AND P5, PT, R123, 0xa, PT ;  /* 0x0000000a7b00780c */ /* 0x000fc40003fa6270 */
[----:B0-----:R-:W-:Y:S02]  /*5eb0*/  FSEL R184, R145, -INF , !P3 ;  /* 0xff80000091b87808 */ /* 0x001fe40005800000 */
        /* <DEDUP_REMOVED lines=86> */
[----:B------:R-:W-:Y:S02]  /*6420*/  ISETP.GE.AND P3, PT, R123, 0x51, PT ;  /* 0x000000517b00780c */ /* 0x000fe40003f66270 */
[----:B------:R-:W-:Y:S02]  /*6430*/  IADD3 R97, R126, 0x8, R3 ;  /* 0x000000087e617810 */ /* 0x000fe40007ffe003 */
[----:B------:R-:W-:-:S02]  /*6440*/  ISETP.GT.AND P4, PT, R115, 0x50, !P3 ;  /* 0x000000507300780c */ /* 0x000fc40005f84270 */
[----:B------:R-:W-:Y:S02]  /*6450*/  IADD3 R105, R130, 0x8, R3 ;  /* 0x0000000882697810 */ /* 0x000fe40007ffe003 */
        /* <DEDUP_REMOVED lines=20> */
[----:B------:R-:W-:-:S13]  /*65a0*/  ISETP.NE.AND P6, PT, R162, RZ, PT ;  /* 0x000000ffa200720c */ /* 0x000fda0003fc5270 */
[----:B------:R-:W-:Y:S05]  /*65b0*/  @!P6 BRA `(.L_x_1093) ;  /* 0x000000000054e947 */ /* 0x000fea0003800000 */
[----:B------:R-:W-:Y:S01]  /*65c0*/  ISETP.GT.AND P6, PT, R15, -0x1, PT ;  /* 0xffffffff0f00780c */ /* 0x000fe20003fc4270 */
[----:B------:R-:W-:-:S12]  /*65d0*/  BSSY B0, `(.L_x_1094) ;  /* 0x0000010000007945 */ /* 0x000fd80003800000 */
[----:B------:R-:W-:Y:S05]  /*65e0*/  @P6 BRA `(.L_x_1095) ;  /* 0x0000000000206947 */ /* 0x000fea0003800000 */
[----:B------:R-:W-:Y:S02]  /*65f0*/  IMAD.U32 R124, RZ, RZ, UR51 ;  /* 0x00000033ff7c7e24 */ /* 0x000fe4000f8e00ff */
[----:B------:R-:W-:-:S03]  /*6600*/  IMAD.MOV.U32 R11, RZ, RZ, R13 ;  /* 0x000000ffff0b7224 */ /* 0x000fc600078e000d */
[----:B------:R-:W-:-:S13]  /*6610*/  ISETP.NE.AND P6, PT, R124, 0x1, PT ;  /* 0x000000017c00780c */ /* 0x000fda0003fc5270 */
[----:B------:R-:W0:Y:S02]  /*6620*/  @P6 LDC.64 R122, c[0x0][0x9e8] ;  /* 0x00027a00ff7a6b82 */ /* 0x000e240000000a00 */
[----:B0-----:R-:W-:-:S05]  /*6630*/  @P6 IMAD.HI.U32 R122, R13, R122, RZ ;  /* 0x0000007a0d7a6227 */ /* 0x001fca00078e00ff */
[----:B------:R-:W-:-:S04]  /*6640*/  @P6 SHF.R.U32.HI R11, RZ, R123, R122 ;  /* 0x0000007bff0b6219 */ /* 0x000fc8000001167a */
[----:B------:R-:W-:Y:S01]  /*6650*/  LOP3.LUT R11, RZ, R11, RZ, 0x33, !PT ;  /* 0x0000000bff0b7212 */ /* 0x000fe200078e33ff */
[----:B------:R-:W-:Y:S06]  /*6660*/  BRA `(.L_x_1096) ;  /* 0x0000000000187947 */ /* 0x000fec0003800000 */
.L_x_1095:
[----:B------:R-:W-:Y:S02]  /*6670*/  IMAD.U32 R124, RZ, RZ, UR51 ;  /* 0x00000033ff7c7e24 */ /* 0x000fe4000f8e00ff */
[----:B------:R-:W-:-:S03]  /*6680*/  IMAD.MOV.U32 R11, RZ, RZ, R15 ;  /* 0x000000ffff0b7224 */ /* 0x000fc600078e000f */
[----:B------:R-:W-:-:S13]  /*6690*/  ISETP.NE.AND P6, PT, R124, 0x1, PT ;  /* 0x000000017c00780c */ /* 0x000fda0003fc5270 */
[----:B------:R-:W0:Y:S02]  /*66a0*/  @P6 LDC.64 R122, c[0x0][0x9e8] ;  /* 0x00027a00ff7a6b82 */ /* 0x000e240000000a00 */
[----:B0-----:R-:W-:-:S05]  /*66b0*/  @P6 IMAD.HI.U32 R122, R15, R122, RZ ;  /* 0x0000007a0f7a6227 */ /* 0x001fca00078e00ff */
[----:B------:R-:W-:-:S07]  /*66c0*/  @P6 SHF.R.U32.HI R11, RZ, R123, R122 ;  /* 0x0000007bff0b6219 */ /* 0x000fce000001167a */
.L_x_1096:
[----:B------:R-:W-:Y:S05]  /*66d0*/  BSYNC B0 ;  /* 0x0000000000007941 */ /* 0x000fea0003800000 */
.L_x_1094:
[----:B------:R-:W-:-:S05]  /*66e0*/  IMAD R122, R11, R124, R127 ;  /* 0x0000007c0b7a7224 */ /* 0x000fca00078e027f */
[----:B------:R-:W-:Y:S02]  /*66f0*/  VIADDMNMX R97, R122, R124, R97, PT ;  /* 0x0000007c7a617246 */ /* 0x000fe40003800161 */
[----:B------:R-:W-:-:S07]  /*6700*/  VIMNMX R105, R105, R122, !PT ;  /* 0x0000007a69697248 */ /* 0x000fce0007fe0100 */
.L_x_1093:
        /* <DEDUP_REMOVED lines=70> */
[----:B------:R-:W-:Y:S01]  /*6b70*/  ISETP.LT.OR P1, PT, R97, 0x31, P1 ;  /* 0x000000316100780c */ /* 0x000fe20000f21670 */
[----:B------:R-:W0:Y:S01]  /*6b80*/  LDC R11, c[0x0][0x988] ;  /* 0x00026200ff0b7b82 */ /* 0x000e220000000800 */
[----:B------:R-:W-:Y:S01]  /*6b90*/  ISETP.NE.AND P2, PT, R121, RZ, PT ;  /* 0x000000ff7900720c */ /* 0x000fe20003f45270 */
[----:B------:R-:W1:Y:S01]  /*6ba0*/  SHFL.BFLY PT, R160, R89, 0x2, 0x1f ;  /* 0x0c401f0059a07f89 */ /* 0x000e6200000e0000 */
[----:B------:R-:W-:Y:S02]  /*6bb0*/  FSEL R98, R98, -INF , !P1 ;  /* 0xff80000062627808 */ /* 0x000fe40004800000 */
[----:B------:R-:W-:-:S02]  /*6bc0*/  ISETP.NE.AND P1, PT, R147, RZ, PT ;  /* 0x000000ff9300720c */ /* 0x000fc40003f25270 */
[----:B------:R-:W-:Y:S02]  /*6bd0*/  ISETP.NE.AND P6, PT, R155, RZ, PT ;  /* 0x000000ff9b00720c */ /* 0x000fe40003fc5270 */
[C---:B------:R-:W-:Y:S02]  /*6be0*/  ISETP.GT.AND P1, PT, R105.reuse, 0x31, !P1 ;  /* 0x000000316900780c */ /* 0x040fe40004f24270 */
[----:B------:R-:W-:Y:S02]  /*6bf0*/  ISETP.GT.AND P3, PT, R105, 0x50, !P3 ;  /* 0x000000506900780c */ /* 0x000fe40005f64270 */
[C---:B------:R-:W-:Y:S02]  /*6c00*/  ISETP.LT.OR P1, PT, R97.reuse, 0x32, P1 ;  /* 0x000000326100780c */ /* 0x040fe40000f21670 */
[----:B------:R-:W-:Y:S02]  /*6c10*/  ISETP.LT.OR P3, PT, R97, 0x51, P3 ;  /* 0x000000516100780c */ /* 0x000fe40001f61670 */
[----:B------:R-:W-:-:S02]  /*6c20*/  FSEL R20, R99, -INF , !P1 ;  /* 0xff80000063147808 */ /* 0x000fc40004800000 */
[----:B------:R-:W-:Y:S02]  /*6c30*/  ISETP.NE.AND P1, PT, R149, RZ, PT ;  /* 0x000000ff9500720c */ /* 0x000fe40003f25270 */
[C---:B------:R-:W-:Y:S02]  /*6c40*/  ISETP.GT.AND P4, PT, R105.reuse, 0x51, !P4 ;  /* 0x000000516900780c */ /* 0x040fe40006784270 */
[----:B------:R-:W-:Y:S02]  /*6c50*/  ISETP.GT.AND P1, PT, R105, 0x38, !P1 ;  /* 0x000000386900780c */ /* 0x000fe40004f24270 */
[----:B------:R-:W-:Y:S02]  /*6c60*/  FSEL R150, R150, -INF , !P3 ;  /* 0xff80000096967808 */ /* 0x000fe40005800000 */
[----:B------:R-:W-:Y:S02]  /*6c70*/  ISETP.LT.OR P1, PT, R97, 0x39, P1 ;  /* 0x000000396100780c */ /* 0x000fe40000f21670 */
[----:B-1----:R-:W-:-:S02]  /*6c80*/  FMNMX.FTZ R91, R89, R160, !PT ;  /* 0x000000a0595b7209 */ /* 0x002fc40007810000 */
[----:B------:R-:W-:Y:S02]  /*6c90*/  FSEL R100, R100, -INF , !P1 ;  /* 0xff80000064647808 */ /* 0x000fe40004800000 */
[----:B------:R-:W-:Y:S01]  /*6ca0*/  ISETP.NE.AND P1, PT, R151, RZ, PT ;  /* 0x000000ff9700720c */ /* 0x000fe20003f25270 */
[----:B------:R-:W1:Y:S01]  /*6cb0*/  SHFL.BFLY PT, R160, R91, 0x1, 0x1f ;  /* 0x0c201f005ba07f89 */ /* 0x000e6200000e0000 */
[C---:B------:R-:W-:Y:S02]  /*6cc0*/  ISETP.GT.AND P5, PT, R105.reuse, 0x58, !P5 ;  /* 0x000000586900780c */ /* 0x040fe40006fa4270 */
[----:B------:R-:W-:Y:S02]  /*6cd0*/  ISETP.GT.AND P1, PT, R105, 0x39, !P1 ;  /* 0x000000396900780c */ /* 0x000fe40004f24270 */
[C---:B------:R-:W-:Y:S02]  /*6ce0*/  ISETP.LT.OR P4, PT, R97.reuse, 0x52, P4 ;  /* 0x000000526100780c */ /* 0x040fe40002781670 */
[----:B------:R-:W-:-:S02]  /*6cf0*/  ISETP.LT.OR P1, PT, R97, 0x3a, P1 ;  /* 0x0000003a6100780c */ /* 0x000fc40000f21670 */
[----:B------:R-:W-:Y:S02]  /*6d00*/  ISETP.LT.OR P5, PT, R97, 0x59, P5 ;  /* 0x000000596100780c */ /* 0x000fe40002fa1670 */
[----:B------:R-:W-:Y:S02]  /*6d10*/  FSEL R140, R140, -INF , !P1 ;  /* 0xff8000008c8c7808 */ /* 0x000fe40004800000 */
[----:B------:R-:W-:Y:S02]  /*6d20*/  ISETP.NE.AND P1, PT, R153, RZ, PT ;  /* 0x000000ff9900720c */ /* 0x000fe40003f25270 */
[----:B------:R-:W-:Y:S02]  /*6d30*/  FSEL R102, R102, -INF , !P5 ;  /* 0xff80000066667808 */ /* 0x000fe40006800000 */
[----:B------:R-:W-:-:S04]  /*6d40*/  ISETP.GT.AND P1, PT, R105, 0x40, !P1 ;  /* 0x000000406900780c */ /* 0x000fc80004f24270 */
[----:B------:R-:W-:Y:S02]  /*6d50*/  ISETP.LT.OR P1, PT, R97, 0x41, P1 ;  /* 0x000000416100780c */ /* 0x000fe40000f21670 */
[----:B-1----:R-:W-:Y:S02]  /*6d60*/  FMNMX.FTZ R160, R91, R160, !PT ;  /* 0x000000a05ba07209 */ /* 0x002fe40007810000 */
[----:B------:R-:W-:Y:S02]  /*6d70*/  FSEL R142, R142, -INF , !P1 ;  /* 0xff8000008e8e7808 */ /* 0x000fe40004800000 */
[----:B------:R-:W-:-:S04]  /*6d80*/  ISETP.NE.AND P1, PT, R119, RZ, PT ;  /* 0x000000ff7700720c */ /* 0x000fc80003f25270 */
        /* <DEDUP_REMOVED lines=15> */
[C---:B0-----:R-:W-:Y:S01]  /*6e80*/  FMUL.FTZ R0, R160.reuse, R11 ;  /* 0x0000000ba0007220 */ /* 0x041fe20000410000 */
        /* <DEDUP_REMOVED lines=12> */
[--C-:B------:R-:W-:Y:S01]  /*6f50*/  FFMA.FTZ R104, R96, R11, -R115.reuse ;  /* 0x0000000b60687223 */ /* 0x100fe20000010873 */
        /* <DEDUP_REMOVED lines=8> */
[----:B------:R0:W-:Y:S01]  /*6fe0*/  MUFU.EX2 R91, R184 ;  /* 0x000000b8005b7308 */ /* 0x0001e20000000800 */
[----:B------:R-:W-:Y:S01]  /*6ff0*/  FMNMX.FTZ R93, R90, R93, !PT ;  /* 0x0000005d5a5d7209 */ /* 0x000fe20007810000 */
[-CC-:B------:R-:W-:Y:S01]  /*7000*/  FFMA.FTZ R156, R156, R11.reuse, -R115.reuse ;  /* 0x0000000b9c9c7223 */ /* 0x180fe20000010873 */
[-CC-:B------:R-:W-:Y:S01]  /*7010*/  FFMA.FTZ R154, R154, R11.reuse, -R115.reuse ;  /* 0x0000000b9a9a7223 */ /* 0x180fe20000010873 */
[--C-:B------:R-:W-:Y:S01]  /*7020*/  FFMA.FTZ R134, R134, R11, -R115.reuse ;  /* 0x0000000b86867223 */ /* 0x100fe20000010873 */
[----:B------:R-:W-:Y:S01]  /*7030*/  FMNMX.FTZ R93, R124, R93, !PT ;  /* 0x0000005d7c5d7209 */ /* 0x000fe20007810000 */
[--C-:B------:R-:W-:Y:S01]  /*7040*/  FFMA.FTZ R103, R120, R11, -R115.reuse ;  /* 0x0000000b78677223 */ /* 0x100fe20000010873 */
[----:B------:R-:W-:Y:S01]  /*7050*/  LOP3.LUT P6, RZ, R175, 0x7f, RZ, 0xc0, !PT ;  /* 0x0000007fafff7812 */ /* 0x000fe200078cc0ff */
[----:B------:R-:W-:Y:S01]  /*7060*/  MUFU.EX2 R178, R178 ;  /* 0x000000b200b27308 */ /* 0x000fe20000000800 */
[----:B------:R-:W-:Y:S01]  /*7070*/  FMNMX.FTZ R93, R92, R93, !PT ;  /* 0x0000005d5c5d7209 */ /* 0x000fe20007810000 */
[-CC-:B0-----:R-:W-:Y:S01]  /*7080*/  FFMA.FTZ R184, R152, R11.reuse, -R115.reuse ;  /* 0x0000000b98b87223 */ /* 0x181fe20000010873 */
[----:B------:R-:W-:Y:S01]  /*7090*/  FSEL R152, R101, -INF , !P4 ;  /* 0xff80000065987808 */ /* 0x000fe20006000000 */
[--C-:B------:R-:W-:Y:S01]  /*70a0*/  FFMA.FTZ R101, R132, R11, -R115.reuse ;  /* 0x0000000b84657223 */ /* 0x100fe20000010873 */
[----:B------:R-:W-:Y:S01]  /*70b0*/  FMNMX.FTZ R95, R122, R93, !PT ;  /* 0x0000005d7a5f7209 */ /* 0x000fe20007810000 */
[-CC-:B------:R-:W-:Y:S01]  /*70c0*/  FFMA.FTZ R132, R136, R11.reuse, -R115.reuse ;  /* 0x0000000b88847223 */ /* 0x180fe20000010873 */
[--C-:B------:R-:W-:Y:S01]  /*70d0*/  FFMA.FTZ R136, R108, R11, -R115.reuse ;  /* 0x0000000b6c887223 */ /* 0x100fe20000010873 */
[----:B------:R-:W-:Y:S01]  /*70e0*/  FSEL R108, R160, RZ, P1 ;  /* 0x000000ffa06c7208 */ /* 0x000fe20000800000 */
[----:B------:R-:W0:Y:S01]  /*70f0*/  MUFU.EX2 R180, R180 ;  /* 0x000000b400b47308 */ /* 0x000e220000000800 */
[----:B------:R-:W-:Y:S01]  /*7100*/  FMNMX.FTZ R95, R94, R95, !PT ;  /* 0x0000005f5e5f7209 */ /* 0x000fe20007810000 */
[-CC-:B------:R-:W-:Y:S01]  /*7110*/  FFMA.FTZ R118, R118, R11.reuse, -R115.reuse ;  /* 0x0000000b76767223 */ /* 0x180fe20000010873 */
[----:B------:R-:W-:Y:S01]  /*7120*/  FFMA.FTZ R105, R116, R11, -R115 ;  /* 0x0000000b74697223 */ /* 0x000fe20000010873 */
[----:B------:R-:W-:Y:S01]  /*7130*/  FADD.FTZ R108, -R108, R9 ;  /* 0x000000096c6c7221 */ /* 0x000fe20000010100 */
[----:B------:R-:W-:Y:S01]  /*7140*/  FMNMX.FTZ R95, R2, R95, !PT ;  /* 0x0000005f025f7209 */ /* 0x000fe20007810000 */
[-CC-:B------:R-:W-:Y:S01]  /*7150*/  FFMA.FTZ R9, R106, R11.reuse, -R115.reuse ;  /* 0x0000000b6a097223 */ /* 0x180fe20000010873 */
[-CC-:B------:R-:W-:Y:S01]  /*7160*/  FFMA.FTZ R114, R114, R11.reuse, -R115.reuse ;  /* 0x0000000b72727223 */ /* 0x180fe20000010873 */
[----:B------:R-:W-:Y:S01]  /*7170*/  FMUL.FTZ R108, R108, R11 ;  /* 0x0000000b6c6c7220 */ /* 0x000fe20000410000 */
[----:B------:R-:W-:Y:S01]  /*7180*/  FMNMX.FTZ R95, R98, R95, !PT ;  /* 0x0000005f625f7209 */ /* 0x000fe20007810000 */
[----:B------:R-:W-:Y:S01]  /*7190*/  MUFU.EX2 R93, R182 ;  /* 0x000000b6005d7308 */ /* 0x000fe20000000800 */
[----:B------:R-:W-:-:S02]  /*71a0*/  FFMA.FTZ R110, R110, R11, -R115 ;  /* 0x0000000b6e6e7223 */ /* 0x000fc40000010873 */
        /* <DEDUP_REMOVED lines=8> */
[----:B------:R1:W2:Y:S01]  /*7230*/  MUFU.EX2 R182, R156 ;  /* 0x0000009c00b67308 */ /* 0x0002a20000000800 */
[----:B0-----:R-:W-:Y:S02]  /*7240*/  F2FP.F16.F32.PACK_AB R158, R180, R91 ;  /* 0x0000005bb49e723e */ /* 0x001fe400000000ff */
[----:B------:R-:W-:-:S04]  /*7250*/  FMNMX.FTZ R107, R148, R107, !PT ;  /* 0x0000006b946b7209 */ /* 0x000fc80007810000 */
[----:B------:R-:W-:Y:S01]  /*7260*/  FMNMX.FTZ R107, R150, R107, !PT ;  /* 0x0000006b966b7209 */ /* 0x000fe20007810000 */
[----:B------:R2:W-:Y:S01]  /*7270*/  MUFU.EX2 R99, R154 ;  /* 0x0000009a00637308 */ /* 0x0005e20000000800 */
[----:B-1----:R-:W-:Y:S02]  /*7280*/  F2FP.F16.F32.PACK_AB R156, R178, R89 ;  /* 0x00000059b29c723e */ /* 0x002fe400000000ff */
[----:B------:R-:W-:-:S04]  /*7290*/  FMNMX.FTZ R107, R152, R107, !PT ;  /* 0x0000006b986b7209 */ /* 0x000fc80007810000 */
[----:B------:R-:W-:Y:S01]  /*72a0*/  FMNMX.FTZ R107, R102, R107, !PT ;  /* 0x0000006b666b7209 */ /* 0x000fe20007810000 */
[----:B------:R-:W-:Y:S01]  /*72b0*/  MUFU.EX2 R184, R184 ;  /* 0x000000b800b87308 */ /* 0x000fe20000000800 */
[----:B--2---:R-:W-:Y:S02]  /*72c0*/  F2FP.F16.F32.PACK_AB R154, R182, R95 ;  /* 0x0000005fb69a723e */ /* 0x004fe400000000ff */
[----:B------:R-:W-:-:S05]  /*72d0*/  FMNMX.FTZ R107, R138, R107, !PT ;  /* 0x0000006b8a6b7209 */ /* 0x000fca0007810000 */
[----:B------:R-:W0:Y:S01]  /*72e0*/  SHFL.BFLY PT, R0, R107, 0x2, 0x1f ;  /* 0x0c401f006b007f89 */ /* 0x000e2200000e0000 */
[----:B------:R-:W-:Y:S08]  /*72f0*/  MUFU.EX2 R97, R97 ;  /* 0x0000006100617308 */ /* 0x000ff00000000800 */
[----:B------:R-:W-:Y:S08]  /*7300*/  MUFU.EX2 R134, R134 ;  /* 0x0000008600867308 */ /* 0x000ff00000000800 */
[----:B------:R-:W-:Y:S01]  /*7310*/  MUFU.EX2 R101, R101 ;  /* 0x0000006500657308 */ /* 0x000fe20000000800 */
[----:B0-----:R-:W-:-:S07]  /*7320*/  FMNMX.FTZ R0, R107, R0, !PT ;  /* 0x000000006b007209 */ /* 0x001fce0007810000 */
[----:B------:R-:W-:Y:S01]  /*7330*/  MUFU.EX2 R132, R132 ;  /* 0x0000008400847308 */ /* 0x000fe20000000800 */
[----:B------:R-:W-:Y:S01]  /*7340*/  FFMA.FTZ R107, R112, R11, -R115 ;  /* 0x0000000b706b7223 */ /* 0x000fe20000010873 */
[----:B------:R-:W0:Y:S06]  /*7350*/  SHFL.BFLY PT, R113, R0, 0x1, 0x1f ;  /* 0x0c201f0000717f89 */ /* 0x000e2c00000e0000 */
[----:B------:R-:W-:Y:S08]  /*7360*/  MUFU.EX2 R103, R103 ;  /* 0x0000006700677308 */ /* 0x000ff00000000800 */
[----:B------:R-:W-:Y:S08]  /*7370*/  MUFU.EX2 R118, R118 ;  /* 0x0000007600767308 */ /* 0x000ff00000000800 */
[----:B------:R-:W-:Y:S01]  /*7380*/  MUFU.EX2 R105, R105 ;  /* 0x0000006900697308 */ /* 0x000fe20000000800 */
[----:B0-----:R-:W-:-:S04]  /*7390*/  FMNMX.FTZ R96, R0, R113, !PT ;  /* 0x0000007100607209 */ /* 0x001fc80007810000 */
[C---:B------:R-:W-:Y:S01]  /*73a0*/  FSETP.NEU.FTZ.AND P1, PT, R96.reuse, -INF , PT ;  /* 0xff8000006000780b */ /* 0x040fe20003f3d000 */
[----:B------:R-:W-:Y:S02]  /*73b0*/  FMUL.FTZ R0, R96, R11 ;  /* 0x0000000b60007220 */ /* 0x000fe40000410000 */
[----:B------:R-:W-:Y:S03]  /*73c0*/  MUFU.EX2 R114, R114 ;  /* 0x0000007200727308 */ /* 0x000fe60000000800 */
[----:B------:R-:W-:-:S05]  /*73d0*/  FSEL R113, R0, RZ, P1 ;  /* 0x000000ff00717208 */ /* 0x000fca0000800000 */
[----:B------:R-:W0:Y:S01]  /*73e0*/  MUFU.EX2 R0, R108 ;  /* 0x0000006c00007308 */ /* 0x000e220000000800 */
[-CC-:B------:R-:W-:Y:S01]  /*73f0*/  FFMA.FTZ R157, R111, R11.reuse, -R113.reuse ;  /* 0x0000000b6f9d7223 */ /* 0x180fe20000010871 */
[----:B------:R-:W-:Y:S01]  /*7400*/  FSEL R111, R96, RZ, P1 ;  /* 0x000000ff606f7208 */ /* 0x000fe20000800000 */
[-CC-:B------:R-:W-:Y:S01]  /*7410*/  FFMA.FTZ R151, R94, R11.reuse, -R113.reuse ;  /* 0x0000000b5e977223 */ /* 0x180fe20000010871 */
[-CC-:B------:R-:W-:Y:S01]  /*7420*/  FFMA.FTZ R94, R2, R11.reuse, -R113.reuse ;  /* 0x0000000b025e7223 */ /* 0x180fe20000010871 */
[-CC-:B------:R-:W-:Y:S01]  /*7430*/  FFMA.FTZ R106, R130, R11.reuse, -R113.reuse ;  /* 0x0000000b826a7223 */ /* 0x180fe20000010871 */
[-CC-:B------:R-:W-:Y:S01]  /*7440*/  FFMA.FTZ R159, R14, R11.reuse, -R113.reuse ;  /* 0x0000000b0e9f7223 */ /* 0x180fe20000010871 */
[----:B------:R-:W-:Y:S01]  /*7450*/  FADD.FTZ R2, -R111, R8 ;  /* 0x000000086f027221 */ /* 0x000fe20000010100 */
[----:B------:R-:W-:Y:S01]  /*7460*/  MUFU.EX2 R157, R157 ;  /* 0x0000009d009d7308 */ /* 0x000fe20000000800 */
[-CC-:B------:R-:W-:Y:S01]  /*7470*/  FFMA.FTZ R14, R128, R11.reuse, -R113.reuse ;  /* 0x0000000b800e7223 */ /* 0x180fe20000010871 */
[-CC-:B------:R-:W-:Y:S01]  /*7480*/  FFMA.FTZ R153, R88, R11.reuse, -R113.reuse ;  /* 0x0000000b58997223 */ /* 0x180fe20000010871 */
[-C--:B------:R-:W-:Y:S01]  /*7490*/  FMUL.FTZ R2, R2, R11.reuse ;  /* 0x0000000b02027220 */ /* 0x080fe20000410000 */
[-CC-:B------:R-:W-:Y:S01]  /*74a0*/  FFMA.FTZ R88, R126, R11.reuse, -R113.reuse ;  /* 0x0000000b7e587223 */ /* 0x180fe20000010871 */
[-CC-:B------:R-:W-:Y:S01]  /*74b0*/  FFMA.FTZ R155, R90, R11.reuse, -R113.reuse ;  /* 0x0000000b5a9b7223 */ /* 0x180fe20000010871 */
[-CC-:B------:R-:W-:Y:S01]  /*74c0*/  FFMA.FTZ R90, R124, R11.reuse, -R113.reuse ;  /* 0x0000000b7c5a7223 */ /* 0x180fe20000010871 */
[----:B------:R-:W-:Y:S01]  /*74d0*/  FFMA.FTZ R149, R92, R11, -R113 ;  /* 0x0000000b5c957223 */ /* 0x000fe20000010871 */
[----:B------:R-:W-:Y:S01]  /*74e0*/  MUFU.EX2 R106, R106 ;  /* 0x0000006a006a7308 */ /* 0x000fe20000000800 */
[----:B0-----:R-:W-:Y:S01]  /*74f0*/  FFMA.FTZ R7, R0, R7, R89 ;  /* 0x0000000700077223 */ /* 0x001fe20000010059 */
[-CC-:B------:R-:W-:Y:S01]  /*7500*/  FFMA.FTZ R92, R122, R11.reuse, -R113.reuse ;  /* 0x0000000b7a5c7223 */ /* 0x180fe20000010871 */
[-CC-:B------:R-:W-:Y:S01]  /*7510*/  FFMA.FTZ R20, R20, R11.reuse, -R113.reuse ;  /* 0x0000000b14147223 */ /* 0x180fe20000010871 */
[-C--:B------:R-:W-:Y:S01]  /*7520*/  FFMA.FTZ R98, R98, R11.reuse, -R113 ;  /* 0x0000000b62627223 */ /* 0x080fe20000010871 */
[----:B------:R-:W-:Y:S01]  /*7530*/  FADD.FTZ R108, R178, R7 ;  /* 0x00000007b26c7221 */ /* 0x000fe20000010000 */
[-CC-:B------:R-:W-:Y:S01]  /*7540*/  FFMA.FTZ R100, R100, R11.reuse, -R113.reuse ;  /* 0x0000000b64647223 */ /* 0x180fe20000010871 */
[-CC-:B------:R-:W-:Y:S01]  /*7550*/  FFMA.FTZ R140, R140, R11.reuse, -R113.reuse ;  /* 0x0000000b8c8c7223 */ /* 0x180fe20000010871 */
[----:B------:R-:W0:Y:S01]  /*7560*/  MUFU.EX2 R2, R2 ;  /* 0x0000000200027308 */ /* 0x000e220000000800 */
[----:B------:R-:W-:Y:S01]  /*7570*/  FADD.FTZ R7, R91, R108 ;  /* 0x0000006c5b077221 */ /* 0x000fe20000010000 */
[-CC-:B------:R-:W-:Y:S01]  /*7580*/  FFMA.FTZ R142, R142, R11.reuse, -R113.reuse ;  /* 0x0000000b8e8e7223 */ /* 0x180fe20000010871 */
[-CC-:B------:R-:W-:Y:S01]  /*7590*/  FFMA.FTZ R144, R144, R11.reuse, -R113.reuse ;  /* 0x0000000b90907223 */ /* 0x180fe20000010871 */
[-C--:B------:R-:W-:Y:S01]  /*75a0*/  FFMA.FTZ R146, R146, R11.reuse, -R113 ;  /* 0x0000000b92927223 */ /* 0x080fe20000010871 */
[----:B------:R-:W-:Y:S01]  /*75b0*/  FADD.FTZ R108, R180, R7 ;  /* 0x00000007b46c7221 */ /* 0x000fe20000010000 */
[-CC-:B------:R-:W-:Y:S01]  /*75c0*/  FFMA.FTZ R148, R148, R11.reuse, -R113.reuse ;  /* 0x0000000b94947223 */ /* 0x180fe20000010871 */
[----:B------:R-:W-:Y:S01]  /*75d0*/  FFMA.FTZ R102, R102, R11, -R113 ;  /* 0x0000000b66667223 */ /* 0x000fe20000010871 */
[----:B------:R-:W1:Y:S01]  /*75e0*/  MUFU.EX2 R159, R159 ;  /* 0x0000009f009f7308 */ /* 0x000e620000000800 */
[----:B------:R-:W-:Y:S01]  /*75f0*/  FADD.FTZ R111, R93, R108 ;  /* 0x0000006c5d6f7221 */ /* 0x000fe20000010000 */
[C---:B------:R-:W-:Y:S01]  /*7600*/  ISETP.GT.AND P1, PT, R10.reuse, R163, PT ;  /* 0x000000a30a00720c */ /* 0x040fe20003f24270 */
[----:B------:R-:W-:-:S05]  /*7610*/  VIADD R10, R10, 0xffffffff ;  /* 0xffffffff0a0a7836 */ /* 0x000fca0000000000 */
[----:B------:R-:W2:Y:S01]  /*7620*/  MUFU.EX2 R14, R14 ;  /* 0x0000000e000e7308 */ /* 0x000ea20000000800 */
[----:B0-----:R-:W-:Y:S01]  /*7630*/  FFMA.FTZ R7, R2, R6, R157 ;  /* 0x0000000602077223 */ /* 0x001fe2000001009d */
[----:B------:R-:W-:-:S03]  /*7640*/  F2FP.F16.F32.PACK_AB R157, R106, R157 ;  /* 0x0000009d6a9d723e */ /* 0x000fc600000000ff */
[----:B------:R-:W-:-:S03]  /*7650*/  FADD.FTZ R6, R106, R7 ;  /* 0x000000076a067221 */ /* 0x000fc60000010000 */
[----:B------:R-:W0:Y:S01]  /*7660*/  MUFU.EX2 R153, R153 ;  /* 0x0000009900997308 */ /* 0x000e220000000800 */
[----:B-1----:R-:W-:-:S07]  /*7670*/  FADD.FTZ R7, R159, R6 ;  /* 0x000000069f077221 */ /* 0x002fce0000010000 */
[----:B------:R-:W1:Y:S01]  /*7680*/  MUFU.EX2 R88, R88 ;  /* 0x0000005800587308 */ /* 0x000e620000000800 */
[C---:B--2---:R-:W-:Y:S01]  /*7690*/  FADD.FTZ R6, R14.reuse, R7 ;  /* 0x000000070e067221 */ /* 0x044fe20000010000 */
[----:B------:R-:W-:-:S06]  /*76a0*/  F2FP.F16.F32.PACK_AB R159, R14, R159 ;  /* 0x0000009f0e9f723e */ /* 0x000fcc00000000ff */
[----:B------:R2:W-:Y:S01]  /*76b0*/  MUFU.EX2 R8, R94 ;  /* 0x0000005e00087308 */ /* 0x0005e20000000800 */
[----:B0-----:R-:W-:-:S07]  /*76c0*/  FADD.FTZ R7, R153, R6 ;  /* 0x0000000699077221 */ /* 0x001fce0000010000 */
[----:B------:R-:W0:Y:S01]  /*76d0*/  MUFU.EX2 R155, R155 ;  /* 0x0000009b009b7308 */ /* 0x000e220000000800 */
[----:B--2---:R-:W-:Y:S01]  /*76e0*/  FADD.FTZ R94, R176, R111 ;  /* 0x0000006fb05e7221 */ /* 0x004fe20000010000 */
[C---:B-1----:R-:W-:Y:S01]  /*76f0*/  FADD.FTZ R6, R88.reuse, R7 ;  /* 0x0000000758067221 */ /* 0x042fe20000010000 */
[----:B------:R-:W-:Y:S02]  /*7700*/  F2FP.F16.F32.PACK_AB R153, R88, R153 ;  /* 0x000000995899723e */ /* 0x000fe400000000ff */
[----:B------:R-:W-:-:S03]  /*7710*/  FADD.FTZ R111, R95, R94 ;  /* 0x0000005e5f6f7221 */ /* 0x000fc60000010000 */
[----:B------:R-:W1:Y:S01]  /*7720*/  MUFU.EX2 R90, R90 ;  /* 0x0000005a005a7308 */ /* 0x000e620000000800 */
[----:B------:R-:W-:-:S04]  /*7730*/  FADD.FTZ R94, R182, R111 ;  /* 0x0000006fb65e7221 */ /* 0x000fc80000010000 */
[----:B------:R-:W-:Y:S01]  /*7740*/  FADD.FTZ R111, R99, R94 ;  /* 0x0000005e636f7221 */ /* 0x000fe20000010000 */
[----:B------:R-:W-:Y:S02]  /*7750*/  IMAD.U32 R94, RZ, RZ, UR11 ;  /* 0x0000000bff5e7e24 */ /* 0x000fe4000f8e00ff */
[----:B------:R-:W2:Y:S01]  /*7760*/  MUFU.EX2 R149, R149 ;  /* 0x0000009500957308 */ /* 0x000ea20000000800 */
[----:B0-----:R-:W-:Y:S01]  /*7770*/  FADD.FTZ R7, R155, R6 ;  /* 0x000000069b077221 */ /* 0x001fe20000010000 */
[----:B------:R-:W-:-:S05]  /*7780*/  @!P6 VIADD R94, R94, 0x2a860 ;  /* 0x0002a8605e5ee836 */ /* 0x000fca0000000000 */
[----:B------:R-:W-:Y:S01]  /*7790*/  @!P6 PRMT R94, RZ, 0x654, R94 ;  /* 0x00000654ff5ee816 */ /* 0x000fe2000000005e */
[----:B------:R-:W0:Y:S01]  /*77a0*/  MUFU.EX2 R92, R92 ;  /* 0x0000005c005c7308 */ /* 0x000e220000000800 */
[C---:B-1----:R-:W-:Y:S01]  /*77b0*/  FADD.FTZ R6, R90.reuse, R7 ;  /* 0x000000075a067221 */ /* 0x042fe20000010000 */
[----:B------:R-:W-:Y:S01]  /*77c0*/  F2FP.F16.F32.PACK_AB R155, R90, R155 ;  /* 0x0000009b5a9b723e */ /* 0x000fe200000000ff */
[----:B------:R1:W-:Y:S05]  /*77d0*/  @!P6 SYNCS.ARRIVE.TRANS64.RED.A1T0 RZ, [R94+URZ], RZ ;  /* 0x000000ff5effe9a7 */ /* 0x0003ea000810043f */
[----:B------:R3:W-:Y:S01]  /*77e0*/  MUFU.EX2 R145, R20 ;  /* 0x0000001400917308 */ /* 0x0007e20000000800 */
[----:B--2---:R-:W-:Y:S01]  /*77f0*/  FADD.FTZ R7, R149, R6 ;  /* 0x0000000695077221 */ /* 0x004fe20000010000 */
[----:B------:R-:W-:Y:S01]  /*7800*/  FFMA.FTZ R6, R150, R11, -R113 ;  /* 0x0000000b96067223 */ /* 0x000fe20000010871 */
[----:B------:R-:W-:-:S05]  /*7810*/  F2FP.F16.F32.PACK_AB R150, R134, R97 ;  /* 0x000000618696723e */ /* 0x000fca00000000ff */
[----:B------:R-:W2:Y:S01]  /*7820*/  MUFU.EX2 R151, R151 ;  /* 0x0000009700977308 */ /* 0x000ea20000000800 */
[----:B---3--:R-:W-:Y:S01]  /*7830*/  FADD.FTZ R20, R184, R111 ;  /* 0x0000006fb8147221 */ /* 0x008fe20000010000 */
[----:B0-----:R-:W-:-:S03]  /*7840*/  F2FP.F16.F32.PACK_AB R149, R92, R149 ;  /* 0x000000955c95723e */ /* 0x001fc600000000ff */
[----:B------:R-:W-:-:S03]  /*7850*/  FADD.FTZ R111, R97, R20 ;  /* 0x00000014616f7221 */ /* 0x000fc60000010000 */
[----:B------:R-:W0:Y:S01]  /*7860*/  MUFU.EX2 R98, R98 ;  /* 0x0000006200627308 */ /* 0x000e220000000800 */
[----:B------:R-:W-:-:S04]  /*7870*/  FADD.FTZ R20, R134, R111 ;  /* 0x0000006f86147221 */ /* 0x000fc80000010000 */
[----:B------:R-:W-:Y:S01]  /*7880*/  FADD.FTZ R111, R101, R20 ;  /* 0x00000014656f7221 */ /* 0x000fe20000010000 */
[----:B------:R-:W-:Y:S01]  /*7890*/  FADD.FTZ R20, R92, R7 ;  /* 0x000000075c147221 */ /* 0x000fe20000010000 */
[-C--:B------:R-:W-:Y:S01]  /*78a0*/  FFMA.FTZ R7, R152, R11.reuse, -R113 ;  /* 0x0000000b98077223 */ /* 0x080fe20000010871 */
[----:B------:R-:W3:Y:S01]  /*78b0*/  MUFU.EX2 R100, R100 ;  /* 0x0000006400647308 */ /* 0x000ee20000000800 */
[----:B-1----:R-:W-:Y:S01]  /*78c0*/  FADD.FTZ R94, R132, R111 ;  /* 0x0000006f845e7221 */ /* 0x002fe20000010000 */
[----:B--2---:R-:W-:Y:S01]  /*78d0*/  FADD.FTZ R111, R151, R20 ;  /* 0x00000014976f7221 */ /* 0x004fe20000010000 */
[----:B------:R-:W-:Y:S01]  /*78e0*/  FFMA.FTZ R113, R138, R11, -R113 ;  /* 0x0000000b8a717223 */ /* 0x000fe20000010871 */
[C---:B------:R-:W-:Y:S01]  /*78f0*/  F2FP.F16.F32.PACK_AB R151, R8.reuse, R151 ;  /* 0x000000970897723e */ /* 0x040fe200000000ff */
[----:B------:R-:W-:Y:S01]  /*7900*/  FADD.FTZ R115, R103, R94 ;  /* 0x0000005e67737221 */ /* 0x000fe20000010000 */
[----:B------:R-:W-:Y:S01]  /*7910*/  FADD.FTZ R111, R8, R111 ;  /* 0x0000006f086f7221 */ /* 0x000fe20000010000 */
[----:B------:R-:W-:Y:S01]  /*7920*/  F2FP.F16.F32.PACK_AB R152, R176, R93 ;  /* 0x0000005db098723e */ /* 0x000fe200000000ff */
[----:B------:R1:W2:Y:S01]  /*7930*/  MUFU.EX2 R147, R140 ;  /* 0x0000008c00937308 */ /* 0x0002a20000000800 */
[----:B------:R-:W-:Y:S01]  /*7940*/  FADD.FTZ R20, R118, R115 ;  /* 0x0000007376147221 */ /* 0x000fe20000010000 */
[----:B0-----:R-:W-:Y:S01]  /*7950*/  FADD.FTZ R111, R98, R111 ;  /* 0x0000006f626f7221 */ /* 0x001fe20000010000 */
[----:B------:R-:W-:-:S02]  /*7960*/  IMAD.MOV.U32 R8, RZ, RZ, R96 ;  /* 0x000000ffff087224 */ /* 0x000fc400078e0060 */
[----:B------:R-:W-:Y:S01]  /*7970*/  FADD.FTZ R115, R105, R20 ;  /* 0x0000001469737221 */ /* 0x000fe20000010000 */
[C---:B------:R-:W-:Y:S01]  /*7980*/  FADD.FTZ R111, R145.reuse, R111 ;  /* 0x0000006f916f7221 */ /* 0x040fe20000010000 */
[----:B------:R-:W-:Y:S01]  /*7990*/  F2FP.F16.F32.PACK_AB R145, R145, R98 ;  /* 0x000000629191723e */ /* 0x000fe200000000ff */
[----:B------:R-:W0:Y:S01]  /*79a0*/  MUFU.EX2 R108, R142 ;  /* 0x0000008e006c7308 */ /* 0x000e220000000800 */
[----:B------:R-:W-:Y:S01]  /*79b0*/  FADD.FTZ R20, R114, R115 ;  /* 0x0000007372147221 */ /* 0x000fe20000010000 */
[----:B---3--:R-:W-:Y:S01]  /*79c0*/  FADD.FTZ R111, R100, R111 ;  /* 0x0000006f646f7221 */ /* 0x008fe20000010000 */
[----:B-1----:R-:W-:-:S05]  /*79d0*/  F2FP.F16.F32.PACK_AB R140, R114, R105 ;  /* 0x00000069728c723e */ /* 0x002fca00000000ff */
[----:B------:R1:W3:Y:S01]  /*79e0*/  MUFU.EX2 R141, R144 ;  /* 0x00000090008d7308 */ /* 0x0002e20000000800 */
[C---:B--2---:R-:W-:Y:S01]  /*79f0*/  FADD.FTZ R111, R147.reuse, R111 ;  /* 0x0000006f936f7221 */ /* 0x044fe20000010000 */
[----:B------:R-:W-:-:S06]  /*7a00*/  F2FP.F16.F32.PACK_AB R147, R147, R100 ;  /* 0x000000649393723e */ /* 0x000fcc00000000ff */
[----:B------:R-:W2:Y:S01]  /*7a10*/  MUFU.EX2 R107, R107 ;  /* 0x0000006b006b7308 */ /* 0x000ea20000000800 */
[----:B0-----:R-:W-:Y:S01]  /*7a20*/  FADD.FTZ R111, R108, R111 ;  /* 0x0000006f6c6f7221 */ /* 0x001fe20000010000 */
[----:B-1----:R-:W-:-:S06]  /*7a30*/  F2FP.F16.F32.PACK_AB R144, R132, R101 ;  /* 0x000000658490723e */ /* 0x002fcc00000000ff */
[----:B------:R0:W1:Y:S01]  /*7a40*/  MUFU.EX2 R112, R146 ;  /* 0x0000009200707308 */ /* 0x0000620000000800 */
[C---:B---3--:R-:W-:Y:S01]  /*7a50*/  FADD.FTZ R111, R141.reuse, R111 ;  /* 0x0000006f8d6f7221 */ /* 0x048fe20000010000 */
[----:B------:R-:W-:-:S06]  /*7a60*/  F2FP.F16.F32.PACK_AB R141, R141, R108 ;  /* 0x0000006c8d8d723e */ /* 0x000fcc00000000ff */
[----:B------:R-:W3:Y:S01]  /*7a70*/  MUFU.EX2 R110, R110 ;  /* 0x0000006e006e7308 */ /* 0x000ee20000000800 */
[----:B--2---:R-:W-:Y:S01]  /*7a80*/  FADD.FTZ R89, R107, R20 ;  /* 0x000000146b597221 */ /* 0x004fe20000010000 */
[----:B0-----:R-:W-:-:S06]  /*7a90*/  F2FP.F16.F32.PACK_AB R146, R118, R103 ;  /* 0x000000677692723e */ /* 0x001fcc00000000ff */
[----:B------:R0:W2:Y:S01]  /*7aa0*/  MUFU.EX2 R143, R148 ;  /* 0x00000094008f7308 */ /* 0x0000a20000000800 */
[----:B-1----:R-:W-:-:S07]  /*7ab0*/  FADD.FTZ R111, R112, R111 ;  /* 0x0000006f706f7221 */ /* 0x002fce0000010000 */
[----:B------:R-:W1:Y:S01]  /*7ac0*/  MUFU.EX2 R136, R136 ;  /* 0x0000008800887308 */ /* 0x000e620000000800 */
[----:B---3--:R-:W-:Y:S01]  /*7ad0*/  FADD.FTZ R89, R110, R89 ;  /* 0x000000596e597221 */ /* 0x008fe20000010000 */
[----:B0-----:R-:W-:Y:S02]  /*7ae0*/  F2FP.F16.F32.PACK_AB R148, R184, R99 ;  /* 0x00000063b894723e */ /* 0x001fe400000000ff */
[----:B------:R-:W-:-:S04]  /*7af0*/  F2FP.F16.F32.PACK_AB R142, R110, R107 ;  /* 0x0000006b6e8e723e */ /* 0x000fc800000000ff */
[----:B------:R-:W0:Y:S01]  /*7b00*/  MUFU.EX2 R94, R6 ;  /* 0x00000006005e7308 */ /* 0x000e220000000800 */
[C---:B--2---:R-:W-:Y:S01]  /*7b10*/  FADD.FTZ R111, R143.reuse, R111 ;  /* 0x0000006f8f6f7221 */ /* 0x044fe20000010000 */
[----:B------:R-:W-:-:S06]  /*7b20*/  F2FP.F16.F32.PACK_AB R143, R143, R112 ;  /* 0x000000708f8f723e */ /* 0x000fcc00000000ff */
[----:B------:R-:W2:Y:S01]  /*7b30*/  MUFU.EX2 R109, R109 ;  /* 0x0000006d006d7308 */ /* 0x000ea20000000800 */
[----:B-1----:R-:W-:-:S07]  /*7b40*/  FADD.FTZ R20, R136, R89 ;  /* 0x0000005988147221 */ /* 0x002fce0000010000 */
[----:B------:R-:W1:Y:S01]  /*7b50*/  MUFU.EX2 R137, R7 ;  /* 0x0000000700897308 */ /* 0x000e620000000800 */
[----:B0-----:R-:W-:-:S07]  /*7b60*/  FADD.FTZ R111, R94, R111 ;  /* 0x0000006f5e6f7221 */ /* 0x001fce0000010000 */
[----:B------:R-:W0:Y:S01]  /*7b70*/  MUFU.EX2 R104, R104 ;  /* 0x0000006800687308 */ /* 0x000e220000000800 */
[C---:B--2---:R-:W-:Y:S01]  /*7b80*/  FADD.FTZ R89, R109.reuse, R20 ;  /* 0x000000146d597221 */ /* 0x044fe20000010000 */
[----:B------:R-:W-:-:S06]  /*7b90*/  F2FP.F16.F32.PACK_AB R136, R109, R136 ;  /* 0x000000886d88723e */ /* 0x000fcc00000000ff */
[----:B------:R-:W2:Y:S01]  /*7ba0*/  MUFU.EX2 R102, R102 ;  /* 0x0000006600667308 */ /* 0x000ea20000000800 */
[C---:B-1----:R-:W-:Y:S01]  /*7bb0*/  FADD.FTZ R111, R137.reuse, R111 ;  /* 0x0000006f896f7221 */ /* 0x042fe20000010000 */
[----:B------:R-:W-:-:S06]  /*7bc0*/  F2FP.F16.F32.PACK_AB R137, R137, R94 ;  /* 0x0000005e8989723e */ /* 0x000fcc00000000ff */
[----:B------:R-:W1:Y:S01]  /*7bd0*/  MUFU.EX2 R9, R9 ;  /* 0x0000000900097308 */ /* 0x000e620000000800 */
[----:B0-----:R-:W-:-:S07]  /*7be0*/  FADD.FTZ R6, R104, R89 ;  /* 0x0000005968067221 */ /* 0x001fce0000010000 */
[----:B------:R-:W0:Y:S01]  /*7bf0*/  MUFU.EX2 R113, R113 ;  /* 0x0000007100717308 */ /* 0x000e220000000800 */
[----:B--2---:R-:W-:Y:S01]  /*7c00*/  FADD.FTZ R111, R102, R111 ;  /* 0x0000006f666f7221 */ /* 0x004fe20000010000 */
[C---:B-1----:R-:W-:Y:S01]  /*7c10*/  FADD.FTZ R7, R9.reuse, R6 ;  /* 0x0000000609077221 */ /* 0x042fe20000010000 */
[----:B------:R-:W-:Y:S01]  /*7c20*/  F2FP.F16.F32.PACK_AB R138, R9, R104 ;  /* 0x00000068098a723e */ /* 0x000fe200000000ff */
[----:B------:R-:W-:Y:S02]  /*7c30*/  IMAD.MOV.U32 R9, RZ, RZ, R160 ;  /* 0x000000ffff097224 */ /* 0x000fe400078e00a0 */
[C---:B0-----:R-:W-:Y:S01]  /*7c40*/  FADD.FTZ R6, R113.reuse, R111 ;  /* 0x0000006f71067221 */ /* 0x041fe20000010000 */
[----:B------:R-:W-:Y:S01]  /*7c50*/  F2FP.F16.F32.PACK_AB R139, R113, R102 ;  /* 0x00000066718b723e */ /* 0x000fe200000000ff */
[----:B------:R-:W-:Y:S06]  /*7c60*/  @P1 BRA `(.L_x_1097) ;  /* 0xffffffcc004c1947 */ /* 0x000fec000383ffff */
[----:B------:R-:W-:Y:S01]  /*7c70*/  IMAD.MOV.U32 R8, RZ, RZ, R96 ;  /* 0x000000ffff087224 */ /* 0x000fe200078e0060 */
[----:B------:R-:W-:Y:S01]  /*7c80*/  UMOV UR37, UR5 ;  /* 0x0000000500257c82 */ /* 0x000fe20008000000 */
[----:B------:R-:W-:Y:S01]  /*7c90*/  IMAD.MOV.U32 R9, RZ, RZ, R160 ;  /* 0x000000ffff097224 */ /* 0x000fe200078e00a0 */
[----:B------:R-:W-:-:S06]  /*7ca0*/  UMOV UR36, UR38 ;  /* 0x0000002600247c82 */ /* 0x000fcc0008000000 */
.L_x_1080:
[----:B------:R-:W0:Y:S01]  /*7cb0*/  LDC R12, c[0x0][0x9e4] ;  /* 0x00027900ff0c7b82 */ /* 0x000e220000000800 */
[----:B------:R-:W-:Y:S01]  /*7cc0*/  IADD3 R14, R16, 0x80, -R17 ;  /* 0x00000080100e7810 */ /* 0x000fe20007ffe811 */
[----:B------:R-:W-:-:S04]  /*7cd0*/  ULDC UR4, c[0x0][0x9dc] ;  /* 0x0002770000047ab9 */ /* 0x000fc80000000800 */
[----:B------:R-:W-:-:S04]  /*7ce0*/  IMAD R14, R161, 0x80, R14 ;  /* 0x00000080a10e7824 */ /* 0x000fc800078e020e */
[----:B------:R-:W-:Y:S01]  /*7cf0*/  VIADD R13, R14, -UR4 ;  /* 0x800000040e0d7c36 */ /* 0x000fe20008000000 */
[----:B0-----:R-:W-:-:S13]  /*7d00*/  ISETP.GE.AND P1, PT, R12, 0x1, PT ;  /* 0x000000010c00780c */ /* 0x001fda0003f26270 */
[----:B------:R-:W-:Y:S05]  /*7d10*/  @!P1 BRA `(.L_x_1098) ;  /* 0x00000000003c9947 */ /* 0x000fea0003800000 */
        /* <DEDUP_REMOVED lines=9> */
.L_x_1099:
[----:B------:R-:W-:-:S13]  /*7db0*/  ISETP.NE.AND P1, PT, R12, 0x1, PT ;  /* 0x000000010c00780c */ /* 0x000fda0003f25270 */
[----:B------:R-:W0:Y:S02]  /*7dc0*/  @P1 LDC.64 R20, c[0x0][0x9e8] ;  /* 0x00027a00ff141b82 */ /* 0x000e240000000a00 */
[----:B0-----:R-:W-:-:S05]  /*7dd0*/  @P1 IMAD.HI.U32 R20, R14, R20, RZ ;  /* 0x000000140e141227 */ /* 0x001fca00078e00ff */
[----:B------:R-:W-:-:S07]  /*7de0*/  @P1 SHF.R.U32.HI R14, RZ, R21, R20 ;  /* 0x00000015ff0e1219 */ /* 0x000fce0000011614 */
.L_x_1100:
[----:B------:R-:W-:-:S05]  /*7df0*/  IMAD R14, R14, R12, RZ ;  /* 0x0000000c0e0e7224 */ /* 0x000fca00078e02ff */
[----:B------:R-:W-:-:S07]  /*7e00*/  VIMNMX R13, R13, R14, !PT ;  /* 0x0000000e0d0d7248 */ /* 0x000fce0007fe0100 */
.L_x_1098:
        /* <DEDUP_REMOVED lines=12> */
.L_x_1110:
[----:B------:R-:W-:-:S04]  /*7ed0*/  UIADD3 UR6, UR4, 0x1, URZ ;  /* 0x0000000104067890 */ /* 0x000fc8000fffe03f */
[----:B------:R-:W-:-:S04]  /*7ee0*/  UISETP.NE.AND UP0, UPT, UR6, 0x2, UPT ;  /* 0x000000020600788c */ /* 0x000fc8000bf05270 */
[----:B------:R-:W-:Y:S02]  /*7ef0*/  USEL UR36, URZ, 0x1, UP0 ;  /* 0x000000013f247887 */ /* 0x000fe40008000000 */
[----:B------:R-:W-:Y:S02]  /*7f00*/  USEL UR37, UR6, URZ, UP0 ;  /* 0x0000003f06257287 */ /* 0x000fe40008000000 */
[----:B------:R-:W-:Y:S01]  /*7f10*/  ULOP3.LUT UR36, UR38, UR36, URZ, 0x3c, !UPT ;  /* 0x0000002426247292 */ /* 0x000fe2000f8e3c3f */
[----:B------:R-:W-:Y:S11]  /*7f20*/  @!P0 BRA `(.L_x_1102) ;  /* 0x0000000000048947 */ /* 0x000ff60003800000 */
[----:B------:R-:W-:Y:S01]  /*7f30*/  BPT.TRAP 0x1 ;  /* 0x000000040000795c */ /* 0x000fe20000300000 */
.L_x_1102:
[----:B------:R-:W-:Y:S01]  /*7f40*/  ULEA UR6, UR37, UR39, 0x3 ;  /* 0x0000002725067291 */ /* 0x000fe2000f8e183f */
[----:B------:R-:W-:-:S05]  /*7f50*/  IMAD.U32 R8, RZ, RZ, UR36 ;  /* 0x00000024ff087e24 */ /* 0x000fca000f8e00ff */
[----:B------:R-:W-:-:S04]  /*7f60*/  SHF.L.U32 R8, R8, 0x1f, RZ ;  /* 0x0000001f08087819 */ /* 0x000fc800000006ff */
[----:B------:R0:W1:Y:S01]  /*7f70*/  SYNCS.PHASECHK.TRANS64.TRYWAIT P1, [UR6+0x2a830], R8 ;  /* 0x02a83008ff0075a7 */ /* 0x0000620008020146 */
[----:B------:R-:W-:Y:S05]  /*7f80*/  @!P0 BRA `(.L_x_1103) ;  /* 0x0000000000048947 */ /* 0x000fea0003800000 */
[----:B------:R-:W-:Y:S01]  /*7f90*/  BPT.TRAP 0x1 ;  /* 0x000000040000795c */ /* 0x000fe20000300000 */
.L_x_1103:
[----:B-1----:R-:W-:Y:S05]  /*7fa0*/  @P1 BRA `(.L_x_1104) ;  /* 0x0000000000081947 */ /* 0x002fea0003800000 */
[----:B------:R-:W1:Y:S02]  /*7fb0*/  SYNCS.PHASECHK.TRANS64.TRYWAIT P1, [UR6+0x2a830], R8 ;  /* 0x02a83008ff0075a7 */ /* 0x000e640008020146 */
[----:B-1----:R-:W-:Y:S05]  /*7fc0*/  @!P1 BRA `(.L_x_1105) ;  /* 0x000000d400ec9947 */ /* 0x002fea0003800000 */
.L_x_1104:
        /* <DEDUP_REMOVED lines=135> */
.L_x_1106:
[----:B------:R-:W-:Y:S01]  /*8840*/  ULEA UR11, UR4, UR39, 0x3 ;  /* 0x00000027040b7291 */ /* 0x000fe2000f8e183f */
[----:B------:R-:W-:-:S05]  /*8850*/  IMAD.U32 R0, RZ, RZ, UR38 ;  /* 0x00000026ff007e24 */ /* 0x000fca000f8e00ff */
[----:B------:R-:W-:-:S04]  /*8860*/  SHF.L.U32 R0, R0, 0x1f, RZ ;  /* 0x0000001f00007819 */ /* 0x000fc800000006ff */
[----:B------:R2:W3:Y:S01]  /*8870*/  SYNCS.PHASECHK.TRANS64.TRYWAIT P1, [UR11+0x2a850], R0 ;  /* 0x02a85000ff0075a7 */ /* 0x0004e2000802014b */
[----:B------:R-:W-:Y:S05]  /*8880*/  @!P0 BRA `(.L_x_1107) ;  /* 0x0000000000048947 */ /* 0x000fea0003800000 */
[----:B------:R-:W-:Y:S01]  /*8890*/  BPT.TRAP 0x1 ;  /* 0x000000040000795c */ /* 0x000fe20000300000 */
.L_x_1107:
[----:B---3--:R-:W-:Y:S05]  /*88a0*/  @P1 BRA `(.L_x_1108) ;  /* 0x0000000000081947 */ /* 0x008fea0003800000 */
[----:B------:R-:W3:Y:S02]  /*88b0*/  SYNCS.PHASECHK.TRANS64.TRYWAIT P1, [UR11+0x2a850], R0 ;  /* 0x02a85000ff0075a7 */ /* 0x000ee4000802014b */
[----:B---3--:R-:W-:Y:S05]  /*88c0*/  @!P1 BRA `(.L_x_1109) ;  /* 0x000000cc00c49947 */ /* 0x008fea0003800000 */
.L_x_1108:
[----:B------:R-:W-:Y:S01]  /*88d0*/  UIADD3 UR7, UR39, 0x400, URZ ;  /* 0x0000040027077890 */ /* 0x000fe2000fffe03f */
[----:B------:R-:W-:Y:S01]  /*88e0*/  WARPGROUP.ARRIVE ;  /* 0x00000000000079c5 */ /* 0x000fe20000000000 */
[----:B------:R-:W-:Y:S01]  /*88f0*/  UMOV UR15, 0x40000040 ;  /* 0x40000040000f7882 */ /* 0x000fe20000000000 */
[----:B------:R-:W-:Y:S01]  /*8900*/  FMUL.FTZ R2, R88, UR5 ;  /* 0x0000000558027c20 */ /* 0x000fe20008410000 */
[----:B------:R-:W-:Y:S01]  /*8910*/  USHF.R.U32.HI UR7, URZ, 0x4, UR7 ;  /* 0x000000043f077899 */ /* 0x000fe20008011607 */
[----:B01----:R-:W-:Y:S01]  /*8920*/  FMUL.FTZ R8, R89, UR5 ;  /* 0x0000000559087c20 */ /* 0x003fe20008410000 */
[----:B------:R-:W-:Y:S01]  /*8930*/  FMUL.FTZ R162, R92, UR5 ;  /* 0x000000055ca27c20 */ /* 0x000fe20008410000 */
[----:B------:R-:W-:Y:S01]  /*8940*/  FMUL.FTZ R176, R93, UR5 ;  /* 0x000000055db07c20 */ /* 0x000fe20008410000 */
[----:B------:R-:W-:Y:S01]  /*8950*/  ULOP3.LUT UR7, UR7, 0x3fff, URZ, 0xc0, !UPT ;  /* 0x00003fff07077892 */ /* 0x000fe2000f8ec03f */
[----:B------:R-:W0:Y:S01]  /*8960*/  MUFU.TANH R2, R2 ;  /* 0x0000000200027308 */ /* 0x000e220000002400 */
[----:B------:R-:W-:Y:S01]  /*8970*/  FMUL.FTZ R178, R100, UR5 ;  /* 0x0000000564b27c20 */ /* 0x000fe20008410000 */
[----:B------:R-:W-:Y:S01]  /*8980*/  FMUL.FTZ R180, R101, UR5 ;  /* 0x0000000565b47c20 */ /* 0x000fe20008410000 */
[----:B------:R-:W-:Y:S01]  /*8990*/  ULOP3.LUT UR7, UR7, 0x3000000, URZ, 0xfc, !UPT ;  /* 0x0300000007077892 */ /* 0x000fe2000f8efc3f */
[----:B------:R-:W-:Y:S01]  /*89a0*/  FMUL.FTZ R182, R104, UR5 ;  /* 0x0000000568b67c20 */ /* 0x000fe20008410000 */
[----:B------:R-:W-:Y:S01]  /*89b0*/  FMUL.FTZ R184, R105, UR5 ;  /* 0x0000000569b87c20 */ /* 0x000fe20008410000 */
[----:B------:R-:W-:Y:S01]  /*89c0*/  FMUL.FTZ R100, R106, UR5 ;  /* 0x000000056a647c20 */ /* 0x000fe20008410000 */
[----:B------:R-:W-:Y:S01]  /*89d0*/  UIMAD UR4, UR4, 0x600, UR7 ;  /* 0x00000600040478a4 */ /* 0x000fe2000f8e0207 */
        /* <DEDUP_REMOVED lines=13> */
[----:B0-----:R-:W-:Y:S01]  /*8ab0*/  FMNMX.FTZ R9, R2, R160, !PT ;  /* 0x000000a002097209 */ /* 0x001fe20007810000 */
[----:B------:R-:W-:Y:S01]  /*8ac0*/  FMUL.FTZ R116, R116, UR5 ;  /* 0x0000000574747c20 */ /* 0x000fe20008410000 */
[----:B------:R-:W-:Y:S01]  /*8ad0*/  FMUL.FTZ R117, R117, UR5 ;  /* 0x0000000575757c20 */ /* 0x000fe20008410000 */
[----:B------:R-:W-:Y:S01]  /*8ae0*/  FMUL.FTZ R120, R120, UR5 ;  /* 0x0000000578787c20 */ /* 0x000fe20008410000 */
[----:B-1----:R-:W-:Y:S01]  /*8af0*/  FMNMX.FTZ R9, R8, R9, !PT ;  /* 0x0000000908097209 */ /* 0x002fe20007810000 */
        /* <DEDUP_REMOVED lines=27> */
[----:B------:R-:W0:Y:S01]  /*8cb0*/  LDC R11, c[0x0][0x988] ;  /* 0x00026200ff0b7b82 */ /* 0x000e220000000800 */
[----:B------:R-:W-:Y:S01]  /*8cc0*/  FMUL.FTZ R198, R131, UR5 ;  /* 0x0000000583c67c20 */ /* 0x000fe20008410000 */
[----:B------:R-:W-:Y:S01]  /*8cd0*/  FMUL.FTZ R134, R134, UR5 ;  /* 0x0000000586867c20 */ /* 0x000fe20008410000 */
[----:B------:R-:W-:Y:S01]  /*8ce0*/  FMUL.FTZ R200, R135, UR5 ;  /* 0x0000000587c87c20 */ /* 0x000fe20008410000 */
[----:B------:R-:W-:Y:S01]  /*8cf0*/  UMOV UR7, 0x40000040 ;  /* 0x4000004000077882 */ /* 0x000fe20000000000 */
[----:B------:R-:W1:Y:S01]  /*8d00*/  S2R R161, SR_TID.X ;  /* 0x0000000000a17919 */ /* 0x000e620000002100 */
[----:B------:R-:W-:Y:S01]  /*8d10*/  UMOV UR38, UR36 ;  /* 0x0000002400267c82 */ /* 0x000fe20008000000 */
[----:B------:R-:W-:Y:S08]  /*8d20*/  MUFU.TANH R184, R184 ;  /* 0x000000b800b87308 */ /* 0x000ff00000002400 */
[----:B------:R-:W-:Y:S08]  /*8d30*/  MUFU.TANH R106, R106 ;  /* 0x0000006a006a7308 */ /* 0x000ff00000002400 */
[----:B------:R-:W-:Y:S08]  /*8d40*/  MUFU.TANH R108, R108 ;  /* 0x0000006c006c7308 */ /* 0x000ff00000002400 */
[----:B------:R-:W-:Y:S01]  /*8d50*/  MUFU.TANH R110, R110 ;  /* 0x0000006e006e7308 */ /* 0x000fe20000002400 */
[----:B-1----:R-:W-:-:S07]  /*8d60*/  LOP3.LUT P1, RZ, R161, 0x7f, RZ, 0xc0, !PT ;  /* 0x0000007fa1ff7812 */ /* 0x002fce000782c0ff */
[----:B------:R-:W-:Y:S08]  /*8d70*/  MUFU.TANH R112, R112 ;  /* 0x0000007000707308 */ /* 0x000ff00000002400 */
[----:B------:R-:W-:Y:S08]  /*8d80*/  MUFU.TANH R116, R116 ;  /* 0x0000007400747308 */ /* 0x000ff00000002400 */
[----:B------:R-:W-:Y:S08]  /*8d90*/  MUFU.TANH R120, R120 ;  /* 0x0000007800787308 */ /* 0x000ff00000002400 */
[----:B------:R-:W-:Y:S08]  /*8da0*/  MUFU.TANH R124, R124 ;  /* 0x0000007c007c7308 */ /* 0x000ff00000002400 */
[----:B------:R-:W1:Y:S08]  /*8db0*/  MUFU.TANH R14, R14 ;  /* 0x0000000e000e7308 */ /* 0x000e700000002400 */
[----:B------:R-:W-:Y:S08]  /*8dc0*/  MUFU.TANH R186, R186 ;  /* 0x000000ba00ba7308 */ /* 0x000ff00000002400 */
[----:B------:R-:W3:Y:S01]  /*8dd0*/  MUFU.TANH R20, R20 ;  /* 0x0000001400147308 */ /* 0x000ee20000002400 */
[----:B-1----:R-:W-:-:S07]  /*8de0*/  FMNMX.FTZ R89, R14, R13, !PT ;  /* 0x0000000d0e597209 */ /* 0x002fce0007810000 */
[----:B------:R-:W-:Y:S08]  /*8df0*/  MUFU.TANH R128, R128 ;  /* 0x0000008000807308 */ /* 0x000ff00000002400 */
[----:B------:R-:W1:Y:S01]  /*8e00*/  MUFU.TANH R88, R88 ;  /* 0x0000005800587308 */ /* 0x000e620000002400 */
[----:B---3--:R-:W-:Y:S01]  /*8e10*/  FMNMX.FTZ R89, R20, R89, !PT ;  /* 0x0000005914597209 */ /* 0x008fe20007810000 */
[----:B------:R-:W-:-:S02]  /*8e20*/  WARPGROUP.DEPBAR.LE gsb0, 0x0 ;  /* 0x00008000000079c5 */ /* 0x000fc40000010000 */
[----:B------:R-:W-:Y:S01]  /*8e30*/  WARPGROUP.ARRIVE ;  /* 0x00000000000079c5 */ /* 0x000fe20000000000 */
[----:B------:R-:W-:Y:S01]  /*8e40*/  FMUL.FTZ R156, R96, UR5 ;  /* 0x00000005609c7c20 */ /* 0x000fe20008410000 */
[----:B------:R-:W-:Y:S01]  /*8e50*/  FMUL.FTZ R158, R97, UR5 ;  /* 0x00000005619e7c20 */ /* 0x000fe20008410000 */
[----:B------:R-:W-:Y:S01]  /*8e60*/  FMUL.FTZ R96, R102, UR5 ;  /* 0x0000000566607c20 */ /* 0x000fe20008410000 */
[----:B------:R-:W-:Y:S01]  /*8e70*/  MUFU.TANH R188, R188 ;  /* 0x000000bc00bc7308 */ /* 0x000fe20000002400 */
[----:B------:R-:W-:Y:S01]  /*8e80*/  FMUL.FTZ R102, R107, UR5 ;  /* 0x000000056b667c20 */ /* 0x000fe20008410000 */
[----:B------:R-:W-:Y:S01]  /*8e90*/  HGMMA.64x128x16.F32 R24, R152, gdesc[UR12].tnspB, R24, gsb0 ;  /* 0x41e0000c98187df0 */ /* 0x000fe20008000818 */
[----:B------:R-:W-:Y:S01]  /*8ea0*/  UMOV UR14, UR10 ;  /* 0x0000000a000e7c82 */ /* 0x000fe20008000000 */
[----:B------:R-:W-:Y:S01]  /*8eb0*/  UMOV UR15, 0x40000040 ;  /* 0x40000040000f7882 */ /* 0x000fe20000000000 */
[----:B------:R-:W-:-:S03]  /*8ec0*/  UIADD3 UR10, UR4, 0x180, URZ ;  /* 0x00000180040a7890 */ /* 0x000fc6000fffe03f */
[----:B------:R-:W3:Y:S01]  /*8ed0*/  MUFU.TANH R156, R156 ;  /* 0x0000009c009c7308 */ /* 0x000ee20000002400 */
[----:B-1----:R-:W-:-:S07]  /*8ee0*/  FMNMX.FTZ R89, R88, R89, !PT ;  /* 0x0000005958597209 */ /* 0x002fce0007810000 */
[----:B------:R-:W1:Y:S08]  /*8ef0*/  MUFU.TANH R158, R158 ;  /* 0x0000009e009e7308 */ /* 0x000e700000002400 */
[----:B------:R-:W4:Y:S01]  /*8f00*/  MUFU.TANH R90, R90 ;  /* 0x0000005a005a7308 */ /* 0x000f220000002400 */
[----:B---3--:R-:W-:-:S07]  /*8f10*/  FMNMX.FTZ R9, R156, R9, !PT ;  /* 0x000000099c097209 */ /* 0x008fce0007810000 */
[----:B------:R-:W-:Y:S01]  /*8f20*/  MUFU.TANH R132, R132 ;  /* 0x0000008400847308 */ /* 0x000fe20000002400 */
[----:B-1----:R-:W-:-:S04]  /*8f30*/  FMNMX.FTZ R9, R158, R9, !PT ;  /* 0x000000099e097209 */ /* 0x002fc80007810000 */
[----:B------:R-:W-:-:S03]  /*8f40*/  FMNMX.FTZ R9, R178, R9, !PT ;  /* 0x00000009b2097209 */ /* 0x000fc60007810000 */
[----:B------:R-:W1:Y:S01]  /*8f50*/  MUFU.TANH R92, R92 ;  /* 0x0000005c005c7308 */ /* 0x000e620000002400 */
[----:B------:R-:W-:Y:S02]  /*8f60*/  FMNMX.FTZ R9, R180, R9, !PT ;  /* 0x00000009b4097209 */ /* 0x000fe40007810000 */
[----:B----4-:R-:W-:Y:S02]  /*8f70*/  FMNMX.FTZ R89, R90, R89, !PT ;  /* 0x000000595a597209 */ /* 0x010fe40007810000 */
[----:B------:R-:W-:-:S03]  /*8f80*/  FMNMX.FTZ R9, R182, R9, !PT ;  /* 0x00000009b6097209 */ /* 0x000fc60007810000 */
[----:B------:R-:W-:Y:S01]  /*8f90*/  MUFU.TANH R190, R190 ;  /* 0x000000be00be7308 */ /* 0x000fe20000002400 */
[----:B------:R-:W-:-:S04]  /*8fa0*/  FMNMX.FTZ R9, R184, R9, !PT ;  /* 0x00000009b8097209 */ /* 0x000fc80007810000 */
[----:B------:R-:W-:-:S03]  /*8fb0*/  FMNMX.FTZ R9, R106, R9, !PT ;  /* 0x000000096a097209 */ /* 0x000fc60007810000 */
[----:B------:R-:W3:Y:S01]  /*8fc0*/  MUFU.TANH R94, R94 ;  /* 0x0000005e005e7308 */ /* 0x000ee20000002400 */
[----:B------:R-:W-:Y:S02]  /*8fd0*/  FMNMX.FTZ R9, R108, R9, !PT ;  /* 0x000000096c097209 */ /* 0x000fe40007810000 */
[----:B-1----:R-:W-:Y:S02]  /*8fe0*/  FMNMX.FTZ R91, R92, R89, !PT ;  /* 0x000000595c5b7209 */ /* 0x002fe40007810000 */
[----:B------:R-:W-:-:S03]  /*8ff0*/  FMNMX.FTZ R9, R110, R9, !PT ;  /* 0x000000096e097209 */ /* 0x000fc60007810000 */
[----:B------:R-:W1:Y:S01]  /*9000*/  MUFU.TANH R96, R96 ;  /* 0x0000006000607308 */ /* 0x000e620000002400 */
[----:B------:R-:W-:-:S04]  /*9010*/  FMNMX.FTZ R9, R112, R9, !PT ;  /* 0x0000000970097209 */ /* 0x000fc80007810000 */
[----:B------:R-:W-:-:S03]  /*9020*/  FMNMX.FTZ R9, R116, R9, !PT ;  /* 0x0000000974097209 */ /* 0x000fc60007810000 */
[----:B------:R-:W4:Y:S01]  /*9030*/  MUFU.TANH R98, R98 ;  /* 0x0000006200627308 */ /* 0x000f220000002400 */
[----:B---3--:R-:W-:-:S07]  /*9040*/  FMNMX.FTZ R91, R94, R91, !PT ;  /* 0x0000005b5e5b7209 */ /* 0x008fce0007810000 */
[----:B------:R-:W3:Y:S01]  /*9050*/  MUFU.TANH R100, R100 ;  /* 0x0000006400647308 */ /* 0x000ee20000002400 */
[----:B-1----:R-:W-:-:S07]  /*9060*/  FMNMX.FTZ R91, R96, R91, !PT ;  /* 0x0000005b605b7209 */ /* 0x002fce0007810000 */
[----:B------:R-:W1:Y:S01]  /*9070*/  MUFU.TANH R102, R102 ;  /* 0x0000006600667308 */ /* 0x000e620000002400 */
[----:B----4-:R-:W-:-:S07]  /*9080*/  FMNMX.FTZ R91, R98, R91, !PT ;  /* 0x0000005b625b7209 */ /* 0x010fce0007810000 */
        /* <DEDUP_REMOVED lines=10> */
[----:B------:R-:W-:Y:S01]  /*9130*/  MUFU.TANH R122, R122 ;  /* 0x0000007a007a7308 */ /* 0x000fe20000002400 */
[----:B----4-:R-:W-:Y:S01]  /*9140*/  FMNMX.FTZ R95, R194, R95, !PT ;  /* 0x0000005fc25f7209 */ /* 0x010fe20007810000 */
[----:B------:R-:W-:Y:S02]  /*9150*/  WARPGROUP.DEPBAR.LE gsb0, 0x0 ;  /* 0x00008000000079c5 */ /* 0x000fe40000010000 */
[----:B------:R-:W-:-:S04]  /*9160*/  WARPGROUP.ARRIVE ;  /* 0x00000000000079c5 */ /* 0x000fc80000000000 */
[----:B------:R-:W1:Y:S01]  /*9170*/  MUFU.TANH R152, R117 ;  /* 0x0000007500987308 */ /* 0x000e620000002400 */
[----:B------:R-:W-:Y:S01]  /*9180*/  FMUL.FTZ R154, R121, UR5 ;  /* 0x00000005799a7c20 */ /* 0x000fe20008410000 */
[----:B---3--:R-:W-:Y:S01]  /*9190*/  FMNMX.FTZ R95, R118, R95, !PT ;  /* 0x0000005f765f7209 */ /* 0x008fe20007810000 */
[----:B------:R-:W-:Y:S01]  /*91a0*/  HGMMA.64x128x16.F32 R24, R148, gdesc[UR12].tnspB, R24, gsb0 ;  /* 0x41e0000c94187df0 */ /* 0x000fe20008000818 */
[----:B------:R-:W-:Y:S01]  /*91b0*/  UMOV UR14, UR10 ;  /* 0x0000000a000e7c82 */ /* 0x000fe20008000000 */
[----:B------:R-:W-:-:S03]  /*91c0*/  UMOV UR15, 0x40000040 ;  /* 0x40000040000f7882 */ /* 0x000fc60000000000 */
[----:B------:R-:W3:Y:S01]  /*91d0*/  MUFU.TANH R154, R154 ;  /* 0x0000009a009a7308 */ /* 0x000ee20000002400 */
[----:B------:R-:W-:Y:S02]  /*91e0*/  UIADD3 UR10, UR4, 0x200, URZ ;  /* 0x00000200040a7890 */ /* 0x000fe4000fffe03f */
[----:B------:R-:W-:-:S05]  /*91f0*/  UIADD3 UR4, UR4, 0x280, URZ ;  /* 0x0000028004047890 */ /* 0x000fca000fffe03f */
[----:B------:R-:W-:Y:S01]  /*9200*/  MUFU.TANH R126, R126 ;  /* 0x0000007e007e7308 */ /* 0x000fe20000002400 */
[----:B-1----:R-:W-:-:S04]  /*9210*/  FMNMX.FTZ R9, R152, R9, !PT ;  /* 0x0000000998097209 */ /* 0x002fc80007810000 */
[----:B------:R-:W-:-:S03]  /*9220*/  FMNMX.FTZ R9, R120, R9, !PT ;  /* 0x0000000978097209 */ /* 0x000fc60007810000 */
[----:B------:R-:W-:Y:S01]  /*9230*/  MUFU.TANH R196, R196 ;  /* 0x000000c400c47308 */ /* 0x000fe20000002400 */
[----:B---3--:R-:W-:-:S04]  /*9240*/  FMNMX.FTZ R9, R154, R9, !PT ;  /* 0x000000099a097209 */ /* 0x008fc80007810000 */
        /* <DEDUP_REMOVED lines=8> */
[----:B------:R-:W-:-:S05]  /*92d0*/  FMNMX.FTZ R9, R190, R9, !PT ;  /* 0x00000009be097209 */ /* 0x000fca0007810000 */
[----:B--2---:R-:W1:Y:S02]  /*92e0*/  SHFL.BFLY PT, R0, R9, 0x2, 0x1f ;  /* 0x0c401f0009007f89 */ /* 0x004e6400000e0000 */
[----:B------:R-:W-:Y:S01]  /*92f0*/  MUFU.TANH R200, R200 ;  /* 0x000000c800c87308 */ /* 0x000fe20000002400 */
[----:B-1----:R-:W-:-:S05]  /*9300*/  FMNMX.FTZ R0, R9, R0, !PT ;  /* 0x0000000009007209 */ /* 0x002fca0007810000 */
[----:B------:R-:W1:Y:S02]  /*9310*/  SHFL.BFLY PT, R9, R0, 0x1, 0x1f ;  /* 0x0c201f0000097f89 */ /* 0x000e6400000e0000 */
[----:B-1----:R-:W-:-:S05]  /*9320*/  FMNMX.FTZ R9, R0, R9, !PT ;  /* 0x0000000900097209 */ /* 0x002fca0007810000 */
[C---:B0-----:R-:W-:Y:S01]  /*9330*/  FMUL.FTZ R111, R9.reuse, R11 ;  /* 0x0000000b096f7220 */ /* 0x041fe20000410000 */
[----:B------:R-:W-:-:S03]  /*9340*/  FADD.FTZ R0, -R9, R160 ;  /* 0x000000a009007221 */ /* 0x000fc60000010100 */
        /* <DEDUP_REMOVED lines=19> */
[----:B------:R-:W-:Y:S01]  /*9480*/  FMUL.FTZ R0, R0, R11 ;  /* 0x0000000b00007220 */ /* 0x000fe20000410000 */
[----:B------:R-:W-:Y:S08]  /*9490*/  MUFU.EX2 R21, R21 ;  /* 0x0000001500157308 */ /* 0x000ff00000000800 */
[----:B------:R-:W0:Y:S01]  /*94a0*/  MUFU.EX2 R0, R0 ;  /* 0x0000000000007308 */ /* 0x000e220000000800 */
[----:B------:R-:W-:-:S02]  /*94b0*/  WARPGROUP.DEPBAR.LE gsb0, 0x0 ;  /* 0x00008000000079c5 */ /* 0x000fc40000010000 */
[----:B------:R-:W-:Y:S01]  /*94c0*/  WARPGROUP.ARRIVE ;  /* 0x00000000000079c5 */ /* 0x000fe20000000000 */
[----:B------:R-:W-:Y:S01]  /*94d0*/  FMUL.FTZ R148, R119, UR5 ;  /* 0x0000000577947c20 */ /* 0x000fe20008410000 */
[----:B------:R-:W-:-:S03]  /*94e0*/  FMUL.FTZ R150, R123, UR5 ;  /* 0x000000057b967c20 */ /* 0x000fc60008410000 */
[----:B------:R-:W-:Y:S01]  /*94f0*/  MUFU.EX2 R160, R160 ;  /* 0x000000a000a07308 */ /* 0x000fe20000000800 */
[----:B------:R-:W-:Y:S01]  /*9500*/  HGMMA.64x128x16.F32 R24, R144, gdesc[UR12].tnspB, R24, gsb0 ;  /* 0x41e0000c90187df0 */ /* 0x000fe20008000818 */
[----:B------:R-:W-:Y:S01]  /*9510*/  UMOV UR14, UR10 ;  /* 0x0000000a000e7c82 */ /* 0x000fe20008000000 */
[----:B------:R-:W-:-:S05]  /*9520*/  UMOV UR15, 0x40000040 ;  /* 0x40000040000f7882 */ /* 0x000fca0000000000 */
[----:B------:R-:W1:Y:S01]  /*9530*/  MUFU.TANH R148, R148 ;  /* 0x0000009400947308 */ /* 0x000e620000002400 */
[----:B0-----:R-:W-:-:S07]  /*9540*/  FFMA.FTZ R7, R0, R7, R21 ;  /* 0x0000000700077223 */ /* 0x001fce0000010015 */
[----:B------:R-:W0:Y:S08]  /*9550*/  MUFU.TANH R150, R150 ;  /* 0x0000009600967308 */ /* 0x000e300000002400 */
[----:B------:R-:W2:Y:S01]  /*9560*/  MUFU.EX2 R162, R162 ;  /* 0x000000a200a27308 */ /* 0x000ea20000000800 */
[----:B-1----:R-:W-:-:S04]  /*9570*/  FMNMX.FTZ R95, R148, R95, !PT ;  /* 0x0000005f945f7209 */ /* 0x002fc80007810000 */
[----:B------:R-:W-:-:S03]  /*9580*/  FMNMX.FTZ R97, R122, R95, !PT ;  /* 0x0000005f7a617209 */ /* 0x000fc60007810000 */
[----:B------:R1:W-:Y:S01]  /*9590*/  MUFU.EX2 R91, R156 ;  /* 0x0000009c005b7308 */ /* 0x0003e20000000800 */
[----:B0-----:R-:W-:-:S04]  /*95a0*/  FMNMX.FTZ R97, R150, R97, !PT ;  /* 0x0000006196617209 */ /* 0x001fc80007810000 */
[----:B------:R-:W-:-:S03]  /*95b0*/  FMNMX.FTZ R97, R126, R97, !PT ;  /* 0x000000617e617209 */ /* 0x000fc60007810000 */
[----:B------:R-:W-:Y:S01]  /*95c0*/  MUFU.EX2 R93, R178 ;  /* 0x000000b2005d7308 */ /* 0x000fe20000000800 */
[----:B------:R-:W-:Y:S02]  /*95d0*/  FMNMX.FTZ R97, R196, R97, !PT ;  /* 0x00000061c4617209 */ /* 0x000fe40007810000 */
[----:B-1----:R-:W-:Y:S02]  /*95e0*/  F2FP.F16.F32.PACK_AB R156, R160, R21 ;  /* 0x00000015a09c723e */ /* 0x002fe400000000ff */
[----:B------:R-:W-:-:S03]  /*95f0*/  FMNMX.FTZ R99, R130, R97, !PT ;  /* 0x0000006182637209 */ /* 0x000fc60007810000 */
[----:B------:R0:W-:Y:S01]  /*9600*/  MUFU.EX2 R97, R8 ;  /* 0x0000000800617308 */ /* 0x0001e20000000800 */
[----:B------:R-:W-:-:S04]  /*9610*/  FMNMX.FTZ R99, R198, R99, !PT ;  /* 0x00000063c6637209 */ /* 0x000fc80007810000 */
[----:B------:R-:W-:-:S03]  /*9620*/  FMNMX.FTZ R99, R134, R99, !PT ;  /* 0x0000006386637209 */ /* 0x000fc60007810000 */
[----:B------:R-:W-:Y:S01]  /*9630*/  MUFU.EX2 R95, R182 ;  /* 0x000000b6005f7308 */ /* 0x000fe20000000800 */
[----:B------:R-:W-:Y:S01]  /*9640*/  FMNMX.FTZ R2, R200, R99, !PT ;  /* 0x00000063c8027209 */ /* 0x000fe20007810000 */
[-CC-:B------:R-:W-:Y:S01]  /*9650*/  FFMA.FTZ R99, R110, R11.reuse, -R111.reuse ;  /* 0x0000000b6e637223 */ /* 0x180fe2000001086f */
[----:B------:R-:W-:-:S03]  /*9660*/  FFMA.FTZ R110, R152, R11, -R111 ;  /* 0x0000000b986e7223 */ /* 0x000fc6000001086f */
[----:B------:R-:W0:Y:S02]  /*9670*/  SHFL.BFLY PT, R105, R2, 0x2, 0x1f ;  /* 0x0c401f0002697f89 */ /* 0x000e2400000e0000 */
[----:B------:R-:W-:Y:S08]  /*9680*/  MUFU.EX2 R176, R176 ;  /* 0x000000b000b07308 */ /* 0x000ff00000000800 */
[----:B------:R-:W-:Y:S08]  /*9690*/  MUFU.EX2 R106, R106 ;  /* 0x0000006a006a7308 */ /* 0x000ff00000000800 */
[----:B------:R-:W-:Y:S01]  /*96a0*/  MUFU.EX2 R99, R99 ;  /* 0x0000006300637308 */ /* 0x000fe20000000800 */
[----:B0-----:R-:W-:Y:S01]  /*96b0*/  FMNMX.FTZ R8, R2, R105, !PT ;  /* 0x0000006902087209 */ /* 0x001fe20007810000 */
[-CC-:B------:R-:W-:Y:S01]  /*96c0*/  FFMA.FTZ R105, R124, R11.reuse, -R111.reuse ;  /* 0x0000000b7c697223 */ /* 0x180fe2000001086f */
[----:B------:R-:W-:-:S05]  /*96d0*/  FFMA.FTZ R124, R190, R11, -R111 ;  /* 0x0000000bbe7c7223 */ /* 0x000fca000001086f */
[----:B------:R-:W-:Y:S01]  /*96e0*/  MUFU.EX2 R108, R108 ;  /* 0x0000006c006c7308 */ /* 0x000fe20000000800 */
[----:B------:R-:W0:Y:S07]  /*96f0*/  SHFL.BFLY PT, R109, R8, 0x1, 0x1f ;  /* 0x0c201f00086d7f89 */ /* 0x000e2e00000e0000 */
[----:B------:R-:W-:Y:S08]  /*9700*/  MUFU.EX2 R101, R101 ;  /* 0x0000006500657308 */ /* 0x000ff00000000800 */
[----:B------:R-:W-:Y:S08]  /*9710*/  MUFU.EX2 R110, R110 ;  /* 0x0000006e006e7308 */ /* 0x000ff00000000800 */
[----:B------:R-:W-:Y:S01]  /*9720*/  MUFU.EX2 R103, R103 ;  /* 0x0000006700677308 */ /* 0x000fe20000000800 */
[----:B0-----:R-:W-:-:S05]  /*9730*/  FMNMX.FTZ R8, R8, R109, !PT ;  /* 0x0000006d08087209 */ /* 0x001fca0007810000 */
[----:B------:R-:W-:Y:S01]  /*9740*/  FADD.FTZ R2, -R8, R13 ;  /* 0x0000000d08027221 */ /* 0x000fe20000010100 */
[----:B------:R-:W-:Y:S01]  /*9750*/  IMAD.U32 R13, RZ, RZ, UR6 ;  /* 0x00000006ff0d7e24 */ /* 0x000fe2000f8e00ff */
[----:B------:R-:W-:Y:S01]  /*9760*/  UMOV UR6, UR4 ;  /* 0x0000000400067c82 */ /* 0x000fe20008000000 */
[----:B------:R-:W-:Y:S01]  /*9770*/  MUFU.EX2 R112, R112 ;  /* 0x0000007000707308 */ /* 0x000fe20000000800 */
[----:B------:R-:W-:Y:S01]  /*9780*/  FMUL.FTZ R2, R2, R11 ;  /* 0x0000000b02027220 */ /* 0x000fe20000410000 */
[----:B------:R-:W-:Y:S01]  /*9790*/  @!P1 VIADD R13, R13, 0x2a840 ;  /* 0x0002a8400d0d9836 */ /* 0x000fe20000000000 */
[----:B------:R-:W-:-:S04]  /*97a0*/  UMOV UR4, UR37 ;  /* 0x0000002500047c82 */ /* 0x000fc80008000000 */
[----:B------:R-:W-:Y:S01]  /*97b0*/  @!P1 PRMT R13, RZ, 0x654, R13 ;  /* 0x00000654ff0d9816 */ /* 0x000fe2000000000d */
[----:B------:R-:W-:Y:S08]  /*97c0*/  MUFU.EX2 R2, R2 ;  /* 0x0000000200027308 */ /* 0x000ff00000000800 */
[----:B------:R-:W-:Y:S01]  /*97d0*/  MUFU.EX2 R105, R105 ;  /* 0x0000006900697308 */ /* 0x000fe20000000800 */
[----:B------:R-:W-:-:S02]  /*97e0*/  WARPGROUP.DEPBAR.LE gsb0, 0x0 ;  /* 0x00008000000079c5 */ /* 0x000fc40000010000 */
[----:B------:R-:W-:Y:S01]  /*97f0*/  WARPGROUP.ARRIVE ;  /* 0x00000000000079c5 */ /* 0x000fe20000000000 */
[-CC-:B------:R-:W-:Y:S01]  /*9800*/  FFMA.FTZ R144, R158, R11.reuse, -R111.reuse ;  /* 0x0000000b9e907223 */ /* 0x180fe2000001086f */
[-C--:B------:R-:W-:Y:S01]  /*9810*/  FFMA.FTZ R146, R180, R11.reuse, -R111 ;  /* 0x0000000bb4927223 */ /* 0x080fe2000001086f */
[----:B------:R-:W-:Y:S02]  /*9820*/  FMUL.FTZ R111, R8, R11 ;  /* 0x0000000b086f7220 */ /* 0x000fe40000410000 */
[----:B------:R-:W-:Y:S01]  /*9830*/  MUFU.EX2 R116, R116 ;  /* 0x0000007400747308 */ /* 0x000fe20000000800 */
[----:B--2---:R-:W-:Y:S01]  /*9840*/  F2FP.F16.F32.PACK_AB R158, R162, R89 ;  /* 0x00000059a29e723e */ /* 0x004fe200000000ff */
[----:B------:R-:W-:Y:S01]  /*9850*/  HGMMA.64x128x16.F32 R24, R140, gdesc[UR12].tnspB, R24, gsb0 ;  /* 0x41e0000c8c187df0 */ /* 0x000fe20008000818 */
[-CC-:B------:R-:W-:Y:S01]  /*9860*/  FFMA.FTZ R14, R14, R11.reuse, -R111.reuse ;  /* 0x0000000b0e0e7223 */ /* 0x180fe2000001086f */
[-CC-:B------:R-:W-:Y:S01]  /*9870*/  FFMA.FTZ R20, R20, R11.reuse, -R111.reuse ;  /* 0x0000000b14147223 */ /* 0x180fe2000001086f */
[-CC-:B------:R-:W-:Y:S01]  /*9880*/  FFMA.FTZ R88, R88, R11.reuse, -R111.reuse ;  /* 0x0000000b58587223 */ /* 0x180fe2000001086f */
[-CC-:B------:R-:W-:Y:S01]  /*9890*/  FFMA.FTZ R90, R90, R11.reuse, -R111.reuse ;  /* 0x0000000b5a5a7223 */ /* 0x180fe2000001086f */
[-CC-:B------:R-:W-:Y:S01]  /*98a0*/  FFMA.FTZ R92, R92, R11.reuse, -R111.reuse ;  /* 0x0000000b5c5c7223 */ /* 0x180fe2000001086f */
[----:B------:R0:W1:Y:S01]  /*98b0*/  MUFU.EX2 R157, R14 ;  /* 0x0000000e009d7308 */ /* 0x0000620000000800 */
[-CC-:B------:R-:W-:Y:S01]  /*98c0*/  FFMA.FTZ R94, R94, R11.reuse, -R111.reuse ;  /* 0x0000000b5e5e7223 */ /* 0x180fe2000001086f */
[-CC-:B------:R-:W-:Y:S01]  /*98d0*/  FFMA.FTZ R96, R96, R11.reuse, -R111.reuse ;  /* 0x0000000b60607223 */ /* 0x180fe2000001086f */
[-CC-:B------:R-:W-:Y:S01]  /*98e0*/  FFMA.FTZ R98, R98, R11.reuse, -R111.reuse ;  /* 0x0000000b62627223 */ /* 0x180fe2000001086f */
[-CC-:B------:R-:W-:Y:S01]  /*98f0*/  FFMA.FTZ R100, R100, R11.reuse, -R111.reuse ;  /* 0x0000000b64647223 */ /* 0x180fe2000001086f */
[-CC-:B------:R-:W-:Y:S01]  /*9900*/  FFMA.FTZ R102, R102, R11.reuse, -R111.reuse ;  /* 0x0000000b66667223 */ /* 0x180fe2000001086f */
[-CC-:B------:R-:W-:Y:S01]  /*9910*/  FFMA.FTZ R104, R104, R11.reuse, -R111.reuse ;  /* 0x0000000b68687223 */ /* 0x180fe2000001086f */
[----:B------:R-:W-:Y:S01]  /*9920*/  FFMA.FTZ R192, R192, R11, -R111 ;  /* 0x0000000bc0c07223 */ /* 0x000fe2000001086f */
[----:B------:R-:W2:Y:S01]  /*9930*/  MUFU.EX2 R20, R20 ;  /* 0x0000001400147308 */ /* 0x000ea20000000800 */
[----:B0-----:R-:W-:-:S02]  /*9940*/  IMAD.U32 R14, RZ, RZ, UR11 ;  /* 0x0000000bff0e7e24 */ /* 0x001fc4000f8e00ff */
[-CC-:B------:R-:W-:Y:S01]  /*9950*/  FFMA.FTZ R114, R114, R11.reuse, -R111.reuse ;  /* 0x0000000b72727223 */ /* 0x180fe2000001086f */
[-CC-:B------:R-:W-:Y:S01]  /*9960*/  FFMA.FTZ R194, R194, R11.reuse, -R111.reuse ;  /* 0x0000000bc2c27223 */ /* 0x180fe2000001086f */
[-CC-:B------:R-:W-:Y:S01]  /*9970*/  FFMA.FTZ R118, R118, R11.reuse, -R111.reuse ;  /* 0x0000000b76767223 */ /* 0x180fe2000001086f */
[-CC-:B------:R-:W-:Y:S01]  /*9980*/  FFMA.FTZ R148, R148, R11.reuse, -R111.reuse ;  /* 0x0000000b94947223 */ /* 0x180fe2000001086f */
[-CC-:B------:R-:W-:Y:S01]  /*9990*/  FFMA.FTZ R122, R122, R11.reuse, -R111.reuse ;  /* 0x0000000b7a7a7223 */ /* 0x180fe2000001086f */
[-C--:B------:R-:W-:Y:S01]  /*99a0*/  FFMA.FTZ R150, R150, R11.reuse, -R111 ;  /* 0x0000000b96967223 */ /* 0x080fe2000001086f */
[----:B------:R-:W0:Y:S01]  /*99b0*/  MUFU.EX2 R159, R88 ;  /* 0x00000058009f7308 */ /* 0x000e220000000800 */
[----:B-1----:R-:W-:Y:S01]  /*99c0*/  FFMA.FTZ R6, R2, R6, R157 ;  /* 0x0000000602067223 */ /* 0x002fe2000001009d */
[-CC-:B------:R-:W-:Y:S01]  /*99d0*/  FFMA.FTZ R126, R126, R11.reuse, -R111.reuse ;  /* 0x0000000b7e7e7223 */ /* 0x180fe2000001086f */
[-CC-:B------:R-:W-:Y:S01]  /*99e0*/  FFMA.FTZ R196, R196, R11.reuse, -R111.reuse ;  /* 0x0000000bc4c47223 */ /* 0x180fe2000001086f */
[-CC-:B------:R-:W-:Y:S01]  /*99f0*/  FFMA.FTZ R130, R130, R11.reuse, -R111.reuse ;  /* 0x0000000b82827223 */ /* 0x180fe2000001086f */
[-CC-:B------:R-:W-:Y:S01]  /*9a00*/  FFMA.FTZ R198, R198, R11.reuse, -R111.reuse ;  /* 0x0000000bc6c67223 */ /* 0x180fe2000001086f */
[-CC-:B------:R-:W-:Y:S01]  /*9a10*/  FFMA.FTZ R134, R134, R11.reuse, -R111.reuse ;  /* 0x0000000b86867223 */ /* 0x180fe2000001086f */
[----:B------:R-:W-:Y:S01]  /*9a20*/  FFMA.FTZ R111, R200, R11, -R111 ;  /* 0x0000000bc86f7223 */ /* 0x000fe2000001086f */
        /* <DEDUP_REMOVED lines=11> */
[----:B0-----:R-:W-:-:S07]  /*9ae0*/  F2FP.F16.F32.PACK_AB R152, R144, R91 ;  /* 0x0000005b9098723e */ /* 0x001fce00000000ff */
        /* <DEDUP_REMOVED lines=21> */
[----:B0-----:R-:W-:Y:S01]  /*9c40*/  FADD.FTZ R6, R145, R6 ;  /* 0x0000000691067221 */ /* 0x001fe20000010000 */
[----:B------:R-:W-:Y:S02]  /*9c50*/  WARPGROUP.DEPBAR.LE gsb0, 0x0 ;  /* 0x00008000000079c5 */ /* 0x000fe40000010000 */
[----:B------:R-:W-:-:S04]  /*9c60*/  WARPGROUP.ARRIVE ;  /* 0x00000000000079c5 */ /* 0x000fc80000000000 */
[----:B------:R-:W-:Y:S01]  /*9c70*/  MUFU.EX2 R141, R122 ;  /* 0x0000007a008d7308 */ /* 0x000fe20000000800 */
[C---:B-1----:R-:W-:Y:S01]  /*9c80*/  FADD.FTZ R6, R194.reuse, R6 ;  /* 0x00000006c2067221 */ /* 0x042fe20000010000 */
[----:B------:R-:W-:Y:S02]  /*9c90*/  F2FP.F16.F32.PACK_AB R145, R194, R145 ;  /* 0x00000091c291723e */ /* 0x000fe400000000ff */
[----:B------:R-:W-:Y:S01]  /*9ca0*/  F2FP.F16.F32.PACK_AB R140, R112, R103 ;  /* 0x00000067708c723e */ /* 0x000fe200000000ff */
[----:B------:R-:W-:Y:S01]  /*9cb0*/  HGMMA.64x128x16.F32 R24, R136, gdesc[UR4].tnspB, R24, gsb0 ;  /* 0x41e0000488187df0 */ /* 0x000fe20008000818 */
[----:B--2---:R-:W-:Y:S01]  /*9cc0*/  FADD.FTZ R6, R147, R6 ;  /* 0x0000000693067221 */ /* 0x004fe20000010000 */
[----:B------:R-:W-:Y:S01]  /*9cd0*/  F2FP.F16.F32.PACK_AB R142, R116, R105 ;  /* 0x00000069748e723e */ /* 0x000fe200000000ff */
[----:B------:R0:W-:Y:S08]  /*9ce0*/  MUFU.EX2 R88, R150 ;  /* 0x0000009600587308 */ /* 0x0001f00000000800 */
[----:B------:R-:W-:Y:S01]  /*9cf0*/  MUFU.EX2 R143, R126 ;  /* 0x0000007e008f7308 */ /* 0x000fe20000000800 */
[----:B0-----:R-:W-:-:S07]  /*9d00*/  F2FP.F16.F32.PACK_AB R150, R106, R97 ;  /* 0x000000616a96723e */ /* 0x001fce00000000ff */
[----:B------:R-:W-:Y:S08]  /*9d10*/  MUFU.EX2 R196, R196 ;  /* 0x000000c400c47308 */ /* 0x000ff00000000800 */
[----:B------:R-:W-:Y:S08]  /*9d20*/  MUFU.EX2 R107, R107 ;  /* 0x0000006b006b7308 */ /* 0x000ff00000000800 */
[----:B------:R-:W0:Y:S08]  /*9d30*/  MUFU.EX2 R120, R120 ;  /* 0x0000007800787308 */ /* 0x000e300000000800 */
[----:B------:R-:W-:Y:S08]  /*9d40*/  MUFU.EX2 R198, R198 ;  /* 0x000000c600c67308 */ /* 0x000ff00000000800 */
[----:B------:R-:W-:Y:S08]  /*9d50*/  MUFU.EX2 R109, R132 ;  /* 0x00000084006d7308 */ /* 0x000ff00000000800 */
[----:B------:R-:W1:Y:S08]  /*9d60*/  MUFU.EX2 R124, R124 ;  /* 0x0000007c007c7308 */ /* 0x000e700000000800 */
[----:B------:R-:W-:Y:S01]  /*9d70*/  MUFU.EX2 R111, R111 ;  /* 0x0000006f006f7308 */ /* 0x000fe20000000800 */
[----:B------:R-:W-:-:S02]  /*9d80*/  WARPGROUP.DEPBAR.LE gsb0, 0x0 ;  /* 0x00008000000079c5 */ /* 0x000fc40000010000 */
[----:B------:R2:W-:Y:S05]  /*9d90*/  @!P1 SYNCS.ARRIVE.TRANS64.RED.A1T0 RZ, [R13+URZ], RZ ;  /* 0x000000ff0dff99a7 */ /* 0x0005ea000810043f */
[----:B------:R-:W-:Y:S01]  /*9da0*/  MUFU.EX2 R137, R130 ;  /* 0x0000008200897308 */ /* 0x000fe20000000800 */
[----:B0-----:R-:W-:Y:S02]  /*9db0*/  F2FP.F16.F32.PACK_AB R136, R120, R107 ;  /* 0x0000006b7888723e */ /* 0x001fe400000000ff */
[----:B-1----:R-:W-:Y:S01]  /*9dc0*/  F2FP.F16.F32.PACK_AB R138, R124, R109 ;  /* 0x0000006d7c8a723e */ /* 0x002fe200000000ff */
[----:B--2---:R-:W-:Y:S02]  /*9dd0*/  @!P1 VIADD R13, R14, 0x2a860 ;  /* 0x0002a8600e0d9836 */ /* 0x004fe40000000000 */
[----:B------:R-:W-:-:S02]  /*9de0*/  FADD.FTZ R14, R160, R7 ;  /* 0x00000007a00e7221 */ /* 0x000fc40000010000 */
[----:B------:R-:W-:Y:S01]  /*9df0*/  MUFU.EX2 R139, R134 ;  /* 0x00000086008b7308 */ /* 0x000fe20000000800 */
[----:B------:R-:W-:Y:S02]  /*9e00*/  IMAD.MOV.U32 R160, RZ, RZ, R9 ;  /* 0x000000ffffa07224 */ /* 0x000fe400078e0009 */
[----:B------:R-:W-:Y:S01]  /*9e10*/  FADD.FTZ R7, R89, R14 ;  /* 0x0000000e59077221 */ /* 0x000fe20000010000 */
[----:B------:R-:W-:-:S03]  /*9e20*/  @!P1 PRMT R13, RZ, 0x654, R13 ;  /* 0x00000654ff0d9816 */ /* 0x000fc6000000000d */
[----:B------:R-:W-:Y:S01]  /*9e30*/  FADD.FTZ R14, R162, R7 ;  /* 0x00000007a20e7221 */ /* 0x000fe20000010000 */
[----:B------:R0:W-:Y:S01]  /*9e40*/  @!P1 SYNCS.ARRIVE.TRANS64.RED.A1T0 RZ, [R13+URZ], RZ ;  /* 0x000000ff0dff99a7 */ /* 0x0001e2000810043f */
[C---:B------:R-:W-:Y:S01]  /*9e50*/  ISETP.GT.AND P1, PT, R10.reuse, R15, PT ;  /* 0x0000000f0a00720c */ /* 0x040fe20003f24270 */
[----:B------:R-:W-:Y:S02]  /*9e60*/  VIADD R10, R10, 0xffffffff ;  /* 0xffffffff0a0a7836 */ /* 0x000fe40000000000 */
[----:B------:R-:W-:-:S04]  /*9e70*/  FADD.FTZ R7, R91, R14 ;  /* 0x0000000e5b077221 */ /* 0x000fc80000010000 */
[----:B------:R-:W-:Y:S01]  /*9e80*/  FADD.FTZ R14, R144, R7 ;  /* 0x00000007900e7221 */ /* 0x000fe20000010000 */
[----:B0-----:R0:W1:Y:S01]  /*9e90*/  MUFU.EX2 R13, R148 ;  /* 0x00000094000d7308 */ /* 0x0010620000000800 */
[----:B------:R-:W-:Y:S02]  /*9ea0*/  F2FP.F16.F32.PACK_AB R144, R108, R99 ;  /* 0x000000636c90723e */ /* 0x000fe400000000ff */
[----:B------:R-:W-:-:S04]  /*9eb0*/  FADD.FTZ R7, R93, R14 ;  /* 0x0000000e5d077221 */ /* 0x000fc80000010000 */
[----:B------:R-:W-:Y:S01]  /*9ec0*/  FADD.FTZ R14, R146, R7 ;  /* 0x00000007920e7221 */ /* 0x000fe20000010000 */
[----:B------:R-:W-:Y:S02]  /*9ed0*/  F2FP.F16.F32.PACK_AB R146, R110, R101 ;  /* 0x000000656e92723e */ /* 0x000fe400000000ff */
[----:B0-----:R-:W-:Y:S01]  /*9ee0*/  F2FP.F16.F32.PACK_AB R148, R176, R95 ;  /* 0x0000005fb094723e */ /* 0x001fe200000000ff */
[----:B------:R-:W-:-:S04]  /*9ef0*/  FADD.FTZ R7, R95, R14 ;  /* 0x0000000e5f077221 */ /* 0x000fc80000010000 */
[----:B------:R-:W-:Y:S01]  /*9f00*/  FADD.FTZ R14, R176, R7 ;  /* 0x00000007b00e7221 */ /* 0x000fe20000010000 */
[C---:B-1----:R-:W-:Y:S01]  /*9f10*/  FADD.FTZ R6, R13.reuse, R6 ;  /* 0x000000060d067221 */ /* 0x042fe20000010000 */
[----:B------:R-:W-:Y:S02]  /*9f20*/  F2FP.F16.F32.PACK_AB R147, R13, R147 ;  /* 0x000000930d93723e */ /* 0x000fe400000000ff */
[----:B------:R-:W-:Y:S01]  /*9f30*/  FADD.FTZ R7, R97, R14 ;  /* 0x0000000e61077221 */ /* 0x000fe20000010000 */
[----:B------:R-:W-:Y:S02]  /*9f40*/  IMAD.MOV.U32 R13, RZ, RZ, R8 ;  /* 0x000000ffff0d7224 */ /* 0x000fe400078e0008 */
[----:B------:R-:W-:Y:S01]  /*9f50*/  FADD.FTZ R6, R141, R6 ;  /* 0x000000068d067221 */ /* 0x000fe20000010000 */
[----:B------:R-:W-:Y:S01]  /*9f60*/  F2FP.F16.F32.PACK_AB R141, R88, R141 ;  /* 0x0000008d588d723e */ /* 0x000fe200000000ff */
[----:B------:R-:W-:Y:S02]  /*9f70*/  FADD.FTZ R14, R106, R7 ;  /* 0x000000076a0e7221 */ /* 0x000fe40000010000 */
[----:B------:R-:W-:-:S02]  /*9f80*/  FADD.FTZ R6, R88, R6 ;  /* 0x0000000658067221 */ /* 0x000fc40000010000 */
[----:B------:R-:W-:Y:S02]  /*9f90*/  FADD.FTZ R7, R99, R14 ;  /* 0x0000000e63077221 */ /* 0x000fe40000010000 */
[----:B------:R-:W-:Y:S01]  /*9fa0*/  FADD.FTZ R6, R143, R6 ;  /* 0x000000068f067221 */ /* 0x000fe20000010000 */
[----:B------:R-:W-:Y:S01]  /*9fb0*/  F2FP.F16.F32.PACK_AB R143, R196, R143 ;  /* 0x0000008fc48f723e */ /* 0x000fe200000000ff */
[----:B------:R-:W-:Y:S02]  /*9fc0*/  FADD.FTZ R14, R108, R7 ;  /* 0x000000076c0e7221 */ /* 0x000fe40000010000 */
[----:B------:R-:W-:Y:S02]  /*9fd0*/  FADD.FTZ R6, R196, R6 ;  /* 0x00000006c4067221 */ /* 0x000fe40000010000 */
[----:B------:R-:W-:Y:S02]  /*9fe0*/  FADD.FTZ R7, R101, R14 ;  /* 0x0000000e65077221 */ /* 0x000fe40000010000 */
[----:B------:R-:W-:Y:S01]  /*9ff0*/  FADD.FTZ R6, R137, R6 ;  /* 0x0000000689067221 */ /* 0x000fe20000010000 */
[----:B------:R-:W-:Y:S01]  /*a000*/  F2FP.F16.F32.PACK_AB R137, R198, R137 ;  /* 0x00000089c689723e */ /* 0x000fe200000000ff */
[----:B------:R-:W-:-:S02]  /*a010*/  FADD.FTZ R14, R110, R7 ;  /* 0x000000076e0e7221 */ /* 0x000fc40000010000 */
[----:B------:R-:W-:Y:S02]  /*a020*/  FADD.FTZ R6, R198, R6 ;  /* 0x00000006c6067221 */ /* 0x000fe40000010000 */
[----:B------:R-:W-:Y:S02]  /*a030*/  FADD.FTZ R7, R103, R14 ;  /* 0x0000000e67077221 */ /* 0x000fe40000010000 */
[----:B------:R-:W-:Y:S01]  /*a040*/  FADD.FTZ R6, R139, R6 ;  /* 0x000000068b067221 */ /* 0x000fe20000010000 */
[C---:B------:R-:W-:Y:S01]  /*a050*/  F2FP.F16.F32.PACK_AB R139, R111.reuse, R139 ;  /* 0x0000008b6f8b723e */ /* 0x040fe200000000ff */
[----:B------:R-:W-:Y:S02]  /*a060*/  FADD.FTZ R14, R112, R7 ;  /* 0x00000007700e7221 */ /* 0x000fe40000010000 */
[----:B------:R-:W-:Y:S02]  /*a070*/  FADD.FTZ R6, R111, R6 ;  /* 0x000000066f067221 */ /* 0x000fe40000010000 */
[----:B------:R-:W-:-:S04]  /*a080*/  FADD.FTZ R7, R105, R14 ;  /* 0x0000000e69077221 */ /* 0x000fc80000010000 */
[----:B------:R-:W-:-:S04]  /*a090*/  FADD.FTZ R14, R116, R7 ;  /* 0x00000007740e7221 */ /* 0x000fc80000010000 */
[----:B------:R-:W-:-:S04]  /*a0a0*/  FADD.FTZ R7, R107, R14 ;  /* 0x0000000e6b077221 */ /* 0x000fc80000010000 */
[----:B------:R-:W-:-:S04]  /*a0b0*/  FADD.FTZ R14, R120, R7 ;  /* 0x00000007780e7221 */ /* 0x000fc80000010000 */
[----:B------:R-:W-:-:S04]  /*a0c0*/  FADD.FTZ R7, R109, R14 ;  /* 0x0000000e6d077221 */ /* 0x000fc80000010000 */
[----:B------:R-:W-:Y:S01]  /*a0d0*/  FADD.FTZ R7, R124, R7 ;  /* 0x000000077c077221 */ /* 0x000fe20000010000 */
[----:B------:R-:W-:Y:S06]  /*a0e0*/  @P1 BRA `(.L_x_1110) ;  /* 0xffffffdc00781947 */ /* 0x000fec000383ffff */
.L_x_1101:
[----:B------:R-:W-:-:S13]  /*a0f0*/  ISETP.GE.AND P1, PT, R10, R23, PT ;  /* 0x000000170a00720c */ /* 0x000fda0003f26270 */
[----:B------:R-:W-:Y:S05]  /*a100*/  @!P1 BRA `(.L_x_1111) ;  /* 0x0000003000f09947 */ /* 0x000fea0003800000 */
[----:B------:R-:W-:Y:S01]  /*a110*/  IMAD.IADD R20, R16, 0x1, -R17 ;  /* 0x0000000110147824 */ /* 0x000fe200078e0a11 */
[----:B------:R-:W-:Y:S01]  /*a120*/  UMOV UR38, UR36 ;  /* 0x0000002400267c82 */ /* 0x000fe20008000000 */
[----:B------:R-:W-:Y:S01]  /*a130*/  IMAD.MOV.U32 R13, RZ, RZ, R8 ;  /* 0x000000ffff0d7224 */ /* 0x000fe200078e0008 */
[----:B------:R-:W-:Y:S01]  /*a140*/  UMOV UR4, UR37 ;  /* 0x0000002500047c82 */ /* 0x000fe20008000000 */
[----:B------:R-:W-:Y:S01]  /*a150*/  IMAD.MOV.U32 R14, RZ, RZ, R9 ;  /* 0x000000ffff0e7224 */ /* 0x000fe200078e0009 */
[----:B------:R-:W-:Y:S01]  /*a160*/  IADD3 R161, R20, 0x8, R3 ;  /* 0x0000000814a17810 */ /* 0x000fe20007ffe003 */
[----:B------:R-:W-:Y:S01]  /*a170*/  IMAD.IADD R15, R3, 0x1, R20 ;  /* 0x00000001030f7824 */ /* 0x000fe200078e0214 */
[----:B------:R-:W-:Y:S01]  /*a180*/  ULDC UR51, c[0x0][0x9e4] ;  /* 0x0002790000337ab9 */ /* 0x000fe20000000800 */
[----:B------:R-:W-:Y:S01]  /*a190*/  ULDC UR5, c[0x0][0x9d8] ;  /* 0x0002760000057ab9 */ /* 0x000fe20000000800 */
[----:B------:R-:W-:Y:S01]  /*a1a0*/  LOP3.LUT R21, RZ, R161, RZ, 0x33, !PT ;  /* 0x000000a1ff157212 */ /* 0x000fe200078e33ff */
[----:B------:R-:W-:-:S06]  /*a1b0*/  ULDC UR54, c[0x0][0x9e0] ;  /* 0x0002780000367ab9 */ /* 0x000fcc0000000800 */
.L_x_1128:
[----:B------:R-:W-:-:S04]  /*a1c0*/  UIADD3 UR6, UR4, 0x1, URZ ;  /* 0x0000000104067890 */ /* 0x000fc8000fffe03f */
[----:B------:R-:W-:-:S04]  /*a1d0*/  UISETP.NE.AND UP0, UPT, UR6, 0x2, UPT ;  /* 0x000000020600788c */ /* 0x000fc8000bf05270 */
[----:B------:R-:W-:Y:S02]  /*a1e0*/  USEL UR36, URZ, 0x1, UP0 ;  /* 0x000000013f247887 */ /* 0x000fe40008000000 */
[----:B------:R-:W-:Y:S02]  /*a1f0*/  USEL UR37, UR6, URZ, UP0 ;  /* 0x0000003f06257287 */ /* 0x000fe40008000000 */
[----:B------:R-:W-:Y:S01]  /*a200*/  ULOP3.LUT UR36, UR38, UR36, URZ, 0x3c, !UPT ;  /* 0x0000002426247292 */ /* 0x000fe2000f8e3c3f */
[----:B------:R-:W-:Y:S11]  /*a210*/  @!P0 BRA `(.L_x_1112) ;  /* 0x0000000000048947 */ /* 0x000ff60003800000 */
[----:B------:R-:W-:Y:S01]  /*a220*/  BPT.TRAP 0x1 ;  /* 0x000000040000795c */ /* 0x000fe20000300000 */
.L_x_1112:
[----:B------:R-:W-:Y:S01]  /*a230*/  ULEA UR6, UR37, UR39, 0x3 ;  /* 0x0000002725067291 */ /* 0x000fe2000f8e183f */
[----:B------:R-:W-:-:S05]  /*a240*/  IMAD.U32 R8, RZ, RZ, UR36 ;  /* 0x00000024ff087e24 */ /* 0x000fca000f8e00ff */
[----:B------:R-:W-:-:S04]  /*a250*/  SHF.L.U32 R8, R8, 0x1f, RZ ;  /* 0x0000001f08087819 */ /* 0x000fc800000006ff */
[----:B------:R0:W1:Y:S01]  /*a260*/  SYNCS.PHASECHK.TRANS64.TRYWAIT P1, [UR6+0x2a830], R8 ;  /* 0x02a83008ff0075a7 */ /* 0x0000620008020146 */
[----:B------:R-:W-:Y:S05]  /*a270*/  @!P0 BRA `(.L_x_1113) ;  /* 0x0000000000048947 */ /* 0x000fea0003800000 */
[----:B------:R-:W-:Y:S01]  /*a280*/  BPT.TRAP 0x1 ;  /* 0x000000040000795c */ /* 0x000fe20000300000 */
.L_x_1113:
[----:B-1----:R-:W-:Y:S05]  /*a290*/  @P1 BRA `(.L_x_1114) ;  /* 0x0000000000081947 */ /* 0x002fea0003800000 */
[----:B------:R-:W1:Y:S02]  /*a2a0*/  SYNCS.PHASECHK.TRANS64.TRYWAIT P1, [UR6+0x2a830], R8 ;  /* 0x02a83008ff0075a7 */ /* 0x000e640008020146 */
[----:B-1----:R-:W-:Y:S05]  /*a2b0*/  @!P1 BRA `(.L_x_1115) ;  /* 0x000000b400609947 */ /* 0x002fea0003800000 */
.L_x_1114:
        /* <DEDUP_REMOVED lines=135> */
.L_x_1116:
[----:B------:R-:W-:Y:S01]  /*ab30*/  ULEA UR11, UR4, UR39, 0x3 ;  /* 0x00000027040b7291 */ /* 0x000fe2000f8e183f */
[----:B------:R-:W-:-:S05]  /*ab40*/  IMAD.U32 R0, RZ, RZ, UR38 ;  /* 0x00000026ff007e24 */ /* 0x000fca000f8e00ff */
[----:B------:R-:W-:-:S04]  /*ab50*/  SHF.L.U32 R0, R0, 0x1f, RZ ;  /* 0x0000001f00007819 */ /* 0x000fc800000006ff */
[----:B------:R2:W3:Y:S01]  /*ab60*/  SYNCS.PHASECHK.TRANS64.TRYWAIT P1, [UR11+0x2a850], R0 ;  /* 0x02a85000ff0075a7 */ /* 0x0004e2000802014b */
[----:B------:R-:W-:Y:S05]  /*ab70*/  @!P0 BRA `(.L_x_1117) ;  /* 0x0000000000048947 */ /* 0x000fea0003800000 */
[----:B------:R-:W-:Y:S01]  /*ab80*/  BPT.TRAP 0x1 ;  /* 0x000000040000795c */ /* 0x000fe20000300000 */
.L_x_1117:
[----:B---3--:R-:W-:Y:S05]  /*ab90*/  @P1 BRA `(.L_x_1118) ;  /* 0x0000000000081947 */ /* 0x008fea0003800000 */
[----:B------:R-:W3:Y:S02]  /*aba0*/  SYNCS.PHASECHK.TRANS64.TRYWAIT P1, [UR11+0x2a850], R0 ;  /* 0x02a85000ff0075a7 */ /* 0x000ee4000802014b */
[----:B---3--:R-:W-:Y:S05]  /*abb0*/  @!P1 BRA `(.L_x_1119) ;  /* 0x000000ac00389947 */ /* 0x008fea0003800000 */
.L_x_1118:
[----:B------:R-:W-:Y:S01]  /*abc0*/  UIADD3 UR7, UR39, 0x400, URZ ;  /* 0x0000040027077890 */ /* 0x000fe2000fffe03f */
[----:B------:R-:W-:Y:S01]  /*abd0*/  WARPGROUP.ARRIVE ;  /* 0x00000000000079c5 */ /* 0x000fe20000000000 */
[----:B------:R-:W-:-:S05]  /*abe0*/  UMOV UR15, 0x40000040 ;  /* 0x40000040000f7882 */ /* 0x000fca0000000000 */
[----:B------:R-:W3:Y:S01]  /*abf0*/  S2R R163, SR_TID.X ;  /* 0x0000000000a37919 */ /* 0x000ee20000002100 */
[----:B------:R-:W-:Y:S01]  /*ac00*/  USHF.R.U32.HI UR7, URZ, 0x4, UR7 ;  /* 0x000000043f077899 */ /* 0x000fe20008011607 */
[----:B------:R-:W-:Y:S01]  /*ac10*/  FMUL.FTZ R160, R101, UR5 ;  /* 0x0000000565a07c20 */ /* 0x000fe20008410000 */
[----:B------:R-:W-:Y:S02]  /*ac20*/  IMAD.U32 R101, RZ, RZ, UR6 ;  /* 0x00000006ff657e24 */ /* 0x000fe4000f8e00ff */
[----:B-12---:R-:W-:Y:S01]  /*ac30*/  FMUL.FTZ R0, R90, UR5 ;  /* 0x000000055a007c20 */ /* 0x006fe20008410000 */
[----:B------:R-:W-:Y:S01]  /*ac40*/  ULOP3.LUT UR7, UR7, 0x3fff, URZ, 0xc0, !UPT ;  /* 0x00003fff07077892 */ /* 0x000fe2000f8ec03f */
[----:B------:R-:W-:Y:S01]  /*ac50*/  FMUL.FTZ R90, R103, UR5 ;  /* 0x00000005675a7c20 */ /* 0x000fe20008410000 */
[----:B------:R-:W-:Y:S01]  /*ac60*/  FMUL.FTZ R103, R119, UR5 ;  /* 0x0000000577677c20 */ /* 0x000fe20008410000 */
[----:B------:R-:W-:Y:S01]  /*ac70*/  IMAD R119, R10, -0x60, RZ ;  /* 0xffffffa00a777824 */ /* 0x000fe200078e02ff */
[----:B------:R-:W-:Y:S01]  /*ac80*/  ULOP3.LUT UR7, UR7, 0x3000000, URZ, 0xfc, !UPT ;  /* 0x0300000007077892 */ /* 0x000fe2000f8efc3f */
[----:B0-----:R-:W-:Y:S01]  /*ac90*/  FMUL.FTZ R8, R88, UR5 ;  /* 0x0000000558087c20 */ /* 0x001fe20008410000 */
[----:B------:R-:W-:Y:S01]  /*aca0*/  FMUL.FTZ R2, R91, UR5 ;  /* 0x000000055b027c20 */ /* 0x000fe20008410000 */
[----:B------:R-:W-:Y:S01]  /*acb0*/  FMUL.FTZ R9, R94, UR5 ;  /* 0x000000055e097c20 */ /* 0x000fe20008410000 */
[----:B------:R-:W-:Y:S01]  /*acc0*/  UIMAD UR4, UR4, 0x600, UR7 ;  /* 0x00000600040478a4 */ /* 0x000fe2000f8e0207 */
[----:B------:R-:W-:Y:S01]  /*acd0*/  FMUL.FTZ R11, R95, UR5 ;  /* 0x000000055f0b7c20 */ /* 0x000fe20008410000 */
        /* <DEDUP_REMOVED lines=30> */
[----:B------:R-:W-:Y:S01]  /*aec0*/  @!P1 VIADD R101, R101, 0x2a840 ;  /* 0x0002a84065659836 */ /* 0x000fe20000000000 */
[----:B------:R-:W0:Y:S01]  /*aed0*/  MUFU.TANH R8, R8 ;  /* 0x0000000800087308 */ /* 0x000e220000002400 */
[----:B------:R-:W-:-:S07]  /*aee0*/  FMUL.FTZ R124, R124, UR5 ;  /* 0x000000057c7c7c20 */ /* 0x000fce0008410000 */
[----:B------:R-:W1:Y:S08]  /*aef0*/  MUFU.TANH R0, R0 ;  /* 0x0000000000007308 */ /* 0x000e700000002400 */
        /* <DEDUP_REMOVED lines=17> */
[----:B------:R-:W-:Y:S02]  /*b010*/  IADD3 R104, R119, 0x1, R16 ;  /* 0x0000000177687810 */ /* 0x000fe40007ffe010 */
[----:B------:R-:W0:Y:S01]  /*b020*/  MUFU.TANH R94, R94 ;  /* 0x0000005e005e7308 */ /* 0x000e220000002400 */
[----:B------:R-:W-:Y:S01]  /*b030*/  HGMMA.64x128x16.F32 R24, R152, gdesc[UR12].tnspB, R24, gsb0 ;  /* 0x41e0000c98187df0 */ /* 0x000fe20008000818 */
[----:B------:R-:W-:Y:S01]  /*b040*/  UMOV UR14, UR10 ;  /* 0x0000000a000e7c82 */ /* 0x000fe20008000000 */
[----:B------:R-:W-:Y:S01]  /*b050*/  UMOV UR15, 0x40000040 ;  /* 0x40000040000f7882 */ /* 0x000fe20000000000 */
[----:B------:R-:W-:Y:S01]  /*b060*/  UIADD3 UR10, UR4, 0x180, URZ ;  /* 0x00000180040a7890 */ /* 0x000fe2000fffe03f */
[----:B------:R-:W-:-:S03]  /*b070*/  IMAD.IADD R105, R104, 0x1, -R17 ;  /* 0x0000000168697824 */ /* 0x000fc600078e0a11 */
[----:B------:R-:W0:Y:S01]  /*b080*/  MUFU.TANH R158, R158 ;  /* 0x0000009e009e7308 */ /* 0x000e220000002400 */
[----:B------:R-:W-:-:S07]  /*b090*/  IMAD R105, R18, -0x2, R105 ;  /* 0xfffffffe12697824 */ /* 0x000fce00078e0269 */
        /* <DEDUP_REMOVED lines=18> */
[----:B------:R-:W-:-:S04]  /*b1c0*/  FMUL.FTZ R154, R130, UR5 ;  /* 0x00000005829a7c20 */ /* 0x000fc80008410000 */
[----:B------:R-:W-:Y:S01]  /*b1d0*/  HGMMA.64x128x16.F32 R24, R148, gdesc[UR12].tnspB, R24, gsb0 ;  /* 0x41e0000c94187df0 */ /* 0x000fe20008000818 */
[----:B------:R-:W-:Y:S01]  /*b1e0*/  UMOV UR14, UR10 ;  /* 0x0000000a000e7c82 */ /* 0x000fe20008000000 */
[----:B------:R-:W-:Y:S01]  /*b1f0*/  UMOV UR15, 0x40000040 ;  /* 0x40000040000f7882 */ /* 0x000fe20000000000 */
[----:B------:R-:W-:Y:S01]  /*b200*/  UIADD3 UR10, UR4, 0x200, URZ ;  /* 0x00000200040a7890 */ /* 0x000fe2000fffe03f */
[----:B------:R-:W0:Y:S01]  /*b210*/  MUFU.TANH R152, R152 ;  /* 0x0000009800987308 */ /* 0x000e220000002400 */
[----:B------:R-:W-:-:S07]  /*b220*/  UIADD3 UR4, UR4, 0x280, URZ ;  /* 0x0000028004047890 */ /* 0x000fce000fffe03f */
[----:B------:R-:W0:Y:S01]  /*b230*/  MUFU.TANH R154, R154 ;  /* 0x0000009a009a7308 */ /* 0x000e220000002400 */
[----:B------:R-:W-:Y:S02]  /*b240*/  WARPGROUP.DEPBAR.LE gsb0, 0x0 ;  /* 0x00008000000079c5 */ /* 0x000fe40000010000 */
[----:B------:R-:W-:Y:S01]  /*b250*/  WARPGROUP.ARRIVE ;  /* 0x00000000000079c5 */ /* 0x000fe20000000000 */
[----:B------:R-:W-:Y:S01]  /*b260*/  FMUL.FTZ R148, R123, UR5 ;  /* 0x000000057b947c20 */ /* 0x000fe20008410000 */
[----:B------:R-:W-:Y:S01]  /*b270*/  FMUL.FTZ R150, R126, UR5 ;  /* 0x000000057e967c20 */ /* 0x000fe20008410000 */
[----:B------:R-:W-:Y:S02]  /*b280*/  VIADD R126, R105, UR50 ;  /* 0x00000032697e7c36 */ /* 0x000fe40008000000 */
[----:B------:R-:W-:Y:S01]  /*b290*/  IMAD R123, R18, -0x2, R119 ;  /* 0xfffffffe127b7824 */ /* 0x000fe200078e0277 */
[----:B------:R-:W-:Y:S01]  /*b2a0*/  HGMMA.64x128x16.F32 R24, R144, gdesc[UR12].tnspB, R24, gsb0 ;  /* 0x41e0000c90187df0 */ /* 0x000fe20008000818 */
[----:B------:R-:W-:Y:S01]  /*b2b0*/  UMOV UR14, UR10 ;  /* 0x0000000a000e7c82 */ /* 0x000fe20008000000 */
[----:B------:R-:W-:Y:S01]  /*b2c0*/  UMOV UR15, 0x40000040 ;  /* 0x40000040000f7882 */ /* 0x000fe20000000000 */
[----:B------:R-:W0:Y:S01]  /*b2d0*/  MUFU.TANH R148, R148 ;  /* 0x0000009400947308 */ /* 0x000e220000002400 */
[----:B------:R-:W-:-:S07]  /*b2e0*/  IMAD.IADD R111, R3, 0x1, R126 ;  /* 0x00000001036f7824 */ /* 0x000fce00078e027e */
[----:B------:R-:W0:Y:S01]  /*b2f0*/  MUFU.TANH R150, R150 ;  /* 0x0000009600967308 */ /* 0x000e220000002400 */
        /* <DEDUP_REMOVED lines=8> */
[----:B------:R-:W-:Y:S01]  /*b380*/  UMOV UR14, UR4 ;  /* 0x00000004000e7c82 */ /* 0x000fe20008000000 */
[----:B------:R-:W-:Y:S01]  /*b390*/  UMOV UR15, 0x40000040 ;  /* 0x40000040000f7882 */ /* 0x000fe20000000000 */
[----:B------:R-:W-:Y:S01]  /*b3a0*/  FMUL.FTZ R107, R112, UR5 ;  /* 0x00000005706b7c20 */ /* 0x000fe20008410000 */
[----:B------:R-:W-:Y:S01]  /*b3b0*/  FMUL.FTZ R146, R122, UR5 ;  /* 0x000000057a927c20 */ /* 0x000fe20008410000 */
[----:B------:R-:W0:Y:S08]  /*b3c0*/  MUFU.TANH R144, R144 ;  /* 0x0000009000907308 */ /* 0x000e300000002400 */
[----:B------:R-:W0:Y:S08]  /*b3d0*/  MUFU.TANH R145, R145 ;  /* 0x0000009100917308 */ /* 0x000e300000002400 */
[----:B------:R-:W0:Y:S08]  /*b3e0*/  MUFU.TANH R89, R89 ;  /* 0x0000005900597308 */ /* 0x000e300000002400 */
[----:B------:R-:W0:Y:S08]  /*b3f0*/  MUFU.TANH R92, R92 ;  /* 0x0000005c005c7308 */ /* 0x000e300000002400 */
[----:B------:R-:W0:Y:S08]  /*b400*/  MUFU.TANH R107, R107 ;  /* 0x0000006b006b7308 */ /* 0x000e300000002400 */
[----:B------:R-:W0:Y:S08]  /*b410*/  MUFU.TANH R146, R146 ;  /* 0x0000009200927308 */ /* 0x000e300000002400 */
[----:B------:R-:W0:Y:S08]  /*b420*/  MUFU.TANH R101, R134 ;  /* 0x0000008600657308 */ /* 0x000e300000002400 */
[----:B------:R5:W0:Y:S02]  /*b430*/  MUFU.TANH R112, R124 ;  /* 0x0000007c00707308 */ /* 0x000a240000002400 */
[----:B-----5:R-:W-:-:S04]  /*b440*/  VIADD R124, R105, UR54 ;  /* 0x00000036697c7c36 */ /* 0x020fc80008000000 */
[----:B------:R-:W-:Y:S01]  /*b450*/  IMAD.IADD R109, R3, 0x1, R124 ;  /* 0x00000001036d7824 */ /* 0x000fe200078e027c */
[----:B------:R-:W-:Y:S02]  /*b460*/  WARPGROUP.DEPBAR.LE gsb0, 0x0 ;  /* 0x00008000000079c5 */ /* 0x000fe40000010000 */
[----:B------:R-:W-:Y:S01]  /*b470*/  WARPGROUP.ARRIVE ;  /* 0x00000000000079c5 */ /* 0x000fe20000000000 */
[----:B------:R-:W-:Y:S01]  /*b480*/  FMUL.FTZ R142, R108, UR5 ;  /* 0x000000056c8e7c20 */ /* 0x000fe20008410000 */
[----:B------:R-:W-:Y:S01]  /*b490*/  FMUL.FTZ R108, R113, UR5 ;  /* 0x00000005716c7c20 */ /* 0x000fe20008410000 */
[----:B------:R-:W-:-:S03]  /*b4a0*/  FMUL.FTZ R140, R118, UR5 ;  /* 0x00000005768c7c20 */ /* 0x000fc60008410000 */
[----:B------:R-:W-:Y:S01]  /*b4b0*/  HGMMA.64x128x16.F32 R24, R136, gdesc[UR12].tnspB, R24, gsb0 ;  /* 0x41e0000c88187df0 */ /* 0x000fe20008000818 */
[----:B------:R-:W0:Y:S08]  /*b4c0*/  MUFU.TANH R142, R142 ;  /* 0x0000008e008e7308 */ /* 0x000e300000002400 */
[----:B------:R-:W0:Y:S08]  /*b4d0*/  MUFU.TANH R108, R108 ;  /* 0x0000006c006c7308 */ /* 0x000e300000002400 */
[----:B------:R-:W0:Y:S01]  /*b4e0*/  MUFU.TANH R140, R140 ;  /* 0x0000008c008c7308 */ /* 0x000e220000002400 */
[----:B------:R-:W-:-:S02]  /*b4f0*/  WARPGROUP.DEPBAR.LE gsb0, 0x0 ;  /* 0x00008000000079c5 */ /* 0x000fc40000010000 */
[----:B------:R5:W-:Y:S01]  /*b500*/  @!P1 SYNCS.ARRIVE.TRANS64.RED.A1T0 RZ, [R102+URZ], RZ ;  /* 0x000000ff66ff99a7 */ /* 0x000be2000810043f */
[----:B------:R-:W-:Y:S01]  /*b510*/  ISETP.GE.AND P1, PT, R12, 0x1, PT ;  /* 0x000000010c00780c */ /* 0x000fe20003f26270 */
[----:B-----5:R-:W-:-:S06]  /*b520*/  FMUL.FTZ R102, R135, UR5 ;  /* 0x0000000587667c20 */ /* 0x020fcc0008410000 */
[----:B------:R-:W0:Y:S06]  /*b530*/  MUFU.TANH R102, R102 ;  /* 0x0000006600667308 */ /* 0x000e2c0000002400 */
[----:B-1234-:R-:W-:Y:S05]  /*b540*/  @!P1 BRA `(.L_x_1120) ;  /* 0x0000000000589947 */ /* 0x01efea0003800000 */
[----:B------:R-:W-:Y:S01]  /*b550*/  ISETP.GT.AND P1, PT, R15, -0x1, PT ;  /* 0xffffffff0f00780c */ /* 0x000fe20003f24270 */
[----:B------:R-:W-:-:S12]  /*b560*/  BSSY B0, `(.L_x_1121) ;  /* 0x0000011000007945 */ /* 0x000fd80003800000 */
[----:B------:R-:W-:Y:S05]  /*b570*/  @P1 BRA `(.L_x_1122) ;  /* 0x0000000000241947 */ /* 0x000fea0003800000 */
[----:B------:R-:W-:Y:S01]  /*b580*/  IMAD.U32 R118, RZ, RZ, UR51 ;  /* 0x00000033ff767e24 */ /* 0x000fe2000f8e00ff */
[----:B------:R-:W-:-:S04]  /*b590*/  IADD3 R110, R3, R16, -R17 ;  /* 0x00000010036e7210 */ /* 0x000fc80007ffe811 */
[----:B------:R-:W-:Y:S02]  /*b5a0*/  ISETP.NE.AND P1, PT, R118, 0x1, PT ;  /* 0x000000017600780c */ /* 0x000fe40003f25270 */
[----:B------:R-:W-:-:S11]  /*b5b0*/  LOP3.LUT R113, RZ, R110, RZ, 0x33, !PT ;  /* 0x0000006eff717212 */ /* 0x000fd600078e33ff */
[----:B------:R-:W1:Y:S02]  /*b5c0*/  @P1 LDC.64 R104, c[0x0][0x9e8] ;  /* 0x00027a00ff681b82 */ /* 0x000e640000000a00 */
[----:B-1----:R-:W-:-:S05]  /*b5d0*/  @P1 IMAD.HI.U32 R104, R113, R104, RZ ;  /* 0x0000006871681227 */ /* 0x002fca00078e00ff */
[----:B------:R-:W-:-:S04]  /*b5e0*/  @P1 SHF.R.U32.HI R113, RZ, R105, R104 ;  /* 0x00000069ff711219 */ /* 0x000fc80000011668 */
[----:B------:R-:W-:Y:S01]  /*b5f0*/  LOP3.LUT R104, RZ, R113, RZ, 0x33, !PT ;  /* 0x00000071ff687212 */ /* 0x000fe200078e33ff */
[----:B------:R-:W-:Y:S06]  /*b600*/  BRA `(.L_x_1123) ;  /* 0x0000000000187947 */ /* 0x000fec0003800000 */
.L_x_1122:
[----:B------:R-:W-:-:S05]  /*b610*/  IMAD.U32 R118, RZ, RZ, UR51 ;  /* 0x00000033ff767e24 */ /* 0x000fca000f8e00ff */
[----:B------:R-:W-:-:S13]  /*b620*/  ISETP.NE.AND P1, PT, R118, 0x1, PT ;  /* 0x000000017600780c */ /* 0x000fda0003f25270 */
[----:B------:R-:W1:Y:S02]  /*b630*/  @P1 LDC.64 R104, c[0x0][0x9e8] ;  /* 0x00027a00ff681b82 */ /* 0x000e640000000a00 */
[----:B-1----:R-:W-:-:S04]  /*b640*/  @P1 IMAD.HI.U32 R110, R15, R104, RZ ;  /* 0x000000680f6e1227 */ /* 0x002fc800078e00ff */
[----:B------:R-:W-:Y:S01]  /*b650*/  IMAD.MOV.U32 R104, RZ, RZ, R15 ;  /* 0x000000ffff687224 */ /* 0x000fe200078e000f */
[----:B------:R-:W-:-:S07]  /*b660*/  @P1 SHF.R.U32.HI R104, RZ, R105, R110 ;  /* 0x00000069ff681219 */ /* 0x000fce000001166e */
.L_x_1123:
[----:B------:R-:W-:Y:S05]  /*b670*/  BSYNC B0 ;  /* 0x0000000000007941 */ /* 0x000fea0003800000 */
.L_x_1121:
[----:B------:R-:W-:-:S05]  /*b680*/  IMAD R104, R104, R118, R123 ;  /* 0x0000007668687224 */ /* 0x000fca00078e027b */
[----:B------:R-:W-:Y:S02]  /*b690*/  VIADDMNMX R109, R104, R118, R109, PT ;  /* 0x00000076686d7246 */ /* 0x000fe4000380016d */
[----:B------:R-:W-:-:S07]  /*b6a0*/  VIMNMX R111, R111, R104, !PT ;  /* 0x000000686f6f7248 */ /* 0x000fce0007fe0100 */
.L_x_1120:
        /* <DEDUP_REMOVED lines=111> */
[----:B------:R-:W-:Y:S02]  /*bda0*/  ISETP.GE.AND P6, PT, R119, 0x5a, PT ;  /* 0x0000005a7700780c */ /* 0x000fe40003fc6270 */
[----:B------:R-:W-:Y:S02]  /*bdb0*/  IADD3 R8, R124, 0x8, R3 ;  /* 0x000000087c087810 */ /* 0x000fe40007ffe003 */
[----:B------:R-:W-:Y:S02]  /*bdc0*/  P2R R115, PR, RZ, 0x40 ;  /* 0x00000040ff737803 */ /* 0x000fe40000000000 */
[----:B------:R-:W-:-:S04]  /*bdd0*/  ISETP.GT.AND P6, PT, R111, 0x59, !P6 ;  /* 0x000000596f00780c */ /* 0x000fc800077c4270 */
[----:B------:R-:W-:-:S04]  /*bde0*/  ISETP.LT.OR P6, PT, R109, 0x5a, P6 ;  /* 0x0000005a6d00780c */ /* 0x000fc800037c1670 */
[----:B------:R-:W-:Y:S02]  /*bdf0*/  FSEL R106, R133, -INF , !P6 ;  /* 0xff800000856a7808 */ /* 0x000fe40007000000 */
[----:B------:R-:W-:-:S13]  /*be00*/  ISETP.GE.AND P6, PT, R12, 0x1, PT ;  /* 0x000000010c00780c */ /* 0x000fda0003fc6270 */
        /* <DEDUP_REMOVED lines=12> */
.L_x_1126:
[----:B------:R-:W-:Y:S02]  /*bed0*/  IMAD.U32 R124, RZ, RZ, UR51 ;  /* 0x00000033ff7c7e24 */ /* 0x000fe4000f8e00ff */
[----:B------:R-:W-:-:S03]  /*bee0*/  IMAD.MOV.U32 R97, RZ, RZ, R161 ;  /* 0x000000ffff617224 */ /* 0x000fc600078e00a1 */
[----:B------:R-:W-:-:S13]  /*bef0*/  ISETP.NE.AND P6, PT, R124, 0x1, PT ;  /* 0x000000017c00780c */ /* 0x000fda0003fc5270 */
[----:B------:R-:W0:Y:S02]  /*bf00*/  @P6 LDC.64 R120, c[0x0][0x9e8] ;  /* 0x00027a00ff786b82 */ /* 0x000e240000000a00 */
[----:B0-----:R-:W-:-:S05]  /*bf10*/  @P6 IMAD.HI.U32 R120, R161, R120, RZ ;  /* 0x00000078a1786227 */ /* 0x001fca00078e00ff */
[----:B------:R-:W-:-:S07]  /*bf20*/  @P6 SHF.R.U32.HI R97, RZ, R121, R120 ;  /* 0x00000079ff616219 */ /* 0x000fce0000011678 */
.L_x_1127:
[----:B------:R-:W-:Y:S05]  /*bf30*/  BSYNC B0 ;  /* 0x0000000000007941 */ /* 0x000fea0003800000 */
.L_x_1125:
[----:B------:R-:W-:-:S05]  /*bf40*/  IMAD R97, R97, R124, R123 ;  /* 0x0000007c61617224 */ /* 0x000fca00078e027b */
[----:B------:R-:W-:Y:S02]  /*bf50*/  VIADDMNMX R8, R97, R124, R8, PT ;  /* 0x0000007c61087246 */ /* 0x000fe40003800108 */
[----:B------:R-:W-:-:S07]  /*bf60*/  VIMNMX R93, R93, R97, !PT ;  /* 0x000000615d5d7248 */ /* 0x000fce0007fe0100 */
.L_x_1124:
[C---:B------:R-:W-:Y:S01]  /*bf70*/  ISETP.GT.AND P1, PT, R93.reuse, 0x1, !P1 ;  /* 0x000000015d00780c */ /* 0x040fe20004f24270 */
[----:B------:R-:W-:Y:S01]  /*bf80*/  UMOV UR38, UR36 ;  /* 0x0000002400267c82 */ /* 0x000fe20008000000 */
[----:B------:R-:W-:Y:S01]  /*bf90*/  ISETP.NE.AND P6, PT, R130, RZ, PT ;  /* 0x000000ff8200720c */ /* 0x000fe20003fc5270 */
[----:B------:R-:W-:Y:S01]  /*bfa0*/  UMOV UR4, UR37 ;  /* 0x0000002500047c82 */ /* 0x000fe20008000000 */
[----:B------:R-:W-:Y:S02]  /*bfb0*/  ISETP.LT.OR P1, PT, R8, 0x2, P1 ;  /* 0x000000020800780c */ /* 0x000fe40000f21670 */
[----:B------:R-:W-:Y:S02]  /*bfc0*/  ISETP.GT.AND P2, PT, R93, 0x8, !P2 ;  /* 0x000000085d00780c */ /* 0x000fe40005744270 */
[----:B------:R-:W-:Y:S02]  /*bfd0*/  FSEL R130, R2, -INF , !P1 ;  /* 0xff80000002827808 */ /* 0x000fe40004800000 */
[----:B------:R-:W-:-:S02]  /*bfe0*/  ISETP.NE.AND P1, PT, R113, RZ, PT ;  /* 0x000000ff7100720c */ /* 0x000fc40003f25270 */
[C---:B------:R-:W-:Y:S02]  /*bff0*/  ISETP.LT.OR P2, PT, R8.reuse, 0x9, P2 ;  /* 0x000000090800780c */ /* 0x040fe40001741670 */
[----:B------:R-:W-:Y:S02]  /*c000*/  ISETP.GT.AND P1, PT, R93, 0x9, !P1 ;  /* 0x000000095d00780c */ /* 0x000fe40004f24270 */
[----:B------:R-:W-:Y:S02]  /*c010*/  FSEL R2, R9, -INF , !P2 ;  /* 0xff80000009027808 */ /* 0x000fe40005000000 */
[----:B------:R-:W-:Y:S02]  /*c020*/  ISETP.LT.OR P1, PT, R8, 0xa, P1 ;  /* 0x0000000a0800780c */ /* 0x000fe40000f21670 */
[----:B------:R-:W-:Y:S02]  /*c030*/  ISETP.NE.AND P2, PT, R135, RZ, PT ;  /* 0x000000ff8700720c */ /* 0x000fe40003f45270 */
[----:B------:R-:W-:-:S02]  /*c040*/  FSEL R128, R11, -INF , !P1 ;  /* 0xff8000000b807808 */ /* 0x000fc40004800000 */
[----:B------:R-:W-:Y:S01]  /*c050*/  ISETP.NE.AND P1, PT, R127, RZ, PT ;  /* 0x000000ff7f00720c */ /* 0x000fe20003f25270 */
[----:B------:R-:W0:Y:S01]  /*c060*/  LDC R11, c[0x0][0x988] ;  /* 0x00026200ff0b7b82 */ /* 0x000e220000000800 */
        /* <DEDUP_REMOVED lines=81> */
[----:B------:R-:W-:-:S04]  /*c580*/  ISETP.NE.AND P1, PT, R117, RZ, PT ;  /* 0x000000ff7500720c */ /* 0x000fc80003f25270 */
        /* <DEDUP_REMOVED lines=32> */
[--C-:B------:R-:W-:Y:S01]  /*c790*/  FFMA.FTZ R93, R142, R11, -R115.reuse ;  /* 0x0000000b8e5d7223 */ /* 0x100fe20000010873 */
[----:B------:R-:W-:Y:S01]  /*c7a0*/  FSEL R142, R102, -INF , !P2 ;  /* 0xff800000668e7808 */ /* 0x000fe20005000000 */
[----:B------:R-:W-:Y:S01]  /*c7b0*/  MUFU.EX2 R89, R0 ;  /* 0x0000000000597308 */ /* 0x000fe20000000800 */
[----:B------:R-:W-:Y:S01]  /*c7c0*/  FMNMX.FTZ R91, R120, R91, !PT ;  /* 0x0000005b785b7209 */ /* 0x000fe20007810000 */
[-CC-:B------:R-:W-:Y:S01]  /*c7d0*/  FFMA.FTZ R176, R176, R11.reuse, -R115.reuse ;  /* 0x0000000bb0b07223 */ /* 0x180fe20000010873 */
[----:B------:R-:W-:Y:S01]  /*c7e0*/  FSEL R113, R9, RZ, P1 ;  /* 0x000000ff09717208 */ /* 0x000fe20000800000 */
        /* <DEDUP_REMOVED lines=12> */
[----:B------:R-:W-:Y:S01]  /*c8b0*/  MUFU.EX2 R91, R184 ;  /* 0x000000b8005b7308 */ /* 0x000fe20000000800 */
[----:B------:R-:W-:Y:S01]  /*c8c0*/  FMNMX.FTZ R95, R88, R95, !PT ;  /* 0x0000005f585f7209 */ /* 0x000fe20007810000 */
[-CC-:B------:R-:W-:Y:S01]  /*c8d0*/  FFMA.FTZ R118, R118, R11.reuse, -R115.reuse ;  /* 0x0000000b76767223 */ /* 0x180fe20000010873 */
[----:B------:R-:W-:Y:S01]  /*c8e0*/  LOP3.LUT P6, RZ, R163, 0x7f, RZ, 0xc0, !PT ;  /* 0x0000007fa3ff7812 */ /* 0x000fe200078cc0ff */
[--C-:B------:R-:W-:Y:S01]  /*c8f0*/  FFMA.FTZ R114, R114, R11, -R115.reuse ;  /* 0x0000000b72727223 */ /* 0x100fe20000010873 */
[----:B------:R-:W-:Y:S01]  /*c900*/  FMNMX.FTZ R97, R92, R95, !PT ;  /* 0x0000005f5c617209 */ /* 0x000fe20007810000 */
[-CC-:B------:R-:W-:Y:S01]  /*c910*/  FFMA.FTZ R136, R108, R11.reuse, -R115.reuse ;  /* 0x0000000b6c887223 */ /* 0x180fe20000010873 */
[----:B------:R-:W-:Y:S01]  /*c920*/  FFMA.FTZ R110, R110, R11, -R115 ;  /* 0x0000000b6e6e7223 */ /* 0x000fe20000010873 */
[----:B------:R-:W-:Y:S01]  /*c930*/  MUFU.EX2 R178, R178 ;  /* 0x000000b200b27308 */ /* 0x000fe20000000800 */
[----:B------:R-:W-:-:S04]  /*c940*/  FMNMX.FTZ R97, R94, R97, !PT ;  /* 0x000000615e617209 */ /* 0x000fc80007810000 */
[----:B------:R-:W-:-:S03]  /*c950*/  FMNMX.FTZ R97, R90, R97, !PT ;  /* 0x000000615a617209 */ /* 0x000fc60007810000 */
        /* <DEDUP_REMOVED lines=9> */
[----:B------:R0:W-:Y:S01]  /*c9f0*/  MUFU.EX2 R99, R158 ;  /* 0x0000009e00637308 */ /* 0x0001e20000000800 */
[----:B------:R-:W-:-:S04]  /*ca00*/  FMNMX.FTZ R103, R150, R103, !PT ;  /* 0x0000006796677209 */ /* 0x000fc80007810000 */
[----:B------:R-:W-:-:S03]  /*ca10*/  FMNMX.FTZ R103, R152, R103, !PT ;  /* 0x0000006798677209 */ /* 0x000fc60007810000 */
[----:B------:R-:W-:Y:S01]  /*ca20*/  MUFU.EX2 R160, R160 ;  /* 0x000000a000a07308 */ /* 0x000fe20000000800 */
[----:B------:R-:W-:Y:S02]  /*ca30*/  FMNMX.FTZ R103, R154, R103, !PT ;  /* 0x000000679a677209 */ /* 0x000fe40007810000 */
[----:B0-----:R-:W-:Y:S01]  /*ca40*/  FSEL R158, R101, -INF , !P5 ;  /* 0xff800000659e7808 */ /* 0x001fe20006800000 */
[--C-:B------:R-:W-:Y:S01]  /*ca50*/  FFMA.FTZ R101, R132, R11, -R115.reuse ;  /* 0x0000000b84657223 */ /* 0x100fe20000010873 */
[----:B------:R-:W-:Y:S01]  /*ca60*/  FMNMX.FTZ R103, R156, R103, !PT ;  /* 0x000000679c677209 */ /* 0x000fe20007810000 */
[-CC-:B------:R-:W-:Y:S01]  /*ca70*/  FFMA.FTZ R132, R138, R11.reuse, -R115.reuse ;  /* 0x0000000b8a847223 */ /* 0x180fe20000010873 */
[----:B------:R-:W-:Y:S01]  /*ca80*/  FFMA.FTZ R138, R96, R11, -R115 ;  /* 0x0000000b608a7223 */ /* 0x000fe20000010873 */
[----:B------:R0:W-:Y:S01]  /*ca90*/  MUFU.EX2 R100, R105 ;  /* 0x0000006900647308 */ /* 0x0001e20000000800 */
[----:B------:R-:W-:-:S04]  /*caa0*/  FMNMX.FTZ R103, R158, R103, !PT ;  /* 0x000000679e677209 */ /* 0x000fc80007810000 */
[----:B------:R-:W-:Y:S01]  /*cab0*/  FMNMX.FTZ R0, R142, R103, !PT ;  /* 0x000000678e007209 */ /* 0x000fe20007810000 */
[-CC-:B------:R-:W-:Y:S02]  /*cac0*/  FFMA.FTZ R103, R122, R11.reuse, -R115.reuse ;  /* 0x0000000b7a677223 */ /* 0x180fe40000010873 */
[----:B------:R-:W-:Y:S01]  /*cad0*/  MUFU.EX2 R93, R93 ;  /* 0x0000005d005d7308 */ /* 0x000fe20000000800 */
[--C-:B0-----:R-:W-:Y:S01]  /*cae0*/  FFMA.FTZ R105, R116, R11, -R115.reuse ;  /* 0x0000000b74697223 */ /* 0x101fe20000010873 */
[----:B------:R-:W0:Y:S06]  /*caf0*/  SHFL.BFLY PT, R107, R0, 0x2, 0x1f ;  /* 0x0c401f00006b7f89 */ /* 0x000e2c00000e0000 */
[----:B------:R-:W-:Y:S08]  /*cb00*/  MUFU.EX2 R102, R102 ;  /* 0x0000006600667308 */ /* 0x000ff00000000800 */
[----:B------:R-:W-:Y:S08]  /*cb10*/  MUFU.EX2 R101, R101 ;  /* 0x0000006500657308 */ /* 0x000ff00000000800 */
[----:B------:R-:W-:Y:S01]  /*cb20*/  MUFU.EX2 R132, R132 ;  /* 0x0000008400847308 */ /* 0x000fe20000000800 */
[----:B0-----:R-:W-:Y:S01]  /*cb30*/  FMNMX.FTZ R8, R0, R107, !PT ;  /* 0x0000006b00087209 */ /* 0x001fe20007810000 */
[----:B------:R-:W-:Y:S01]  /*cb40*/  FADD.FTZ R0, -R113, R14 ;  /* 0x0000000e71007221 */ /* 0x000fe20000010100 */
[----:B------:R-:W-:-:S03]  /*cb50*/  FFMA.FTZ R107, R112, R11, -R115 ;  /* 0x0000000b706b7223 */ /* 0x000fc60000010873 */
[----:B------:R-:W0:Y:S01]  /*cb60*/  SHFL.BFLY PT, R111, R8, 0x1, 0x1f ;  /* 0x0c201f00086f7f89 */ /* 0x000e2200000e0000 */
[----:B------:R-:W-:Y:S01]  /*cb70*/  FMUL.FTZ R0, R0, R11 ;  /* 0x0000000b00007220 */ /* 0x000fe20000410000 */
[----:B------:R-:W-:Y:S08]  /*cb80*/  MUFU.EX2 R103, R103 ;  /* 0x0000006700677308 */ /* 0x000ff00000000800 */
[----:B------:R-:W1:Y:S08]  /*cb90*/  MUFU.EX2 R0, R0 ;  /* 0x0000000000007308 */ /* 0x000e700000000800 */
[----:B------:R-:W-:Y:S01]  /*cba0*/  MUFU.EX2 R118, R118 ;  /* 0x0000007600767308 */ /* 0x000fe20000000800 */
[----:B0-----:R-:W-:Y:S01]  /*cbb0*/  FMNMX.FTZ R8, R8, R111, !PT ;  /* 0x0000006f08087209 */ /* 0x001fe20007810000 */
[----:B------:R-:W-:-:S06]  /*cbc0*/  FFMA.FTZ R111, R106, R11, -R115 ;  /* 0x0000000b6a6f7223 */ /* 0x000fcc0000010873 */
[----:B------:R-:W-:Y:S01]  /*cbd0*/  MUFU.EX2 R105, R105 ;  /* 0x0000006900697308 */ /* 0x000fe20000000800 */
[----:B-1----:R-:W-:Y:S01]  /*cbe0*/  FFMA.FTZ R7, R0, R7, R89 ;  /* 0x0000000700077223 */ /* 0x002fe20000010059 */
[C---:B------:R-:W-:Y:S01]  /*cbf0*/  FSETP.NEU.FTZ.AND P1, PT, R8.reuse, -INF , PT ;  /* 0xff8000000800780b */ /* 0x040fe20003f3d000 */
[----:B------:R-:W-:-:S05]  /*cc00*/  FMUL.FTZ R14, R8, R11 ;  /* 0x0000000b080e7220 */ /* 0x000fca0000410000 */
[----:B------:R-:W-:Y:S01]  /*cc10*/  FSEL R113, R14, RZ, P1 ;  /* 0x000000ff0e717208 */ /* 0x000fe20000800000 */
[----:B------:R-:W-:Y:S04]  /*cc20*/  MUFU.EX2 R114, R114 ;  /* 0x0000007200727308 */ /* 0x000fe80000000800 */
[-CC-:B------:R-:W-:Y:S01]  /*cc30*/  FFMA.FTZ R159, R2, R11.reuse, -R113.reuse ;  /* 0x0000000b029f7223 */ /* 0x180fe20000010871 */
[----:B------:R-:W-:Y:S01]  /*cc40*/  FSEL R2, R8, RZ, P1 ;  /* 0x000000ff08027208 */ /* 0x000fe20000800000 */
[-CC-:B------:R-:W-:Y:S01]  /*cc50*/  FFMA.FTZ R157, R186, R11.reuse, -R113.reuse ;  /* 0x0000000bba9d7223 */ /* 0x180fe20000010871 */
[-CC-:B------:R-:W-:Y:S01]  /*cc60*/  FFMA.FTZ R14, R130, R11.reuse, -R113.reuse ;  /* 0x0000000b820e7223 */ /* 0x180fe20000010871 */
[-CC-:B------:R-:W-:Y:S01]  /*cc70*/  FFMA.FTZ R96, R128, R11.reuse, -R113.reuse ;  /* 0x0000000b80607223 */ /* 0x180fe20000010871 */
[-C--:B------:R-:W-:Y:S01]  /*cc80*/  FFMA.FTZ R149, R88, R11.reuse, -R113 ;  /* 0x0000000b58957223 */ /* 0x080fe20000010871 */
[----:B------:R-:W-:Y:S01]  /*cc90*/  FADD.FTZ R2, -R2, R13 ;  /* 0x0000000d02027221 */ /* 0x000fe20000010100 */
[-C--:B------:R-:W-:Y:S01]  /*cca0*/  FFMA.FTZ R88, R92, R11.reuse, -R113 ;  /* 0x0000000b5c587223 */ /* 0x080fe20000010871 */
[----:B------:R-:W-:Y:S01]  /*ccb0*/  MUFU.EX2 R157, R157 ;  /* 0x0000009d009d7308 */ /* 0x000fe20000000800 */
[----:B------:R-:W-:Y:S01]  /*ccc0*/  FADD.FTZ R92, R176, R7 ;  /* 0x00000007b05c7221 */ /* 0x000fe20000010000 */
[-C--:B------:R-:W-:Y:S01]  /*ccd0*/  FMUL.FTZ R2, R2, R11.reuse ;  /* 0x0000000b02027220 */ /* 0x080fe20000410000 */
[-CC-:B------:R-:W-:Y:S01]  /*cce0*/  FFMA.FTZ R153, R120, R11.reuse, -R113.reuse ;  /* 0x0000000b78997223 */ /* 0x180fe20000010871 */
[-CC-:B------:R-:W-:Y:S01]  /*ccf0*/  FFMA.FTZ R104, R126, R11.reuse, -R113.reuse ;  /* 0x0000000b7e687223 */ /* 0x180fe20000010871 */
[----:B------:R-:W-:Y:S01]  /*cd00*/  FADD.FTZ R7, R91, R92 ;  /* 0x0000005c5b077221 */ /* 0x000fe20000010000 */
[-CC-:B------:R-:W-:Y:S01]  /*cd10*/  FFMA.FTZ R155, R20, R11.reuse, -R113.reuse ;  /* 0x0000000b149b7223 */ /* 0x180fe20000010871 */
[-C--:B------:R-:W-:Y:S01]  /*cd20*/  FFMA.FTZ R90, R90, R11.reuse, -R113 ;  /* 0x0000000b5a5a7223 */ /* 0x080fe20000010871 */
[----:B------:R-:W0:Y:S01]  /*cd30*/  MUFU.EX2 R2, R2 ;  /* 0x0000000200027308 */ /* 0x000e220000000800 */
[----:B------:R-:W-:Y:S01]  /*cd40*/  FADD.FTZ R92, R178, R7 ;  /* 0x00000007b25c7221 */ /* 0x000fe20000010000 */
[-CC-:B------:R-:W-:Y:S01]  /*cd50*/  FFMA.FTZ R20, R124, R11.reuse, -R113.reuse ;  /* 0x0000000b7c147223 */ /* 0x180fe20000010871 */
[-CC-:B------:R-:W-:Y:S01]  /*cd60*/  FFMA.FTZ R151, R94, R11.reuse, -R113.reuse ;  /* 0x0000000b5e977223 */ /* 0x180fe20000010871 */
[----:B------:R-:W-:Y:S01]  /*cd70*/  FFMA.FTZ R98, R98, R11, -R113 ;  /* 0x0000000b62627223 */ /* 0x000fe20000010871 */
[----:B------:R-:W-:Y:S01]  /*cd80*/  FADD.FTZ R13, R95, R92 ;  /* 0x0000005c5f0d7221 */ /* 0x000fe20000010000 */
[----:B------:R-:W-:-:S02]  /*cd90*/  IMAD.U32 R92, RZ, RZ, UR11 ;  /* 0x0000000bff5c7e24 */ /* 0x000fc4000f8e00ff */
[-CC-:B------:R-:W-:Y:S01]  /*cda0*/  FFMA.FTZ R134, R134, R11.reuse, -R113.reuse ;  /* 0x0000000b86867223 */ /* 0x180fe20000010871 */
[----:B------:R-:W1:Y:S01]  /*cdb0*/  MUFU.EX2 R14, R14 ;  /* 0x0000000e000e7308 */ /* 0x000e620000000800 */
[-CC-:B------:R-:W-:Y:S01]  /*cdc0*/  FFMA.FTZ R140, R140, R11.reuse, -R113.reuse ;  /* 0x0000000b8c8c7223 */ /* 0x180fe20000010871 */
[----:B------:R-:W-:Y:S02]  /*cdd0*/  @!P6 VIADD R92, R92, 0x2a860 ;  /* 0x0002a8605c5ce836 */ /* 0x000fe40000000000 */
[-CC-:B------:R-:W-:Y:S01]  /*cde0*/  FFMA.FTZ R144, R144, R11.reuse, -R113.reuse ;  /* 0x0000000b90907223 */ /* 0x180fe20000010871 */
[-CC-:B------:R-:W-:Y:S01]  /*cdf0*/  FFMA.FTZ R146, R146, R11.reuse, -R113.reuse ;  /* 0x0000000b92927223 */ /* 0x180fe20000010871 */
[-CC-:B------:R-:W-:Y:S01]  /*ce00*/  FFMA.FTZ R148, R148, R11.reuse, -R113.reuse ;  /* 0x0000000b94947223 */ /* 0x180fe20000010871 */
[----:B------:R-:W-:Y:S01]  /*ce10*/  FFMA.FTZ R150, R150, R11, -R113 ;  /* 0x0000000b96967223 */ /* 0x000fe20000010871 */
[----:B------:R-:W-:Y:S01]  /*ce20*/  @!P6 PRMT R92, RZ, 0x654, R92 ;  /* 0x00000654ff5ce816 */ /* 0x000fe2000000005c */
[----:B------:R-:W2:Y:S01]  /*ce30*/  MUFU.EX2 R159, R159 ;  /* 0x0000009f009f7308 */ /* 0x000ea20000000800 */
[----:B0-----:R-:W-:Y:S01]  /*ce40*/  FFMA.FTZ R7, R2, R6, R157 ;  /* 0x0000000602077223 */ /* 0x001fe2000001009d */
[C---:B------:R-:W-:Y:S01]  /*ce50*/  ISETP.GT.AND P1, PT, R10.reuse, R23, PT ;  /* 0x000000170a00720c */ /* 0x040fe20003f24270 */
[----:B------:R0:W-:Y:S01]  /*ce60*/  @!P6 SYNCS.ARRIVE.TRANS64.RED.A1T0 RZ, [R92+URZ], RZ ;  /* 0x000000ff5cffe9a7 */ /* 0x0001e2000810043f */
[----:B------:R-:W-:-:S04]  /*ce70*/  VIADD R10, R10, 0xffffffff ;  /* 0xffffffff0a0a7836 */ /* 0x000fc80000000000 */
[----:B------:R-:W3:Y:S01]  /*ce80*/  MUFU.EX2 R96, R96 ;  /* 0x0000006000607308 */ /* 0x000ee20000000800 */
[C---:B-1----:R-:W-:Y:S01]  /*ce90*/  FADD.FTZ R6, R14.reuse, R7 ;  /* 0x000000070e067221 */ /* 0x042fe20000010000 */
[----:B------:R-:W-:Y:S01]  /*cea0*/  F2FP.F16.F32.PACK_AB R157, R14, R157 ;  /* 0x0000009d0e9d723e */ /* 0x000fe200000000ff */
[----:B------:R-:W-:-:S05]  /*ceb0*/  IMAD.MOV.U32 R14, RZ, RZ, R9 ;  /* 0x000000ffff0e7224 */ /* 0x000fca00078e0009 */
[----:B------:R-:W1:Y:S01]  /*cec0*/  MUFU.EX2 R153, R153 ;  /* 0x0000009900997308 */ /* 0x000e620000000800 */
[----:B--2---:R-:W-:-:S07]  /*ced0*/  FADD.FTZ R7, R159, R6 ;  /* 0x000000069f077221 */ /* 0x004fce0000010000 */
[----:B------:R-:W2:Y:S01]  /*cee0*/  MUFU.EX2 R104, R104 ;  /* 0x0000006800687308 */ /* 0x000ea20000000800 */
[C---:B---3--:R-:W-:Y:S01]  /*cef0*/  FADD.FTZ R6, R96.reuse, R7 ;  /* 0x0000000760067221 */ /* 0x048fe20000010000 */
[----:B------:R-:W-:-:S06]  /*cf00*/  F2FP.F16.F32.PACK_AB R159, R96, R159 ;  /* 0x0000009f609f723e */ /* 0x000fcc00000000ff */
[----:B------:R3:W-:Y:S01]  /*cf10*/  MUFU.EX2 R106, R90 ;  /* 0x0000005a006a7308 */ /* 0x0007e20000000800 */
[----:B-1----:R-:W-:-:S07]  /*cf20*/  FADD.FTZ R7, R153, R6 ;  /* 0x0000000699077221 */ /* 0x002fce0000010000 */
[----:B------:R-:W1:Y:S01]  /*cf30*/  MUFU.EX2 R155, R155 ;  /* 0x0000009b009b7308 */ /* 0x000e620000000800 */
[----:B---3--:R-:W-:Y:S01]  /*cf40*/  FADD.FTZ R90, R180, R13 ;  /* 0x0000000db45a7221 */ /* 0x008fe20000010000 */
[C---:B--2---:R-:W-:Y:S01]  /*cf50*/  FADD.FTZ R6, R104.reuse, R7 ;  /* 0x0000000768067221 */ /* 0x044fe20000010000 */
[----:B------:R-:W-:Y:S02]  /*cf60*/  F2FP.F16.F32.PACK_AB R153, R104, R153 ;  /* 0x000000996899723e */ /* 0x000fe400000000ff */
[----:B------:R-:W-:-:S03]  /*cf70*/  FADD.FTZ R13, R97, R90 ;  /* 0x0000005a610d7221 */ /* 0x000fc60000010000 */
[----:B------:R-:W2:Y:S01]  /*cf80*/  MUFU.EX2 R20, R20 ;  /* 0x0000001400147308 */ /* 0x000ea20000000800 */
[----:B------:R-:W-:-:S04]  /*cf90*/  FADD.FTZ R90, R160, R13 ;  /* 0x0000000da05a7221 */ /* 0x000fc80000010000 */
[----:B------:R-:W-:-:S03]  /*cfa0*/  FADD.FTZ R13, R99, R90 ;  /* 0x0000005a630d7221 */ /* 0x000fc60000010000 */
[----:B------:R-:W3:Y:S01]  /*cfb0*/  MUFU.EX2 R149, R149 ;  /* 0x0000009500957308 */ /* 0x000ee20000000800 */
[----:B------:R-:W-:Y:S01]  /*cfc0*/  FADD.FTZ R90, R100, R13 ;  /* 0x0000000d645a7221 */ /* 0x000fe20000010000 */
[----:B-1----:R-:W-:-:S03]  /*cfd0*/  FADD.FTZ R7, R155, R6 ;  /* 0x000000069b077221 */ /* 0x002fc60000010000 */
[----:B------:R-:W-:-:S03]  /*cfe0*/  FADD.FTZ R13, R93, R90 ;  /* 0x0000005a5d0d7221 */ /* 0x000fc60000010000 */
[----:B------:R-:W0:Y:S01]  /*cff0*/  MUFU.EX2 R88, R88 ;  /* 0x0000005800587308 */ /* 0x000e220000000800 */
[----:B--2---:R-:W-:Y:S01]  /*d000*/  FADD.FTZ R90, R20, R7 ;  /* 0x00000007145a7221 */ /* 0x004fe20000010000 */
[----:B------:R-:W-:Y:S01]  /*d010*/  FADD.FTZ R6, R102, R13 ;  /* 0x0000000d66067221 */ /* 0x000fe20000010000 */
[----:B------:R-:W-:-:S03]  /*d020*/  F2FP.F16.F32.PACK_AB R155, R20, R155 ;  /* 0x0000009b149b723e */ /* 0x000fc600000000ff */
[----:B------:R-:W-:Y:S01]  /*d030*/  FADD.FTZ R7, R101, R6 ;  /* 0x0000000665077221 */ /* 0x000fe20000010000 */
[-C--:B------:R-:W-:Y:S01]  /*d040*/  FFMA.FTZ R6, R152, R11.reuse, -R113 ;  /* 0x0000000b98067223 */ /* 0x080fe20000010871 */
[----:B------:R-:W1:Y:S01]  /*d050*/  MUFU.EX2 R151, R151 ;  /* 0x0000009700977308 */ /* 0x000e620000000800 */
[----:B---3--:R-:W-:Y:S01]  /*d060*/  FADD.FTZ R13, R149, R90 ;  /* 0x0000005a950d7221 */ /* 0x008fe20000010000 */
[----:B------:R-:W-:Y:S01]  /*d070*/  FADD.FTZ R90, R132, R7 ;  /* 0x00000007845a7221 */ /* 0x000fe20000010000 */
[--C-:B------:R-:W-:Y:S01]  /*d080*/  FFMA.FTZ R7, R154, R11, -R113.reuse ;  /* 0x0000000b9a077223 */ /* 0x100fe20000010871 */
[----:B------:R-:W-:Y:S02]  /*d090*/  F2FP.F16.F32.PACK_AB R152, R180, R95 ;  /* 0x0000005fb498723e */ /* 0x000fe400000000ff */
[----:B------:R-:W-:Y:S01]  /*d0a0*/  FADD.FTZ R115, R103, R90 ;  /* 0x0000005a67737221 */ /* 0x000fe20000010000 */
[-C--:B------:R-:W-:Y:S01]  /*d0b0*/  FFMA.FTZ R90, R158, R11.reuse, -R113 ;  /* 0x0000000b9e5a7223 */ /* 0x080fe20000010871 */
[----:B------:R-:W2:Y:S01]  /*d0c0*/  MUFU.EX2 R145, R98 ;  /* 0x0000006200917308 */ /* 0x000ea20000000800 */
[----:B0-----:R-:W-:Y:S01]  /*d0d0*/  FADD.FTZ R92, R88, R13 ;  /* 0x0000000d585c7221 */ /* 0x001fe20000010000 */
[----:B------:R-:W-:Y:S01]  /*d0e0*/  FADD.FTZ R94, R118, R115 ;  /* 0x00000073765e7221 */ /* 0x000fe20000010000 */
[-CC-:B------:R-:W-:Y:S01]  /*d0f0*/  FFMA.FTZ R13, R156, R11.reuse, -R113.reuse ;  /* 0x0000000b9c0d7223 */ /* 0x180fe20000010871 */
[----:B------:R-:W-:Y:S01]  /*d100*/  FFMA.FTZ R113, R142, R11, -R113 ;  /* 0x0000000b8e717223 */ /* 0x000fe20000010871 */
[----:B------:R-:W-:Y:S01]  /*d110*/  F2FP.F16.F32.PACK_AB R156, R176, R89 ;  /* 0x00000059b09c723e */ /* 0x000fe200000000ff */
[----:B------:R-:W-:Y:S01]  /*d120*/  FADD.FTZ R115, R105, R94 ;  /* 0x0000005e69737221 */ /* 0x000fe20000010000 */
[----:B------:R-:W-:Y:S01]  /*d130*/  F2FP.F16.F32.PACK_AB R158, R178, R91 ;  /* 0x0000005bb29e723e */ /* 0x000fe200000000ff */
[----:B------:R-:W0:Y:S01]  /*d140*/  MUFU.EX2 R134, R134 ;  /* 0x0000008600867308 */ /* 0x000e220000000800 */
[----:B-1----:R-:W-:Y:S01]  /*d150*/  FADD.FTZ R92, R151, R92 ;  /* 0x0000005c975c7221 */ /* 0x002fe20000010000 */
[----:B------:R-:W-:Y:S01]  /*d160*/  FADD.FTZ R94, R114, R115 ;  /* 0x00000073725e7221 */ /* 0x000fe20000010000 */
[----:B------:R-:W-:-:S02]  /*d170*/  F2FP.F16.F32.PACK_AB R154, R160, R97 ;  /* 0x00000061a09a723e */ /* 0x000fc400000000ff */
[----:B------:R-:W-:Y:S01]  /*d180*/  FADD.FTZ R92, R106, R92 ;  /* 0x0000005c6a5c7221 */ /* 0x000fe20000010000 */
[----:B------:R-:W-:Y:S02]  /*d190*/  F2FP.F16.F32.PACK_AB R149, R88, R149 ;  /* 0x000000955895723e */ /* 0x000fe400000000ff */
[----:B------:R1:W3:Y:S01]  /*d1a0*/  MUFU.EX2 R147, R140 ;  /* 0x0000008c00937308 */ /* 0x0002e20000000800 */
[----:B--2---:R-:W-:Y:S01]  /*d1b0*/  FADD.FTZ R92, R145, R92 ;  /* 0x0000005c915c7221 */ /* 0x004fe20000010000 */
[----:B------:R-:W-:-:S06]  /*d1c0*/  F2FP.F16.F32.PACK_AB R151, R106, R151 ;  /* 0x000000976a97723e */ /* 0x000fcc00000000ff */
[----:B------:R2:W4:Y:S01]  /*d1d0*/  MUFU.EX2 R98, R144 ;  /* 0x0000009000627308 */ /* 0x0005220000000800 */
[----:B0-----:R-:W-:Y:S01]  /*d1e0*/  FADD.FTZ R92, R134, R92 ;  /* 0x0000005c865c7221 */ /* 0x001fe20000010000 */
[----:B-1----:R-:W-:Y:S02]  /*d1f0*/  F2FP.F16.F32.PACK_AB R140, R114, R105 ;  /* 0x00000069728c723e */ /* 0x002fe400000000ff */
[----:B------:R-:W-:-:S04]  /*d200*/  F2FP.F16.F32.PACK_AB R145, R134, R145 ;  /* 0x000000918691723e */ /* 0x000fc800000000ff */
[----:B------:R0:W1:Y:S01]  /*d210*/  MUFU.EX2 R141, R146 ;  /* 0x00000092008d7308 */ /* 0x0000620000000800 */
[----:B---3--:R-:W-:Y:S01]  /*d220*/  FADD.FTZ R92, R147, R92 ;  /* 0x0000005c935c7221 */ /* 0x008fe20000010000 */
[----:B--2---:R-:W-:-:S06]  /*d230*/  F2FP.F16.F32.PACK_AB R144, R132, R101 ;  /* 0x000000658490723e */ /* 0x004fcc00000000ff */
[----:B------:R2:W3:Y:S01]  /*d240*/  MUFU.EX2 R108, R148 ;  /* 0x00000094006c7308 */ /* 0x0004e20000000800 */
[----:B----4-:R-:W-:Y:S01]  /*d250*/  FADD.FTZ R92, R98, R92 ;  /* 0x0000005c625c7221 */ /* 0x010fe20000010000 */
[----:B0-----:R-:W-:Y:S02]  /*d260*/  F2FP.F16.F32.PACK_AB R146, R118, R103 ;  /* 0x000000677692723e */ /* 0x001fe400000000ff */
[----:B------:R-:W-:-:S04]  /*d270*/  F2FP.F16.F32.PACK_AB R147, R98, R147 ;  /* 0x000000936293723e */ /* 0x000fc800000000ff */
[----:B------:R-:W0:Y:S01]  /*d280*/  MUFU.EX2 R107, R107 ;  /* 0x0000006b006b7308 */ /* 0x000e220000000800 */
[----:B-1----:R-:W-:Y:S01]  /*d290*/  FADD.FTZ R92, R141, R92 ;  /* 0x0000005c8d5c7221 */ /* 0x002fe20000010000 */
[----:B--2---:R-:W-:-:S06]  /*d2a0*/  F2FP.F16.F32.PACK_AB R148, R100, R99 ;  /* 0x000000636494723e */ /* 0x004fcc00000000ff */
[----:B------:R1:W2:Y:S01]  /*d2b0*/  MUFU.EX2 R143, R150 ;  /* 0x00000096008f7308 */ /* 0x0002a20000000800 */
[C---:B---3--:R-:W-:Y:S01]  /*d2c0*/  FADD.FTZ R92, R108.reuse, R92 ;  /* 0x0000005c6c5c7221 */ /* 0x048fe20000010000 */
[----:B------:R-:W-:-:S06]  /*d2d0*/  F2FP.F16.F32.PACK_AB R141, R108, R141 ;  /* 0x0000008d6c8d723e */ /* 0x000fcc00000000ff */
[----:B------:R-:W3:Y:S01]  /*d2e0*/  MUFU.EX2 R110, R110 ;  /* 0x0000006e006e7308 */ /* 0x000ee20000000800 */
[----:B0-----:R-:W-:Y:S01]  /*d2f0*/  FADD.FTZ R89, R107, R94 ;  /* 0x0000005e6b597221 */ /* 0x001fe20000010000 */
[----:B-1----:R-:W-:-:S06]  /*d300*/  F2FP.F16.F32.PACK_AB R150, R102, R93 ;  /* 0x0000005d6696723e */ /* 0x002fcc00000000ff */
[----:B------:R-:W0:Y:S01]  /*d310*/  MUFU.EX2 R112, R6 ;  /* 0x0000000600707308 */ /* 0x000e220000000800 */
[----:B--2---:R-:W-:-:S07]  /*d320*/  FADD.FTZ R92, R143, R92 ;  /* 0x0000005c8f5c7221 */ /* 0x004fce0000010000 */
[----:B------:R-:W1:Y:S01]  /*d330*/  MUFU.EX2 R136, R136 ;  /* 0x0000008800887308 */ /* 0x000e620000000800 */
[C---:B---3--:R-:W-:Y:S01]  /*d340*/  FADD.FTZ R89, R110.reuse, R89 ;  /* 0x000000596e597221 */ /* 0x048fe20000010000 */
[----:B------:R-:W-:-:S06]  /*d350*/  F2FP.F16.F32.PACK_AB R142, R110, R107 ;  /* 0x0000006b6e8e723e */ /* 0x000fcc00000000ff */
        /* <DEDUP_REMOVED lines=9> */
[----:B------:R-:W-:-:S06]  /*d3f0*/  F2FP.F16.F32.PACK_AB R136, R109, R136 ;  /* 0x000000886d88723e */ /* 0x000fcc00000000ff */
[----:B------:R-:W0:Y:S01]  /*d400*/  MUFU.EX2 R139, R90 ;  /* 0x0000005a008b7308 */ /* 0x000e220000000800 */
[C---:B-1----:R-:W-:Y:S01]  /*d410*/  FADD.FTZ R92, R13.reuse, R92 ;  /* 0x0000005c0d5c7221 */ /* 0x042fe20000010000 */
[----:B------:R-:W-:Y:S01]  /*d420*/  F2FP.F16.F32.PACK_AB R137, R13, R137 ;  /* 0x000000890d89723e */ /* 0x000fe200000000ff */
[----:B------:R-:W-:-:S05]  /*d430*/  IMAD.MOV.U32 R13, RZ, RZ, R8 ;  /* 0x000000ffff0d7224 */ /* 0x000fca00078e0008 */
[----:B------:R-:W1:Y:S01]  /*d440*/  MUFU.EX2 R111, R111 ;  /* 0x0000006f006f7308 */ /* 0x000e620000000800 */
[----:B--2---:R-:W-:-:S07]  /*d450*/  FADD.FTZ R6, R138, R7 ;  /* 0x000000078a067221 */ /* 0x004fce0000010000 */
[----:B------:R-:W2:Y:S01]  /*d460*/  MUFU.EX2 R113, R113 ;  /* 0x0000007100717308 */ /* 0x000ea20000000800 */
[----:B0-----:R-:W-:Y:S01]  /*d470*/  FADD.FTZ R92, R139, R92 ;  /* 0x0000005c8b5c7221 */ /* 0x001fe20000010000 */
[C---:B-1----:R-:W-:Y:S01]  /*d480*/  FADD.FTZ R7, R111.reuse, R6 ;  /* 0x000000066f077221 */ /* 0x042fe20000010000 */
[----:B------:R-:W-:Y:S02]  /*d490*/  F2FP.F16.F32.PACK_AB R138, R111, R138 ;  /* 0x0000008a6f8a723e */ /* 0x000fe400000000ff */
[C---:B--2---:R-:W-:Y:S01]  /*d4a0*/  FADD.FTZ R6, R113.reuse, R92 ;  /* 0x0000005c71067221 */ /* 0x044fe20000010000 */
[----:B------:R-:W-:Y:S01]  /*d4b0*/  F2FP.F16.F32.PACK_AB R139, R113, R139 ;  /* 0x0000008b718b723e */ /* 0x000fe200000000ff */
[----:B------:R-:W-:Y:S06]  /*d4c0*/  @P1 BRA `(.L_x_1128) ;  /* 0xffffffcc003c1947 */ /* 0x000fec000383ffff */
.L_x_1111:
        /* <DEDUP_REMOVED lines=67> */
.L_x_1129:
[----:B------:R-:W-:Y:S01]  /*d900*/  ULEA UR5, UR37, UR39, 0x3 ;  /* 0x0000002725057291 */ /* 0x000fe2000f8e183f */
[----:B------:R-:W-:-:S05]  /*d910*/  IMAD.U32 R0, RZ, RZ, UR36 ;  /* 0x00000024ff007e24 */ /* 0x000fca000f8e00ff */
[----:B------:R-:W-:-:S04]  /*d920*/  SHF.L.U32 R0, R0, 0x1f, RZ ;  /* 0x0000001f00007819 */ /* 0x000fc800000006ff */
[----:B------:R0:W1:Y:S01]  /*d930*/  SYNCS.PHASECHK.TRANS64.TRYWAIT P1, [UR5+0x2a850], R0 ;  /* 0x02a85000ff0075a7 */ /* 0x0000620008020145 */
[----:B------:R-:W-:Y:S05]  /*d940*/  @!P0 BRA `(.L_x_1130) ;  /* 0x0000000000048947 */ /* 0x000fea0003800000 */
[----:B------:R-:W-:Y:S01]  /*d950*/  BPT.TRAP 0x1 ;  /* 0x000000040000795c */ /* 0x000fe20000300000 */
.L_x_1130:
[----:B-1----:R-:W-:Y:S05]  /*d960*/  @P1 BRA `(.L_x_1131) ;  /* 0x0000000000081947 */ /* 0x002fea0003800000 */
[----:B------:R-:W1:Y:S02]  /*d970*/  SYNCS.PHASECHK.TRANS64.TRYWAIT P0, [UR5+0x2a850], R0 ;  /* 0x02a85000ff0075a7 */ /* 0x000e640008000145 */
[----:B-1----:R-:W-:Y:S05]  /*d980*/  @!P0 BRA `(.L_x_1132) ;  /* 0x0000007c00dc8947 */ /* 0x002fea0003800000 */
.L_x_1131:
[----:B------:R-:W-:Y:S01]  /*d990*/  UIADD3 UR39, UR39, 0x400, URZ ;  /* 0x0000040027277890 */ /* 0x000fe2000fffe03f */
[----:B------:R-:W-:Y:S01]  /*d9a0*/  WARPGROUP.ARRIVE ;  /* 0x00000000000079c5 */ /* 0x000fe20000000000 */
[----:B------:R-:W-:Y:S01]  /*d9b0*/  UMOV UR7, 0x40000040 ;  /* 0x4000004000077882 */ /* 0x000fe20000000000 */
[----:B01----:R-:W0:Y:S01]  /*d9c0*/  SHFL.BFLY PT, R0, R7, 0x2, 0x1f ;  /* 0x0c401f0007007f89 */ /* 0x003e2200000e0000 */
[----:B------:R-:W-:Y:S01]  /*d9d0*/  USHF.R.U32.HI UR39, URZ, 0x4, UR39 ;  /* 0x000000043f277899 */ /* 0x000fe20008011627 */
[----:B------:R-:W-:Y:S02]  /*d9e0*/  IMAD.MOV.U32 R12, RZ, RZ, RZ ;  /* 0x000000ffff0c7224 */ /* 0x000fe400078e00ff */
[----:B------:R-:W1:Y:S01]  /*d9f0*/  SHFL.BFLY PT, R3, R6, 0x2, 0x1f ;  /* 0x0c401f0006037f89 */ /* 0x000e6200000e0000 */
[----:B------:R-:W-:Y:S01]  /*da00*/  ULOP3.LUT UR39, UR39, 0x3fff, URZ, 0xc0, !UPT ;  /* 0x00003fff27277892 */ /* 0x000fe2000f8ec03f */
[----:B------:R-:W-:Y:S01]  /*da10*/  VIADD R169, R169, 0x1 ;  /* 0x00000001a9a97836 */ /* 0x000fe20000000000 */
[----:B------:R-:W2:Y:S02]  /*da20*/  S2R R14, SR_TID.X ;  /* 0x00000000000e7919 */ /* 0x000ea40000002100 */
[----:B------:R-:W-:-:S04]  /*da30*/  ULOP3.LUT UR4, UR39, 0x3000000, URZ, 0xfc, !UPT ;  /* 0x0300000027047892 */ /* 0x000fc8000f8efc3f */
[----:B------:R-:W-:Y:S02]  /*da40*/  UIMAD UR4, UR37, 0x600, UR4 ;  /* 0x00000600250478a4 */ /* 0x000fe4000f8e0204 */
[----:B------:R-:W-:-:S04]  /*da50*/  UIADD3 UR37, UR37, 0x1, URZ ;  /* 0x0000000125257890 */ /* 0x000fc8000fffe03f */
[----:B------:R-:W-:Y:S01]  /*da60*/  UISETP.NE.AND UP0, UPT, UR37, 0x2, UPT ;  /* 0x000000022500788c */ /* 0x000fe2000bf05270 */
[----:B------:R-:W-:Y:S02]  /*da70*/  UMOV UR6, UR4 ;  /* 0x0000000400067c82 */ /* 0x000fe40008000000 */
[----:B------:R-:W-:Y:S01]  /*da80*/  HGMMA.64x128x16.F32 R24, R156, gdesc[UR4].tnspB, R24, gsb0 ;  /* 0x41e000049c187df0 */ /* 0x000fe20008000818 */
[----:B------:R-:W-:Y:S01]  /*da90*/  UIADD3 UR6, UR4, 0x80, URZ ;  /* 0x0000008004067890 */ /* 0x000fe2000fffe03f */
[----:B0-----:R-:W-:Y:S01]  /*daa0*/  FADD.FTZ R0, R0, R7 ;  /* 0x0000000700007221 */ /* 0x001fe20000010000 */
[----:B------:R-:W-:Y:S01]  /*dab0*/  UMOV UR7, 0x40000040 ;  /* 0x4000004000077882 */ /* 0x000fe20000000000 */
[----:B------:R-:W-:Y:S01]  /*dac0*/  USEL UR37, UR37, URZ, UP0 ;  /* 0x0000003f25257287 */ /* 0x000fe20008000000 */
[----:B-1----:R-:W-:Y:S01]  /*dad0*/  FADD.FTZ R2, R3, R6 ;  /* 0x0000000603027221 */ /* 0x002fe20000010000 */
[----:B------:R-:W-:Y:S01]  /*dae0*/  IMAD.U32 R6, RZ, RZ, UR5 ;  /* 0x00000005ff067e24 */ /* 0x000fe2000f8e00ff */
[----:B------:R-:W0:Y:S04]  /*daf0*/  SHFL.BFLY PT, R3, R0, 0x1, 0x1f ;  /* 0x0c201f0000037f89 */ /* 0x000e2800000e0000 */
[----:B------:R-:W1:Y:S01]  /*db00*/  SHFL.BFLY PT, R5, R2, 0x1, 0x1f ;  /* 0x0c201f0002057f89 */ /* 0x000e6200000e0000 */
[----:B--2---:R-:W-:-:S13]  /*db10*/  LOP3.LUT P2, RZ, R14, 0x7f, RZ, 0xc0, !PT ;  /* 0x0000007f0eff7812 */ /* 0x004fda000784c0ff */
[----:B------:R-:W-:Y:S02]  /*db20*/  @!P2 VIADD R6, R6, 0x2a860 ;  /* 0x0002a8600606a836 */ /* 0x000fe40000000000 */
[----:B0-----:R-:W-:Y:S01]  /*db30*/  FADD.FTZ R10, R0, R3 ;  /* 0x00000003000a7221 */ /* 0x001fe20000010000 */
[----:B------:R-:W-:Y:S02]  /*db40*/  IMAD.MOV.U32 R3, RZ, RZ, RZ ;  /* 0x000000ffff037224 */ /* 0x000fe400078e00ff */
[----:B------:R-:W-:Y:S02]  /*db50*/  IMAD.MOV.U32 R0, RZ, RZ, -0x800000 ;  /* 0xff800000ff007424 */ /* 0x000fe400078e00ff */
[----:B-1----:R-:W-:Y:S01]  /*db60*/  FADD.FTZ R13, R2, R5 ;  /* 0x00000005020d7221 */ /* 0x002fe20000010000 */
[----:B------:R-:W-:Y:S01]  /*db70*/  FSETP.NE.FTZ.AND P0, PT, R10, RZ, PT ;  /* 0x000000ff0a00720b */ /* 0x000fe20003f15000 */
[----:B------:R-:W-:-:S03]  /*db80*/  IMAD.MOV.U32 R2, RZ, RZ, -0x800000 ;  /* 0xff800000ff027424 */ /* 0x000fc600078e00ff */
[----:B------:R-:W-:-:S09]  /*db90*/  FSETP.NE.FTZ.AND P1, PT, R13, RZ, PT ;  /* 0x000000ff0d00720b */ /* 0x000fd20003f35000 */
[----:B------:R-:W0:Y:S01]  /*dba0*/  @P0 MUFU.LG2 R5, R10 ;  /* 0x0000000a00050308 */ /* 0x000e220000000c00 */
[----:B------:R-:W-:-:S03]  /*dbb0*/  @P0 FMUL.FTZ R4, R11, 0.69314718246459960938 ;  /* 0x3f3172180b040820 */ /* 0x000fc60000410000 */
[----:B------:R-:W-:-:S04]  /*dbc0*/  @P1 FMUL.FTZ R14, R11, 0.69314718246459960938 ;  /* 0x3f3172180b0e1820 */ /* 0x000fc80000410000 */
[----:B------:R-:W1:Y:S08]  /*dbd0*/  @P1 MUFU.LG2 R7, R13 ;  /* 0x0000000d00071308 */ /* 0x000e700000000c00 */
[----:B------:R-:W2:Y:S01]  /*dbe0*/  @P0 MUFU.RCP R3, R10 ;  /* 0x0000000a00030308 */ /* 0x000ea20000001000 */
[----:B0-----:R-:W-:-:S04]  /*dbf0*/  @P0 FMUL.FTZ R5, R5, 0.69314718246459960938 ;  /* 0x3f31721805050820 */ /* 0x001fc80000410000 */
[----:B------:R-:W-:Y:S01]  /*dc00*/  @P0 FFMA.FTZ R2, R4, R9, R5 ;  /* 0x0000000904020223 */ /* 0x000fe20000010005 */
[----:B------:R-:W-:Y:S02]  /*dc10*/  @!P2 PRMT R4, RZ, 0x654, R6 ;  /* 0x00000654ff04a816 */ /* 0x000fe40000000006 */
[----:B------:R-:W0:Y:S01]  /*dc20*/  @P1 MUFU.RCP R12, R13 ;  /* 0x0000000d000c1308 */ /* 0x000e220000001000 */
[----:B-1----:R-:W-:Y:S01]  /*dc30*/  @P1 FMUL.FTZ R7, R7, 0.69314718246459960938 ;  /* 0x3f31721807071820 */ /* 0x002fe20000410000 */
[----:B------:R-:W-:-:S03]  /*dc40*/  PLOP3.LUT P0, PT, PT, PT, PT, 0x8, 0x0 ;  /* 0x000000000000781c */ /* 0x000fc60003f0e170 */
        /* <DEDUP_REMOVED lines=28> */
[----:B------:R1:W-:Y:S01]  /*de10*/  @!P2 SYNCS.ARRIVE.TRANS64.RED.A1T0 RZ, [R4+URZ], RZ ;  /* 0x000000ff04ffa9a7 */ /* 0x0003e2000810043f */
        /* <DEDUP_REMOVED lines=64> */
.L_x_1062:
[----:B------:R-:W0:Y:S01]  /*e220*/  S2R R4, SR_CgaCtaId ;  /* 0x0000000000047919 */ /* 0x000e220000008800 */
[----:B------:R-:W-:Y:S01]  /*e230*/  MOV R3, 0x400 ;  /* 0x0000040000037802 */ /* 0x000fe20000000f00 */
[----:B------:R-:W-:Y:S01]  /*e240*/  BSSY B0, `(.L_x_1133) ;  /* 0x00001e2000007945 */ /* 0x000fe20003800000 */
[----:B------:R-:W-:Y:S02]  /*e250*/  BAR.SYNC.DEFER_BLOCKING 0x5, 0x120 ;  /* 0x0144800000007b1d */ /* 0x000fe40000010000 */
[----:B0-----:R-:W-:-:S05]  /*e260*/  LEA R3, R4, R3, 0x18 ;  /* 0x0000000304037211 */ /* 0x001fca00078ec0ff */
[----:B------:R0:W1:Y:S01]  /*e270*/  LDS.128 R160, [R3+0x2a8d0] ;  /* 0x02a8d00003a07984 */ /* 0x0000620000000c00 */
[----:B------:R-:W-:Y:S06]  /*e280*/  BAR.ARV 0x4, 0x120 ;  /* 0x0104800000007b1d */ /* 0x000fec0000002000 */
[----:B------:R-:W-:Y:S05]  /*e290*/  @P0 BRA `(.L_x_1134) ;  /* 0x0000001000e00947 */ /* 0x000fea0003800000 */
[----:B------:R-:W2:Y:S01]  /*e2a0*/  S2R R4, SR_SWINHI ;  /* 0x0000000000047919 */ /* 0x000ea20000002f00 */
[----:B------:R-:W-:Y:S01]  /*e2b0*/  F2FP.F16.F32.PACK_AB R6, R6, R89 ;  /* 0x000000590606723e */ /* 0x000fe200000000ff */
[----:B------:R-:W-:Y:S01]  /*e2c0*/  ULDC.64 UR4, c[0x0][0x208] ;  /* 0x0000820000047ab9 */ /* 0x000fe20000000a00 */
[----:B------:R-:W-:Y:S01]  /*e2d0*/  F2FP.F16.F32.PACK_AB R7, R7, R30 ;  /* 0x0000001e0707723e */ /* 0x000fe200000000ff */
[----:B------:R-:W-:Y:S01]  /*e2e0*/  BAR.SYNC.DEFER_BLOCKING 0x1, 0x100 ;  /* 0x0044000000007b1d */ /* 0x000fe20000010000 */
        /* <DEDUP_REMOVED lines=10> */
[----:B------:R-:W-:Y:S02]  /*e390*/  MOV R16, R3 ;  /* 0x0000000300107202 */ /* 0x000fe40000000f00 */
[----:B--2---:R-:W-:-:S03]  /*e3a0*/  MOV R17, R4 ;  /* 0x0000000400117202 */ /* 0x004fc60000000f00 */
[----:B------:R-:W-:-:S03]  /*e3b0*/  IMAD.WIDE R4, R173, 0x2, R16 ;  /* 0x00000002ad047825 */ /* 0x000fc600078e0210 */
[C---:B------:R-:W-:Y:S02]  /*e3c0*/  LOP3.LUT R9, R4.reuse, 0x380, RZ, 0xc0, !PT ;  /* 0x0000038004097812 */ /* 0x040fe400078ec0ff */
[C---:B------:R-:W-:Y:S02]  /*e3d0*/  IADD3 R23, P6, R4.reuse, 0x20, RZ ;  /* 0x0000002004177810 */ /* 0x040fe40007fde0ff */
[----:B------:R-:W-:Y:S02]  /*e3e0*/  SHF.R.U64 R9, R9, 0x3, RZ ;  /* 0x0000000309097819 */ /* 0x000fe400000012ff */
[----:B------:R-:W-:Y:S01]  /*e3f0*/  LOP3.LUT R12, R23, 0x380, RZ, 0xc0, !PT ;  /* 0x00000380170c7812 */ /* 0x000fe200078ec0ff */
[----:B------:R-:W-:Y:S01]  /*e400*/  IMAD.X R27, RZ, RZ, R5, P6 ;  /* 0x000000ffff1b7224 */ /* 0x000fe200030e0605 */
[C---:B------:R-:W-:Y:S02]  /*e410*/  IADD3 R31, P5, R4.reuse, 0x40, RZ ;  /* 0x00000040041f7810 */ /* 0x040fe40007fbe0ff */
[----:B------:R-:W-:-:S02]  /*e420*/  IADD3 R93, P4, R4, 0x60, RZ ;  /* 0x00000060045d7810 */ /* 0x000fc40007f9e0ff */
[C---:B------:R-:W-:Y:S01]  /*e430*/  IADD3 R95, P3, R4.reuse, 0x4000, RZ ;  /* 0x00004000045f7810 */ /* 0x040fe20007f7e0ff */
[--C-:B------:R-:W-:Y:S01]  /*e440*/  IMAD.X R25, RZ, RZ, R5.reuse, P5 ;  /* 0x000000ffff197224 */ /* 0x100fe200028e0605 */
[C---:B------:R-:W-:Y:S01]  /*e450*/  IADD3 R97, P2, R4.reuse, 0x4020, RZ ;  /* 0x0000402004617810 */ /* 0x040fe20007f5e0ff */
[--C-:B------:R-:W-:Y:S01]  /*e460*/  IMAD.X R21, RZ, RZ, R5.reuse, P4 ;  /* 0x000000ffff157224 */ /* 0x100fe200020e0605 */
[C---:B------:R-:W-:Y:S01]  /*e470*/  IADD3 R99, P1, R4.reuse, 0x4040, RZ ;  /* 0x0000404004637810 */ /* 0x040fe20007f3e0ff */
[--C-:B------:R-:W-:Y:S01]  /*e480*/  IMAD.X R15, RZ, RZ, R5.reuse, P3 ;  /* 0x000000ffff0f7224 */ /* 0x100fe200018e0605 */
[----:B------:R-:W-:Y:S01]  /*e490*/  IADD3 R88, P0, R4, 0x4060, RZ ;  /* 0x0000406004587810 */ /* 0x000fe20007f1e0ff */
[--C-:B------:R-:W-:Y:S01]  /*e4a0*/  IMAD.X R13, RZ, RZ, R5.reuse, P2 ;  /* 0x000000ffff0d7224 */ /* 0x100fe200010e0605 */
[----:B------:R-:W-:Y:S01]  /*e4b0*/  LOP3.LUT R4, R9, R4, RZ, 0x3c, !PT ;  /* 0x0000000409047212 */ /* 0x000fe200078e3cff */
[--C-:B------:R-:W-:Y:S01]  /*e4c0*/  IMAD.X R11, RZ, RZ, R5.reuse, P1 ;  /* 0x000000ffff0b7224 */ /* 0x100fe200008e0605 */
[----:B------:R-:W-:Y:S01]  /*e4d0*/  SHF.R.U64 R12, R12, 0x3, RZ ;  /* 0x000000030c0c7819 */ /* 0x000fe200000012ff */
[----:B------:R-:W-:Y:S01]  /*e4e0*/  IMAD.X R9, RZ, RZ, R5, P0 ;  /* 0x000000ffff097224 */ /* 0x000fe200000e0605 */
[----:B------:R-:W-:-:S02]  /*e4f0*/  MOV R92, R4 ;  /* 0x00000004005c7202 */ /* 0x000fc40000000f00 */
[----:B------:R-:W-:Y:S02]  /*e500*/  F2FP.F16.F32.PACK_AB R5, R8, R29 ;  /* 0x0000001d0805723e */ /* 0x000fe400000000ff */
[----:B------:R-:W-:Y:S02]  /*e510*/  LOP3.LUT R26, R12, R23, RZ, 0x3c, !PT ;  /* 0x000000170c1a7212 */ /* 0x000fe400078e3cff */
[----:B------:R-:W-:Y:S02]  /*e520*/  F2FP.F16.F32.PACK_AB R4, R10, R91 ;  /* 0x0000005b0a04723e */ /* 0x000fe400000000ff */
[----:B------:R-:W-:Y:S02]  /*e530*/  LOP3.LUT R8, R97, 0x380, RZ, 0xc0, !PT ;  /* 0x0000038061087812 */ /* 0x000fe400078ec0ff */
[----:B------:R-:W-:Y:S01]  /*e540*/  LOP3.LUT R10, R99, 0x380, RZ, 0xc0, !PT ;  /* 0x00000380630a7812 */ /* 0x000fe200078ec0ff */
[----:B------:R2:W-:Y:S01]  /*e550*/  STSM.16.M88.4 [R92], R4 ;  /* 0x000000045c007844 */ /* 0x0005e20000000200 */
[----:B------:R-:W-:-:S02]  /*e560*/  LOP3.LUT R23, R88, 0x380, RZ, 0xc0, !PT ;  /* 0x0000038058177812 */ /* 0x000fc400078ec0ff */
[----:B------:R-:W-:Y:S02]  /*e570*/  LOP3.LUT R14, R31, 0x380, RZ, 0xc0, !PT ;  /* 0x000003801f0e7812 */ /* 0x000fe400078ec0ff */
[----:B------:R-:W-:Y:S02]  /*e580*/  LOP3.LUT R72, R95, 0x380, RZ, 0xc0, !PT ;  /* 0x000003805f487812 */ /* 0x000fe400078ec0ff */
[----:B------:R-:W-:Y:S02]  /*e590*/  SHF.R.U64 R8, R8, 0x3, RZ ;  /* 0x0000000308087819 */ /* 0x000fe400000012ff */
[----:B------:R-:W-:Y:S02]  /*e5a0*/  SHF.R.U64 R10, R10, 0x3, RZ ;  /* 0x000000030a0a7819 */ /* 0x000fe400000012ff */
[----:B------:R-:W-:Y:S02]  /*e5b0*/  SHF.R.U64 R23, R23, 0x3, RZ ;  /* 0x0000000317177819 */ /* 0x000fe400000012ff */
[----:B------:R-:W-:-:S02]  /*e5c0*/  SHF.R.U64 R14, R14, 0x3, RZ ;  /* 0x000000030e0e7819 */ /* 0x000fc400000012ff */
[----:B------:R-:W-:Y:S02]  /*e5d0*/  SHF.R.U64 R72, R72, 0x3, RZ ;  /* 0x0000000348487819 */ /* 0x000fe400000012ff */
[----:B------:R-:W-:Y:S02]  /*e5e0*/  LOP3.LUT R12, R8, R97, RZ, 0x3c, !PT ;  /* 0x00000061080c7212 */ /* 0x000fe400078e3cff */
[----:B------:R-:W-:Y:S02]  /*e5f0*/  LOP3.LUT R10, R10, R99, RZ, 0x3c, !PT ;  /* 0x000000630a0a7212 */ /* 0x000fe400078e3cff */
[----:B------:R-:W-:Y:S02]  /*e600*/  LOP3.LUT R8, R23, R88, RZ, 0x3c, !PT ;  /* 0x0000005817087212 */ /* 0x000fe400078e3cff */
[----:B------:R-:W-:Y:S02]  /*e610*/  LOP3.LUT R24, R14, R31, RZ, 0x3c, !PT ;  /* 0x0000001f0e187212 */ /* 0x000fe400078e3cff */
[----:B------:R-:W-:-:S02]  /*e620*/  LOP3.LUT R14, R72, R95, RZ, 0x3c, !PT ;  /* 0x0000005f480e7212 */ /* 0x000fc400078e3cff */
[----:B------:R-:W-:Y:S01]  /*e630*/  MOV R72, R10 ;  /* 0x0000000a00487202 */ /* 0x000fe20000000f00 */
[----:B------:R-:W3:Y:S01]  /*e640*/  LDC.64 R94, c[0x0][0xbd8] ;  /* 0x0002f600ff5e7b82 */ /* 0x000ee20000000a00 */
[----:B------:R-:W-:Y:S02]  /*e650*/  MOV R23, R8 ;  /* 0x0000000800177202 */ /* 0x000fe40000000f00 */
[----:B------:R-:W-:Y:S02]  /*e660*/  MOV R29, R26 ;  /* 0x0000001a001d7202 */ /* 0x000fe40000000f00 */
[----:B------:R-:W-:Y:S02]  /*e670*/  F2FP.F16.F32.PACK_AB R8, R33, R32 ;  /* 0x000000202108723e */ /* 0x000fe400000000ff */
[----:B------:R-:W-:Y:S02]  /*e680*/  F2FP.F16.F32.PACK_AB R9, R35, R34 ;  /* 0x000000222309723e */ /* 0x000fe400000000ff */
[----:B------:R-:W-:-:S02]  /*e690*/  F2FP.F16.F32.PACK_AB R10, R37, R36 ;  /* 0x00000024250a723e */ /* 0x000fc400000000ff */
[----:B------:R-:W-:Y:S02]  /*e6a0*/  F2FP.F16.F32.PACK_AB R11, R39, R38 ;  /* 0x00000026270b723e */ /* 0x000fe400000000ff */
[----:B------:R-:W-:Y:S02]  /*e6b0*/  MOV R31, R24 ;  /* 0x00000018001f7202 */ /* 0x000fe40000000f00 */
[----:B--2---:R-:W-:Y:S01]  /*e6c0*/  F2FP.F16.F32.PACK_AB R4, R41, R40 ;  /* 0x000000282904723e */ /* 0x004fe200000000ff */
[----:B------:R-:W-:Y:S01]  /*e6d0*/  STSM.16.M88.4 [R29], R8 ;  /* 0x000000081d007844 */ /* 0x000fe20000000200 */
[----:B------:R-:W-:Y:S02]  /*e6e0*/  F2FP.F16.F32.PACK_AB R5, R43, R42 ;  /* 0x0000002a2b05723e */ /* 0x000fe400000000ff */
[----:B------:R-:W-:Y:S02]  /*e6f0*/  F2FP.F16.F32.PACK_AB R6, R45, R44 ;  /* 0x0000002c2d06723e */ /* 0x000fe400000000ff */
[----:B------:R-:W-:-:S02]  /*e700*/  F2FP.F16.F32.PACK_AB R7, R47, R46 ;  /* 0x0000002e2f07723e */ /* 0x000fc400000000ff */
[----:B------:R-:W-:Y:S02]  /*e710*/  LOP3.LUT R20, R93, 0x380, RZ, 0xc0, !PT ;  /* 0x000003805d147812 */ /* 0x000fe400078ec0ff */
[----:B------:R-:W-:Y:S01]  /*e720*/  MOV R89, R14 ;  /* 0x0000000e00597202 */ /* 0x000fe20000000f00 */
[----:B------:R2:W-:Y:S01]  /*e730*/  STSM.16.M88.4 [R31], R4 ;  /* 0x000000041f007844 */ /* 0x0005e20000000200 */
[----:B------:R-:W-:Y:S02]  /*e740*/  SHF.R.U64 R20, R20, 0x3, RZ ;  /* 0x0000000314147819 */ /* 0x000fe400000012ff */
[----:B------:R-:W-:Y:S02]  /*e750*/  MOV R88, R12 ;  /* 0x0000000c00587202 */ /* 0x000fe40000000f00 */
[----:B------:R-:W-:Y:S02]  /*e760*/  LOP3.LUT R20, R20, R93, RZ, 0x3c, !PT ;  /* 0x0000005d14147212 */ /* 0x000fe400078e3cff */
[----:B------:R-:W-:-:S02]  /*e770*/  F2FP.F16.F32.PACK_AB R12, R49, R48 ;  /* 0x00000030310c723e */ /* 0x000fc400000000ff */
[----:B------:R-:W-:Y:S02]  /*e780*/  F2FP.F16.F32.PACK_AB R24, R57, R56 ;  /* 0x000000383918723e */ /* 0x000fe400000000ff */
[----:B------:R-:W-:Y:S02]  /*e790*/  F2FP.F16.F32.PACK_AB R25, R59, R58 ;  /* 0x0000003a3b19723e */ /* 0x000fe400000000ff */
[----:B------:R-:W-:Y:S02]  /*e7a0*/  F2FP.F16.F32.PACK_AB R26, R61, R60 ;  /* 0x0000003c3d1a723e */ /* 0x000fe400000000ff */
[----:B------:R-:W-:Y:S01]  /*e7b0*/  F2FP.F16.F32.PACK_AB R27, R63, R62 ;  /* 0x0000003e3f1b723e */ /* 0x000fe200000000ff */
[----:B--2---:R-:W2:Y:S01]  /*e7c0*/  LDC.64 R4, c[0x0][0xbe0] ;  /* 0x0002f800ff047b82 */ /* 0x004ea20000000a00 */
[----:B------:R-:W-:Y:S01]  /*e7d0*/  MOV R90, R20 ;  /* 0x00000014005a7202 */ /* 0x000fe20000000f00 */
[----:B------:R-:W-:Y:S01]  /*e7e0*/  IMAD.MOV.U32 R49, RZ, RZ, RZ ;  /* 0x000000ffff317224 */ /* 0x000fe200078e00ff */
[----:B------:R-:W-:-:S02]  /*e7f0*/  F2FP.F16.F32.PACK_AB R13, R51, R50 ;  /* 0x00000032330d723e */ /* 0x000fc400000000ff */
[----:B------:R-:W-:Y:S02]  /*e800*/  F2FP.F16.F32.PACK_AB R14, R53, R52 ;  /* 0x00000034350e723e */ /* 0x000fe400000000ff */
[----:B------:R-:W-:Y:S01]  /*e810*/  F2FP.F16.F32.PACK_AB R15, R55, R54 ;  /* 0x00000036370f723e */ /* 0x000fe200000000ff */
[----:B------:R-:W4:Y:S01]  /*e820*/  LDC.64 R20, c[0x0][0xbd8] ;  /* 0x0002f600ff147b82 */ /* 0x000f220000000a00 */
[----:B------:R-:W-:Y:S02]  /*e830*/  F2FP.F16.F32.PACK_AB R29, R75, R74 ;  /* 0x0000004a4b1d723e */ /* 0x000fe400000000ff */
[----:B------:R-:W-:Y:S01]  /*e840*/  F2FP.F16.F32.PACK_AB R31, R79, R78 ;  /* 0x0000004e4f1f723e */ /* 0x000fe200000000ff */
[----:B------:R0:W-:Y:S01]  /*e850*/  STSM.16.M88.4 [R90], R12 ;  /* 0x0000000c5a007844 */ /* 0x0001e20000000200 */
[----:B---3--:R-:W-:-:S03]  /*e860*/  ISETP.NE.U32.AND P0, PT, R94, RZ, PT ;  /* 0x000000ff5e00720c */ /* 0x008fc60003f05070 */
[----:B------:R0:W-:Y:S01]  /*e870*/  STSM.16.M88.4 [R89], R24 ;  /* 0x0000001859007844 */ /* 0x0001e20000000200 */
[----:B------:R-:W3:Y:S01]  /*e880*/  LDC R47, c[0x0][0xa88] ;  /* 0x0002a200ff2f7b82 */ /* 0x000ee20000000800 */
[----:B------:R-:W-:Y:S02]  /*e890*/  ISETP.NE.AND.EX P0, PT, R95, RZ, PT, P0 ;  /* 0x000000ff5f00720c */ /* 0x000fe40003f05300 */
[----:B------:R0:W-:Y:S01]  /*e8a0*/  STSM.16.M88.4 [R88], R64 ;  /* 0x0000004058007844 */ /* 0x0001e20000000200 */
[----:B--2---:R-:W-:-:S03]  /*e8b0*/  ISETP.NE.U32.AND P1, PT, R4, RZ, PT ;  /* 0x000000ff0400720c */ /* 0x004fc60003f25070 */
[----:B------:R0:W-:Y:S01]  /*e8c0*/  STSM.16.M88.4 [R72], R28 ;  /* 0x0000001c48007844 */ /* 0x0001e20000000200 */
[----:B------:R-:W-:-:S03]  /*e8d0*/  ISETP.NE.AND.EX P1, PT, R5, RZ, PT, P1 ;  /* 0x000000ff0500720c */ /* 0x000fc60003f25310 */
[----:B------:R0:W-:Y:S01]  /*e8e0*/  STSM.16.M88.4 [R23], R80 ;  /* 0x0000005017007844 */ /* 0x0001e20000000200 */
[----:B----4-:R-:W-:Y:S01]  /*e8f0*/  IMAD.WIDE R20, R167, 0x4, R20 ;  /* 0x00000004a7147825 */ /* 0x010fe200078e0214 */
[----:B------:R-:W-:Y:S08]  /*e900*/  BAR.SYNC.DEFER_BLOCKING 0x1, 0x100 ;  /* 0x0044000000007b1d */ /* 0x000ff00000010000 */
[----:B------:R-:W2:Y:S01]  /*e910*/  @P1 LDC.64 R4, c[0x0][0xbe0] ;  /* 0x0002f800ff041b82 */ /* 0x000ea20000000a00 */
[----:B------:R-:W-:-:S04]  /*e920*/  IMAD R7, R164, 0x40, R22 ;  /* 0x00000040a4077824 */ /* 0x000fc800078e0216 */
[----:B------:R-:W-:Y:S01]  /*e930*/  IMAD.WIDE R16, R7, 0x2, R16 ;  /* 0x0000000207107825 */ /* 0x000fe200078e0210 */
[----:B------:R0:W5:Y:S03]  /*e940*/  @P0 LDG.E R49, desc[UR4][R20.64] ;  /* 0x0000000414310981 */ /* 0x000166000c1e1900 */
[----:B--2---:R-:W-:-:S05]  /*e950*/  @P1 IMAD.WIDE R4, R167, 0x4, R4 ;  /* 0x00000004a7041825 */ /* 0x004fca00078e0204 */
[----:B---3--:R0:W5:Y:S01]  /*e960*/  @P1 LDG.E R47, desc[UR4][R4.64] ;  /* 0x00000004042f1981 */ /* 0x008162000c1e1900 */
[----:B------:R-:W-:Y:S05]  /*e970*/  @P1 BRA `(.L_x_1135) ;  /* 0x0000000000141947 */ /* 0x000fea0003800000 */
[----:B------:R-:W-:Y:S05]  /*e980*/  @!P0 BRA `(.L_x_1135) ;  /* 0x0000000000108947 */ /* 0x000fea0003800000 */
[----:B------:R-:W-:Y:S02]  /*e990*/  ULDC.64 UR4, c[0x0][0x208] ;  /* 0x0000820000047ab9 */ /* 0x000fe40000000a00 */
[----:B0-----:R-:W2:Y:S04]  /*e9a0*/  LDG.E R4, desc[UR4][R20.64] ;  /* 0x0000000414047981 */ /* 0x001ea8000c1e1900 */
[----:B-----5:R-:W2:Y:S02]  /*e9b0*/  LDG.E R47, desc[UR4][R20.64+0x4] ;  /* 0x00000404142f7981 */ /* 0x020ea4000c1e1900 */
[----:B--2---:R-:W-:-:S07]  /*e9c0*/  IMAD.IADD R47, R47, 0x1, -R4 ;  /* 0x000000012f2f7824 */ /* 0x004fce00078e0a04 */
.L_x_1135:
[----:B------:R-:W-:Y:S01]  /*e9d0*/  SHF.R.S32.HI R46, RZ, 0x1f, R166 ;  /* 0x0000001fff2e7819 */ /* 0x000fe200000114a6 */
[----:B------:R-:W-:Y:S01]  /*e9e0*/  ULDC.64 UR4, c[0x0][0xb70] ;  /* 0x0002dc0000047ab9 */ /* 0x000fe20000000a00 */
[--C-:B0----5:R-:W-:Y:S01]  /*e9f0*/  SHF.R.S32.HI R21, RZ, 0x1f, R49.reuse ;  /* 0x0000001fff157819 */ /* 0x121fe20000011431 */
[----:B------:R-:W-:Y:S01]  /*ea00*/  IMAD.MOV.U32 R20, RZ, RZ, R49 ;  /* 0x000000ffff147224 */ /* 0x000fe200078e0031 */
[----:B------:R-:W-:Y:S01]  /*ea10*/  SHF.R.S32.HI R6, RZ, 0x1f, R167 ;  /* 0x0000001fff067819 */ /* 0x000fe200000114a7 */
[----:B------:R-:W-:Y:S01]  /*ea20*/  IMAD R5, R46, UR4, RZ ;  /* 0x000000042e057c24 */ /* 0x000fe2000f8e02ff */
[----:B------:R-:W-:Y:S01]  /*ea30*/  SEL R51, R167, RZ, !P0 ;  /* 0x000000ffa7337207 */ /* 0x000fe20004000000 */
[----:B------:R-:W-:Y:S01]  /*ea40*/  IMAD R11, R168, 0x80, R171 ;  /* 0x00000080a80b7824 */ /* 0x000fe200078e02ab */
[----:B------:R-:W-:Y:S01]  /*ea50*/  SEL R48, R6, RZ, !P0 ;  /* 0x000000ff06307207 */ /* 0x000fe20004000000 */
[----:B------:R-:W-:Y:S01]  /*ea60*/  IMAD R7, R166, UR5, R5 ;  /* 0x00000005a6077c24 */ /* 0x000fe2000f8e0205 */
[----:B------:R-:W-:Y:S01]  /*ea70*/  IADD3 R9, P6, R16, 0x3000, RZ ;  /* 0x0000300010097810 */ /* 0x000fe20007fde0ff */
[----:B------:R-:W-:Y:S01]  /*ea80*/  IMAD.WIDE.U32 R4, R166, UR4, R20 ;  /* 0x00000004a6047c25 */ /* 0x000fe2000f8e0014 */
[----:B------:R-:W-:Y:S01]  /*ea90*/  ULDC.64 UR4, c[0x0][0xb78] ;  /* 0x0002de0000047ab9 */ /* 0x000fe20000000a00 */
[C---:B------:R-:W-:Y:S01]  /*eaa0*/  IADD3 R13, P2, R16.reuse, 0x2000, RZ ;  /* 0x00002000100d7810 */ /* 0x040fe20007f5e0ff */
[----:B------:R-:W-:Y:S01]  /*eab0*/  ULDC.64 UR6, c[0x0][0x208] ;  /* 0x0000820000067ab9 */ /* 0x000fe20000000a00 */
[----:B------:R-:W-:Y:S01]  /*eac0*/  IMAD.IADD R5, R5, 0x1, R7 ;  /* 0x0000000105057824 */ /* 0x000fe200078e0207 */
[----:B------:R-:W-:Y:S01]  /*ead0*/  IADD3 R29, P1, R16, 0x1000, RZ ;  /* 0x00001000101d7810 */ /* 0x000fe20007f3e0ff */
[----:B------:R-:W-:Y:S01]  /*eae0*/  IMAD R7, R48, UR4, RZ ;  /* 0x0000000430077c24 */ /* 0x000fe2000f8e02ff */
[----:B------:R-:W-:Y:S01]  /*eaf0*/  LOP3.LUT R6, R9, 0x380, RZ, 0xc0, !PT ;  /* 0x0000038009067812 */ /* 0x000fe200078ec0ff */
[----:B------:R-:W-:Y:S01]  /*eb00*/  IMAD.WIDE.U32 R4, R51, UR4, R4 ;  /* 0x0000000433047c25 */ /* 0x000fe2000f8e0004 */
[----:B------:R-:W-:-:S02]  /*eb10*/  LOP3.LUT R12, R13, 0x380, RZ, 0xc0, !PT ;  /* 0x000003800d0c7812 */ /* 0x000fc400078ec0ff */
[----:B------:R-:W-:Y:S01]  /*eb20*/  LOP3.LUT R28, R29, 0x380, RZ, 0xc0, !PT ;  /* 0x000003801d1c7812 */ /* 0x000fe200078ec0ff */
[----:B------:R-:W-:Y:S01]  /*eb30*/  IMAD R10, R51, UR5, R7 ;  /* 0x00000005330a7c24 */ /* 0x000fe2000f8e0207 */
[----:B------:R-:W-:Y:S01]  /*eb40*/  SHF.R.S32.HI R7, RZ, 0x1f, R11 ;  /* 0x0000001fff077819 */ /* 0x000fe2000001140b */
[----:B------:R-:W-:Y:S01]  /*eb50*/  ULDC.64 UR4, c[0x0][0xb40] ;  /* 0x0002d00000047ab9 */ /* 0x000fe20000000a00 */
[----:B------:R-:W-:Y:S02]  /*eb60*/  IADD3 R8, P0, R11, R4, RZ ;  /* 0x000000040b087210 */ /* 0x000fe40007f1e0ff */
[----:B------:R-:W-:Y:S02]  /*eb70*/  SHF.R.U64 R6, R6, 0x3, RZ ;  /* 0x0000000306067819 */ /* 0x000fe400000012ff */
[----:B------:R-:W-:Y:S01]  /*eb80*/  IADD3.X R7, R7, R5, R10, P0, !PT ;  /* 0x0000000507077210 */ /* 0x000fe200007fe40a */
[----:B------:R-:W-:Y:S01]  /*eb90*/  IMAD.X R5, RZ, RZ, R17, P6 ;  /* 0x000000ffff057224 */ /* 0x000fe200030e0611 */
[----:B------:R-:W-:-:S02]  /*eba0*/  LEA R44, P0, R8, UR4, 0x2 ;  /* 0x00000004082c7c11 */ /* 0x000fc4000f8010ff */
[----:B------:R-:W-:Y:S02]  /*ebb0*/  SHF.R.U64 R12, R12, 0x3, RZ ;  /* 0x000000030c0c7819 */ /* 0x000fe400000012ff */
[----:B------:R-:W-:Y:S02]  /*ebc0*/  SHF.R.U64 R28, R28, 0x3, RZ ;  /* 0x000000031c1c7819 */ /* 0x000fe400000012ff */
[----:B------:R-:W-:Y:S01]  /*ebd0*/  LOP3.LUT R4, R6, R9, RZ, 0x3c, !PT ;  /* 0x0000000906047212 */ /* 0x000fe200078e3cff */
[----:B------:R-:W-:Y:S01]  /*ebe0*/  VIADD R6, R11, 0x8 ;  /* 0x000000080b067836 */ /* 0x000fe20000000000 */
[----:B------:R-:W-:Y:S01]  /*ebf0*/  LEA.HI.X R45, R8, UR5, R7, 0x2, P0 ;  /* 0x00000005082d7c11 */ /* 0x000fe200080f1407 */
[----:B------:R-:W-:Y:S01]  /*ec00*/  ULDC.64 UR4, c[0x0][0xaa0] ;  /* 0x0002a80000047ab9 */ /* 0x000fe20000000a00 */
[----:B------:R-:W-:Y:S01]  /*ec10*/  LOP3.LUT R12, R12, R13, RZ, 0x3c, !PT ;  /* 0x0000000d0c0c7212 */ /* 0x000fe200078e3cff */
[----:B------:R-:W-:Y:S01]  /*ec20*/  IMAD.X R13, RZ, RZ, R17, P2 ;  /* 0x000000ffff0d7224 */ /* 0x000fe200010e0611 */
[----:B------:R-:W-:-:S02]  /*ec30*/  LOP3.LUT P0, RZ, R170, 0x3, RZ, 0xc0, !PT ;  /* 0x00000003aaff7812 */ /* 0x000fc4000780c0ff */
[C---:B------:R-:W-:Y:S02]  /*ec40*/  IADD3 R41, P5, R16.reuse, 0x4000, RZ ;  /* 0x0000400010297810 */ /* 0x040fe40007fbe0ff */
[C---:B------:R-:W-:Y:S02]  /*ec50*/  IADD3 R33, P4, R16.reuse, 0x5000, RZ ;  /* 0x0000500010217810 */ /* 0x040fe40007f9e0ff */
[----:B------:R-:W-:Y:S02]  /*ec60*/  IADD3 R25, P3, R16, 0x6000, RZ ;  /* 0x0000600010197810 */ /* 0x000fe40007f7e0ff */
[----:B------:R-:W-:Y:S01]  /*ec70*/  LOP3.LUT R28, R28, R29, RZ, 0x3c, !PT ;  /* 0x0000001d1c1c7212 */ /* 0x000fe200078e3cff */
[----:B------:R-:W-:Y:S01]  /*ec80*/  IMAD.X R29, RZ, RZ, R17, P1 ;  /* 0x000000ffff1d7224 */ /* 0x000fe200008e0611 */
[----:B------:R-:W-:Y:S02]  /*ec90*/  IADD3 R7, P2, R16, 0x7000, RZ ;  /* 0x0000700010077810 */ /* 0x000fe40007f5e0ff */
[----:B------:R-:W-:-:S02]  /*eca0*/  ISETP.GE.OR P1, PT, R11, R47, P0 ;  /* 0x0000002f0b00720c */ /* 0x000fc40000726670 */
[----:B------:R-:W-:Y:S02]  /*ecb0*/  LOP3.LUT R40, R41, 0x380, RZ, 0xc0, !PT ;  /* 0x0000038029287812 */ /* 0x000fe400078ec0ff */
[----:B------:R-:W-:Y:S02]  /*ecc0*/  LOP3.LUT R32, R33, 0x380, RZ, 0xc0, !PT ;  /* 0x0000038021207812 */ /* 0x000fe400078ec0ff */
[----:B------:R-:W-:Y:S02]  /*ecd0*/  LOP3.LUT R24, R25, 0x380, RZ, 0xc0, !PT ;  /* 0x0000038019187812 */ /* 0x000fe400078ec0ff */
[----:B------:R-:W-:Y:S02]  /*ece0*/  LOP3.LUT R9, R16, 0x380, RZ, 0xc0, !PT ;  /* 0x0000038010097812 */ /* 0x000fe400078ec0ff */
[----:B------:R-:W-:Y:S02]  /*ecf0*/  ISETP.GE.OR P0, PT, R6, R47, P0 ;  /* 0x0000002f0600720c */ /* 0x000fe40000706670 */
[----:B------:R-:W-:Y:S01]  /*ed00*/  LOP3.LUT R6, R7, 0x380, RZ, 0xc0, !PT ;  /* 0x0000038007067812 */ /* 0x000fe200078ec0ff */
[----:B------:R-:W-:Y:S01]  /*ed10*/  @!P1 STG.E desc[UR6][R44.64], R2 ;  /* 0x000000022c009986 */ /* 0x000fe2000c101906 */
[----:B------:R-:W-:-:S02]  /*ed20*/  SHF.R.U64 R40, R40, 0x3, RZ ;  /* 0x0000000328287819 */ /* 0x000fc400000012ff */
[----:B------:R-:W-:Y:S02]  /*ed30*/  SHF.R.U64 R32, R32, 0x3, RZ ;  /* 0x0000000320207819 */ /* 0x000fe400000012ff */
[----:B------:R-:W-:Y:S02]  /*ed40*/  SHF.R.U64 R24, R24, 0x3, RZ ;  /* 0x0000000318187819 */ /* 0x000fe400000012ff */
[----:B------:R-:W-:Y:S02]  /*ed50*/  SHF.R.U64 R9, R9, 0x3, RZ ;  /* 0x0000000309097819 */ /* 0x000fe400000012ff */
[----:B------:R-:W-:Y:S01]  /*ed60*/  SHF.R.U64 R6, R6, 0x3, RZ ;  /* 0x0000000306067819 */ /* 0x000fe200000012ff */
[----:B------:R0:W-:Y:S01]  /*ed70*/  @!P0 STG.E desc[UR6][R44.64+0x20], R0 ;  /* 0x000020002c008986 */ /* 0x0001e2000c101906 */
[----:B------:R-:W-:Y:S01]  /*ed80*/  LOP3.LUT R40, R40, R41, RZ, 0x3c, !PT ;  /* 0x0000002928287212 */ /* 0x000fe200078e3cff */
[--C-:B------:R-:W-:Y:S01]  /*ed90*/  IMAD.X R41, RZ, RZ, R17.reuse, P5 ;  /* 0x000000ffff297224 */ /* 0x100fe200028e0611 */
[----:B------:R-:W-:Y:S01]  /*eda0*/  LOP3.LUT R32, R32, R33, RZ, 0x3c, !PT ;  /* 0x0000002120207212 */ /* 0x000fe200078e3cff */
[--C-:B------:R-:W-:Y:S01]  /*edb0*/  IMAD.X R33, RZ, RZ, R17.reuse, P4 ;  /* 0x000000ffff217224 */ /* 0x100fe200020e0611 */
[----:B------:R-:W-:Y:S01]  /*edc0*/  LOP3.LUT R24, R24, R25, RZ, 0x3c, !PT ;  /* 0x0000001918187212 */ /* 0x000fe200078e3cff */
[--C-:B------:R-:W-:Y:S01]  /*edd0*/  IMAD.X R25, RZ, RZ, R17.reuse, P3 ;  /* 0x000000ffff197224 */ /* 0x100fe200018e0611 */
[----:B------:R-:W-:Y:S01]  /*ede0*/  LOP3.LUT R16, R9, R16, RZ, 0x3c, !PT ;  /* 0x0000001009107212 */ /* 0x000fe200078e3cff */
[----:B------:R-:W-:Y:S01]  /*edf0*/  IMAD.X R9, RZ, RZ, R17, P2 ;  /* 0x000000ffff097224 */ /* 0x000fe200010e0611 */
[----:B------:R-:W-:Y:S01]  /*ee00*/  LOP3.LUT R8, R6, R7, RZ, 0x3c, !PT ;  /* 0x0000000706087212 */ /* 0x000fe200078e3cff */
[----:B------:R-:W5:Y:S01]  /*ee10*/  LD.E.128 R28, desc[UR6][R28.64] ;  /* 0x000000061c1c7980 */ /* 0x000f62000c101d00 */
[----:B------:R-:W-:-:S03]  /*ee20*/  SHF.R.S32.HI R23, RZ, 0x1f, R22 ;  /* 0x0000001fff177819 */ /* 0x000fc60000011416 */
[----:B------:R2:W5:Y:S04]  /*ee30*/  LD.E.128 R36, desc[UR6][R16.64] ;  /* 0x0000000610247980 */ /* 0x000568000c101d00 */
[----:B------:R-:W5:Y:S04]  /*ee40*/  LD.E.128 R12, desc[UR6][R12.64] ;  /* 0x000000060c0c7980 */ /* 0x000f68000c101d00 */
[----:B------:R-:W5:Y:S04]  /*ee50*/  LD.E.128 R4, desc[UR6][R4.64] ;  /* 0x0000000604047980 */ /* 0x000f68000c101d00 */
[----:B------:R-:W5:Y:S04]  /*ee60*/  LD.E.128 R40, desc[UR6][R40.64] ;  /* 0x0000000628287980 */ /* 0x000f68000c101d00 */
[----:B------:R-:W5:Y:S04]  /*ee70*/  LD.E.128 R32, desc[UR6][R32.64] ;  /* 0x0000000620207980 */ /* 0x000f68000c101d00 */
[----:B------:R-:W5:Y:S04]  /*ee80*/  LD.E.128 R24, desc[UR6][R24.64] ;  /* 0x0000000618187980 */ /* 0x000f68000c101d00 */
[----:B------:R-:W5:Y:S01]  /*ee90*/  LD.E.128 R8, desc[UR6][R8.64] ;  /* 0x0000000608087980 */ /* 0x000f62000c101d00 */
[----:B0-----:R-:W-:Y:S01]  /*eea0*/  IMAD R0, R21, UR4, RZ ;  /* 0x0000000415007c24 */ /* 0x001fe2000f8e02ff */
[----:B------:R-:W-:Y:S01]  /*eeb0*/  @!PT LDS RZ, [RZ] ;  /* 0x00000000fffff984 */ /* 0x000fe20000000800 */
[----:B------:R-:W-:Y:S01]  /*eec0*/  @!PT LDS RZ, [RZ] ;  /* 0x00000000fffff984 */ /* 0x000fe20000000800 */
[----:B------:R-:W-:Y:S01]  /*eed0*/  @!PT LDS RZ, [RZ] ;  /* 0x00000000fffff984 */ /* 0x000fe20000000800 */
[----:B------:R-:W-:Y:S01]  /*eee0*/  @!PT LDS RZ, [RZ] ;  /* 0x00000000fffff984 */ /* 0x000fe20000000800 */
[----:B------:R0:W-:Y:S06]  /*eef0*/  MEMBAR.ALL.CTA ;  /* 0x0000000000007992 */ /* 0x0001ec0000008000 */
[----:B0-----:R-:W0:Y:S01]  /*ef00*/  FENCE.VIEW.ASYNC.S ;  /* 0x00000000000073c6 */ /* 0x001e220000000000 */
[----:B--2---:R-:W-:-:S04]  /*ef10*/  IMAD.WIDE.U32 R16, R49, UR4, R22 ;  /* 0x0000000431107c25 */ /* 0x004fc8000f8e0016 */
[----:B------:R-:W-:Y:S01]  /*ef20*/  IMAD R49, R49, UR5, R0 ;  /* 0x0000000531317c24 */ /* 0x000fe2000f8e0200 */
[----:B------:R-:W-:Y:S01]  /*ef30*/  ULDC.64 UR4, c[0x0][0xae0] ;  /* 0x0002b80000047ab9 */ /* 0x000fe20000000a00 */
[----:B------:R-:W-:Y:S02]  /*ef40*/  IMAD R47, R168, -0x80, R47 ;  /* 0xffffff80a82f7824 */ /* 0x000fe400078e022f */
[----:B------:R-:W-:Y:S02]  /*ef50*/  IMAD.IADD R17, R17, 0x1, R49 ;  /* 0x0000000111117824 */ /* 0x000fe400078e0231 */
[----:B------:R-:W-:Y:S01]  /*ef60*/  IMAD R21, R46, UR4, RZ ;  /* 0x000000042e157c24 */ /* 0x000fe2000f8e02ff */
[C---:B------:R-:W-:Y:S01]  /*ef70*/  ISETP.GE.AND P2, PT, R164.reuse, R47, PT ;  /* 0x0000002fa400720c */ /* 0x040fe20003f46270 */
[----:B------:R-:W-:Y:S02]  /*ef80*/  VIADD R0, R164, 0x20 ;  /* 0x00000020a4007836 */ /* 0x000fe40000000000 */
[----:B------:R-:W-:-:S02]  /*ef90*/  IMAD R21, R166, UR5, R21 ;  /* 0x00000005a6157c24 */ /* 0x000fc4000f8e0215 */
[----:B------:R-:W-:Y:S01]  /*efa0*/  IMAD.WIDE.U32 R16, R166, UR4, R16 ;  /* 0x00000004a6107c25 */ /* 0x000fe2000f8e0010 */
[----:B------:R-:W-:-:S03]  /*efb0*/  ULDC.64 UR4, c[0x0][0xae8] ;  /* 0x0002ba0000047ab9 */ /* 0x000fc60000000a00 */
[----:B------:R-:W-:Y:S01]  /*efc0*/  VIADD R3, R3, 0x2a820 ;  /* 0x0002a82003037836 */ /* 0x000fe20000000000 */
[-C--:B------:R-:W-:Y:S01]  /*efd0*/  ISETP.GE.AND P4, PT, R0, R47.reuse, PT ;  /* 0x0000002f0000720c */ /* 0x080fe20003f86270 */
[----:B------:R-:W-:Y:S02]  /*efe0*/  VIADD R20, R164, 0x60 ;  /* 0x00000060a4147836 */ /* 0x000fe40000000000 */
[----:B------:R-:W-:Y:S01]  /*eff0*/  IMAD.IADD R17, R17, 0x1, R21 ;  /* 0x0000000111117824 */ /* 0x000fe200078e0215 */
[----:B------:R-:W-:Y:S01]  /*f000*/  PRMT R3, RZ, 0x654, R3 ;  /* 0x00000654ff037816 */ /* 0x000fe20000000003 */
[----:B------:R-:W-:Y:S01]  /*f010*/  IMAD R0, R48, UR4, RZ ;  /* 0x0000000430007c24 */ /* 0x000fe2000f8e02ff */
[-C--:B------:R-:W-:Y:S01]  /*f020*/  ISETP.GE.AND P1, PT, R20, R47.reuse, PT ;  /* 0x0000002f1400720c */ /* 0x080fe20003f26270 */
[----:B------:R-:W-:Y:S01]  /*f030*/  VIADD R2, R164, 0x40 ;  /* 0x00000040a4027836 */ /* 0x000fe20000000000 */
[----:B------:R-:W-:Y:S01]  /*f040*/  SHF.R.S32.HI R165, RZ, 0x1f, R164 ;  /* 0x0000001fffa57819 */ /* 0x000fe200000114a4 */
[C---:B------:R-:W-:Y:S01]  /*f050*/  IMAD R23, R51.reuse, UR5, R0 ;  /* 0x0000000533177c24 */ /* 0x040fe2000f8e0200 */
[----:B0-----:R0:W-:Y:S01]  /*f060*/  SYNCS.ARRIVE.TRANS64.RED.A1T0 RZ, [R3+URZ], RZ ;  /* 0x000000ff03ff79a7 */ /* 0x0011e2000810043f */
[----:B------:R-:W-:Y:S01]  /*f070*/  IMAD.WIDE.U32 R20, R51, UR4, R16 ;  /* 0x0000000433147c25 */ /* 0x000fe2000f8e0010 */
[----:B------:R-:W-:Y:S01]  /*f080*/  BSSY B1, `(.L_x_1136) ;  /* 0x0000016000017945 */ /* 0x000fe20003800000 */
[----:B------:R-:W-:-:S02]  /*f090*/  ISETP.GE.AND P0, PT, R2, R47, PT ;  /* 0x0000002f0200720c */ /* 0x000fc40003f06270 */
[----:B------:R-:W-:-:S04]  /*f0a0*/  IMAD.WIDE R16, R168, 0x80, R164 ;  /* 0x00000080a8107825 */ /* 0x000fc800078e02a4 */
[----:B------:R-:W-:Y:S01]  /*f0b0*/  IMAD.IADD R47, R21, 0x1, R23 ;  /* 0x00000001152f7824 */ /* 0x000fe200078e0217 */
[----:B0-----:R-:W-:Y:S06]  /*f0c0*/  @P2 BRA `(.L_x_1137) ;  /* 0x0000000000442947 */ /* 0x001fec0003800000 */
[----:B------:R-:W-:Y:S01]  /*f0d0*/  ULDC.64 UR4, c[0x0][0xad8] ;  /* 0x0002b60000047ab9 */ /* 0x000fe20000000a00 */
[----:B------:R-:W-:Y:S01]  /*f0e0*/  IMAD.MOV.U32 R2, RZ, RZ, R20 ;  /* 0x000000ffff027224 */ /* 0x000fe200078e0014 */
[----:B------:R-:W-:Y:S01]  /*f0f0*/  ULDC.64 UR6, c[0x0][0xa80] ;  /* 0x0002a00000067ab9 */ /* 0x000fe20000000a00 */
[----:B------:R-:W-:Y:S01]  /*f100*/  IMAD.MOV.U32 R3, RZ, RZ, R47 ;  /* 0x000000ffff037224 */ /* 0x000fe200078e002f */
[----:B------:R-:W-:Y:S01]  /*f110*/  ULDC.64 UR8, c[0x0][0x208] ;  /* 0x0000820000087ab9 */ /* 0x000fe20000000a00 */
[----:B------:R-:W-:Y:S02]  /*f120*/  IMAD R23, R17, UR4, RZ ;  /* 0x0000000411177c24 */ /* 0x000fe4000f8e02ff */
[----:B------:R-:W-:Y:S02]  /*f130*/  VIADD R0, R22, 0x40 ;  /* 0x0000004016007836 */ /* 0x000fe40000000000 */
[----:B------:R-:W-:Y:S01]  /*f140*/  IMAD.WIDE.U32 R2, R16, UR4, R2 ;  /* 0x0000000410027c25 */ /* 0x000fe2000f8e0002 */
[----:B------:R-:W-:-:S02]  /*f150*/  ULDC UR4, c[0x0][0xa8c] ;  /* 0x0002a30000047ab9 */ /* 0x000fc40000000800 */
[----:B------:R-:W-:Y:S01]  /*f160*/  ISETP.GE.AND P2, PT, R22, UR4, PT ;  /* 0x0000000416007c0c */ /* 0x000fe2000bf46270 */
[----:B------:R-:W-:Y:S01]  /*f170*/  IMAD R23, R16, UR5, R23 ;  /* 0x0000000510177c24 */ /* 0x000fe2000f8e0217 */
[----:B------:R-:W-:Y:S02]  /*f180*/  ISETP.GE.AND P3, PT, R0, UR4, PT ;  /* 0x0000000400007c0c */ /* 0x000fe4000bf66270 */
[----:B------:R-:W-:Y:S01]  /*f190*/  LEA R44, P5, R2, UR6, 0x1 ;  /* 0x00000006022c7c11 */ /* 0x000fe2000f8a08ff */
[----:B------:R-:W-:-:S05]  /*f1a0*/  IMAD.IADD R3, R3, 0x1, R23 ;  /* 0x0000000103037824 */ /* 0x000fca00078e0217 */
[----:B------:R-:W-:-:S05]  /*f1b0*/  LEA.HI.X R45, R2, UR7, R3, 0x1, P5 ;  /* 0x00000007022d7c11 */ /* 0x000fca000a8f0c03 */
[----:B-----5:R0:W-:Y:S04]  /*f1c0*/  @!P2 STG.E.128 desc[UR8][R44.64], R36 ;  /* 0x000000242c00a986 */ /* 0x0201e8000c101d08 */
[----:B------:R0:W-:Y:S02]  /*f1d0*/  @!P3 STG.E.128 desc[UR8][R44.64+0x80], R40 ;  /* 0x000080282c00b986 */ /* 0x0001e4000c101d08 */
.L_x_1137:
[----:B------:R-:W-:Y:S05]  /*f1e0*/  BSYNC B1 ;  /* 0x0000000000017941 */ /* 0x000fea0003800000 */
.L_x_1136:
[----:B------:R-:W-:Y:S04]  /*f1f0*/  BSSY B1, `(.L_x_1138) ;  /* 0x0000015000017945 */ /* 0x000fe80003800000 */
[----:B------:R-:W-:Y:S05]  /*f200*/  @P4 BRA `(.L_x_1139) ;  /* 0x00000000004c4947 */ /* 0x000fea0003800000 */
[----:B------:R-:W-:Y:S01]  /*f210*/  IADD3 R23, P2, R16, 0x20, RZ ;  /* 0x0000002010177810 */ /* 0x000fe20007f5e0ff */
[----:B------:R-:W-:Y:S01]  /*f220*/  ULDC.64 UR4, c[0x0][0xad8] ;  /* 0x0002b60000047ab9 */ /* 0x000fe20000000a00 */
[----:B------:R-:W-:Y:S01]  /*f230*/  IMAD.MOV.U32 R2, RZ, RZ, R20 ;  /* 0x000000ffff027224 */ /* 0x000fe200078e0014 */
[----:B------:R-:W-:Y:S01]  /*f240*/  ULDC.64 UR6, c[0x0][0xa80] ;  /* 0x0002a00000067ab9 */ /* 0x000fe20000000a00 */
[----:B------:R-:W-:Y:S01]  /*f250*/  IMAD.MOV.U32 R3, RZ, RZ, R47 ;  /* 0x000000ffff037224 */ /* 0x000fe200078e002f */
[----:B------:R-:W-:Y:S01]  /*f260*/  ULDC.64 UR8, c[0x0][0x208] ;  /* 0x0000820000087ab9 */ /* 0x000fe20000000a00 */
[----:B------:R-:W-:Y:S02]  /*f270*/  IMAD.X R0, RZ, RZ, R17, P2 ;  /* 0x000000ffff007224 */ /* 0x000fe400010e0611 */
[----:B0----5:R-:W-:Y:S02]  /*f280*/  VIADD R36, R22, 0x40 ;  /* 0x0000004016247836 */ /* 0x021fe40000000000 */
[----:B------:R-:W-:-:S02]  /*f290*/  IMAD R0, R0, UR4, RZ ;  /* 0x0000000400007c24 */ /* 0x000fc4000f8e02ff */
[C---:B------:R-:W-:Y:S01]  /*f2a0*/  IMAD.WIDE.U32 R2, R23.reuse, UR4, R2 ;  /* 0x0000000417027c25 */ /* 0x040fe2000f8e0002 */
        /* <DEDUP_REMOVED lines=9> */
.L_x_1139:
[----:B------:R-:W-:Y:S05]  /*f340*/  BSYNC B1 ;  /* 0x0000000000017941 */ /* 0x000fea0003800000 */
.L_x_1138:
        /* <DEDUP_REMOVED lines=9> */
[----:B--2--5:R-:W-:Y:S02]  /*f3e0*/  VIADD R28, R22, 0x40 ;  /* 0x00000040161c7836 */ /* 0x024fe40000000000 */
        /* <DEDUP_REMOVED lines=11> */
.L_x_1141:
[----:B------:R-:W-:Y:S05]  /*f4a0*/  BSYNC B1 ;  /* 0x0000000000017941 */ /* 0x000fea0003800000 */
.L_x_1140:
[----:B------:R-:W-:Y:S05]  /*f4b0*/  @P1 BRA `(.L_x_1142) ;  /* 0x0000000800e81947 */ /* 0x000fea0003800000 */
[----:B---3-5:R-:W-:Y:S01]  /*f4c0*/  IADD3 R13, P0, R16, 0x60, RZ ;  /* 0x00000060100d7810 */ /* 0x028fe20007f1e0ff */
[----:B------:R-:W-:Y:S01]  /*f4d0*/  ULDC.64 UR6, c[0x0][0xad8] ;  /* 0x0002b60000067ab9 */ /* 0x000fe20000000a00 */
[----:B------:R-:W-:Y:S01]  /*f4e0*/  IMAD.MOV.U32 R2, RZ, RZ, R20 ;  /* 0x000000ffff027224 */ /* 0x000fe200078e0014 */
[----:B------:R-:W-:Y:S01]  /*f4f0*/  ULDC UR4, c[0x0][0xa8c] ;  /* 0x0002a30000047ab9 */ /* 0x000fe20000000800 */
[----:B------:R-:W-:Y:S01]  /*f500*/  IMAD.MOV.U32 R3, RZ, RZ, R47 ;  /* 0x000000ffff037224 */ /* 0x000fe200078e002f */
[----:B------:R-:W-:Y:S01]  /*f510*/  ISETP.GE.AND P1, PT, R22, UR4, PT ;  /* 0x0000000416007c0c */ /* 0x000fe2000bf26270 */
[----:B------:R-:W-:Y:S01]  /*f520*/  IMAD.X R16, RZ, RZ, R17, P0 ;  /* 0x000000ffff107224 */ /* 0x000fe200000e0611 */
[----:B------:R-:W-:Y:S01]  /*f530*/  ULDC.64 UR8, c[0x0][0x208] ;  /* 0x0000820000087ab9 */ /* 0x000fe20000000a00 */
[----:B------:R-:W-:-:S04]  /*f540*/  IMAD.WIDE.U32 R2, R13, UR6, R2 ;  /* 0x000000060d027c25 */ /* 0x000fc8000f8e0002 */
[----:B------:R-:W-:Y:S02]  /*f550*/  IMAD R16, R16, UR6, RZ ;  /* 0x0000000610107c24 */ /* 0x000fe4000f8e02ff */
[----:B------:R-:W-:Y:S02]  /*f560*/  VIADD R0, R22, 0x40 ;  /* 0x0000004016007836 */ /* 0x000fe40000000000 */
        /* <DEDUP_REMOVED lines=11> */
.L_x_1134:
[----:B------:R-:W2:Y:S01]  /*f620*/  LDC.64 R4, c[0x0][0xbd8] ;  /* 0x0002f600ff047b82 */ /* 0x000ea20000000a00 */
[----:B------:R-:W-:Y:S01]  /*f630*/  IMAD.MOV.U32 R9, RZ, RZ, RZ ;  /* 0x000000ffff097224 */ /* 0x000fe200078e00ff */
[----:B------:R-:W-:-:S06]  /*f640*/  ULDC.64 UR4, c[0x0][0x208] ;  /* 0x0000820000047ab9 */ /* 0x000fcc0000000a00 */
[----:B0-----:R-:W0:Y:S01]  /*f650*/  LDC.64 R2, c[0x0][0xbd8] ;  /* 0x0002f600ff027b82 */ /* 0x001e220000000a00 */
[----:B--2---:R-:W-:-:S04]  /*f660*/  ISETP.NE.U32.AND P0, PT, R4, RZ, PT ;  /* 0x000000ff0400720c */ /* 0x004fc80003f05070 */
[----:B------:R-:W-:-:S03]  /*f670*/  ISETP.NE.AND.EX P0, PT, R5, RZ, PT, P0 ;  /* 0x000000ff0500720c */ /* 0x000fc60003f05300 */
[----:B------:R-:W2:Y:S01]  /*f680*/  LDC.64 R4, c[0x0][0xbe0] ;  /* 0x0002f800ff047b82 */ /* 0x000ea20000000a00 */
[----:B0-----:R-:W-:-:S07]  /*f690*/  IMAD.WIDE R2, R167, 0x4, R2 ;  /* 0x00000004a7027825 */ /* 0x001fce00078e0202 */
[----:B------:R-:W0:Y:S02]  /*f6a0*/  LDC R7, c[0x0][0xa88] ;  /* 0x0002a200ff077b82 */ /* 0x000e240000000800 */
[----:B------:R3:W5:Y:S01]  /*f6b0*/  @P0 LDG.E R9, desc[UR4][R2.64] ;  /* 0x0000000402090981 */ /* 0x000762000c1e1900 */
[----:B--2---:R-:W-:-:S04]  /*f6c0*/  ISETP.NE.U32.AND P1, PT, R4, RZ, PT ;  /* 0x000000ff0400720c */ /* 0x004fc80003f25070 */
[----:B------:R-:W-:-:S13]  /*f6d0*/  ISETP.NE.AND.EX P1, PT, R5, RZ, PT, P1 ;  /* 0x000000ff0500720c */ /* 0x000fda0003f25310 */
[----:B------:R-:W2:Y:S01]  /*f6e0*/  @P1 LDC.64 R4, c[0x0][0xbe0] ;  /* 0x0002f800ff041b82 */ /* 0x000ea20000000a00 */
[----:B------:R-:W-:Y:S01]  /*f6f0*/  ISETP.GT.AND P2, PT, R174, 0x7f, PT ;  /* 0x0000007fae00780c */ /* 0x000fe20003f44270 */
[----:B--2---:R-:W-:-:S05]  /*f700*/  @P1 IMAD.WIDE R4, R167, 0x4, R4 ;  /* 0x00000004a7041825 */ /* 0x004fca00078e0204 */
[----:B0-----:R3:W5:Y:S01]  /*f710*/  @P1 LDG.E R7, desc[UR4][R4.64] ;  /* 0x0000000404071981 */ /* 0x001762000c1e1900 */
[----:B------:R-:W-:Y:S06]  /*f720*/  @P1 BRA `(.L_x_1143) ;  /* 0x0000000000141947 */ /* 0x000fec0003800000 */
[----:B------:R-:W-:Y:S05]  /*f730*/  @!P0 BRA `(.L_x_1143) ;  /* 0x0000000000108947 */ /* 0x000fea0003800000 */
[----:B------:R-:W-:Y:S02]  /*f740*/  ULDC.64 UR4, c[0x0][0x208] ;  /* 0x0000820000047ab9 */ /* 0x000fe40000000a00 */
[----:B------:R-:W2:Y:S04]  /*f750*/  LDG.E R0, desc[UR4][R2.64] ;  /* 0x0000000402007981 */ /* 0x000ea8000c1e1900 */
[----:B-----5:R-:W2:Y:S02]  /*f760*/  LDG.E R7, desc[UR4][R2.64+0x4] ;  /* 0x0000040402077981 */ /* 0x020ea4000c1e1900 */
[----:B--2---:R-:W-:-:S07]  /*f770*/  IMAD.IADD R7, R7, 0x1, -R0 ;  /* 0x0000000107077824 */ /* 0x004fce00078e0a00 */
.L_x_1143:
[----:B------:R-:W-:Y:S01]  /*f780*/  SHF.R.S32.HI R0, RZ, 0x1f, R167 ;  /* 0x0000001fff007819 */ /* 0x000fe200000114a7 */
[----:B------:R-:W-:Y:S01]  /*f790*/  BSSY B1, `(.L_x_1144) ;  /* 0x000001e000017945 */ /* 0x000fe20003800000 */
[----:B------:R-:W-:Y:S02]  /*f7a0*/  SHF.R.S32.HI R8, RZ, 0x1f, R166 ;  /* 0x0000001fff087819 */ /* 0x000fe400000114a6 */
[----:B------:R-:W-:Y:S02]  /*f7b0*/  SHF.R.S32.HI R23, RZ, 0x1f, R22 ;  /* 0x0000001fff177819 */ /* 0x000fe40000011416 */
[----:B------:R-:W-:Y:S02]  /*f7c0*/  SEL R11, R167, RZ, !P0 ;  /* 0x000000ffa70b7207 */ /* 0x000fe40004000000 */
[----:B------:R-:W-:Y:S02]  /*f7d0*/  SEL R10, R0, RZ, !P0 ;  /* 0x000000ff000a7207 */ /* 0x000fe40004000000 */
[----:B-----5:R-:W-:Y:S01]  /*f7e0*/  SHF.R.S32.HI R6, RZ, 0x1f, R9 ;  /* 0x0000001fff067819 */ /* 0x020fe20000011409 */
[----:B------:R-:W-:Y:S06]  /*f7f0*/  @P2 BRA `(.L_x_1145) ;  /* 0x00000000005c2947 */ /* 0x000fec0003800000 */
[----:B---3--:R-:W0:Y:S02]  /*f800*/  S2R R2, SR_TID.X ;  /* 0x0000000000027919 */ /* 0x008e240000002100 */
[----:B0-----:R-:W-:-:S04]  /*f810*/  IMAD R0, R168, 0x80, R2 ;  /* 0x00000080a8007824 */ /* 0x001fc800078e0202 */
[----:B------:R-:W-:-:S05]  /*f820*/  VIADD R0, R0, 0xffffff80 ;  /* 0xffffff8000007836 */ /* 0x000fca0000000000 */
[----:B------:R-:W-:-:S13]  /*f830*/  ISETP.GE.AND P0, PT, R0, R7, PT ;  /* 0x000000070000720c */ /* 0x000fda0003f06270 */
[----:B------:R-:W-:Y:S05]  /*f840*/  @P0 BRA `(.L_x_1145) ;  /* 0x0000000000480947 */ /* 0x000fea0003800000 */
[----:B------:R-:W-:Y:S01]  /*f850*/  IADD3 R2, P0, R0, R9, RZ ;  /* 0x0000000900027210 */ /* 0x000fe20007f1e0ff */
[----:B------:R-:W-:Y:S01]  /*f860*/  ULDC.64 UR4, c[0x0][0xb70] ;  /* 0x0002dc0000047ab9 */ /* 0x000fe20000000a00 */
[----:B------:R-:W-:Y:S01]  /*f870*/  ULDC.64 UR6, c[0x0][0x208] ;  /* 0x0000820000067ab9 */ /* 0x000fe20000000a00 */
[----:B------:R-:W-:Y:S01]  /*f880*/  IMAD R5, R8, UR4, RZ ;  /* 0x0000000408057c24 */ /* 0x000fe2000f8e02ff */
[----:B------:R-:W-:-:S03]  /*f890*/  LEA.HI.X.SX32 R3, R0, R6, 0x1, P0 ;  /* 0x0000000600037211 */ /* 0x000fc600000f0eff */
[C---:B------:R-:W-:Y:S02]  /*f8a0*/  IMAD R5, R166.reuse, UR5, R5 ;  /* 0x00000005a6057c24 */ /* 0x040fe4000f8e0205 */
[----:B------:R-:W-:Y:S01]  /*f8b0*/  IMAD.WIDE.U32 R2, R166, UR4, R2 ;  /* 0x00000004a6027c25 */ /* 0x000fe2000f8e0002 */
[----:B------:R-:W-:-:S03]  /*f8c0*/  ULDC.64 UR4, c[0x0][0xb78] ;  /* 0x0002de0000047ab9 */ /* 0x000fc60000000a00 */
[----:B------:R-:W-:Y:S02]  /*f8d0*/  IMAD R0, R10, UR4, RZ ;  /* 0x000000040a007c24 */ /* 0x000fe4000f8e02ff */
[----:B------:R-:W-:Y:S02]  /*f8e0*/  IMAD.IADD R3, R3, 0x1, R5 ;  /* 0x0000000103037824 */ /* 0x000fe400078e0205 */
[C---:B------:R-:W-:Y:S02]  /*f8f0*/  IMAD R5, R11.reuse, UR5, R0 ;  /* 0x000000050b057c24 */ /* 0x040fe4000f8e0200 */
[----:B------:R-:W-:Y:S01]  /*f900*/  IMAD.WIDE.U32 R2, R11, UR4, R2 ;  /* 0x000000040b027c25 */ /* 0x000fe2000f8e0002 */
[----:B------:R-:W-:-:S03]  /*f910*/  ULDC.64 UR4, c[0x0][0xb40] ;  /* 0x0002d00000047ab9 */ /* 0x000fc60000000a00 */
[----:B------:R-:W-:Y:S01]  /*f920*/  IMAD.IADD R3, R3, 0x1, R5 ;  /* 0x0000000103037824 */ /* 0x000fe200078e0205 */
[----:B------:R-:W-:-:S04]  /*f930*/  LEA R4, P0, R2, UR4, 0x2 ;  /* 0x0000000402047c11 */ /* 0x000fc8000f8010ff */
[----:B------:R-:W-:Y:S01]  /*f940*/  LEA.HI.X R5, R2, UR5, R3, 0x2, P0 ;  /* 0x0000000502057c11 */ /* 0x000fe200080f1403 */
[----:B------:R-:W-:-:S05]  /*f950*/  IMAD.MOV.U32 R3, RZ, RZ, -0x800000 ;  /* 0xff800000ff037424 */ /* 0x000fca00078e00ff */
[----:B------:R0:W-:Y:S03]  /*f960*/  STG.E desc[UR6][R4.64], R3 ;  /* 0x0000000304007986 */ /* 0x0001e6000c101906 */
.L_x_1145:
[----:B------:R-:W-:Y:S05]  /*f970*/  BSYNC B1 ;  /* 0x0000000000017941 */ /* 0x000fea0003800000 */
.L_x_1144:
[----:B------:R-:W-:Y:S01]  /*f980*/  ULDC.64 UR4, c[0x0][0xaa0] ;  /* 0x0002a80000047ab9 */ /* 0x000fe20000000a00 */
[----:B------:R-:W-:Y:S01]  /*f990*/  IMAD R7, R168, -0x80, R7 ;  /* 0xffffff80a8077824 */ /* 0x000fe200078e0207 */
[----:B------:R-:W-:Y:S01]  /*f9a0*/  BSSY B1, `(.L_x_1146) ;  /* 0x000002b000017945 */ /* 0x000fe20003800000 */
[----:B------:R-:W-:Y:S02]  /*f9b0*/  IMAD R0, R6, UR4, RZ ;  /* 0x0000000406007c24 */ /* 0x000fe4000f8e02ff */
[----:B0--3--:R-:W-:Y:S01]  /*f9c0*/  IMAD.WIDE.U32 R2, R9, UR4, R22 ;  /* 0x0000000409027c25 */ /* 0x009fe2000f8e0016 */
[----:B------:R-:W-:-:S03]  /*f9d0*/  ISETP.GE.AND P2, PT, R164, R7, PT ;  /* 0x00000007a400720c */ /* 0x000fc60003f46270 */
[----:B------:R-:W-:Y:S01]  /*f9e0*/  IMAD R9, R9, UR5, R0 ;  /* 0x0000000509097c24 */ /* 0x000fe2000f8e0200 */
[----:B------:R-:W-:Y:S01]  /*f9f0*/  ULDC.64 UR4, c[0x0][0xae0] ;  /* 0x0002b80000047ab9 */ /* 0x000fe20000000a00 */
[----:B------:R-:W-:Y:S02]  /*fa00*/  VIADD R0, R164, 0x20 ;  /* 0x00000020a4007836 */ /* 0x000fe40000000000 */
[----:B------:R-:W-:Y:S02]  /*fa10*/  IMAD.IADD R3, R3, 0x1, R9 ;  /* 0x0000000103037824 */ /* 0x000fe400078e0209 */
[----:B------:R-:W-:Y:S01]  /*fa20*/  IMAD R5, R8, UR4, RZ ;  /* 0x0000000408057c24 */ /* 0x000fe2000f8e02ff */
[----:B------:R-:W-:Y:S01]  /*fa30*/  ISETP.GE.AND P3, PT, R0, R7, PT ;  /* 0x000000070000720c */ /* 0x000fe20003f66270 */
[----:B------:R-:W-:Y:S02]  /*fa40*/  VIADD R0, R164, 0x60 ;  /* 0x00000060a4007836 */ /* 0x000fe40000000000 */
[----:B------:R-:W-:-:S02]  /*fa50*/  IMAD R5, R166, UR5, R5 ;  /* 0x00000005a6057c24 */ /* 0x000fc4000f8e0205 */
[----:B------:R-:W-:Y:S01]  /*fa60*/  IMAD.WIDE.U32 R2, R166, UR4, R2 ;  /* 0x00000004a6027c25 */ /* 0x000fe2000f8e0002 */
[----:B------:R-:W-:Y:S01]  /*fa70*/  ULDC.64 UR4, c[0x0][0xae8] ;  /* 0x0002ba0000047ab9 */ /* 0x000fe20000000a00 */
[-C--:B------:R-:W-:Y:S02]  /*fa80*/  ISETP.GE.AND P0, PT, R0, R7.reuse, PT ;  /* 0x000000070000720c */ /* 0x080fe40003f06270 */
[----:B------:R-:W-:Y:S02]  /*fa90*/  VIADD R4, R164, 0x40 ;  /* 0x00000040a4047836 */ /* 0x000fe40000000000 */
[----:B------:R-:W-:Y:S02]  /*faa0*/  IMAD.IADD R3, R3, 0x1, R5 ;  /* 0x0000000103037824 */ /* 0x000fe400078e0205 */
[----:B------:R-:W-:Y:S01]  /*fab0*/  IMAD R0, R10, UR4, RZ ;  /* 0x000000040a007c24 */ /* 0x000fe2000f8e02ff */
[----:B------:R-:W-:Y:S01]  /*fac0*/  ISETP.GE.AND P1, PT, R4, R7, PT ;  /* 0x000000070400720c */ /* 0x000fe20003f26270 */
[----:B------:R-:W-:Y:S01]  /*fad0*/  IMAD.WIDE.U32 R4, R11, UR4, R2 ;  /* 0x000000040b047c25 */ /* 0x000fe2000f8e0002 */
[----:B------:R-:W-:-:S03]  /*fae0*/  SHF.R.S32.HI R7, RZ, 0x1f, R164 ;  /* 0x0000001fff077819 */ /* 0x000fc600000114a4 */
[----:B------:R-:W-:Y:S02]  /*faf0*/  IMAD R9, R11, UR5, R0 ;  /* 0x000000050b097c24 */ /* 0x000fe4000f8e0200 */
[----:B------:R-:W-:Y:S02]  /*fb00*/  IMAD.MOV.U32 R6, RZ, RZ, R164 ;  /* 0x000000ffff067224 */ /* 0x000fe400078e00a4 */
[----:B------:R-:W-:Y:S02]  /*fb10*/  IMAD.IADD R11, R5, 0x1, R9 ;  /* 0x00000001050b7824 */ /* 0x000fe400078e0209 */
[----:B------:R-:W-:Y:S01]  /*fb20*/  IMAD.WIDE R6, R168, 0x80, R6 ;  /* 0x00000080a8067825 */ /* 0x000fe200078e0206 */
[----:B------:R-:W-:Y:S06]  /*fb30*/  @P2 BRA `(.L_x_1147) ;  /* 0x0000000000442947 */ /* 0x000fec0003800000 */
        /* <DEDUP_REMOVED lines=15> */
[----:B------:R0:W-:Y:S04]  /*fc30*/  @!P4 STG.E.128 desc[UR8][R8.64], RZ ;  /* 0x000000ff0800c986 */ /* 0x0001e8000c101d08 */
[----:B------:R0:W-:Y:S02]  /*fc40*/  @!P5 STG.E.128 desc[UR8][R8.64+0x80], RZ ;  /* 0x000080ff0800d986 */ /* 0x0001e4000c101d08 */
.L_x_1147:
[----:B------:R-:W-:Y:S05]  /*fc50*/  BSYNC B1 ;  /* 0x0000000000017941 */ /* 0x000fea0003800000 */
.L_x_1146:
[----:B------:R-:W-:Y:S04]  /*fc60*/  BSSY B1, `(.L_x_1148) ;  /* 0x0000015000017945 */ /* 0x000fe80003800000 */
[----:B------:R-:W-:Y:S05]  /*fc70*/  @P3 BRA `(.L_x_1149) ;  /* 0x00000000004c3947 */ /* 0x000fea0003800000 */
[----:B0-----:R-:W-:Y:S01]  /*fc80*/  IADD3 R9, P2, R6, 0x20, RZ ;  /* 0x0000002006097810 */ /* 0x001fe20007f5e0ff */
[----:B------:R-:W-:Y:S01]  /*fc90*/  ULDC.64 UR4, c[0x0][0xad8] ;  /* 0x0002b60000047ab9 */ /* 0x000fe20000000a00 */
[----:B------:R-:W-:Y:S01]  /*fca0*/  IMAD.MOV.U32 R2, RZ, RZ, R4 ;  /* 0x000000ffff027224 */ /* 0x000fe200078e0004 */
[----:B------:R-:W-:Y:S01]  /*fcb0*/  ULDC.64 UR6, c[0x0][0xa80] ;  /* 0x0002a00000067ab9 */ /* 0x000fe20000000a00 */
[----:B------:R-:W-:Y:S01]  /*fcc0*/  IMAD.MOV.U32 R3, RZ, RZ, R11 ;  /* 0x000000ffff037224 */ /* 0x000fe200078e000b */
[----:B------:R-:W-:Y:S01]  /*fcd0*/  ULDC.64 UR8, c[0x0][0x208] ;  /* 0x0000820000087ab9 */ /* 0x000fe20000000a00 */
[----:B------:R-:W-:Y:S02]  /*fce0*/  IMAD.X R0, RZ, RZ, R7, P2 ;  /* 0x000000ffff007224 */ /* 0x000fe400010e0607 */
[----:B------:R-:W-:Y:S02]  /*fcf0*/  VIADD R8, R22, 0x40 ;  /* 0x0000004016087836 */ /* 0x000fe40000000000 */
        /* <DEDUP_REMOVED lines=11> */
.L_x_1149:
[----:B------:R-:W-:Y:S05]  /*fdb0*/  BSYNC B1 ;  /* 0x0000000000017941 */ /* 0x000fea0003800000 */
.L_x_1148:
[----:B------:R-:W-:Y:S04]  /*fdc0*/  BSSY B1, `(.L_x_1150) ;  /* 0x0000015000017945 */ /* 0x000fe80003800000 */
[----:B------:R-:W-:Y:S05]  /*fdd0*/  @P1 BRA `(.L_x_1151) ;  /* 0x00000000004c1947 */ /* 0x000fea0003800000 */
[----:B0-2---:R-:W-:Y:S01]  /*fde0*/  IADD3 R9, P1, R6, 0x40, RZ ;  /* 0x0000004006097810 */ /* 0x005fe20007f3e0ff */
        /* <DEDUP_REMOVED lines=18> */
.L_x_1151:
[----:B------:R-:W-:Y:S05]  /*ff10*/  BSYNC B1 ;  /* 0x0000000000017941 */ /* 0x000fea0003800000 */
.L_x_1150:
        /* <DEDUP_REMOVED lines=20> */
.L_x_1142:
[----:B------:R-:W-:Y:S05]  /*10060*/  BSYNC B0 ;  /* 0x0000000000007941 */ /* 0x000fea0003800000 */
.L_x_1133:
[----:B------:R-:W-:Y:S02]  /*10070*/  ULDC UR4, c[0x0][0xc14] ;  /* 0x0003050000047ab9 */ /* 0x000fe40000000800 */
[----:B-1----:R-:W-:-:S13]  /*10080*/  ISETP.GE.AND P0, PT, R163, UR4, PT ;  /* 0x00000004a3007c0c */ /* 0x002fda000bf06270 */
[----:B------:R-:W-:Y:S05]  /*10090*/  @!P0 BRA `(.L_x_1152) ;  /* 0xffffff0c00248947 */ /* 0x000fea000383ffff */
[----:B------:R-:W-:Y:S05]  /*100a0*/  EXIT ;  /* 0x000000000000794d */ /* 0x000fea0003800000 */
.L_x_1051:
[----:B------:R-:W-:-:S08]  /*100b0*/  NOP ;  /* 0x0000000000007918 */ /* 0x000fd00000000000 */
[----:B0-----:R-:W0:-:S00]  /*100c0*/  USETMAXREG.DEALLOC.CTAPOOL 0x18 ;  /* 0x00000018000079c8 */ /* 0x001e0000080e0500 */
[----:B0-----:R-:W-:-:S06]  /*100d0*/  LOP3.LUT R0, R0, 0x3, RZ, 0xc0, !PT ;  /* 0x0000000300007812 */ /* 0x001fcc00078ec0ff */
[----:B------:R-:W0:Y:S02]  /*100e0*/  SHFL.IDX PT, R0, R0, RZ, 0x1f ;  /* 0x00001fff00007589 */ /* 0x000e2400000e0000 */
[----:B0-----:R-:W-:-:S13]  /*100f0*/  ISETP.NE.AND P0, PT, R0, RZ, PT ;  /* 0x000000ff0000720c */ /* 0x001fda0003f05270 */
[----:B------:R-:W-:Y:S05]  /*10100*/  @P0 EXIT ;  /* 0x000000000000094d */ /* 0x000fea0003800000 */
[----:B------:R-:W2:Y:S01]  /*10110*/  LDL.LU R6, [R1] ;  /* 0x0000000001067983 */ /* 0x000ea20000300800 */
[----:B------:R-:W-:Y:S01]  /*10120*/  ULDC UR5, c[0x0][0xc14] ;  /* 0x0003050000057ab9 */ /* 0x000fe20000000800 */
[----:B------:R-:W0:Y:S01]  /*10130*/  S2R R2, SR_TID.X ;  /* 0x0000000000027919 */ /* 0x000e220000002100 */
[----:B------:R-:W-:Y:S01]  /*10140*/  CS2R R16, SRZ ;  /* 0x0000000000107805 */ /* 0x000fe2000001ff00 */
[----:B------:R-:W-:Y:S01]  /*10150*/  ULDC.64 UR6, c[0x0][0x208] ;  /* 0x0000820000067ab9 */ /* 0x000fe20000000a00 */
[----:B------:R-:W-:Y:S01]  /*10160*/  ULDC UR4, c[0x0][0xc10] ;  /* 0x0003040000047ab9 */ /* 0x000fe20000000800 */
[----:B0-----:R-:W-:-:S04]  /*10170*/  LOP3.LUT R7, R2, 0x1f, RZ, 0xc0, !PT ;  /* 0x0000001f02077812 */ /* 0x001fc800078ec0ff */
[----:B------:R-:W-:Y:S02]  /*10180*/  ISETP.NE.AND P0, PT, R7, 0x1f, PT ;  /* 0x0000001f0700780c */ /* 0x000fe40003f05270 */
[----:B--2---:R-:W-:-:S11]  /*10190*/  LOP3.LUT R6, R6, 0xffffffdf, RZ, 0xc0, !PT ;  /* 0xffffffdf06067812 */ /* 0x004fd600078ec0ff */
[----:B------:R-:W-:Y:S02]  /*101a0*/  @P0 LOP3.LUT R6, R6, 0x20, RZ, 0xfc, !PT ;  /* 0x0000002006060812 */ /* 0x000fe400078efcff */
[----:B------:R-:W-:-:S13]  /*101b0*/  ISETP.GE.OR P0, PT, R7, UR5, !P0 ;  /* 0x0000000507007c0c */ /* 0x000fda000c706670 */
[----:B------:R-:W0:Y:S02]  /*101c0*/  @!P0 LDC.64 R2, c[0x0][0xc58] ;  /* 0x00031600ff028b82 */ /* 0x000e240000000a00 */
[----:B0-----:R-:W-:-:S05]  /*101d0*/  @!P0 IMAD.WIDE.U32 R2, R7, 0x4, R2 ;  /* 0x0000000407028825 */ /* 0x001fca00078e0002 */
[----:B------:R-:W2:Y:S01]  /*101e0*/  @!P0 LDG.E R17, desc[UR6][R2.64] ;  /* 0x0000000602118981 */ /* 0x000ea2000c1e1900 */
[C---:B------:R-:W-:Y:S02]  /*101f0*/  ISETP.NE.AND P1, PT, R7.reuse, RZ, PT ;  /* 0x000000ff0700720c */ /* 0x040fe40003f25270 */
[----:B------:R-:W-:Y:S02]  /*10200*/  ISETP.GE.U32.AND P0, PT, R7, 0x2, PT ;  /* 0x000000020700780c */ /* 0x000fe40003f06070 */
[----:B------:R-:W-:-:S09]  /*10210*/  LOP3.LUT R6, R6, 0xfffffffe, RZ, 0xc0, !PT ;  /* 0xfffffffe06067812 */ /* 0x000fd200078ec0ff */
[----:B------:R-:W-:-:S04]  /*10220*/  @P1 LOP3.LUT R6, R6, 0x1, RZ, 0xfc, !PT ;  /* 0x0000000106061812 */ /* 0x000fc800078efcff */
[----:B------:R-:W-:-:S04]  /*10230*/  LOP3.LUT R6, R6, 0xffffffef, RZ, 0xc0, !PT ;  /* 0xffffffef06067812 */ /* 0x000fc800078ec0ff */
[----:B------:R-:W-:-:S04]  /*10240*/  @P0 LOP3.LUT R6, R6, 0x10, RZ, 0xfc, !PT ;  /* 0x0000001006060812 */ /* 0x000fc800078efcff */
[----:B------:R-:W-:Y:S01]  /*10250*/  LOP3.LUT R6, R6, 0xfffffff7, RZ, 0xc0, !PT ;  /* 0xfffffff706067812 */ /* 0x000fe200078ec0ff */
[----:B------:R-:W0:Y:S01]  /*10260*/  S2UR UR6, SR_CTAID.X ;  /* 0x00000000000679c3 */ /* 0x000e220000002500 */
[----:B------:R-:W-:Y:S01]  /*10270*/  IMAD.MOV.U32 R19, RZ, RZ, RZ ;  /* 0x000000ffff137224 */ /* 0x000fe200078e00ff */
[----:B--2---:R-:W1:Y:S02]  /*10280*/  SHFL.UP PT, R0, R17, 0x1, RZ ;  /* 0x0420000011007989 */ /* 0x004e6400000e00ff */
[----:B-1----:R-:W-:-:S05]  /*10290*/  SEL R0, R0, RZ, P1 ;  /* 0x000000ff00007207 */ /* 0x002fca0000800000 */
[----:B------:R-:W-:-:S05]  /*102a0*/  IMAD.IADD R0, R17, 0x1, R0 ;  /* 0x0000000111007824 */ /* 0x000fca00078e0200 */
[----:B------:R-:W1:Y:S02]  /*102b0*/  SHFL.UP PT, R4, R0, 0x2, RZ ;  /* 0x0440000000047989 */ /* 0x000e6400000e00ff */
[----:B-1----:R-:W-:-:S05]  /*102c0*/  SEL R5, R4, RZ, P0 ;  /* 0x000000ff04057207 */ /* 0x002fca0000000000 */
[----:B------:R-:W-:-:S05]  /*102d0*/  IMAD.IADD R5, R0, 0x1, R5 ;  /* 0x0000000100057824 */ /* 0x000fca00078e0205 */
[----:B------:R-:W1:Y:S01]  /*102e0*/  SHFL.UP PT, R4, R5, 0x4, RZ ;  /* 0x0480000005047989 */ /* 0x000e6200000e00ff */
[----:B------:R-:W-:-:S04]  /*102f0*/  ISETP.GE.U32.AND P0, PT, R7, 0x4, PT ;  /* 0x000000040700780c */ /* 0x000fc80003f06070 */
[----:B-1----:R-:W-:-:S05]  /*10300*/  SEL R4, R4, RZ, P0 ;  /* 0x000000ff04047207 */ /* 0x002fca0000000000 */
[----:B------:R-:W-:-:S05]  /*10310*/  IMAD.IADD R4, R5, 0x1, R4 ;  /* 0x0000000105047824 */ /* 0x000fca00078e0204 */
[----:B------:R-:W1:Y:S01]  /*10320*/  SHFL.UP PT, R2, R4, 0x8, RZ ;  /* 0x0500000004027989 */ /* 0x000e6200000e00ff */
[----:B------:R-:W-:Y:S02]  /*10330*/  @P0 LOP3.LUT R6, R6, 0x8, RZ, 0xfc, !PT ;  /* 0x0000000806060812 */ /* 0x000fe400078efcff */
[----:B------:R-:W-:-:S04]  /*10340*/  ISETP.GE.U32.AND P0, PT, R7, 0x8, PT ;  /* 0x000000080700780c */ /* 0x000fc80003f06070 */
[----:B-1----:R-:W-:-:S05]  /*10350*/  SEL R3, R2, RZ, P0 ;  /* 0x000000ff02037207 */ /* 0x002fca0000000000 */
[----:B------:R-:W-:-:S05]  /*10360*/  IMAD.IADD R3, R4, 0x1, R3 ;  /* 0x0000000104037824 */ /* 0x000fca00078e0203 */
[----:B------:R-:W1:Y:S01]  /*10370*/  SHFL.UP PT, R0, R3, 0x10, RZ ;  /* 0x0600000003007989 */ /* 0x000e6200000e00ff */
[----:B------:R-:W-:-:S04]  /*10380*/  LOP3.LUT R6, R6, 0xfffffffb, RZ, 0xc0, !PT ;  /* 0xfffffffb06067812 */ /* 0x000fc800078ec0ff */
[----:B------:R-:W-:Y:S02]  /*10390*/  @P0 LOP3.LUT R6, R6, 0x4, RZ, 0xfc, !PT ;  /* 0x0000000406060812 */ /* 0x000fe400078efcff */
[----:B------:R-:W-:-:S04]  /*103a0*/  ISETP.GE.U32.AND P0, PT, R7, 0x10, PT ;  /* 0x000000100700780c */ /* 0x000fc80003f06070 */
[----:B-1----:R-:W-:-:S05]  /*103b0*/  SEL R0, R0, RZ, P0 ;  /* 0x000000ff00007207 */ /* 0x002fca0000000000 */
[----:B------:R-:W-:-:S05]  /*103c0*/  IMAD.IADD R0, R3, 0x1, R0 ;  /* 0x0000000103007824 */ /* 0x000fca00078e0200 */
[----:B------:R-:W1:Y:S01]  /*103d0*/  SHFL.IDX PT, R2, R0, 0x1f, 0x1f ;  /* 0x03e01f0000027f89 */ /* 0x000e6200000e0000 */
[----:B------:R-:W-:-:S04]  /*103e0*/  LOP3.LUT R6, R6, 0xfffffffd, RZ, 0xc0, !PT ;  /* 0xfffffffd06067812 */ /* 0x000fc800078ec0ff */
[----:B------:R-:W-:-:S05]  /*103f0*/  @P0 LOP3.LUT R6, R6, 0x2, RZ, 0xfc, !PT ;  /* 0x0000000206060812 */ /* 0x000fca00078efcff */
[----:B------:R2:W-:Y:S01]  /*10400*/  STL [R1], R6 ;  /* 0x0000000601007387 */ /* 0x0005e20000100800 */
[----:B-1----:R-:W-:-:S05]  /*10410*/  IMAD R4, R2, UR4, RZ ;  /* 0x0000000402047c24 */ /* 0x002fca000f8e02ff */
[----:B0-----:R-:W-:Y:S01]  /*10420*/  ISETP.GT.AND P0, PT, R4, UR6, PT ;  /* 0x0000000604007c0c */ /* 0x001fe2000bf04270 */
[----:B------:R-:W-:-:S12]  /*10430*/  IMAD.MOV.U32 R5, RZ, RZ, R4 ;  /* 0x000000ffff057224 */ /* 0x000fd800078e0004 */
[----:B--2---:R-:W-:Y:S05]  /*10440*/  @P0 BRA `(.L_x_1153) ;  /* 0x0000000000c00947 */ /* 0x004fea0003800000 */
[----:B------:R-:W-:Y:S01]  /*10450*/  IMAD.MOV.U32 R4, RZ, RZ, R5 ;  /* 0x000000ffff047224 */ /* 0x000fe200078e0005 */
[----:B------:R-:W-:Y:S01]  /*10460*/  ULDC UR5, c[0x0][0xc14] ;  /* 0x0003050000057ab9 */ /* 0x000fe20000000800 */
[----:B------:R-:W-:Y:S01]  /*10470*/  IMAD.MOV.U32 R19, RZ, RZ, RZ ;  /* 0x000000ffff137224 */ /* 0x000fe200078e00ff */
[----:B------:R-:W-:Y:S01]  /*10480*/  ULDC UR7, c[0x0][0xc14] ;  /* 0x0003050000077ab9 */ /* 0x000fe20000000800 */
[----:B------:R-:W-:-:S05]  /*10490*/  ULDC UR4, c[0x0][0xc10] ;  /* 0x0003040000047ab9 */ /* 0x000fca0000000800 */
.L_x_1157:
[----:B------:R-:W-:Y:S02]  /*104a0*/  VIADD R0, R19, 0x1f ;  /* 0x0000001f13007836 */ /* 0x000fe40000000000 */
[----:B------:R-:W-:-:S03]  /*104b0*/  IMAD.U32 R19, RZ, RZ, UR7 ;  /* 0x00000007ff137e24 */ /* 0x000fc6000f8e00ff */
[----:B------:R-:W-:-:S13]  /*104c0*/  ISETP.GE.AND P0, PT, R0, UR5, PT ;  /* 0x0000000500007c0c */ /* 0x000fda000bf06270 */
[----:B------:R-:W-:Y:S05]  /*104d0*/  @P0 BRA `(.L_x_1154) ;  /* 0x0000000400d00947 */ /* 0x000fea0003800000 */
[----:B------:R-:W0:Y:S01]  /*104e0*/  S2R R2, SR_TID.X ;  /* 0x0000000000027919 */ /* 0x000e220000002100 */
[----:B------:R-:W-:Y:S01]  /*104f0*/  IMAD.MOV.U32 R19, RZ, RZ, R0 ;  /* 0x000000ffff137224 */ /* 0x000fe200078e0000 */
[----:B------:R-:W-:Y:S01]  /*10500*/  BSSY B0, `(.L_x_1155) ;  /* 0x000000b000007945 */ /* 0x000fe20003800000 */
[----:B------:R-:W-:Y:S01]  /*10510*/  IMAD.MOV.U32 R17, RZ, RZ, RZ ;  /* 0x000000ffff117224 */ /* 0x000fe200078e00ff */
        /* <DEDUP_REMOVED lines=9> */
.L_x_1156:
[----:B------:R-:W-:Y:S05]  /*105b0*/  BSYNC B0 ;  /* 0x0000000000007941 */ /* 0x000fea0003800000 */
.L_x_1155:
[----:B-----5:R-:W1:Y:S01]  /*105c0*/  SHFL.UP PT, R0, R17, 0x1, RZ ;  /* 0x0420000011007989 */ /* 0x020e6200000e00ff */
[C---:B------:R-:W-:Y:S02]  /*105d0*/  ISETP.NE.AND P0, PT, R6.reuse, RZ, PT ;  /* 0x000000ff0600720c */ /* 0x040fe40003f05270 */
[----:B------:R-:W-:Y:S02]  /*105e0*/  ISETP.GE.U32.AND P1, PT, R6, 0x2, PT ;  /* 0x000000020600780c */ /* 0x000fe40003f26070 */
[----:B-1----:R-:W-:Y:S02]  /*105f0*/  SEL R0, R0, RZ, P0 ;  /* 0x000000ff00007207 */ /* 0x002fe40000000000 */
[----:B------:R-:W-:-:S03]  /*10600*/  ISETP.GE.U32.AND P0, PT, R6, 0x4, PT ;  /* 0x000000040600780c */ /* 0x000fc60003f06070 */
[----:B------:R-:W-:-:S05]  /*10610*/  IMAD.IADD R0, R17, 0x1, R0 ;  /* 0x0000000111007824 */ /* 0x000fca00078e0200 */
[----:B0-----:R-:W0:Y:S02]  /*10620*/  SHFL.UP PT, R2, R0, 0x2, RZ ;  /* 0x0440000000027989 */ /* 0x001e2400000e00ff */
        /* <DEDUP_REMOVED lines=18> */
.L_x_1153:
[----:B------:R-:W-:Y:S01]  /*10750*/  IMAD.IADD R5, R4, 0x1, -R5 ;  /* 0x0000000104057824 */ /* 0x000fe200078e0a05 */
[----:B------:R-:W-:-:S03]  /*10760*/  ULDC.64 UR8, c[0x0][0x208] ;  /* 0x0000820000087ab9 */ /* 0x000fc60000000a00 */
[----:B------:R-:W-:-:S05]  /*10770*/  IMAD R2, R0, UR4, R5 ;  /* 0x0000000400027c24 */ /* 0x000fca000f8e0205 */
[----:B------:R-:W-:Y:S02]  /*10780*/  ISETP.GT.AND P0, PT, R2, UR6, PT ;  /* 0x0000000602007c0c */ /* 0x000fe4000bf04270 */
[----:B------:R-:W0:Y:S11]  /*10790*/  LDC.64 R2, c[0x0][0xc68] ;  /* 0x00031a00ff027b82 */ /* 0x000e360000000a00 */
[----:B------:R-:W-:-:S04]  /*107a0*/  VOTE.ANY R7, PT, !P0 ;  /* 0x0000000000077806 */ /* 0x000fc800040e0100 */
[----:B------:R-:W1:Y:S02]  /*107b0*/  POPC R4, R7 ;  /* 0x0000000700047309 */ /* 0x000e640000000000 */
[----:B-1----:R-:W-:-:S04]  /*107c0*/  IMAD.IADD R19, R4, 0x1, R19 ;  /* 0x0000000104137824 */ /* 0x002fc800078e0213 */
[----:B0-----:R-:W-:-:S05]  /*107d0*/  IMAD.WIDE R2, R19, 0x4, R2 ;  /* 0x0000000413027825 */ /* 0x001fca00078e0202 */
[----:B------:R-:W2:Y:S01]  /*107e0*/  LDG.E R8, desc[UR8][R2.64] ;  /* 0x0000000802087981 */ /* 0x000ea2000c1e1900 */
[----:B------:R-:W-:-:S03]  /*107f0*/  ISETP.NE.AND P0, PT, R7, RZ, PT ;  /* 0x000000ff0700720c */ /* 0x000fc60003f05270 */
[----:B------:R-:W2:Y:S02]  /*10800*/  SHFL.IDX PT, R17, R17, R4, 0x1f ;  /* 0x00001f0411117589 */ /* 0x000ea400000e0000 */
[----:B--2---:R-:W-:-:S05]  /*10810*/  IMAD R6, R17, R8, RZ ;  /* 0x0000000811067224 */ /* 0x004fca00078e02ff */
[----:B------:R-:W-:-:S04]  /*10820*/  IABS R9, R6 ;  /* 0x0000000600097213 */ /* 0x000fc80000000000 */
[----:B------:R-:W0:Y:S08]  /*10830*/  I2F.RP R10, R9 ;  /* 0x00000009000a7306 */ /* 0x000e300000209400 */
[----:B0-----:R-:W0:Y:S02]  /*10840*/  MUFU.RCP R10, R10 ;  /* 0x0000000a000a7308 */ /* 0x001e240000001000 */
[----:B0-----:R-:W-:-:S06]  /*10850*/  VIADD R11, R10, 0xffffffe ;  /* 0x0ffffffe0a0b7836 */ /* 0x001fcc0000000000 */
[----:B------:R0:W1:Y:S01]  /*10860*/  F2I.FTZ.U32.TRUNC.NTZ R3, R11 ;  /* 0x0000000b00037305 */ /* 0x000062000021f000 */
[----:B------:R-:W-:Y:S05]  /*10870*/  @!P0 BRA `(.L_x_1158) ;  /* 0x0000000000088947 */ /* 0x000fea0003800000 */
[----:B------:R-:W-:-:S05]  /*10880*/  VIADD R7, R4, 0xffffffff ;  /* 0xffffffff04077836 */ /* 0x000fca0000000000 */
[----:B------:R2:W3:Y:S02]  /*10890*/  SHFL.IDX PT, R16, R0, R7, 0x1f ;  /* 0x00001f0700107589 */ /* 0x0004e400000e0000 */
.L_x_1158:
[----:B-12---:R-:W-:Y:S02]  /*108a0*/  IMAD.MOV R0, RZ, RZ, -R3 ;  /* 0x000000ffff007224 */ /* 0x006fe400078e0a03 */
[----:B---3--:R-:W-:Y:S02]  /*108b0*/  IMAD R16, R16, UR4, R5 ;  /* 0x0000000410107c24 */ /* 0x008fe4000f8e0205 */
[----:B------:R-:W-:Y:S02]  /*108c0*/  IMAD R5, R0, R9, RZ ;  /* 0x0000000900057224 */ /* 0x000fe400078e02ff */
[----:B------:R-:W-:-:S04]  /*108d0*/  IMAD.MOV.U32 R2, RZ, RZ, RZ ;  /* 0x000000ffff027224 */ /* 0x000fc800078e00ff */
[----:B------:R-:W-:Y:S01]  /*108e0*/  IMAD.HI.U32 R2, R3, R5, R2 ;  /* 0x0000000503027227 */ /* 0x000fe200078e0002 */
[----:B------:R-:W-:Y:S02]  /*108f0*/  IADD3 R5, -R16, UR6, RZ ;  /* 0x0000000610057c10 */ /* 0x000fe4000fffe1ff */
[----:B------:R-:W-:Y:S02]  /*10900*/  IABS R3, R6 ;  /* 0x0000000600037213 */ /* 0x000fe40000000000 */
[----:B------:R-:W-:-:S03]  /*10910*/  IABS R0, R5 ;  /* 0x0000000500007213 */ /* 0x000fc60000000000 */
[----:B------:R-:W-:Y:S02]  /*10920*/  IMAD.MOV R3, RZ, RZ, -R3 ;  /* 0x000000ffff037224 */ /* 0x000fe400078e0a03 */
        /* <DEDUP_REMOVED lines=11> */
[----:B------:R-:W-:-:S05]  /*109e0*/  @!P0 LOP3.LUT R7, RZ, R6, RZ, 0x33, !PT ;  /* 0x00000006ff078212 */ /* 0x000fca00078e33ff */
[----:B------:R-:W-:Y:S02]  /*109f0*/  IMAD R0, R8, R7, RZ ;  /* 0x0000000708007224 */ /* 0x000fe400078e02ff */
[----:B------:R-:W-:Y:S02]  /*10a00*/  IMAD.MOV R7, RZ, RZ, -R7 ;  /* 0x000000ffff077224 */ /* 0x000fe400078e0a07 */
[----:B------:R-:W-:Y:S02]  /*10a10*/  IMAD.MOV R3, RZ, RZ, -R0 ;  /* 0x000000ffff037224 */ /* 0x000fe400078e0a00 */
[----:B------:R-:W-:-:S03]  /*10a20*/  IMAD R5, R6, R7, R5 ;  /* 0x0000000706057224 */ /* 0x000fc600078e0205 */
[----:B------:R-:W-:Y:S01]  /*10a30*/  VIADDMNMX R8, R3, UR4, R8, PT ;  /* 0x0000000403087c46 */ /* 0x000fe2000b800108 */
[----:B------:R-:W-:Y:S01]  /*10a40*/  IMAD.IADD R0, R5, 0x1, R0 ;  /* 0x0000000105007824 */ /* 0x000fe200078e0200 */
[----:B------:R-:W-:Y:S02]  /*10a50*/  IABS R6, R5 ;  /* 0x0000000500067213 */ /* 0x000fe40000000000 */
[----:B------:R-:W-:-:S04]  /*10a60*/  IABS R4, R8 ;  /* 0x0000000800047213 */ /* 0x000fc80000000000 */
[----:B------:R-:W1:Y:S08]  /*10a70*/  I2F.RP R9, R4 ;  /* 0x0000000400097306 */ /* 0x000e700000209400 */
[----:B-1----:R-:W1:Y:S02]  /*10a80*/  MUFU.RCP R9, R9 ;  /* 0x0000000900097308 */ /* 0x002e640000001000 */
[----:B-1----:R-:W-:-:S06]  /*10a90*/  VIADD R2, R9, 0xffffffe ;  /* 0x0ffffffe09027836 */ /* 0x002fcc0000000000 */
[----:B------:R1:W2:Y:S02]  /*10aa0*/  F2I.FTZ.U32.TRUNC.NTZ R3, R2 ;  /* 0x0000000200037305 */ /* 0x0002a4000021f000 */
[----:B-1----:R-:W-:Y:S02]  /*10ab0*/  IMAD.MOV.U32 R2, RZ, RZ, RZ ;  /* 0x000000ffff027224 */ /* 0x002fe400078e00ff */
[----:B--2---:R-:W-:-:S04]  /*10ac0*/  IMAD.MOV R7, RZ, RZ, -R3 ;  /* 0x000000ffff077224 */ /* 0x004fc800078e0a03 */
[----:B------:R-:W-:-:S04]  /*10ad0*/  IMAD R7, R7, R4, RZ ;  /* 0x0000000407077224 */ /* 0x000fc800078e02ff */
[----:B------:R-:W-:Y:S01]  /*10ae0*/  IMAD.HI.U32 R3, R3, R7, R2 ;  /* 0x0000000703037227 */ /* 0x000fe200078e0002 */
[-C--:B------:R-:W-:Y:S02]  /*10af0*/  IABS R7, R8.reuse ;  /* 0x0000000800077213 */ /* 0x080fe40000000000 */
[----:B------:R-:W-:-:S03]  /*10b00*/  LOP3.LUT R2, R5, R8, RZ, 0x3c, !PT ;  /* 0x0000000805027212 */ /* 0x000fc600078e3cff */
[----:B------:R-:W-:Y:S02]  /*10b10*/  IMAD.MOV R7, RZ, RZ, -R7 ;  /* 0x000000ffff077224 */ /* 0x000fe400078e0a07 */
[----:B------:R-:W-:-:S04]  /*10b20*/  IMAD.HI.U32 R3, R3, R6, RZ ;  /* 0x0000000603037227 */ /* 0x000fc800078e00ff */
[----:B------:R-:W-:-:S05]  /*10b30*/  IMAD R7, R3, R7, R6 ;  /* 0x0000000703077224 */ /* 0x000fca00078e0206 */
[----:B------:R-:W-:-:S13]  /*10b40*/  ISETP.GT.U32.AND P0, PT, R4, R7, PT ;  /* 0x000000070400720c */ /* 0x000fda0003f04070 */
[----:B------:R-:W-:Y:S02]  /*10b50*/  @!P0 IMAD.IADD R7, R7, 0x1, -R4 ;  /* 0x0000000107078824 */ /* 0x000fe400078e0a04 */
[----:B------:R-:W-:-:S03]  /*10b60*/  @!P0 VIADD R3, R3, 0x1 ;  /* 0x0000000103038836 */ /* 0x000fc60000000000 */
[----:B------:R-:W-:-:S13]  /*10b70*/  ISETP.GE.U32.AND P0, PT, R7, R4, PT ;  /* 0x000000040700720c */ /* 0x000fda0003f06070 */
[----:B------:R-:W-:Y:S01]  /*10b80*/  @P0 VIADD R3, R3, 0x1 ;  /* 0x0000000103030836 */ /* 0x000fe20000000000 */
[----:B------:R-:W-:-:S13]  /*10b90*/  ISETP.GE.AND P0, PT, R2, RZ, PT ;  /* 0x000000ff0200720c */ /* 0x000fda0003f06270 */
[----:B------:R-:W-:Y:S01]  /*10ba0*/  @!P0 IMAD.MOV R3, RZ, RZ, -R3 ;  /* 0x000000ffff038224 */ /* 0x000fe200078e0a03 */
[----:B------:R-:W-:-:S13]  /*10bb0*/  ISETP.NE.AND P0, PT, R8, RZ, PT ;  /* 0x000000ff0800720c */ /* 0x000fda0003f05270 */
[----:B------:R-:W-:Y:S01]  /*10bc0*/  @!P0 LOP3.LUT R3, RZ, R8, RZ, 0x33, !PT ;  /* 0x00000008ff038212 */ /* 0x000fe200078e33ff */
[----:B------:R-:W-:-:S04]  /*10bd0*/  IMAD.MOV R8, RZ, RZ, -R8 ;  /* 0x000000ffff087224 */ /* 0x000fc800078e0a08 */
[----:B------:R-:W-:Y:S01]  /*10be0*/  IMAD R18, R3, R8, R0 ;  /* 0x0000000803127224 */ /* 0x000fe200078e0200 */
[----:B------:R-:W-:-:S05]  /*10bf0*/  LOP3.LUT R0, RZ, R3, RZ, 0x33, !PT ;  /* 0x00000003ff007212 */ /* 0x000fca00078e33ff */
[----:B------:R-:W-:Y:S01]  /*10c00*/  IMAD.IADD R17, R17, 0x1, R0 ;  /* 0x0000000111117824 */ /* 0x000fe200078e0200 */
[----:B------:R-:W-:Y:S06]  /*10c10*/  BRA `(.L_x_1159) ;  /* 0x00000000000c7947 */ /* 0x000fec0003800000 */
.L_x_1154:
[----:B------:R-:W-:Y:S02]  /*10c20*/  IMAD.MOV.U32 R17, RZ, RZ, RZ ;  /* 0x000000ffff117224 */ /* 0x000fe400078e00ff */
[----:B------:R-:W-:Y:S02]  /*10c30*/  IMAD.U32 R16, RZ, RZ, UR6 ;  /* 0x00000006ff107e24 */ /* 0x000fe4000f8e00ff */
[----:B------:R-:W-:-:S07]  /*10c40*/  IMAD.MOV.U32 R18, RZ, RZ, RZ ;  /* 0x000000ffff127224 */ /* 0x000fce00078e00ff */
.L_x_1159:
[----:B------:R-:W1:Y:S01]  /*10c50*/  S2R R0, SR_TID.X ;  /* 0x0000000000007919 */ /* 0x000e620000002100 */
[----:B------:R-:W-:Y:S01]  /*10c60*/  STL [R1], RZ ;  /* 0x000000ff01007387 */ /* 0x000fe20000100800 */
[----:B-1----:R-:W-:-:S04]  /*10c70*/  LOP3.LUT R0, R0, 0x1f, RZ, 0xc0, !PT ;  /* 0x0000001f00007812 */ /* 0x002fc800078ec0ff */
[----:B------:R-:W-:-:S13]  /*10c80*/  ISETP.NE.AND P0, PT, R0, RZ, PT ;  /* 0x000000ff0000720c */ /* 0x000fda0003f05270 */
[----:B------:R-:W1:Y:S01]  /*10c90*/  @!P0 S2R R3, SR_CgaCtaId ;  /* 0x0000000000038919 */ /* 0x000e620000008800 */
[----:B------:R-:W-:-:S04]  /*10ca0*/  @!P0 MOV R0, 0x400 ;  /* 0x0000040000008802 */ /* 0x000fc80000000f00 */
[----:B-1----:R-:W-:-:S05]  /*10cb0*/  @!P0 LEA R0, R3, R0, 0x18 ;  /* 0x0000000003008211 */ /* 0x002fca00078ec0ff */
[----:B------:R1:W-:Y:S01]  /*10cc0*/  @!P0 STS.128 [R0+0x2a8d0], R16 ;  /* 0x02a8d01000008388 */ /* 0x0003e20000000c00 */
[----:B------:R-:W-:Y:S06]  /*10cd0*/  BAR.ARV 0x5, 0x120 ;  /* 0x0144800000007b1d */ /* 0x000fec0000002000 */
[----:B------:R-:W-:Y:S01]  /*10ce0*/  ISETP.GE.AND P0, PT, R19, UR5, PT ;  /* 0x0000000513007c0c */ /* 0x000fe2000bf06270 */
[----:B-1----:R-:W-:-:S05]  /*10cf0*/  IMAD.MOV.U32 R0, RZ, RZ, 0x1 ;  /* 0x00000001ff007424 */ /* 0x002fca00078e00ff */
[----:B------:R1:W-:Y:S04]  /*10d00*/  STL [R1+0x8], R0 ;  /* 0x0000080001007387 */ /* 0x0003e80000100800 */
[----:B------:R1:W-:Y:S03]  /*10d10*/  STL [R1+0x18], RZ ;  /* 0x000018ff01007387 */ /* 0x0003e60000100800 */
[----:B------:R-:W-:Y:S05]  /*10d20*/  @P0 BRA `(.L_x_1160) ;  /* 0x0000004400440947 */ /* 0x000fea0003800000 */
[----:B-1----:R-:W-:Y:S01]  /*10d30*/  IMAD.MOV.U32 R0, RZ, RZ, 0x1 ;  /* 0x00000001ff007424 */ /* 0x002fe200078e00ff */
[----:B------:R1:W-:Y:S01]  /*10d40*/  STL [R1+0x18], RZ ;  /* 0x000018ff01007387 */ /* 0x0003e20000100800 */
[----:B------:R-:W-:Y:S01]  /*10d50*/  ULDC UR38, c[0x0][0xc] ;  /* 0x0000030000267ab9 */ /* 0x000fe20000000800 */
[----:B------:R-:W-:Y:S02]  /*10d60*/  ULDC.64 UR36, c[0x0][0x198] ;  /* 0x0000660000247ab9 */ /* 0x000fe40000000a00 */
[----:B------:R1:W-:Y:S04]  /*10d70*/  STL [R1+0x8], R0 ;  /* 0x0000080001007387 */ /* 0x0003e80000100800 */
[----:B------:R1:W-:Y:S02]  /*10d80*/  STL [R1], RZ ;  /* 0x000000ff01007387 */ /* 0x0003e40000100800 */
.L_x_1235:
[----:B------:R-:W-:Y:S05]  /*10d90*/  YIELD ;  /* 0x0000000000007946 */ /* 0x000fea0003800000 */
[----:B------:R-:W-:Y:S01]  /*10da0*/  ULDC.64 UR4, c[0x0][0xa28] ;  /* 0x00028a0000047ab9 */ /* 0x000fe20000000a00 */
[----:B------:R-:W-:Y:S01]  /*10db0*/  IMAD.MOV.U32 R4, RZ, RZ, RZ ;  /* 0x000000ffff047224 */ /* 0x000fe200078e00ff */
[----:B------:R-:W-:Y:S01]  /*10dc0*/  ISETP.NE.U32.AND P0, PT, RZ, UR4, PT ;  /* 0x00000004ff007c0c */ /* 0x000fe2000bf05070 */
[----:B------:R-:W-:-:S03]  /*10dd0*/  ULDC.64 UR6, c[0x0][0x208] ;  /* 0x0000820000067ab9 */ /* 0x000fc60000000a00 */
[----:B------:R-:W-:Y:S01]  /*10de0*/  ISETP.NE.AND.EX P0, PT, RZ, UR5, PT, P0 ;  /* 0x00000005ff007c0c */ /* 0x000fe2000bf05300 */
[----:B------:R-:W-:-:S12]  /*10df0*/  ULDC.64 UR4, c[0x0][0xa00] ;  /* 0x0002800000047ab9 */ /* 0x000fd80000000a00 */
[----:B--2---:R-:W2:Y:S01]  /*10e00*/  @P0 LDC.64 R2, c[0x0][0xa28] ;  /* 0x00028a00ff020b82 */ /* 0x004ea20000000a00 */
[----:B------:R-:W-:Y:S01]  /*10e10*/  ISETP.NE.U32.AND P2, PT, RZ, UR4, PT ;  /* 0x00000004ff007c0c */ /* 0x000fe2000bf45070 */
[----:B--2---:R-:W-:-:S05]  /*10e20*/  @P0 IMAD.WIDE R2, R19, 0x4, R2 ;  /* 0x0000000413020825 */ /* 0x004fca00078e0202 */
[----:B------:R2:W5:Y:S01]  /*10e30*/  @P0 LDG.E R4, desc[UR6][R2.64] ;  /* 0x0000000602040981 */ /* 0x000562000c1e1900 */
[----:B------:R-:W-:Y:S01]  /*10e40*/  ISETP.NE.AND.EX P2, PT, RZ, UR5, PT, P2 ;  /* 0x00000005ff007c0c */ /* 0x000fe2000bf45320 */
[----:B-1----:R-:W-:Y:S01]  /*10e50*/  IMAD.MOV.U32 R0, RZ, RZ, RZ ;  /* 0x000000ffff007224 */ /* 0x002fe200078e00ff */
[----:B------:R-:W-:Y:S01]  /*10e60*/  ULDC.64 UR4, c[0x0][0xa18] ;  /* 0x0002860000047ab9 */ /* 0x000fe20000000a00 */
[----:B--2---:R-:W1:Y:S02]  /*10e70*/  LDC.64 R2, c[0x0][0xa00] ;  /* 0x00028000ff027b82 */ /* 0x004e640000000a00 */
[----:B-1----:R-:W-:-:S08]  /*10e80*/  IMAD.WIDE R2, R19, 0x4, R2 ;  /* 0x0000000413027825 */ /* 0x002fd000078e0202 */
[----:B------:R-:W2:Y:S01]  /*10e90*/  @P2 LDG.E R0, desc[UR6][R2.64] ;  /* 0x0000000602002981 */ /* 0x000ea2000c1e1900 */
[----:B------:R-:W-:Y:S01]  /*10ea0*/  ISETP.NE.U32.AND P1, PT, RZ, UR4, PT ;  /* 0x00000004ff007c0c */ /* 0x000fe2000bf25070 */
[----:B------:R-:W-:-:S03]  /*10eb0*/  ULDC UR4, c[0x0][0x288] ;  /* 0x0000a20000047ab9 */ /* 0x000fc60000000800 */
[----:B------:R-:W-:-:S13]  /*10ec0*/  ISETP.NE.AND.EX P1, PT, RZ, UR5, PT, P1 ;  /* 0x00000005ff007c0c */ /* 0x000fda000bf25310 */
[----:B------:R-:W1:Y:S02]  /*10ed0*/  @P1 LDC.64 R6, c[0x0][0xa18] ;  /* 0x00028600ff061b82 */ /* 0x000e640000000a00 */
[----:B-1----:R-:W-:Y:S01]  /*10ee0*/  @P1 IMAD.WIDE R6, R19, 0x4, R6 ;  /* 0x0000000413061825 */ /* 0x002fe200078e0206 */
[----:B--2---:R1:W-:Y:S03]  /*10ef0*/  STL [R1+0x1c], R0 ;  /* 0x00001c0001007387 */ /* 0x0043e60000100800 */
[----:B-1----:R-:W-:Y:S01]  /*10f00*/  IMAD.U32 R0, RZ, RZ, UR4 ;  /* 0x00000004ff007e24 */ /* 0x002fe2000f8e00ff */
[----:B------:R-:W-:Y:S02]  /*10f10*/  ULDC.64 UR4, c[0x0][0x3f8] ;  /* 0x0000fe0000047ab9 */ /* 0x000fe40000000a00 */
[----:B------:R-:W-:-:S03]  /*10f20*/  UISETP.NE.U32.AND UP0, UPT, UR4, URZ, UPT ;  /* 0x0000003f0400728c */ /* 0x000fc6000bf05070 */
[----:B------:R-:W-:Y:S01]  /*10f30*/  ULDC UR4, c[0x0][0x404] ;  /* 0x0001010000047ab9 */ /* 0x000fe20000000800 */
[----:B------:R-:W-:Y:S01]  /*10f40*/  UISETP.NE.AND.EX UP0, UPT, UR5, URZ, UPT, UP0 ;  /* 0x0000003f0500728c */ /* 0x000fe2000bf05300 */
[----:B------:R1:W5:Y:S01]  /*10f50*/  @P1 LDG.E R0, desc[UR6][R6.64] ;  /* 0x0000000606001981 */ /* 0x000362000c1e1900 */
[----:B------:R-:W-:Y:S01]  /*10f60*/  ULDC.64 UR6, c[0x0][0xa08] ;  /* 0x0002820000067ab9 */ /* 0x000fe20000000a00 */
[----:B------:R-:W-:Y:S01]  /*10f70*/  ULDC UR5, c[0x0][0x2e0] ;  /* 0x0000b80000057ab9 */ /* 0x000fe20000000800 */
[----:B------:R-:W-:Y:S01]  /*10f80*/  USEL UR4, UR4, 0x1, UP0 ;  /* 0x0000000104047887 */ /* 0x000fe20008000000 */
[----:B------:R-:W-:-:S03]  /*10f90*/  ISETP.NE.U32.AND P0, PT, RZ, UR6, PT ;  /* 0x00000006ff007c0c */ /* 0x000fc6000bf05070 */
[----:B------:R-:W-:Y:S01]  /*10fa0*/  UIMAD UR4, UR4, UR5, URZ ;  /* 0x00000005040472a4 */ /* 0x000fe2000f8e023f */
[----:B------:R-:W-:-:S05]  /*10fb0*/  ISETP.NE.AND.EX P0, PT, RZ, UR7, PT, P0 ;  /* 0x00000007ff007c0c */ /* 0x000fca000bf05300 */
[----:B------:R-:W-:Y:S01]  /*10fc0*/  IMAD.U32 R5, RZ, RZ, UR4 ;  /* 0x00000004ff057e24 */ /* 0x000fe2000f8e00ff */
[----:B-1----:R-:W-:Y:S07]  /*10fd0*/  @P1 BRA `(.L_x_1161) ;  /* 0x0000000000141947 */ /* 0x002fee0003800000 */
[----:B------:R-:W-:Y:S05]  /*10fe0*/  @!P2 BRA `(.L_x_1161) ;  /* 0x000000000010a947 */ /* 0x000fea0003800000 */
[----:B------:R-:W-:Y:S02]  /*10ff0*/  ULDC.64 UR4, c[0x0][0x208] ;  /* 0x0000820000047ab9 */ /* 0x000fe40000000a00 */
[----:B------:R-:W2:Y:S04]  /*11000*/  LDG.E R7, desc[UR4][R2.64] ;  /* 0x0000000402077981 */ /* 0x000ea8000c1e1900 */
[----:B-----5:R-:W2:Y:S02]  /*11010*/  LDG.E R0, desc[UR4][R2.64+0x4] ;  /* 0x0000040402007981 */ /* 0x020ea4000c1e1900 */
[----:B--2---:R-:W-:-:S07]  /*11020*/  IMAD.IADD R0, R0, 0x1, -R7 ;  /* 0x0000000100007824 */ /* 0x004fce00078e0a07 */
.L_x_1161:
[----:B------:R-:W1:Y:S01]  /*11030*/  LDC.64 R2, c[0x0][0xa08] ;  /* 0x00028200ff027b82 */ /* 0x000e620000000a00 */
[----:B------:R-:W-:Y:S01]  /*11040*/  IMAD.MOV.U32 R7, RZ, RZ, RZ ;  /* 0x000000ffff077224 */ /* 0x000fe200078e00ff */
[----:B------:R-:W-:Y:S01]  /*11050*/  ULDC.64 UR4, c[0x0][0x208] ;  /* 0x0000820000047ab9 */ /* 0x000fe20000000a00 */
[----:B-1----:R-:W-:-:S05]  /*11060*/  IMAD.WIDE R2, R19, 0x4, R2 ;  /* 0x0000000413027825 */ /* 0x002fca00078e0202 */
[----:B------:R-:W2:Y:S01]  /*11070*/  @P0 LDG.E R7, desc[UR4][R2.64] ;  /* 0x0000000402070981 */ /* 0x000ea2000c1e1900 */
[----:B------:R-:W-:Y:S02]  /*11080*/  ULDC.64 UR4, c[0x0][0xa20] ;  /* 0x0002880000047ab9 */ /* 0x000fe40000000a00 */
[----:B------:R-:W-:-:S04]  /*11090*/  ISETP.NE.U32.AND P1, PT, RZ, UR4, PT ;  /* 0x00000004ff007c0c */ /* 0x000fc8000bf25070 */
[----:B------:R-:W-:Y:S01]  /*110a0*/  ISETP.NE.AND.EX P1, PT, RZ, UR5, PT, P1 ;  /* 0x00000005ff007c0c */ /* 0x000fe2000bf25310 */
[----:B--2--5:R-:W-:-:S05]  /*110b0*/  IMAD.IADD R6, R7, 0x1, R4 ;  /* 0x0000000107067824 */ /* 0x024fca00078e0204 */
[----:B------:R1:W-:Y:S07]  /*110c0*/  STL [R1+0x4], R6 ;  /* 0x0000040601007387 */ /* 0x0003ee0000100800 */
[----:B------:R-:W-:Y:S05]  /*110d0*/  @!P1 BRA `(.L_x_1162) ;  /* 0x0000000000149947 */ /* 0x000fea0003800000 */
[----:B------:R-:W2:Y:S01]  /*110e0*/  LDC.64 R2, c[0x0][0xa20] ;  /* 0x00028800ff027b82 */ /* 0x000ea20000000a00 */
[----:B------:R-:W-:Y:S01]  /*110f0*/  ULDC.64 UR4, c[0x0][0x208] ;  /* 0x0000820000047ab9 */ /* 0x000fe20000000a00 */
[----:B--2---:R-:W-:-:S05]  /*11100*/  IMAD.WIDE R2, R19, 0x4, R2 ;  /* 0x0000000413027825 */ /* 0x004fca00078e0202 */
[----:B------:R2:W5:Y:S01]  /*11110*/  LDG.E R5, desc[UR4][R2.64] ;  /* 0x0000000402057981 */ /* 0x000562000c1e1900 */
[----:B------:R-:W-:Y:S05]  /*11120*/  BRA `(.L_x_1163) ;  /* 0x0000000000147947 */ /* 0x000fea0003800000 */
.L_x_1162:
[----:B------:R-:W-:Y:S05]  /*11130*/  @!P0 BRA `(.L_x_1163) ;  /* 0x0000000000108947 */ /* 0x000fea0003800000 */
[----:B------:R-:W-:Y:S02]  /*11140*/  ULDC.64 UR4, c[0x0][0x208] ;  /* 0x0000820000047ab9 */ /* 0x000fe40000000a00 */
[----:B-1----:R-:W2:Y:S04]  /*11150*/  LDG.E R6, desc[UR4][R2.64] ;  /* 0x0000000402067981 */ /* 0x002ea8000c1e1900 */
[----:B------:R-:W2:Y:S02]  /*11160*/  LDG.E R5, desc[UR4][R2.64+0x4] ;  /* 0x0000040402057981 */ /* 0x000ea4000c1e1900 */
[----:B--2---:R-:W-:-:S07]  /*11170*/  IMAD.IADD R5, R5, 0x1, -R6 ;  /* 0x0000000105057824 */ /* 0x004fce00078e0a06 */
.L_x_1163:
[----:B--2---:R-:W2:Y:S01]  /*11180*/  LDC.64 R2, c[0x0][0x9e0] ;  /* 0x00027800ff027b82 */ /* 0x004ea20000000a00 */
[----:B-----5:R-:W-:Y:S01]  /*11190*/  IMAD.IADD R7, R5, 0x1, -R4 ;  /* 0x0000000105077824 */ /* 0x020fe200078e0a04 */
[----:B------:R-:W-:-:S04]  /*111a0*/  LEA R9, R17, 0x80, 0x7 ;  /* 0x0000008011097811 */ /* 0x000fc800078e38ff */
[----:B------:R-:W-:Y:S02]  /*111b0*/  IADD3 R9, R7, R9, -R0 ;  /* 0x0000000907097210 */ /* 0x000fe40007ffe800 */
[----:B--2---:R-:W-:-:S03]  /*111c0*/  ISETP.GE.AND P0, PT, R3, 0x1, PT ;  /* 0x000000010300780c */ /* 0x004fc60003f06270 */
[----:B------:R-:W-:-:S10]  /*111d0*/  IMAD.IADD R2, R9, 0x1, R2 ;  /* 0x0000000109027824 */ /* 0x000fd400078e0202 */
[----:B------:R-:W-:Y:S05]  /*111e0*/  @!P0 BRA `(.L_x_1164) ;  /* 0x0000000000488947 */ /* 0x000fea0003800000 */
[C---:B------:R-:W-:Y:S01]  /*111f0*/  ISETP.GT.AND P1, PT, R9.reuse, RZ, PT ;  /* 0x000000ff0900720c */ /* 0x040fe20003f24270 */
[----:B------:R-:W-:Y:S01]  /*11200*/  BSSY B0, `(.L_x_1165) ;  /* 0x000000e000007945 */ /* 0x000fe20003800000 */
[----:B-1----:R-:W-:-:S11]  /*11210*/  VIADD R6, R9, 0xffffffff ;  /* 0xffffffff09067836 */ /* 0x002fd60000000000 */
        /* <DEDUP_REMOVED lines=8> */
.L_x_1166:
[----:B------:R-:W-:-:S13]  /*112a0*/  ISETP.NE.AND P1, PT, R3, 0x1, PT ;  /* 0x000000010300780c */ /* 0x000fda0003f25270 */
[----:B------:R-:W1:Y:S02]  /*112b0*/  @P1 LDC.64 R4, c[0x0][0x9e8] ;  /* 0x00027a00ff041b82 */ /* 0x000e640000000a00 */
[----:B-1----:R-:W-:-:S05]  /*112c0*/  @P1 IMAD.HI.U32 R4, R6, R4, RZ ;  /* 0x0000000406041227 */ /* 0x002fca00078e00ff */
[----:B------:R-:W-:-:S07]  /*112d0*/  @P1 SHF.R.U32.HI R6, RZ, R5, R4 ;  /* 0x00000005ff061219 */ /* 0x000fce0000011604 */
.L_x_1167:
[----:B------:R-:W-:Y:S05]  /*112e0*/  BSYNC B0 ;  /* 0x0000000000007941 */ /* 0x000fea0003800000 */
.L_x_1165:
[----:B------:R-:W-:-:S05]  /*112f0*/  IMAD R5, R6, R3, R3 ;  /* 0x0000000306057224 */ /* 0x000fca00078e0203 */
[----:B------:R-:W-:-:S07]  /*11300*/  VIMNMX R2, R2, R5, PT ;  /* 0x0000000502027248 */ /* 0x000fce0003fe0100 */
.L_x_1164:
[----:B------:R-:W-:Y:S01]  /*11310*/  VIADD R2, R2, 0x5f ;  /* 0x0000005f02027836 */ /* 0x000fe20000000000 */
[----:B------:R-:W-:Y:S01]  /*11320*/  ULDC UR4, c[0x0][0x9dc] ;  /* 0x0002770000047ab9 */ /* 0x000fe20000000800 */
[----:B------:R-:W-:Y:S02]  /*11330*/  IMAD R4, R17, 0x80, -R0 ;  /* 0x0000008011047824 */ /* 0x000fe400078e0a00 */
[----:B------:R-:W-:-:S04]  /*11340*/  IMAD.HI R2, R2, 0x2aaaaaab, RZ ;  /* 0x2aaaaaab02027827 */ /* 0x000fc800078e02ff */
[C---:B------:R-:W-:Y:S01]  /*11350*/  VIADD R0, R7.reuse, 0x5f ;  /* 0x0000005f07007836 */ /* 0x040fe20000000000 */
[----:B------:R-:W-:Y:S01]  /*11360*/  SHF.R.U32.HI R5, RZ, 0x1f, R2 ;  /* 0x0000001fff057819 */ /* 0x000fe20000011602 */
[----:B------:R-:W-:Y:S02]  /*11370*/  IMAD.IADD R7, R7, 0x1, R4 ;  /* 0x0000000107077824 */ /* 0x000fe400078e0204 */
[----:B------:R-:W-:Y:S01]  /*11380*/  IMAD.HI R0, R0, 0x2aaaaaab, RZ ;  /* 0x2aaaaaab00007827 */ /* 0x000fe200078e02ff */
[----:B------:R-:W-:-:S04]  /*11390*/  LEA.HI.SX32 R2, R2, R5, 0x1c ;  /* 0x0000000502027211 */ /* 0x000fc800078fe2ff */
[----:B------:R-:W-:-:S04]  /*113a0*/  SHF.R.U32.HI R5, RZ, 0x1f, R0 ;  /* 0x0000001fff057819 */ /* 0x000fc80000011600 */
[----:B------:R-:W-:Y:S01]  /*113b0*/  LEA.HI.SX32 R5, R0, R5, 0x1c ;  /* 0x0000000500057211 */ /* 0x000fe200078fe2ff */
[----:B------:R-:W-:-:S03]  /*113c0*/  VIADD R0, R7, -UR4 ;  /* 0x8000000407007c36 */ /* 0x000fc60008000000 */
[----:B-1----:R-:W-:-:S05]  /*113d0*/  VIMNMX R6, R5, R2, PT ;  /* 0x0000000205067248 */ /* 0x002fca0003fe0100 */
[----:B------:R1:W-:Y:S01]  /*113e0*/  STL [R1+0x14], R6 ;  /* 0x0000140601007387 */ /* 0x0003e20000100800 */
[----:B------:R-:W-:Y:S05]  /*113f0*/  @!P0 BRA `(.L_x_1168) ;  /* 0x0000000000448947 */ /* 0x000fea0003800000 */
[----:B------:R-:W-:Y:S01]  /*11400*/  ISETP.GT.AND P0, PT, R7, -0x1, PT ;  /* 0xffffffff0700780c */ /* 0x000fe20003f04270 */
[----:B------:R-:W-:-:S12]  /*11410*/  BSSY B0, `(.L_x_1169) ;  /* 0x000000d000007945 */ /* 0x000fd80003800000 */
        /* <DEDUP_REMOVED lines=8> */
.L_x_1170:
[----:B------:R-:W-:-:S13]  /*114a0*/  ISETP.NE.AND P0, PT, R3, 0x1, PT ;  /* 0x000000010300780c */ /* 0x000fda0003f05270 */
[----:B------:R-:W2:Y:S02]  /*114b0*/  @P0 LDC.64 R4, c[0x0][0x9e8] ;  /* 0x00027a00ff040b82 */ /* 0x000ea40000000a00 */
[----:B--2---:R-:W-:-:S05]  /*114c0*/  @P0 IMAD.HI.U32 R4, R7, R4, RZ ;  /* 0x0000000407040227 */ /* 0x004fca00078e00ff */
[----:B------:R-:W-:-:S07]  /*114d0*/  @P0 SHF.R.U32.HI R7, RZ, R5, R4 ;  /* 0x00000005ff070219 */ /* 0x000fce0000011604 */
.L_x_1171:
[----:B------:R-:W-:Y:S05]  /*114e0*/  BSYNC B0 ;  /* 0x0000000000007941 */ /* 0x000fea0003800000 */
.L_x_1169:
[----:B------:R-:W-:-:S05]  /*114f0*/  IMAD R3, R7, R3, RZ ;  /* 0x0000000307037224 */ /* 0x000fca00078e02ff */
[----:B------:R-:W-:-:S07]  /*11500*/  VIMNMX R0, R0, R3, !PT ;  /* 0x0000000300007248 */ /* 0x000fce0007fe0100 */
.L_x_1168:
[----:B------:R-:W-:Y:S01]  /*11510*/  IMAD.HI R0, R0, 0x2aaaaaab, RZ ;  /* 0x2aaaaaab00007827 */ /* 0x000fe200078e02ff */
[----:B------:R-:W-:Y:S04]  /*11520*/  BSSY B6, `(.L_x_1172) ;  /* 0x000030d000067945 */ /* 0x000fe80003800000 */
[----:B------:R-:W-:-:S04]  /*11530*/  SHF.R.U32.HI R3, RZ, 0x1f, R0 ;  /* 0x0000001fff037819 */ /* 0x000fc80000011600 */
[----:B------:R-:W-:-:S04]  /*11540*/  LEA.HI.SX32 R3, R0, R3, 0x1c ;  /* 0x0000000300037211 */ /* 0x000fc800078fe2ff */
[----:B------:R-:W-:-:S04]  /*11550*/  VIMNMX R2, RZ, R3, !PT ;  /* 0x00000003ff027248 */ /* 0x000fc80007fe0100 */
[----:B------:R-:W-:Y:S01]  /*11560*/  ISETP.GT.AND P0, PT, R6, R2, PT ;  /* 0x000000020600720c */ /* 0x000fe20003f04270 */
[----:B------:R2:W-:-:S12]  /*11570*/  STL [R1+0x10], R2 ;  /* 0x0000100201007387 */ /* 0x0005d80000100800 */
[----:B--2---:R-:W-:Y:S05]  /*11580*/  @P0 BRA `(.L_x_1173) ;  /* 0x0000000000480947 */ /* 0x004fea0003800000 */
[----:B------:R-:W2:Y:S02]  /*11590*/  S2R R2, SR_TID.X ;  /* 0x0000000000027919 */ /* 0x000ea40000002100 */
[----:B--2---:R-:W-:-:S04]  /*115a0*/  LOP3.LUT R2, R2, 0x1f, RZ, 0xc0, !PT ;  /* 0x0000001f02027812 */ /* 0x004fc800078ec0ff */
[----:B------:R-:W-:-:S13]  /*115b0*/  ISETP.NE.AND P1, PT, R2, RZ, PT ;  /* 0x000000ff0200720c */ /* 0x000fda0003f25270 */
[----:B------:R-:W-:Y:S05]  /*115c0*/  @P1 BRA `(.L_x_1174) ;  /* 0x0000003000081947 */ /* 0x000fea0003800000 */
[----:B------:R-:W2:Y:S01]  /*115d0*/  S2R R7, SR_LANEID ;  /* 0x0000000000077919 */ /* 0x000ea20000000000 */
[----:B------:R-:W-:Y:S01]  /*115e0*/  VOTEU.ANY UR4, UPT, PT ;  /* 0x0000000000047886 */ /* 0x000fe200038e0100 */
[----:B------:R-:W3:Y:S01]  /*115f0*/  LDC.64 R2, c[0x0][0xc38] ;  /* 0x00030e00ff027b82 */ /* 0x000ee20000000a00 */
[----:B------:R-:W2:Y:S01]  /*11600*/  FLO.U32 R0, UR4 ;  /* 0x0000000400007d00 */ /* 0x000ea200080e0000 */
[----:B------:R-:W-:-:S07]  /*11610*/  ULDC.64 UR6, c[0x0][0x208] ;  /* 0x0000820000067ab9 */ /* 0x000fce0000000a00 */
[----:B------:R-:W3:Y:S01]  /*11620*/  POPC R5, UR4 ;  /* 0x0000000400057d09 */ /* 0x000ee20008000000 */
[----:B--2---:R-:W-:-:S13]  /*11630*/  ISETP.EQ.U32.AND P0, PT, R0, R7, PT ;  /* 0x000000070000720c */ /* 0x004fda0003f02070 */
[----:B---3--:R-:W2:Y:S01]  /*11640*/  @P0 ATOMG.E.ADD.STRONG.GPU PT, R3, desc[UR6][R2.64], R5 ;  /* 0x00000005020309a8 */ /* 0x008ea200081ee1c6 */
[----:B------:R-:W3:Y:S02]  /*11650*/  S2R R4, SR_LTMASK ;  /* 0x0000000000047919 */ /* 0x000ee40000003900 */
[----:B---3--:R-:W-:-:S04]  /*11660*/  LOP3.LUT R4, R4, UR4, RZ, 0xc0, !PT ;  /* 0x0000000404047c12 */ /* 0x008fc8000f8ec0ff */
[----:B------:R-:W3:Y:S01]  /*11670*/  POPC R7, R4 ;  /* 0x0000000400077309 */ /* 0x000ee20000000000 */
[----:B--2---:R-:W3:Y:S02]  /*11680*/  SHFL.IDX PT, R0, R3, R0, 0x1f ;  /* 0x00001f0003007589 */ /* 0x004ee400000e0000 */
[----:B---3--:R-:W-:Y:S01]  /*11690*/  IADD3 R16, R0, UR38, R7 ;  /* 0x0000002600107c10 */ /* 0x008fe2000fffe007 */
[----:B------:R-:W-:Y:S06]  /*116a0*/  BRA `(.L_x_1174) ;  /* 0x0000002c00d07947 */ /* 0x000fec0003800000 */
.L_x_1173:
[----:B------:R-:W2:Y:S01]  /*116b0*/  S2R R3, SR_CgaCtaId ;  /* 0x0000000000037919 */ /* 0x000ea20000008800 */
[----:B------:R-:W-:-:S04]  /*116c0*/  MOV R0, 0x400 ;  /* 0x0000040000007802 */ /* 0x000fc80000000f00 */
[----:B--2---:R-:W-:-:S05]  /*116d0*/  LEA R2, R3, R0, 0x18 ;  /* 0x0000000003027211 */ /* 0x004fca00078ec0ff */
[----:B------:R2:W-:Y:S01]  /*116e0*/  STL [R1+0xc], R2 ;  /* 0x00000c0201007387 */ /* 0x0005e20000100800 */
[----:B------:R-:W-:-:S05]  /*116f0*/  VIADD R0, R2, 0x18400 ;  /* 0x0001840002007836 */ /* 0x000fca0000000000 */
[----:B------:R-:W-:-:S13]  /*11700*/  LOP3.LUT P0, RZ, R0, 0x3ff, RZ, 0xc0, !PT ;  /* 0x000003ff00ff7812 */ /* 0x000fda000780c0ff */
[----:B--2---:R-:W-:Y:S05]  /*11710*/  @!P0 BRA `(.L_x_1175) ;  /* 0x0000000000408947 */ /* 0x004fea0003800000 */
[----:B------:R-:W-:Y:S01]  /*11720*/  MOV R2, 0x0 ;  /* 0x0000000000027802 */ /* 0x000fe20000000f00 */
[----:B------:R-:W-:Y:S01]  /*11730*/  ULDC.64 UR6, c[0x4][0xb8] ;  /* 0x01002e0000067ab9 */ /* 0x000fe20000000a00 */
[----:B------:R-:W-:Y:S01]  /*11740*/  ULDC.64 UR8, c[0x4][0xc0] ;  /* 0x0100300000087ab9 */ /* 0x000fe20000000a00 */
[----:B------:R-:W-:Y:S01]  /*11750*/  ULDC.64 UR4, c[0x4][0x38] ;  /* 0x01000e0000047ab9 */ /* 0x000fe20000000a00 */
[----:B------:R-:W-:Y:S02]  /*11760*/  IMAD.U32 R4, RZ, RZ, UR6 ;  /* 0x00000006ff047e24 */ /* 0x000fe4000f8e00ff */
[----:B------:R-:W2:Y:S01]  /*11770*/  LDC.64 R2, c[0x4][R2] ;  /* 0x0100000002027b82 */ /* 0x000ea20000000a00 */
[----:B------:R-:W-:Y:S02]  /*11780*/  IMAD.U32 R5, RZ, RZ, UR7 ;  /* 0x00000007ff057e24 */ /* 0x000fe4000f8e00ff */
[----:B-1----:R-:W-:Y:S02]  /*11790*/  IMAD.U32 R6, RZ, RZ, UR8 ;  /* 0x00000008ff067e24 */ /* 0x002fe4000f8e00ff */
[----:B------:R-:W-:-:S02]  /*117a0*/  IMAD.U32 R7, RZ, RZ, UR9 ;  /* 0x00000009ff077e24 */ /* 0x000fc4000f8e00ff */
[----:B------:R-:W-:Y:S02]  /*117b0*/  IMAD.U32 R10, RZ, RZ, UR4 ;  /* 0x00000004ff0a7e24 */ /* 0x000fe4000f8e00ff */
[----:B0-----:R-:W-:Y:S02]  /*117c0*/  IMAD.U32 R11, RZ, RZ, UR5 ;  /* 0x00000005ff0b7e24 */ /* 0x001fe4000f8e00ff */
[----:B------:R-:W-:Y:S02]  /*117d0*/  IMAD.MOV.U32 R8, RZ, RZ, 0x70 ;  /* 0x00000070ff087424 */ /* 0x000fe400078e00ff */
[----:B------:R-:W-:Y:S02]  /*117e0*/  IMAD.MOV.U32 R12, RZ, RZ, 0x1 ;  /* 0x00000001ff0c7424 */ /* 0x000fe400078e00ff */
[----:B------:R-:W-:-:S07]  /*117f0*/  IMAD.MOV.U32 R13, RZ, RZ, RZ ;  /* 0x000000ffff0d7224 */ /* 0x000fce00078e00ff */
[----:B------:R-:W-:-:S07]  /*11800*/  LEPC R20, `(.L_x_1175) ;  /* 0x000000001014794e */ /* 0x000fce0000000000 */
[----:B--2---:R-:W-:Y:S05]  /*11810*/  CALL.ABS.NOINC R2 ;  /* 0x0000000002007343 */ /* 0x004fea0003c00000 */
.L_x_1175:
        /* <DEDUP_REMOVED lines=8> */
[----:B------:R2:W3:Y:S01]  /*118a0*/  LDC.64 R2, c[0x4][R0] ;  /* 0x0100000000027b82 */ /* 0x0004e20000000a00 */
[----:B------:R-:W-:Y:S02]  /*118b0*/  IMAD.U32 R4, RZ, RZ, UR6 ;  /* 0x00000006ff047e24 */ /* 0x000fe4000f8e00ff */
[----:B------:R-:W-:Y:S02]  /*118c0*/  IMAD.U32 R5, RZ, RZ, UR7 ;  /* 0x00000007ff057e24 */ /* 0x000fe4000f8e00ff */
[----:B-1----:R-:W-:Y:S02]  /*118d0*/  IMAD.U32 R6, RZ, RZ, UR8 ;  /* 0x00000008ff067e24 */ /* 0x002fe4000f8e00ff */
[----:B------:R-:W-:-:S02]  /*118e0*/  IMAD.U32 R7, RZ, RZ, UR9 ;  /* 0x00000009ff077e24 */ /* 0x000fc4000f8e00ff */
[----:B------:R-:W-:Y:S02]  /*118f0*/  IMAD.U32 R10, RZ, RZ, UR4 ;  /* 0x00000004ff0a7e24 */ /* 0x000fe4000f8e00ff */
[----:B0-----:R-:W-:Y:S02]  /*11900*/  IMAD.U32 R11, RZ, RZ, UR5 ;  /* 0x00000005ff0b7e24 */ /* 0x001fe4000f8e00ff */
[----:B------:R-:W-:Y:S02]  /*11910*/  IMAD.MOV.U32 R8, RZ, RZ, 0x70 ;  /* 0x00000070ff087424 */ /* 0x000fe400078e00ff */
[----:B------:R-:W-:Y:S02]  /*11920*/  IMAD.MOV.U32 R12, RZ, RZ, 0x1 ;  /* 0x00000001ff0c7424 */ /* 0x000fe400078e00ff */
[----:B--2---:R-:W-:-:S07]  /*11930*/  IMAD.MOV.U32 R13, RZ, RZ, RZ ;  /* 0x000000ffff0d7224 */ /* 0x004fce00078e00ff */
[----:B------:R-:W-:-:S07]  /*11940*/  LEPC R20, `(.L_x_1177) ;  /* 0x000000001014794e */ /* 0x000fce0000000000 */
[----:B---3--:R-:W-:Y:S05]  /*11950*/  CALL.ABS.NOINC R2 ;  /* 0x0000000002007343 */ /* 0x008fea0003c00000 */
.L_x_1177:
[----:B------:R-:W-:Y:S01]  /*11960*/  MOV R2, 0x0 ;  /* 0x0000000000027802 */ /* 0x000fe20000000f00 */
[----:B------:R-:W-:Y:S01]  /*11970*/  ULDC.64 UR6, c[0x4][0xb8] ;  /* 0x01002e0000067ab9 */ /* 0x000fe20000000a00 */
[----:B------:R-:W-:Y:S01]  /*11980*/  ULDC.64 UR8, c[0x4][0xc0] ;  /* 0x0100300000087ab9 */ /* 0x000fe20000000a00 */
[----:B------:R-:W-:Y:S01]  /*11990*/  ULDC.64 UR4, c[0x4][0x48] ;  /* 0x0100120000047ab9 */ /* 0x000fe20000000a00 */
[----:B------:R-:W-:Y:S02]  /*119a0*/  IMAD.U32 R4, RZ, RZ, UR6 ;  /* 0x00000006ff047e24 */ /* 0x000fe4000f8e00ff */
[----:B------:R-:W0:Y:S01]  /*119b0*/  LDC.64 R2, c[0x4][R2] ;  /* 0x0100000002027b82 */ /* 0x000e220000000a00 */
        /* <DEDUP_REMOVED lines=9> */
[----:B0-----:R-:W-:Y:S05]  /*11a50*/  CALL.ABS.NOINC R2 ;  /* 0x0000000002007343 */ /* 0x001fea0003c00000 */
.L_x_1176:
[----:B------:R-:W2:Y:S01]  /*11a60*/  LDL.LU R7, [R1+0x1c] ;  /* 0x00001c0001077983 */ /* 0x000ea20000300800 */
[----:B------:R-:W3:Y:S01]  /*11a70*/  LDC R0, c[0x0][0x428] ;  /* 0x00010a00ff007b82 */ /* 0x000ee20000000800 */
[----:B------:R-:W-:Y:S01]  /*11a80*/  IMAD.MOV.U32 R4, RZ, RZ, R18 ;  /* 0x000000ffff047224 */ /* 0x000fe200078e0012 */
[----:B------:R-:W-:Y:S01]  /*11a90*/  ULDC.64 UR4, c[0x0][0x9f8] ;  /* 0x00027e0000047ab9 */ /* 0x000fe20000000a00 */
[----:B-1----:R-:W1:Y:S01]  /*11aa0*/  S2R R6, SR_TID.X ;  /* 0x0000000000067919 */ /* 0x002e620000002100 */
[----:B------:R-:W-:Y:S01]  /*11ab0*/  ULDC.64 UR6, c[0x0][0x208] ;  /* 0x0000820000067ab9 */ /* 0x000fe20000000a00 */
[----:B---3--:R-:W-:Y:S02]  /*11ac0*/  ISETP.NE.AND P0, PT, R0, 0x1, PT ;  /* 0x000000010000780c */ /* 0x008fe40003f05270 */
[----:B-1----:R-:W-:-:S11]  /*11ad0*/  LOP3.LUT R6, R6, 0x1f, RZ, 0xc0, !PT ;  /* 0x0000001f06067812 */ /* 0x002fd600078ec0ff */
[----:B------:R-:W1:Y:S08]  /*11ae0*/  @P0 LDC R3, c[0x0][0x42c] ;  /* 0x00010b00ff030b82 */ /* 0x000e700000000800 */
[----:B------:R-:W3:Y:S01]  /*11af0*/  @P0 LDC R5, c[0x0][0x430] ;  /* 0x00010c00ff050b82 */ /* 0x000ee20000000800 */
[----:B-1----:R-:W-:-:S05]  /*11b00*/  @P0 IMAD.HI.U32 R0, R18, R3, RZ ;  /* 0x0000000312000227 */ /* 0x002fca00078e00ff */
[----:B---3--:R-:W-:Y:S01]  /*11b10*/  @P0 SHF.R.U32.HI R4, RZ, R5, R0 ;  /* 0x00000005ff040219 */ /* 0x008fe20000011600 */
[----:B------:R-:W-:Y:S01]  /*11b20*/  IMAD.MOV.U32 R0, RZ, RZ, R19 ;  /* 0x000000ffff007224 */ /* 0x000fe200078e0013 */
[----:B------:R-:W-:-:S04]  /*11b30*/  ISETP.NE.U32.AND P0, PT, RZ, UR4, PT ;  /* 0x00000004ff007c0c */ /* 0x000fc8000bf05070 */
[----:B------:R-:W-:Y:S01]  /*11b40*/  ISETP.NE.AND.EX P0, PT, RZ, UR5, PT, P0 ;  /* 0x00000005ff007c0c */ /* 0x000fe2000bf05300 */
[----:B------:R-:W-:-:S12]  /*11b50*/  ULDC.64 UR4, c[0x0][0xa00] ;  /* 0x0002800000047ab9 */ /* 0x000fd80000000a00 */
[----:B------:R-:W1:Y:S01]  /*11b60*/  @P0 LDC.64 R2, c[0x0][0x9f8] ;  /* 0x00027e00ff020b82 */ /* 0x000e620000000a00 */
[----:B------:R-:W-:-:S04]  /*11b70*/  ISETP.NE.AND P6, PT, R6, RZ, PT ;  /* 0x000000ff0600720c */ /* 0x000fc80003fc5270 */
[----:B------:R-:W-:-:S09]  /*11b80*/  PLOP3.LUT P1, PT, P6, PT, PT, 0x8, 0x0 ;  /* 0x000000000000781c */ /* 0x000fd2000372e170 */
[----:B------:R-:W-:Y:S01]  /*11b90*/  VOTEU.ALL UP1, P6 ;  /* 0x00000000003f7886 */ /* 0x000fe20003020000 */
[----:B-1----:R-:W-:-:S05]  /*11ba0*/  @P0 IMAD.WIDE R2, R19, 0x4, R2 ;  /* 0x0000000413020825 */ /* 0x002fca00078e0202 */
[----:B------:R1:W5:Y:S01]  /*11bb0*/  @P0 LDG.E R0, desc[UR6][R2.64] ;  /* 0x0000000602000981 */ /* 0x000362000c1e1900 */
[----:B------:R-:W-:Y:S01]  /*11bc0*/  ISETP.NE.U32.AND P0, PT, RZ, UR4, PT ;  /* 0x00000004ff007c0c */ /* 0x000fe2000bf05070 */
[----:B------:R-:W-:-:S03]  /*11bd0*/  @!UP1 UIADD3 UR8, UP0, UR36, 0x270, URZ ;  /* 0x0000027024089890 */ /* 0x000fc6000ff1e03f */
[----:B------:R-:W-:Y:S01]  /*11be0*/  ISETP.NE.AND.EX P0, PT, RZ, UR5, PT, P0 ;  /* 0x00000005ff007c0c */ /* 0x000fe2000bf05300 */
[----:B------:R-:W-:-:S03]  /*11bf0*/  @!UP1 UIADD3.X UR9, URZ, UR37, URZ, UP0, !UPT ;  /* 0x000000253f099290 */ /* 0x000fc600087fe43f */
[----:B------:R-:W-:Y:S01]  /*11c00*/  SEL R8, R19, RZ, !P0 ;  /* 0x000000ff13087207 */ /* 0x000fe20004000000 */
[----:B------:R-:W-:Y:S01]  /*11c10*/  VOTEU.ALL UP0, P6 ;  /* 0x00000000003f7886 */ /* 0x000fe20003000000 */
[----:B-12---:R-:W-:-:S07]  /*11c20*/  IMAD R7, R17, 0x80, R7 ;  /* 0x0000008011077824 */ /* 0x006fce00078e0207 */
.L_x_1178:
        /* <DEDUP_REMOVED lines=16> */
.L_x_1179:
        /* <DEDUP_REMOVED lines=15> */
.L_x_1180:
        /* <DEDUP_REMOVED lines=9> */
[----:B------:R-:W2:Y:S01]  /*11eb0*/  LDL R5, [R1+0x14] ;  /* 0x0000140001057983 */ /* 0x000ea20000100800 */
[----:B------:R-:W1:Y:S01]  /*11ec0*/  LDC.64 R2, c[0x0][0x3f8] ;  /* 0x0000fe00ff027b82 */ /* 0x000e620000000a00 */
[----:B------:R-:W-:Y:S02]  /*11ed0*/  ULDC.64 UR4, c[0x0][0xa08] ;  /* 0x0002820000047ab9 */ /* 0x000fe40000000a00 */
[----:B-1----:R-:W-:Y:S01]  /*11ee0*/  LOP3.LUT P0, RZ, R2, UR4, RZ, 0xfc, !PT ;  /* 0x0000000402ff7c12 */ /* 0x002fe2000f80fcff */
[----:B------:R-:W-:-:S03]  /*11ef0*/  UMOV UR4, 0xffffffff ;  /* 0xffffffff00047882 */ /* 0x000fc60000000000 */
[----:B------:R-:W-:-:S04]  /*11f00*/  LOP3.LUT P0, RZ, R3, UR5, RZ, 0xfc, P0 ;  /* 0x0000000503ff7c12 */ /* 0x000fc8000800fcff */
[----:B-----5:R-:W-:Y:S01]  /*11f10*/  SEL R6, R0, RZ, !P0 ;  /* 0x000000ff00067207 */ /* 0x020fe20004000000 */
[----:B--2---:R-:W-:Y:S01]  /*11f20*/  VIADD R5, R5, 0xffffffff ;  /* 0xffffffff05057836 */ /* 0x004fe20000000000 */
[----:B------:R-:W-:Y:S07]  /*11f30*/  BRA.DIV UR4, `(.L_x_1181) ;  /* 0x0000003a04887947 */ /* 0x000fee000b800000 */
.L_x_1251:
[----:B------:R-:W-:Y:S01]  /*11f40*/  UMOV UR4, 0xffffffff ;  /* 0xffffffff00047882 */ /* 0x000fe20000000000 */
[----:B------:R-:W-:Y:S02]  /*11f50*/  SHF.R.S32.HI R17, RZ, 0x1f, R0 ;  /* 0x0000001fff117819 */ /* 0x000fe40000011400 */
[----:B------:R-:W-:Y:S05]  /*11f60*/  BRA.DIV UR4, `(.L_x_1182) ;  /* 0x0000003a04b07947 */ /* 0x000fea000b800000 */
[----:B------:R-:W-:-:S13]  /*11f70*/  ELECT P6, URZ, PT ;  /* 0x00000000003f782f */ /* 0x000fda00038c0000 */
.L_x_1254:
[----:B------:R-:W-:Y:S05]  /*11f80*/  @!P6 BRA `(.L_x_1183) ;  /* 0x00000004002ce947 */ /* 0x000fea0003800000 */
[----:B------:R-:W-:-:S04]  /*11f90*/  ISETP.NE.U32.AND P0, PT, R2, RZ, PT ;  /* 0x000000ff0200720c */ /* 0x000fc80003f05070 */
[----:B------:R-:W-:-:S13]  /*11fa0*/  ISETP.NE.AND.EX P0, PT, R3, RZ, PT, P0 ;  /* 0x000000ff0300720c */ /* 0x000fda0003f05300 */
[----:B------:R-:W-:Y:S05]  /*11fb0*/  @!P0 BRA `(.L_x_1184) ;  /* 0x00000000004c8947 */ /* 0x000fea0003800000 */
[----:B------:R-:W1:Y:S01]  /*11fc0*/  LDC R12, c[0x0][0x41c] ;  /* 0x00010700ff0c7b82 */ /* 0x000e620000000800 */
[----:B------:R-:W-:Y:S01]  /*11fd0*/  IMAD.MOV.U32 R6, RZ, RZ, R5 ;  /* 0x000000ffff067224 */ /* 0x000fe200078e0005 */
[----:B------:R-:W-:Y:S01]  /*11fe0*/  ULDC.64 UR4, c[0x0][0x408] ;  /* 0x0001020000047ab9 */ /* 0x000fe20000000a00 */
[----:B------:R-:W-:Y:S01]  /*11ff0*/  ULDC.64 UR6, c[0x0][0x208] ;  /* 0x0000820000067ab9 */ /* 0x000fe20000000a00 */
[----:B-1----:R-:W-:-:S13]  /*12000*/  ISETP.NE.AND P0, PT, R12, 0x1, PT ;  /* 0x000000010c00780c */ /* 0x002fda0003f05270 */
[----:B0-----:R-:W0:Y:S02]  /*12010*/  @P0 LDC.64 R10, c[0x0][0x420] ;  /* 0x00010800ff0a0b82 */ /* 0x001e240000000a00 */
[----:B0-----:R-:W-:-:S05]  /*12020*/  @P0 IMAD.HI.U32 R10, R5, R10, RZ ;  /* 0x0000000a050a0227 */ /* 0x001fca00078e00ff */
[----:B------:R-:W-:-:S04]  /*12030*/  @P0 SHF.R.U32.HI R6, RZ, R11, R10 ;  /* 0x0000000bff060219 */ /* 0x000fc8000001160a */
[--C-:B------:R-:W-:Y:S01]  /*12040*/  SHF.R.S32.HI R11, RZ, 0x1f, R6.reuse ;  /* 0x0000001fff0b7819 */ /* 0x100fe20000011406 */
[--C-:B------:R-:W-:Y:S02]  /*12050*/  IMAD.MOV R9, RZ, RZ, -R6.reuse ;  /* 0x000000ffff097224 */ /* 0x100fe400078e0a06 */
[----:B------:R-:W-:Y:S02]  /*12060*/  IMAD.MOV.U32 R10, RZ, RZ, R6 ;  /* 0x000000ffff0a7224 */ /* 0x000fe400078e0006 */
        /* <DEDUP_REMOVED lines=8> */
.L_x_1184:
[----:B------:R-:W2:Y:S01]  /*120f0*/  LDL R9, [R1] ;  /* 0x0000000001097983 */ /* 0x000ea20000100800 */
[----:B0-----:R-:W-:-:S03]  /*12100*/  MOV R11, 0x400 ;  /* 0x00000400000b7802 */ /* 0x001fc60000000f00 */
[----:B------:R-:W3:Y:S01]  /*12110*/  LDL R10, [R1+0x8] ;  /* 0x00000800010a7983 */ /* 0x000ee20000100800 */
[----:B-1----:R-:W0:Y:S02]  /*12120*/  S2R R12, SR_CgaCtaId ;  /* 0x00000000000c7919 */ /* 0x002e240000008800 */
[----:B0-----:R-:W-:-:S05]  /*12130*/  LEA R11, R12, R11, 0x18 ;  /* 0x0000000b0c0b7211 */ /* 0x001fca00078ec0ff */
[----:B--2---:R-:W-:Y:S01]  /*12140*/  IMAD R9, R9, 0x8, R11 ;  /* 0x0000000809097824 */ /* 0x004fe200078e020b */
[----:B---3--:R-:W-:-:S04]  /*12150*/  SHF.L.U32 R10, R10, 0x1f, RZ ;  /* 0x0000001f0a0a7819 */ /* 0x008fc800000006ff */
[----:B------:R-:W0:Y:S02]  /*12160*/  SYNCS.PHASECHK.TRANS64.TRYWAIT P0, [R9+URZ+0x2a840], R10 ;  /* 0x02a8400a090075a7 */ /* 0x000e24000800017f */
[----:B0-----:R-:W-:Y:S05]  /*12170*/  @!P0 BRA `(.L_x_1185) ;  /* 0x00000038004c8947 */ /* 0x001fea0003800000 */
.L_x_1255:
        /* <DEDUP_REMOVED lines=11> */
.L_x_1186:
[----:B------:R-:W2:Y:S01]  /*12230*/  LDL R11, [R1] ;  /* 0x00000000010b7983 */ /* 0x000ea20000100800 */
[----:B------:R-:W-:-:S03]  /*12240*/  MOV R12, 0x400 ;  /* 0x00000400000c7802 */ /* 0x000fc60000000f00 */
[----:B0-----:R-:W3:Y:S01]  /*12250*/  LDL R10, [R1+0x4] ;  /* 0x00000400010a7983 */ /* 0x001ee20000100800 */
[----:B------:R-:W0:Y:S01]  /*12260*/  S2R R13, SR_CgaCtaId ;  /* 0x00000000000d7919 */ /* 0x000e220000008800 */
[----:B------:R-:W-:Y:S02]  /*12270*/  R2UR UR9, R9 ;  /* 0x00000000090972ca */ /* 0x000fe400000e0000 */
[----:B------:R-:W-:Y:S01]  /*12280*/  R2UR UR11, R5 ;  /* 0x00000000050b72ca */ /* 0x000fe200000e0000 */
[----:B------:R-:W-:Y:S01]  /*12290*/  UIADD3 UR4, UP0, UR36, 0x370, URZ ;  /* 0x0000037024047890 */ /* 0x000fe2000ff1e03f */
[----:B------:R-:W-:Y:S02]  /*122a0*/  R2UR UR12, R4 ;  /* 0x00000000040c72ca */ /* 0x000fe400000e0000 */
[----:B-----5:R-:W-:Y:S02]  /*122b0*/  R2UR UR13, R6 ;  /* 0x00000000060d72ca */ /* 0x020fe400000e0000 */
[----:B0-----:R-:W-:-:S05]  /*122c0*/  LEA R12, R13, R12, 0x18 ;  /* 0x0000000c0d0c7211 */ /* 0x001fca00078ec0ff */
[----:B------:R-:W-:Y:S01]  /*122d0*/  UIADD3 UR9, UR9, 0x2a830, URZ ;  /* 0x0002a83009097890 */ /* 0x000fe2000fffe03f */
[----:B------:R-:W-:Y:S01]  /*122e0*/  UMOV UR10, URZ ;  /* 0x0000003f000a7c82 */ /* 0x000fe20008000000 */
[----:B------:R-:W-:Y:S01]  /*122f0*/  UMOV UR6, 0x0 ;  /* 0x0000000000067882 */ /* 0x000fe20000000000 */
[----:B------:R-:W-:Y:S01]  /*12300*/  UMOV UR7, 0x14f00000 ;  /* 0x14f0000000077882 */ /* 0x000fe20000000000 */
[----:B------:R-:W-:Y:S01]  /*12310*/  UMOV UR16, 0x40 ;  /* 0x0000004000107882 */ /* 0x000fe20000000000 */
[----:B--2---:R-:W-:Y:S01]  /*12320*/  IMAD R9, R11, 0x9000, R12 ;  /* 0x000090000b097824 */ /* 0x004fe200078e020c */
[----:B---3--:R-:W-:-:S04]  /*12330*/  R2UR UR5, R10 ;  /* 0x000000000a0572ca */ /* 0x008fc800000e0000 */
[----:B------:R-:W-:-:S09]  /*12340*/  R2UR UR8, R9 ;  /* 0x00000000090872ca */ /* 0x000fd200000e0000 */
[----:B------:R-:W-:-:S04]  /*12350*/  UIMAD UR11, UR11, 0x60, UR5 ;  /* 0x000000600b0b78a4 */ /* 0x000fc8000f8e0205 */
[----:B------:R-:W-:Y:S02]  /*12360*/  UIADD3 UR14, UR8, 0x18400, URZ ;  /* 0x00018400080e7890 */ /* 0x000fe4000fffe03f */
        /* <DEDUP_REMOVED lines=12> */
[----:B-1----:R-:W-:Y:S01]  /*12430*/  NOP ;  /* 0x0000000000007918 */ /* 0x002fe20000000000 */
.L_x_1183:
[----:B------:R-:W2:Y:S01]  /*12440*/  LDL.LU R12, [R1+0x18] ;  /* 0x00001800010c7983 */ /* 0x000ea20000300800 */
[----:B------:R-:W-:Y:S01]  /*12450*/  MOV R10, 0x400 ;  /* 0x00000400000a7802 */ /* 0x000fe20000000f00 */
[----:B------:R-:W-:Y:S05]  /*12460*/  WARPSYNC.ALL ;  /* 0x0000000000007948 */ /* 0x000fea0003800000 */
[----:B0-----:R-:W0:Y:S01]  /*12470*/  S2R R11, SR_CgaCtaId ;  /* 0x00000000000b7919 */ /* 0x001e220000008800 */
        /* <DEDUP_REMOVED lines=43> */
.L_x_1256:
[----:B------:R-:W-:Y:S05]  /*12730*/  BSYNC B0 ;  /* 0x0000000000007941 */ /* 0x000fea0003800000 */
.L_x_1187:
[----:B------:R-:W2:Y:S04]  /*12740*/  LDL R9, [R1+0x14] ;  /* 0x0000140001097983 */ /* 0x000ea80000100800 */
[----:B0-----:R-:W3:Y:S01]  /*12750*/  LDL R8, [R1+0x10] ;  /* 0x0000100001087983 */ /* 0x001ee20000100800 */
[----:B------:R-:W-:Y:S01]  /*12760*/  BSSY B0, `(.L_x_1189) ;  /* 0x000019a000007945 */ /* 0x000fe20003800000 */
[----:B--2---:R-:W-:-:S05]  /*12770*/  VIADD R7, R9, 0xfffffffe ;  /* 0xfffffffe09077836 */ /* 0x004fca0000000000 */
[----:B---3--:R-:W-:-:S13]  /*12780*/  ISETP.GE.AND P0, PT, R7, R8, PT ;  /* 0x000000080700720c */ /* 0x008fda0003f06270 */
[----:B------:R-:W-:Y:S05]  /*12790*/  @!P0 BRA `(.L_x_1190) ;  /* 0x0000001800588947 */ /* 0x000fea0003800000 */
[----:B------:R-:W-:Y:S01]  /*127a0*/  LOP3.LUT R13, RZ, R8, RZ, 0x33, !PT ;  /* 0x00000008ff0d7212 */ /* 0x000fe200078e33ff */
[----:B------:R-:W-:Y:S01]  /*127b0*/  IMAD.MOV R8, RZ, RZ, -R9 ;  /* 0x000000ffff087224 */ /* 0x000fe200078e0a09 */
[----:B------:R-:W-:Y:S04]  /*127c0*/  BSSY B1, `(.L_x_1191) ;  /* 0x000008d000017945 */ /* 0x000fe80003800000 */
[----:B------:R-:W-:-:S05]  /*127d0*/  VIADDMNMX R13, R8, 0x1, R13, !PT ;  /* 0x00000001080d7846 */ /* 0x000fca000780010d */
[----:B------:R-:W-:-:S05]  /*127e0*/  IMAD.IADD R8, R9, 0x1, R13 ;  /* 0x0000000109087824 */ /* 0x000fca00078e020d */
[----:B------:R-:W-:-:S04]  /*127f0*/  LOP3.LUT R8, R8, 0x1, RZ, 0xc0, !PT ;  /* 0x0000000108087812 */ /* 0x000fc800078ec0ff */
[----:B------:R-:W-:-:S13]  /*12800*/  ISETP.NE.U32.AND P0, PT, R8, 0x1, PT ;  /* 0x000000010800780c */ /* 0x000fda0003f05070 */
        /* <DEDUP_REMOVED lines=26> */
[----:B------:R-:W-:Y:S01]  /*129b0*/  IMAD.IADD R15, R15, 0x1, R11 ;  /* 0x000000010f0f7824 */ /* 0x000fe200078e020b */
[----:B------:R-:W-:Y:S01]  /*129c0*/  LEA R2, P0, R10, R2, 0x2 ;  /* 0x000000020a027211 */ /* 0x000fe200078010ff */
[----:B------:R-:W-:-:S03]  /*129d0*/  IMAD.MOV R8, RZ, RZ, -R8 ;  /* 0x000000ffff087224 */ /* 0x000fc600078e0a08 */
[----:B------:R-:W-:Y:S01]  /*129e0*/  LEA.HI.X R3, R10, R3, R15, 0x2, P0 ;  /* 0x000000030a037211 */ /* 0x000fe200000f140f */
[----:B------:R-:W-:-:S04]  /*129f0*/  IMAD R7, R18, R8, R7 ;  /* 0x0000000812077224 */ /* 0x000fc800078e0207 */
[----:B------:R0:W5:Y:S04]  /*12a00*/  LDG.E R8, desc[UR6][R2.64] ;  /* 0x0000000602087981 */ /* 0x000168000c1e1900 */
.L_x_1195:
[----:B0-----:R-:W0:Y:S01]  /*12a10*/  S2R R3, SR_CgaCtaId ;  /* 0x0000000000037919 */ /* 0x001e220000008800 */
[----:B------:R-:W-:-:S04]  /*12a20*/  MOV R2, 0x400 ;  /* 0x0000040000027802 */ /* 0x000fc80000000f00 */
[----:B0-----:R-:W-:Y:S02]  /*12a30*/  LEA R2, R3, R2, 0x18 ;  /* 0x0000000203027211 */ /* 0x001fe400078ec0ff */
[----:B------:R-:W-:-:S03]  /*12a40*/  SHF.L.U32 R3, R14, 0x1f, RZ ;  /* 0x0000001f0e037819 */ /* 0x000fc600000006ff */
[----:B------:R-:W-:-:S04]  /*12a50*/  IMAD R2, R12, 0x8, R2 ;  /* 0x000000080c027824 */ /* 0x000fc800078e0202 */
[----:B------:R-:W0:Y:S02]  /*12a60*/  SYNCS.PHASECHK.TRANS64.TRYWAIT P0, [R2+URZ+0x2a840], R3 ;  /* 0x02a84003020075a7 */ /* 0x000e24000800017f */
[----:B0-----:R-:W-:Y:S05]  /*12a70*/  @!P0 BRA `(.L_x_1196) ;  /* 0x0000003000408947 */ /* 0x001fea0003800000 */
.L_x_1257:
        /* <DEDUP_REMOVED lines=11> */
.L_x_1197:
        /* <DEDUP_REMOVED lines=24> */
[----:B------:R-:W-:Y:S02]  /*12cb0*/  UIMAD UR11, UR11, 0x60, UR5 ;  /* 0x000000600b0b78a4 */ /* 0x000fe4000f8e0205 */
        /* <DEDUP_REMOVED lines=12> */
.L_x_1258:
[----:B------:R-:W-:Y:S05]  /*12d80*/  @P1 BRA `(.L_x_1199) ;  /* 0x0000000000301947 */ /* 0x000fea0003800000 */
[----:B------:R-:W1:Y:S01]  /*12d90*/  S2R R9, SR_TID.X ;  /* 0x0000000000097919 */ /* 0x000e620000002100 */
[----:B------:R-:W-:Y:S01]  /*12da0*/  MOV R10, 0x400 ;  /* 0x00000400000a7802 */ /* 0x000fe20000000f00 */
[----:B------:R-:W2:Y:S01]  /*12db0*/  S2R R11, SR_CgaCtaId ;  /* 0x00000000000b7919 */ /* 0x000ea20000008800 */
[----:B-1----:R-:W-:Y:S02]  /*12dc0*/  LOP3.LUT R15, R9, 0x1f, RZ, 0xc0, !PT ;  /* 0x0000001f090f7812 */ /* 0x002fe400078ec0ff */
[----:B------:R-:W3:Y:S02]  /*12dd0*/  LDL R9, [R1] ;  /* 0x0000000001097983 */ /* 0x000ee40000100800 */
[----:B------:R-:W-:Y:S02]  /*12de0*/  ISETP.NE.AND P0, PT, R15, RZ, PT ;  /* 0x000000ff0f00720c */ /* 0x000fe40003f05270 */
[----:B--2---:R-:W-:Y:S01]  /*12df0*/  LEA R10, R11, R10, 0x18 ;  /* 0x0000000a0b0a7211 */ /* 0x004fe200078ec0ff */
[----:B0-----:R-:W-:-:S04]  /*12e00*/  IMAD.MOV.U32 R3, RZ, RZ, 0x6000 ;  /* 0x00006000ff037424 */ /* 0x001fc800078e00ff */
[----:B---3--:R-:W-:-:S04]  /*12e10*/  IMAD R2, R9, 0x8, R10 ;  /* 0x0000000809027824 */ /* 0x008fc800078e020a */
[----:B------:R1:W-:Y:S02]  /*12e20*/  SYNCS.ARRIVE.TRANS64 RZ, [R2+URZ+0x2a850], R3 ;  /* 0x02a8500302ff79a7 */ /* 0x0003e4000800003f */
[----:B------:R-:W-:Y:S05]  /*12e30*/  @!P0 BRA `(.L_x_1199) ;  /* 0x0000000000048947 */ /* 0x000fea0003800000 */
[----:B------:R-:W-:Y:S01]  /*12e40*/  BPT.TRAP 0x1 ;  /* 0x000000040000795c */ /* 0x000fe20000300000 */
.L_x_1199:
[----:B01----:R-:W2:Y:S01]  /*12e50*/  LDL.LU R2, [R1] ;  /* 0x0000000001027983 */ /* 0x003ea20000300800 */
[----:B------:R-:W-:-:S03]  /*12e60*/  MOV R10, 0x400 ;  /* 0x00000400000a7802 */ /* 0x000fc60000000f00 */
[----:B------:R-:W3:Y:S01]  /*12e70*/  LDL R3, [R1+0x4] ;  /* 0x0000040001037983 */ /* 0x000ee20000100800 */
[----:B------:R-:W0:Y:S01]  /*12e80*/  S2R R11, SR_CgaCtaId ;  /* 0x00000000000b7919 */ /* 0x000e220000008800 */
[----:B------:R-:W-:Y:S01]  /*12e90*/  R2UR UR11, R5 ;  /* 0x00000000050b72ca */ /* 0x000fe200000e0000 */
[----:B------:R-:W-:Y:S01]  /*12ea0*/  UIADD3 UR4, UP0, UR36, 0x470, URZ ;  /* 0x0000047024047890 */ /* 0x000fe2000ff1e03f */
[----:B------:R-:W-:Y:S02]  /*12eb0*/  R2UR UR13, R6 ;  /* 0x00000000060d72ca */ /* 0x000fe400000e0000 */
[----:B------:R-:W-:Y:S02]  /*12ec0*/  R2UR UR12, R4 ;  /* 0x00000000040c72ca */ /* 0x000fe400000e0000 */
[----:B0-----:R-:W-:Y:S01]  /*12ed0*/  LEA R10, R11, R10, 0x18 ;  /* 0x0000000a0b0a7211 */ /* 0x001fe200078ec0ff */
[----:B------:R-:W-:Y:S01]  /*12ee0*/  UMOV UR10, URZ ;  /* 0x0000003f000a7c82 */ /* 0x000fe20008000000 */
[----:B------:R-:W-:Y:S01]  /*12ef0*/  UMOV UR7, 0x14f00000 ;  /* 0x14f0000000077882 */ /* 0x000fe20000000000 */
[----:B------:R-:W-:Y:S01]  /*12f00*/  UMOV UR15, 0x40 ;  /* 0x00000040000f7882 */ /* 0x000fe20000000000 */
[----:B------:R-:W-:-:S02]  /*12f10*/  IMAD.MOV.U32 R6, RZ, RZ, R8 ;  /* 0x000000ffff067224 */ /* 0x000fc400078e0008 */
[----:B------:R-:W-:Y:S02]  /*12f20*/  IMAD.MOV.U32 R5, RZ, RZ, R7 ;  /* 0x000000ffff057224 */ /* 0x000fe400078e0007 */
[----:B--2---:R-:W-:-:S04]  /*12f30*/  IMAD.MOV.U32 R9, RZ, RZ, R2 ;  /* 0x000000ffff097224 */ /* 0x004fc800078e0002 */
[----:B------:R-:W-:-:S05]  /*12f40*/  IMAD R2, R9, 0x8, R10 ;  /* 0x0000000809027824 */ /* 0x000fca00078e020a */
[----:B------:R-:W-:Y:S01]  /*12f50*/  R2UR UR9, R2 ;  /* 0x00000000020972ca */ /* 0x000fe200000e0000 */
[----:B------:R-:W-:Y:S01]  /*12f60*/  IMAD R2, R9, 0x6000, R10 ;  /* 0x0000600009027824 */ /* 0x000fe200078e020a */
[----:B---3--:R-:W-:-:S04]  /*12f70*/  R2UR UR5, R3 ;  /* 0x00000000030572ca */ /* 0x008fc800000e0000 */
[----:B------:R-:W-:-:S07]  /*12f80*/  R2UR UR6, R2 ;  /* 0x00000000020672ca */ /* 0x000fce00000e0000 */
[----:B------:R-:W-:Y:S02]  /*12f90*/  UIADD3 UR9, UR9, 0x2a850, URZ ;  /* 0x0002a85009097890 */ /* 0x000fe4000fffe03f */
[----:B------:R-:W-:Y:S02]  /*12fa0*/  UIMAD UR11, UR11, 0x60, UR5 ;  /* 0x000000600b0b78a4 */ /* 0x000fe4000f8e0205 */
[----:B------:R-:W-:Y:S02]  /*12fb0*/  UIADD3.X UR5, URZ, UR37, URZ, UP0, !UPT ;  /* 0x000000253f057290 */ /* 0x000fe400087fe43f */
[----:B------:R-:W-:Y:S02]  /*12fc0*/  UIADD3 UR8, UR6, 0x400, URZ ;  /* 0x0000040006087890 */ /* 0x000fe4000fffe03f */
[----:B------:R-:W-:-:S03]  /*12fd0*/  UIADD3 UR14, UR6, 0x3400, URZ ;  /* 0x00003400060e7890 */ /* 0x000fc6000fffe03f */
[----:B------:R-:W-:-:S04]  /*12fe0*/  UMOV UR6, 0x0 ;  /* 0x0000000000067882 */ /* 0x000fc80000000000 */
[----:B------:R0:W-:Y:S02]  /*12ff0*/  UTMALDG.4D [UR8], [UR4], desc[UR6] ;  /* 0x00000608040075b4 */ /* 0x0001e40008019000 */
[----:B0-----:R-:W-:Y:S01]  /*13000*/  UMOV UR8, UR14 ;  /* 0x0000000e00087c82 */ /* 0x001fe20008000000 */
[----:B------:R-:W-:Y:S02]  /*13010*/  UMOV UR10, UR15 ;  /* 0x0000000f000a7c82 */ /* 0x000fe40008000000 */
[----:B------:R0:W-:Y:S02]  /*13020*/  UTMALDG.4D [UR8], [UR4], desc[UR6] ;  /* 0x00000608040075b4 */ /* 0x0001e40008019000 */
[----:B0-----:R-:W-:Y:S01]  /*13030*/  NOP ;  /* 0x0000000000007918 */ /* 0x001fe20000000000 */
.L_x_1194:
[----:B------:R-:W-:Y:S05]  /*13040*/  BSYNC B2 ;  /* 0x0000000000027941 */ /* 0x000fea0003800000 */
.L_x_1193:
[----:B------:R-:W2:Y:S04]  /*13050*/  LDL R2, [R1+0x14] ;  /* 0x0000140001027983 */ /* 0x000ea80000100800 */
[----:B------:R0:W-:Y:S04]  /*13060*/  STL [R1], R12 ;  /* 0x0000000c01007387 */ /* 0x0001e80000100800 */
[----:B------:R0:W-:Y:S02]  /*13070*/  STL [R1+0x8], R14 ;  /* 0x0000080e01007387 */ /* 0x0001e40000100800 */
[----:B0-2---:R-:W-:-:S07]  /*13080*/  VIADD R7, R2, 0xfffffffd ;  /* 0xfffffffd02077836 */ /* 0x005fce0000000000 */
.L_x_1192:
[----:B------:R-:W-:Y:S05]  /*13090*/  BSYNC B1 ;  /* 0x0000000000017941 */ /* 0x000fea0003800000 */
.L_x_1191:
[----:B------:R-:W2:Y:S01]  /*130a0*/  LDL.LU R2, [R1+0x14] ;  /* 0x0000140001027983 */ /* 0x000ea20000300800 */
[----:B------:R-:W-:Y:S01]  /*130b0*/  VIADD R13, R13, 0xfffffffe ;  /* 0xfffffffe0d0d7836 */ /* 0x000fe20000000000 */
[----:B--2---:R-:W-:-:S04]  /*130c0*/  LOP3.LUT R2, RZ, R2, RZ, 0x33, !PT ;  /* 0x00000002ff027212 */ /* 0x004fc800078e33ff */
[----:B------:R-:W-:-:S13]  /*130d0*/  ISETP.NE.AND P0, PT, R13, R2, PT ;  /* 0x000000020d00720c */ /* 0x000fda0003f05270 */
[----:B------:R-:W-:Y:S05]  /*130e0*/  @!P0 BRA `(.L_x_1190) ;  /* 0x0000001000048947 */ /* 0x000fea0003800000 */
[----:B------:R-:W-:-:S07]  /*130f0*/  IMAD.MOV.U32 R10, RZ, RZ, R6 ;  /* 0x000000ffff0a7224 */ /* 0x000fce00078e0006 */
.L_x_1214:
[----:B------:R-:W2:Y:S04]  /*13100*/  LDL R3, [R1] ;  /* 0x0000000001037983 */ /* 0x000ea80000100800 */
[----:B------:R-:W3:Y:S01]  /*13110*/  LDL R2, [R1+0x8] ;  /* 0x0000080001027983 */ /* 0x000ee20000100800 */
[----:B------:R-:W-:Y:S05]  /*13120*/  YIELD ;  /* 0x0000000000007946 */ /* 0x000fea0003800000 */
[----:B------:R-:W-:Y:S01]  /*13130*/  BSSY B1, `(.L_x_1200) ;  /* 0x000007a000017945 */ /* 0x000fe20003800000 */
[----:B--2---:R-:W-:-:S05]  /*13140*/  VIADD R8, R3, 0x1 ;  /* 0x0000000103087836 */ /* 0x004fca0000000000 */
        /* <DEDUP_REMOVED lines=28> */
.L_x_1202:
[----:B------:R-:W1:Y:S01]  /*13310*/  S2R R3, SR_CgaCtaId ;  /* 0x0000000000037919 */ /* 0x000e620000008800 */
[----:B------:R-:W-:-:S04]  /*13320*/  MOV R2, 0x400 ;  /* 0x0000040000027802 */ /* 0x000fc80000000f00 */
[----:B-1----:R-:W-:Y:S02]  /*13330*/  LEA R2, R3, R2, 0x18 ;  /* 0x0000000203027211 */ /* 0x002fe400078ec0ff */
[----:B------:R-:W-:-:S03]  /*13340*/  SHF.L.U32 R3, R9, 0x1f, RZ ;  /* 0x0000001f09037819 */ /* 0x000fc600000006ff */
[----:B------:R-:W-:-:S04]  /*13350*/  IMAD R2, R8, 0x8, R2 ;  /* 0x0000000808027824 */ /* 0x000fc800078e0202 */
[----:B------:R-:W1:Y:S02]  /*13360*/  SYNCS.PHASECHK.TRANS64.TRYWAIT P0, [R2+URZ+0x2a840], R3 ;  /* 0x02a84003020075a7 */ /* 0x000e64000800017f */
[----:B-1----:R-:W-:Y:S05]  /*13370*/  @!P0 BRA `(.L_x_1203) ;  /* 0x0000002800288947 */ /* 0x002fea0003800000 */
.L_x_1259:
        /* <DEDUP_REMOVED lines=11> */
.L_x_1204:
        /* <DEDUP_REMOVED lines=37> */
.L_x_1260:
        /* <DEDUP_REMOVED lines=8> */
.L_x_1206:
[----:B0-----:R-:W2:Y:S01]  /*13700*/  LDL.LU R2, [R1] ;  /* 0x0000000001027983 */ /* 0x001ea20000300800 */
[----:B------:R-:W-:-:S03]  /*13710*/  MOV R13, 0x400 ;  /* 0x00000400000d7802 */ /* 0x000fc60000000f00 */
[----:B------:R-:W3:Y:S01]  /*13720*/  LDL R11, [R1+0x4] ;  /* 0x00000400010b7983 */ /* 0x000ee20000100800 */
[----:B------:R-:W0:Y:S01]  /*13730*/  S2R R14, SR_CgaCtaId ;  /* 0x00000000000e7919 */ /* 0x000e220000008800 */
[----:B------:R-:W-:Y:S02]  /*13740*/  R2UR UR11, R5 ;  /* 0x00000000050b72ca */ /* 0x000fe400000e0000 */
[----:B------:R-:W-:Y:S01]  /*13750*/  R2UR UR9, R3 ;  /* 0x00000000030972ca */ /* 0x000fe200000e0000 */
[----:B------:R-:W-:Y:S01]  /*13760*/  UIADD3 UR4, UP0, UR36, 0x470, URZ ;  /* 0x0000047024047890 */ /* 0x000fe2000ff1e03f */
[----:B------:R-:W-:Y:S02]  /*13770*/  R2UR UR13, R6 ;  /* 0x00000000060d72ca */ /* 0x000fe400000e0000 */
[----:B------:R-:W-:Y:S02]  /*13780*/  R2UR UR12, R4 ;  /* 0x00000000040c72ca */ /* 0x000fe400000e0000 */
[----:B0-----:R-:W-:-:S07]  /*13790*/  LEA R13, R14, R13, 0x18 ;  /* 0x0000000d0e0d7211 */ /* 0x001fce00078ec0ff */
[----:B------:R-:W-:Y:S01]  /*137a0*/  UIADD3 UR9, UR9, 0x50, URZ ;  /* 0x0000005009097890 */ /* 0x000fe2000fffe03f */
[----:B------:R-:W-:Y:S01]  /*137b0*/  UMOV UR10, URZ ;  /* 0x0000003f000a7c82 */ /* 0x000fe20008000000 */
[----:B------:R-:W-:Y:S01]  /*137c0*/  UMOV UR7, 0x14f00000 ;  /* 0x14f0000000077882 */ /* 0x000fe20000000000 */
[----:B------:R-:W-:Y:S01]  /*137d0*/  UMOV UR15, 0x40 ;  /* 0x00000040000f7882 */ /* 0x000fe20000000000 */
[----:B------:R-:W-:Y:S02]  /*137e0*/  IMAD.MOV.U32 R5, RZ, RZ, R12 ;  /* 0x000000ffff057224 */ /* 0x000fe400078e000c */
[----:B------:R-:W-:Y:S02]  /*137f0*/  IMAD.MOV.U32 R6, RZ, RZ, R10 ;  /* 0x000000ffff067224 */ /* 0x000fe400078e000a */
[----:B--2---:R-:W-:Y:S01]  /*13800*/  IMAD R2, R2, 0x6000, R13 ;  /* 0x0000600002027824 */ /* 0x004fe200078e020d */
[----:B---3--:R-:W-:-:S04]  /*13810*/  R2UR UR5, R11 ;  /* 0x000000000b0572ca */ /* 0x008fc800000e0000 */
[----:B------:R-:W-:-:S09]  /*13820*/  R2UR UR6, R2 ;  /* 0x00000000020672ca */ /* 0x000fd200000e0000 */
[----:B------:R-:W-:-:S04]  /*13830*/  UIMAD UR11, UR11, 0x60, UR5 ;  /* 0x000000600b0b78a4 */ /* 0x000fc8000f8e0205 */
[----:B------:R-:W-:Y:S02]  /*13840*/  UIADD3 UR8, UR6, 0x400, URZ ;  /* 0x0000040006087890 */ /* 0x000fe4000fffe03f */
[----:B------:R-:W-:Y:S02]  /*13850*/  UIADD3.X UR5, URZ, UR37, URZ, UP0, !UPT ;  /* 0x000000253f057290 */ /* 0x000fe400087fe43f */
[----:B------:R-:W-:-:S03]  /*13860*/  UIADD3 UR14, UR6, 0x3400, URZ ;  /* 0x00003400060e7890 */ /* 0x000fc6000fffe03f */
[----:B------:R-:W-:-:S04]  /*13870*/  UMOV UR6, 0x0 ;  /* 0x0000000000067882 */ /* 0x000fc80000000000 */
[----:B------:R0:W-:Y:S02]  /*13880*/  UTMALDG.4D [UR8], [UR4], desc[UR6] ;  /* 0x00000608040075b4 */ /* 0x0001e40008019000 */
[----:B0-----:R-:W-:Y:S01]  /*13890*/  UMOV UR8, UR14 ;  /* 0x0000000e00087c82 */ /* 0x001fe20008000000 */
[----:B------:R-:W-:Y:S02]  /*138a0*/  UMOV UR10, UR15 ;  /* 0x0000000f000a7c82 */ /* 0x000fe40008000000 */
[----:B------:R0:W-:Y:S02]  /*138b0*/  UTMALDG.4D [UR8], [UR4], desc[UR6] ;  /* 0x00000608040075b4 */ /* 0x0001e40008019000 */
[----:B0-----:R-:W-:Y:S01]  /*138c0*/  NOP ;  /* 0x0000000000007918 */ /* 0x001fe20000000000 */
.L_x_1201:
[----:B------:R-:W-:Y:S05]  /*138d0*/  BSYNC B1 ;  /* 0x0000000000017941 */ /* 0x000fea0003800000 */
.L_x_1200:
[----:B------:R-:W-:Y:S01]  /*138e0*/  VIADD R3, R8, 0x1 ;  /* 0x0000000108037836 */ /* 0x000fe20000000000 */
[----:B------:R-:W-:Y:S01]  /*138f0*/  BSSY B1, `(.L_x_1207) ;  /* 0x000007c000017945 */ /* 0x000fe20003800000 */
[----:B------:R-:W-:-:S03]  /*13900*/  VIADD R13, R7, 0xffffffff ;  /* 0xffffffff070d7836 */ /* 0x000fc60000000000 */
        /* <DEDUP_REMOVED lines=8> */
[----:B------:R-:W-:Y:S01]  /*13990*/  IMAD.MOV.U32 R12, RZ, RZ, R13 ;  /* 0x000000ffff0c7224 */ /* 0x000fe200078e000d */
        /* <DEDUP_REMOVED lines=21> */
.L_x_1209:
[----:B------:R-:W2:Y:S01]  /*13af0*/  S2R R3, SR_CgaCtaId ;  /* 0x0000000000037919 */ /* 0x000ea20000008800 */
[----:B------:R-:W-:-:S04]  /*13b00*/  MOV R2, 0x400 ;  /* 0x0000040000027802 */ /* 0x000fc80000000f00 */
[----:B--2---:R-:W-:Y:S02]  /*13b10*/  LEA R2, R3, R2, 0x18 ;  /* 0x0000000203027211 */ /* 0x004fe400078ec0ff */
[----:B------:R-:W-:-:S03]  /*13b20*/  SHF.L.U32 R3, R14, 0x1f, RZ ;  /* 0x0000001f0e037819 */ /* 0x000fc600000006ff */
[----:B------:R-:W-:-:S04]  /*13b30*/  IMAD R2, R15, 0x8, R2 ;  /* 0x000000080f027824 */ /* 0x000fc800078e0202 */
[----:B------:R-:W2:Y:S02]  /*13b40*/  SYNCS.PHASECHK.TRANS64.TRYWAIT P0, [R2+URZ+0x2a840], R3 ;  /* 0x02a84003020075a7 */ /* 0x000ea4000800017f */
[----:B--2---:R-:W-:Y:S05]  /*13b50*/  @!P0 BRA `(.L_x_1210) ;  /* 0x0000002000588947 */ /* 0x004fea0003800000 */
.L_x_1261:
        /* <DEDUP_REMOVED lines=11> */
.L_x_1211:
        /* <DEDUP_REMOVED lines=22> */
[----:B------:R-:W-:Y:S02]  /*13d70*/  UIMAD UR11, UR11, 0x60, UR5 ;  /* 0x000000600b0b78a4 */ /* 0x000fe4000f8e0205 */
        /* <DEDUP_REMOVED lines=15> */
.L_x_1262:
        /* <DEDUP_REMOVED lines=8> */
.L_x_1213:
[----:B-1----:R-:W2:Y:S01]  /*13ef0*/  LDL R3, [R1+0x4] ;  /* 0x0000040001037983 */ /* 0x002ea20000100800 */
[----:B0-----:R-:W-:Y:S01]  /*13f00*/  MOV R9, 0x400 ;  /* 0x0000040000097802 */ /* 0x001fe20000000f00 */
[----:B------:R-:W0:Y:S01]  /*13f10*/  S2R R11, SR_CgaCtaId ;  /* 0x00000000000b7919 */ /* 0x000e220000008800 */
[----:B------:R-:W-:Y:S02]  /*13f20*/  R2UR UR11, R5 ;  /* 0x00000000050b72ca */ /* 0x000fe400000e0000 */
        /* <DEDUP_REMOVED lines=14> */
[----:B------:R-:W-:Y:S02]  /*14010*/  IMAD.MOV.U32 R5, RZ, RZ, R12 ;  /* 0x000000ffff057224 */ /* 0x000fe400078e000c */
[----:B------:R-:W-:Y:S01]  /*14020*/  IMAD.MOV.U32 R6, RZ, RZ, R10 ;  /* 0x000000ffff067224 */ /* 0x000fe200078e000a */
[----:B--2---:R-:W-:-:S13]  /*14030*/  R2UR UR5, R3 ;  /* 0x00000000030572ca */ /* 0x004fda00000e0000 */
[----:B------:R-:W-:Y:S02]  /*14040*/  UIMAD UR11, UR11, 0x60, UR5 ;  /* 0x000000600b0b78a4 */ /* 0x000fe4000f8e0205 */
[----:B------:R-:W-:-:S09]  /*14050*/  UIADD3.X UR5, URZ, UR37, URZ, UP0, !UPT ;  /* 0x000000253f057290 */ /* 0x000fd200087fe43f */
[----:B------:R0:W-:Y:S02]  /*14060*/  UTMALDG.4D [UR8], [UR4], desc[UR6] ;  /* 0x00000608040075b4 */ /* 0x0001e40008019000 */
[----:B0-----:R-:W-:Y:S01]  /*14070*/  UMOV UR8, UR14 ;  /* 0x0000000e00087c82 */ /* 0x001fe20008000000 */
[----:B------:R-:W-:Y:S02]  /*14080*/  UMOV UR10, UR15 ;  /* 0x0000000f000a7c82 */ /* 0x000fe40008000000 */
[----:B------:R1:W-:Y:S02]  /*14090*/  UTMALDG.4D [UR8], [UR4], desc[UR6] ;  /* 0x00000608040075b4 */ /* 0x0003e40008019000 */
[----:B-1----:R-:W-:Y:S01]  /*140a0*/  NOP ;  /* 0x0000000000007918 */ /* 0x002fe20000000000 */
.L_x_1208:
[----:B------:R-:W-:Y:S05]  /*140b0*/  BSYNC B1 ;  /* 0x0000000000017941 */ /* 0x000fea0003800000 */
.L_x_1207:
[----:B------:R-:W2:Y:S01]  /*140c0*/  LDL R2, [R1+0x10] ;  /* 0x0000100001027983 */ /* 0x000ea20000100800 */
[----:B------:R-:W-:Y:S01]  /*140d0*/  VIADD R7, R7, 0xfffffffe ;  /* 0xfffffffe07077836 */ /* 0x000fe20000000000 */
[----:B--2---:R-:W-:-:S13]  /*140e0*/  ISETP.GT.AND P0, PT, R13, R2, PT ;  /* 0x000000020d00720c */ /* 0x004fda0003f04270 */
[----:B------:R-:W-:Y:S05]  /*140f0*/  @P0 BRA `(.L_x_1214) ;  /* 0xfffffff000000947 */ /* 0x000fea000383ffff */
.L_x_1190:
[----:B------:R-:W-:Y:S05]  /*14100*/  BSYNC B0 ;  /* 0x0000000000007941 */ /* 0x000fea0003800000 */
.L_x_1189:
        /* <DEDUP_REMOVED lines=18> */
.L_x_1216:
[----:B------:R-:W-:Y:S05]  /*14230*/  BSYNC B0 ;  /* 0x0000000000007941 */ /* 0x000fea0003800000 */
.L_x_1215:
        /* <DEDUP_REMOVED lines=11> */
.L_x_1263:
        /* <DEDUP_REMOVED lines=11> */
.L_x_1220:
[----:B-1----:R-:W2:Y:S01]  /*143a0*/  LDL R0, [R1] ;  /* 0x0000000001007983 */ /* 0x002ea20000100800 */
[----:B------:R-:W-:-:S03]  /*143b0*/  MOV R7, 0x400 ;  /* 0x0000040000077802 */ /* 0x000fc60000000f00 */
[----:B------:R-:W3:Y:S01]  /*143c0*/  LDL.LU R2, [R1+0x4] ;  /* 0x0000040001027983 */ /* 0x000ee20000300800 */
[----:B------:R-:W1:Y:S01]  /*143d0*/  S2R R8, SR_CgaCtaId ;  /* 0x0000000000087919 */ /* 0x000e620000008800 */
[----:B------:R-:W-:Y:S02]  /*143e0*/  R2UR UR11, R5 ;  /* 0x00000000050b72ca */ /* 0x000fe400000e0000 */
[----:B------:R-:W-:Y:S01]  /*143f0*/  R2UR UR9, R3 ;  /* 0x00000000030972ca */ /* 0x000fe200000e0000 */
[----:B------:R-:W-:Y:S01]  /*14400*/  UIADD3 UR4, UP0, UR36, 0x470, URZ ;  /* 0x0000047024047890 */ /* 0x000fe2000ff1e03f */
[----:B------:R-:W-:Y:S02]  /*14410*/  R2UR UR12, R4 ;  /* 0x00000000040c72ca */ /* 0x000fe400000e0000 */
[----:B------:R-:W-:Y:S02]  /*14420*/  R2UR UR13, R6 ;  /* 0x00000000060d72ca */ /* 0x000fe400000e0000 */
[----:B-1----:R-:W-:-:S07]  /*14430*/  LEA R7, R8, R7, 0x18 ;  /* 0x0000000708077211 */ /* 0x002fce00078ec0ff */
[----:B------:R-:W-:Y:S01]  /*14440*/  UIADD3 UR9, UR9, 0x2a850, URZ ;  /* 0x0002a85009097890 */ /* 0x000fe2000fffe03f */
[----:B------:R-:W-:Y:S01]  /*14450*/  UMOV UR10, URZ ;  /* 0x0000003f000a7c82 */ /* 0x000fe20008000000 */
        /* <DEDUP_REMOVED lines=15> */
.L_x_1218:
[----:B------:R-:W-:Y:S05]  /*14550*/  BSYNC B0 ;  /* 0x0000000000007941 */ /* 0x000fea0003800000 */
.L_x_1217:
        /* <DEDUP_REMOVED lines=9> */
.L_x_1174:
[----:B------:R-:W-:Y:S05]  /*145f0*/  BSYNC B6 ;  /* 0x0000000000067941 */ /* 0x000fea0003800000 */
.L_x_1172:
[----:B------:R-:W-:-:S03]  /*14600*/  UMOV UR4, 0xffffffff ;  /* 0xffffffff00047882 */ /* 0x000fc60000000000 */
[----:B------:R-:W-:Y:S05]  /*14610*/  BRA.DIV UR4, `(.L_x_1221) ;  /* 0x0000001604e47947 */ /* 0x000fea000b800000 */
[----:B------:R2:W3:Y:S04]  /*14620*/  SHFL.IDX PT, R4, R16, RZ, 0x1f ;  /* 0x00001fff10047589 */ /* 0x0004e800000e0000 */
[----:B------:R-:W4:Y:S02]  /*14630*/  SHFL.IDX PT, R16, R16, 0x1, 0x1f ;  /* 0x00201f0010107f89 */ /* 0x000f2400000e0000 */
.L_x_1267:
[----:B-1----:R-:W1:Y:S01]  /*14640*/  S2R R0, SR_TID.X ;  /* 0x0000000000007919 */ /* 0x002e620000002100 */
[----:B------:R-:W-:Y:S01]  /*14650*/  ULDC UR4, c[0x0][0xc14] ;  /* 0x0003050000047ab9 */ /* 0x000fe20000000800 */
[----:B------:R-:W-:Y:S01]  /*14660*/  BSSY B0, `(.L_x_1222) ;  /* 0x000000c000007945 */ /* 0x000fe20003800000 */
[----:B------:R-:W-:Y:S01]  /*14670*/  IMAD.MOV.U32 R17, RZ, RZ, RZ ;  /* 0x000000ffff117224 */ /* 0x000fe200078e00ff */
[----:B-1----:R-:W-:Y:S01]  /*14680*/  LOP3.LUT R6, R0, 0x1f, RZ, 0xc0, !PT ;  /* 0x0000001f00067812 */ /* 0x002fe200078ec0ff */
[----:B------:R-:W-:-:S03]  /*14690*/  IMAD.U32 R0, RZ, RZ, UR4 ;  /* 0x00000004ff007e24 */ /* 0x000fc6000f8e00ff */
[C---:B------:R-:W-:Y:S01]  /*146a0*/  ISETP.NE.AND P0, PT, R6.reuse, 0x1f, PT ;  /* 0x0000001f0600780c */ /* 0x040fe20003f05270 */
[----:B------:R-:W-:-:S05]  /*146b0*/  IMAD.IADD R5, R6, 0x1, R19 ;  /* 0x0000000106057824 */ /* 0x000fca00078e0213 */
[----:B------:R-:W-:-:S13]  /*146c0*/  ISETP.GE.OR P0, PT, R5, R0, !P0 ;  /* 0x000000000500720c */ /* 0x000fda0004706670 */
[----:B------:R-:W-:Y:S05]  /*146d0*/  @P0 BRA `(.L_x_1223) ;  /* 0x0000000000100947 */ /* 0x000fea0003800000 */
[----:B------:R-:W1:Y:S01]  /*146e0*/  LDC.64 R2, c[0x0][0xc58] ;  /* 0x00031600ff027b82 */ /* 0x000e620000000a00 */
[----:B------:R-:W-:Y:S01]  /*146f0*/  ULDC.64 UR4, c[0x0][0x208] ;  /* 0x0000820000047ab9 */ /* 0x000fe20000000a00 */
[----:B-1----:R-:W-:-:S05]  /*14700*/  IMAD.WIDE R2, R5, 0x4, R2 ;  /* 0x0000000405027825 */ /* 0x002fca00078e0202 */
[----:B------:R1:W5:Y:S02]  /*14710*/  LDG.E R17, desc[UR4][R2.64] ;  /* 0x0000000402117981 */ /* 0x000364000c1e1900 */
.L_x_1223:
[----:B------:R-:W-:Y:S05]  /*14720*/  BSYNC B0 ;  /* 0x0000000000007941 */ /* 0x000fea0003800000 */
.L_x_1222:
[----:B------:R-:W-:-:S03]  /*14730*/  UMOV UR4, 0xffffffff ;  /* 0xffffffff00047882 */ /* 0x000fc60000000000 */
[----:B------:R-:W-:Y:S05]  /*14740*/  BRA.DIV UR4, `(.L_x_1224) ;  /* 0x0000001604e47947 */ /* 0x000fea000b800000 */
[----:B0----5:R-:W0:Y:S01]  /*14750*/  SHFL.UP PT, R14, R17, 0x1, RZ ;  /* 0x04200000110e7989 */ /* 0x021e2200000e00ff */
[C---:B------:R-:W-:Y:S02]  /*14760*/  ISETP.NE.AND P0, PT, R6.reuse, RZ, PT ;  /* 0x000000ff0600720c */ /* 0x040fe40003f05270 */
[----:B------:R-:W-:Y:S02]  /*14770*/  ISETP.GE.U32.AND P1, PT, R6, 0x2, PT ;  /* 0x000000020600780c */ /* 0x000fe40003f26070 */
[----:B0-----:R-:W-:Y:S02]  /*14780*/  SEL R14, R14, RZ, P0 ;  /* 0x000000ff0e0e7207 */ /* 0x001fe40000000000 */
[----:B------:R-:W-:-:S03]  /*14790*/  ISETP.GE.U32.AND P0, PT, R6, 0x4, PT ;  /* 0x000000040600780c */ /* 0x000fc60003f06070 */
[----:B------:R-:W-:-:S05]  /*147a0*/  IMAD.IADD R13, R17, 0x1, R14 ;  /* 0x00000001110d7824 */ /* 0x000fca00078e020e */
[----:B------:R-:W1:Y:S02]  /*147b0*/  SHFL.UP PT, R14, R13, 0x2, RZ ;  /* 0x044000000d0e7989 */ /* 0x000e6400000e00ff */
        /* <DEDUP_REMOVED lines=14> */
.L_x_1275:
[----:B------:R-:W-:Y:S02]  /*148a0*/  ULDC UR4, c[0x0][0xc10] ;  /* 0x0003040000047ab9 */ /* 0x000fe40000000800 */
[----:B------:R-:W-:-:S04]  /*148b0*/  IMAD.U32 R5, RZ, RZ, UR4 ;  /* 0x00000004ff057e24 */ /* 0x000fc8000f8e00ff */
[----:B-1----:R-:W-:-:S04]  /*148c0*/  IMAD R3, R14, R5, RZ ;  /* 0x000000050e037224 */ /* 0x002fc800078e02ff */
[----:B--2-4-:R-:W-:-:S05]  /*148d0*/  IMAD.IADD R16, R16, 0x1, R3 ;  /* 0x0000000110107824 */ /* 0x014fca00078e0203 */
[----:B---3--:R-:W-:-:S13]  /*148e0*/  ISETP.GT.AND P0, PT, R16, R4, PT ;  /* 0x000000041000720c */ /* 0x008fda0003f04270 */
[----:B------:R-:W-:Y:S05]  /*148f0*/  @P0 BRA `(.L_x_1225) ;  /* 0x0000000000b80947 */ /* 0x000fea0003800000 */
[----:B------:R-:W1:Y:S02]  /*14900*/  LDC R0, c[0x0][0xc14] ;  /* 0x00030500ff007b82 */ /* 0x000e640000000800 */
.L_x_1230:
[----:B------:R-:W-:-:S05]  /*14910*/  VIADD R19, R19, 0x1f ;  /* 0x0000001f13137836 */ /* 0x000fca0000000000 */
[----:B-1----:R-:W-:-:S13]  /*14920*/  ISETP.GE.AND P0, PT, R19, R0, PT ;  /* 0x000000001300720c */ /* 0x002fda0003f06270 */
[----:B------:R-:W-:Y:S05]  /*14930*/  @P0 BRA `(.L_x_1226) ;  /* 0x0000000400f40947 */ /* 0x000fea0003800000 */
[----:B0-----:R-:W0:Y:S01]  /*14940*/  S2R R2, SR_TID.X ;  /* 0x0000000000027919 */ /* 0x001e220000002100 */
[----:B------:R-:W-:Y:S01]  /*14950*/  BSSY B0, `(.L_x_1227) ;  /* 0x000000b000007945 */ /* 0x000fe20003800000 */
[----:B------:R-:W-:Y:S01]  /*14960*/  IMAD.MOV.U32 R17, RZ, RZ, RZ ;  /* 0x000000ffff117224 */ /* 0x000fe200078e00ff */
[----:B0-----:R-:W-:-:S04]  /*14970*/  LOP3.LUT R6, R2, 0x1f, RZ, 0xc0, !PT ;  /* 0x0000001f02067812 */ /* 0x001fc800078ec0ff */
[C---:B------:R-:W-:Y:S01]  /*14980*/  ISETP.NE.AND P1, PT, R6.reuse, 0x1f, PT ;  /* 0x0000001f0600780c */ /* 0x040fe20003f25270 */
[----:B------:R-:W-:-:S05]  /*14990*/  IMAD.IADD R5, R6, 0x1, R19 ;  /* 0x0000000106057824 */ /* 0x000fca00078e0213 */
[----:B------:R-:W-:-:S13]  /*149a0*/  ISETP.GE.OR P0, PT, R5, R0, !P1 ;  /* 0x000000000500720c */ /* 0x000fda0004f06670 */
[----:B------:R-:W-:Y:S05]  /*149b0*/  @P0 BRA `(.L_x_1228) ;  /* 0x0000000000100947 */ /* 0x000fea0003800000 */
[----:B------:R-:W0:Y:S01]  /*149c0*/  LDC.64 R2, c[0x0][0xc58] ;  /* 0x00031600ff027b82 */ /* 0x000e220000000a00 */
[----:B------:R-:W-:Y:S01]  /*149d0*/  ULDC.64 UR4, c[0x0][0x208] ;  /* 0x0000820000047ab9 */ /* 0x000fe20000000a00 */
[----:B0-----:R-:W-:-:S05]  /*149e0*/  IMAD.WIDE R2, R5, 0x4, R2 ;  /* 0x0000000405027825 */ /* 0x001fca00078e0202 */
[----:B------:R0:W5:Y:S02]  /*149f0*/  LDG.E R17, desc[UR4][R2.64] ;  /* 0x0000000402117981 */ /* 0x000164000c1e1900 */
.L_x_1228:
[----:B------:R-:W-:Y:S05]  /*14a00*/  BSYNC B0 ;  /* 0x0000000000007941 */ /* 0x000fea0003800000 */
.L_x_1227:
        /* <DEDUP_REMOVED lines=23> */
.L_x_1283:
[----:B------:R-:W-:Y:S02]  /*14b80*/  ULDC UR4, c[0x0][0xc10] ;  /* 0x0003040000047ab9 */ /* 0x000fe40000000800 */
[----:B------:R-:W-:-:S04]  /*14b90*/  IMAD.U32 R5, RZ, RZ, UR4 ;  /* 0x00000004ff057e24 */ /* 0x000fc8000f8e00ff */
[----:B-1----:R-:W-:-:S04]  /*14ba0*/  IMAD R3, R14, R5, RZ ;  /* 0x000000050e037224 */ /* 0x002fc800078e02ff */
[----:B------:R-:W-:-:S05]  /*14bb0*/  IMAD.IADD R16, R3, 0x1, R16 ;  /* 0x0000000103107824 */ /* 0x000fca00078e0210 */
[----:B------:R-:W-:-:S13]  /*14bc0*/  ISETP.GT.AND P0, PT, R16, R4, PT ;  /* 0x000000041000720c */ /* 0x000fda0003f04270 */
[----:B------:R-:W-:Y:S05]  /*14bd0*/  @!P0 BRA `(.L_x_1230) ;  /* 0xfffffffc004c8947 */ /* 0x000fea000383ffff */
.L_x_1225:
        /* <DEDUP_REMOVED lines=8> */
.L_x_1287:
[----:B------:R-:W-:Y:S01]  /*14c60*/  ISETP.NE.AND P0, PT, R3, RZ, PT ;  /* 0x000000ff0300720c */ /* 0x000fe20003f05270 */
[----:B------:R-:W-:-:S12]  /*14c70*/  IMAD.MOV.U32 R7, RZ, RZ, RZ ;  /* 0x000000ffff077224 */ /* 0x000fd800078e00ff */
[----:B------:R-:W-:Y:S05]  /*14c80*/  @!P0 BRA `(.L_x_1232) ;  /* 0x0000000000108947 */ /* 0x000fea0003800000 */
[----:B------:R-:W-:Y:S01]  /*14c90*/  UMOV UR4, 0xffffffff ;  /* 0xffffffff00047882 */ /* 0x000fe20000000000 */
[----:B------:R-:W-:Y:S02]  /*14ca0*/  VIADD R12, R6, 0xffffffff ;  /* 0xffffffff060c7836 */ /* 0x000fe40000000000 */
[----:B------:R-:W-:Y:S05]  /*14cb0*/  BRA.DIV UR4, `(.L_x_1233) ;  /* 0x0000001a04707947 */ /* 0x000fea000b800000 */
[----:B------:R3:W4:Y:S02]  /*14cc0*/  SHFL.IDX PT, R7, R2, R12, 0x1f ;  /* 0x00001f0c02077589 */ /* 0x00072400000e0000 */
.L_x_1232:
[----:B0--3--:R-:W0:Y:S01]  /*14cd0*/  LDC.64 R2, c[0x0][0xc68] ;  /* 0x00031a00ff027b82 */ /* 0x009e220000000a00 */
[----:B------:R-:W-:Y:S01]  /*14ce0*/  IMAD.IADD R19, R6, 0x1, R19 ;  /* 0x0000000106137824 */ /* 0x000fe200078e0213 */
[----:B------:R-:W-:-:S03]  /*14cf0*/  ULDC.64 UR4, c[0x0][0x208] ;  /* 0x0000820000047ab9 */ /* 0x000fc60000000a00 */
[----:B0-----:R-:W-:-:S05]  /*14d00*/  IMAD.WIDE R2, R19, 0x4, R2 ;  /* 0x0000000413027825 */ /* 0x001fca00078e0202 */
[----:B------:R0:W1:Y:S01]  /*14d10*/  LDG.E R8, desc[UR4][R2.64] ;  /* 0x0000000402087981 */ /* 0x000062000c1e1900 */
[----:B----4-:R-:W-:-:S04]  /*14d20*/  IMAD R16, R7, R5, R16 ;  /* 0x0000000507107224 */ /* 0x010fc800078e0210 */
[----:B------:R-:W-:Y:S02]  /*14d30*/  IMAD.IADD R7, R4, 0x1, -R16 ;  /* 0x0000000104077824 */ /* 0x000fe400078e0a10 */
[----:B0-----:R-:W-:Y:S02]  /*14d40*/  IMAD.MOV.U32 R2, RZ, RZ, RZ ;  /* 0x000000ffff027224 */ /* 0x001fe400078e00ff */
[----:B-12---:R-:W-:-:S05]  /*14d50*/  IMAD R6, R17, R8, RZ ;  /* 0x0000000811067224 */ /* 0x006fca00078e02ff */
[-C--:B------:R-:W-:Y:S02]  /*14d60*/  IABS R9, R6.reuse ;  /* 0x0000000600097213 */ /* 0x080fe40000000000 */
[----:B------:R-:W-:Y:S02]  /*14d70*/  IABS R4, R6 ;  /* 0x0000000600047213 */ /* 0x000fe40000000000 */
[----:B------:R-:W0:Y:S03]  /*14d80*/  I2F.RP R10, R9 ;  /* 0x00000009000a7306 */ /* 0x000e260000209400 */
[----:B------:R-:W-:-:S05]  /*14d90*/  IMAD.MOV R4, RZ, RZ, -R4 ;  /* 0x000000ffff047224 */ /* 0x000fca00078e0a04 */
[----:B0-----:R-:W0:Y:S02]  /*14da0*/  MUFU.RCP R10, R10 ;  /* 0x0000000a000a7308 */ /* 0x001e240000001000 */
[----:B0-----:R-:W-:-:S06]  /*14db0*/  VIADD R11, R10, 0xffffffe ;  /* 0x0ffffffe0a0b7836 */ /* 0x001fcc0000000000 */
[----:B------:R-:W0:Y:S02]  /*14dc0*/  F2I.FTZ.U32.TRUNC.NTZ R3, R11 ;  /* 0x0000000b00037305 */ /* 0x000e24000021f000 */
[----:B0-----:R-:W-:-:S04]  /*14dd0*/  IMAD.MOV R12, RZ, RZ, -R3 ;  /* 0x000000ffff0c7224 */ /* 0x001fc800078e0a03 */
[----:B------:R-:W-:-:S04]  /*14de0*/  IMAD R13, R12, R9, RZ ;  /* 0x000000090c0d7224 */ /* 0x000fc800078e02ff */
[----:B------:R-:W-:Y:S01]  /*14df0*/  IMAD.HI.U32 R2, R3, R13, R2 ;  /* 0x0000000d03027227 */ /* 0x000fe200078e0002 */
[----:B------:R-:W-:-:S05]  /*14e00*/  IABS R3, R7 ;  /* 0x0000000700037213 */ /* 0x000fca0000000000 */
[----:B------:R-:W-:-:S04]  /*14e10*/  IMAD.HI.U32 R2, R2, R3, RZ ;  /* 0x0000000302027227 */ /* 0x000fc800078e00ff */
[----:B------:R-:W-:Y:S01]  /*14e20*/  IMAD R4, R2, R4, R3 ;  /* 0x0000000402047224 */ /* 0x000fe200078e0203 */
[----:B------:R-:W-:-:S04]  /*14e30*/  LOP3.LUT R3, R7, R6, RZ, 0x3c, !PT ;  /* 0x0000000607037212 */ /* 0x000fc800078e3cff */
[----:B------:R-:W-:-:S13]  /*14e40*/  ISETP.GT.U32.AND P0, PT, R9, R4, PT ;  /* 0x000000040900720c */ /* 0x000fda0003f04070 */
[----:B------:R-:W-:Y:S02]  /*14e50*/  @!P0 IMAD.IADD R4, R4, 0x1, -R9 ;  /* 0x0000000104048824 */ /* 0x000fe400078e0a09 */
[----:B------:R-:W-:-:S03]  /*14e60*/  @!P0 VIADD R2, R2, 0x1 ;  /* 0x0000000102028836 */ /* 0x000fc60000000000 */
[----:B------:R-:W-:-:S13]  /*14e70*/  ISETP.GE.U32.AND P0, PT, R4, R9, PT ;  /* 0x000000090400720c */ /* 0x000fda0003f06070 */
[----:B------:R-:W-:Y:S01]  /*14e80*/  @P0 VIADD R2, R2, 0x1 ;  /* 0x0000000102020836 */ /* 0x000fe20000000000 */
[----:B------:R-:W-:-:S03]  /*14e90*/  ISETP.GE.AND P0, PT, R3, RZ, PT ;  /* 0x000000ff0300720c */ /* 0x000fc60003f06270 */
[----:B------:R-:W-:-:S10]  /*14ea0*/  IMAD.MOV.U32 R9, RZ, RZ, R2 ;  /* 0x000000ffff097224 */ /* 0x000fd400078e0002 */
[----:B------:R-:W-:Y:S01]  /*14eb0*/  @!P0 IMAD.MOV R9, RZ, RZ, -R9 ;  /* 0x000000ffff098224 */ /* 0x000fe200078e0a09 */
[----:B------:R-:W-:-:S13]  /*14ec0*/  ISETP.NE.AND P0, PT, R6, RZ, PT ;  /* 0x000000ff0600720c */ /* 0x000fda0003f05270 */
[----:B------:R-:W-:-:S05]  /*14ed0*/  @!P0 LOP3.LUT R9, RZ, R6, RZ, 0x33, !PT ;  /* 0x00000006ff098212 */ /* 0x000fca00078e33ff */
[----:B------:R-:W-:Y:S02]  /*14ee0*/  IMAD R4, R8, R9, RZ ;  /* 0x0000000908047224 */ /* 0x000fe400078e02ff */
[----:B------:R-:W-:Y:S02]  /*14ef0*/  IMAD.MOV R9, RZ, RZ, -R9 ;  /* 0x000000ffff097224 */ /* 0x000fe400078e0a09 */
[----:B------:R-:W-:Y:S02]  /*14f00*/  IMAD.MOV R2, RZ, RZ, -R4 ;  /* 0x000000ffff027224 */ /* 0x000fe400078e0a04 */
[----:B------:R-:W-:-:S03]  /*14f10*/  IMAD R7, R6, R9, R7 ;  /* 0x0000000906077224 */ /* 0x000fc600078e0207 */
[----:B------:R-:W-:Y:S01]  /*14f20*/  VIADDMNMX R8, R2, R5, R8, PT ;  /* 0x0000000502087246 */ /* 0x000fe20003800108 */
[----:B------:R-:W-:-:S03]  /*14f30*/  IMAD.IADD R4, R7, 0x1, R4 ;  /* 0x0000000107047824 */ /* 0x000fc600078e0204 */
[----:B------:R-:W-:-:S04]  /*14f40*/  IABS R5, R8 ;  /* 0x0000000800057213 */ /* 0x000fc80000000000 */
[----:B------:R-:W0:Y:S08]  /*14f50*/  I2F.RP R10, R5 ;  /* 0x00000005000a7306 */ /* 0x000e300000209400 */
[----:B0-----:R-:W0:Y:S02]  /*14f60*/  MUFU.RCP R10, R10 ;  /* 0x0000000a000a7308 */ /* 0x001e240000001000 */
[----:B0-----:R-:W-:-:S06]  /*14f70*/  VIADD R2, R10, 0xffffffe ;  /* 0x0ffffffe0a027836 */ /* 0x001fcc0000000000 */
[----:B------:R0:W1:Y:S02]  /*14f80*/  F2I.FTZ.U32.TRUNC.NTZ R3, R2 ;  /* 0x0000000200037305 */ /* 0x000064000021f000 */
[----:B0-----:R-:W-:Y:S02]  /*14f90*/  IMAD.MOV.U32 R2, RZ, RZ, RZ ;  /* 0x000000ffff027224 */ /* 0x001fe400078e00ff */
[----:B-1----:R-:W-:-:S04]  /*14fa0*/  IMAD.MOV R6, RZ, RZ, -R3 ;  /* 0x000000ffff067224 */ /* 0x002fc800078e0a03 */
[----:B------:R-:W-:Y:S01]  /*14fb0*/  IMAD R9, R6, R5, RZ ;  /* 0x0000000506097224 */ /* 0x000fe200078e02ff */
[----:B------:R-:W-:-:S03]  /*14fc0*/  IABS R6, R7 ;  /* 0x0000000700067213 */ /* 0x000fc60000000000 */
[----:B------:R-:W-:Y:S01]  /*14fd0*/  IMAD.HI.U32 R3, R3, R9, R2 ;  /* 0x0000000903037227 */ /* 0x000fe200078e0002 */
[----:B------:R-:W-:-:S05]  /*14fe0*/  IABS R9, R8 ;  /* 0x0000000800097213 */ /* 0x000fca0000000000 */
        /* <DEDUP_REMOVED lines=12> */
[----:B------:R-:W-:Y:S01]  /*150b0*/  @!P0 LOP3.LUT R3, RZ, R8, RZ, 0x33, !PT ;  /* 0x00000008ff038212 */ /* 0x000fe200078e33ff */
[----:B------:R-:W-:-:S03]  /*150c0*/  IMAD.MOV R8, RZ, RZ, -R8 ;  /* 0x000000ffff087224 */ /* 0x000fc600078e0a08 */
[----:B------:R-:W-:Y:S01]  /*150d0*/  LOP3.LUT R2, RZ, R3, RZ, 0x33, !PT ;  /* 0x00000003ff027212 */ /* 0x000fe200078e33ff */
[----:B------:R-:W-:-:S04]  /*150e0*/  IMAD R18, R3, R8, R4 ;  /* 0x0000000803127224 */ /* 0x000fc800078e0204 */
[----:B------:R-:W-:Y:S01]  /*150f0*/  IMAD.IADD R17, R17, 0x1, R2 ;  /* 0x0000000111117824 */ /* 0x000fe200078e0202 */
[----:B------:R-:W-:Y:S06]  /*15100*/  BRA `(.L_x_1234) ;  /* 0x00000000001c7947 */ /* 0x000fec0003800000 */
.L_x_1226:
[----:B------:R-:W-:Y:S01]  /*15110*/  UMOV UR4, URZ ;  /* 0x0000003f00047c82 */ /* 0x000fe20008000000 */
[----:B------:R-:W-:Y:S01]  /*15120*/  UMOV UR5, URZ ;  /* 0x0000003f00057c82 */ /* 0x000fe20008000000 */
[----:B------:R-:W-:Y:S01]  /*15130*/  ULDC UR6, c[0x0][0xc14] ;  /* 0x0003050000067ab9 */ /* 0x000fe20000000800 */
[----:B------:R-:W-:Y:S02]  /*15140*/  IMAD.MOV.U32 R16, RZ, RZ, R4 ;  /* 0x000000ffff107224 */ /* 0x000fe400078e0004 */
[----:B------:R-:W-:Y:S02]  /*15150*/  IMAD.U32 R17, RZ, RZ, UR4 ;  /* 0x00000004ff117e24 */ /* 0x000fe4000f8e00ff */
[----:B------:R-:W-:Y:S02]  /*15160*/  IMAD.U32 R18, RZ, RZ, UR5 ;  /* 0x00000005ff127e24 */ /* 0x000fe4000f8e00ff */
[----:B------:R-:W-:-:S07]  /*15170*/  IMAD.U32 R19, RZ, RZ, UR6 ;  /* 0x00000006ff137e24 */ /* 0x000fce000f8e00ff */
.L_x_1234:
        /* <DEDUP_REMOVED lines=12> */
.L_x_1160:
[----:B-1----:R-:W3:Y:S01]  /*15240*/  LDL.LU R0, [R1+0x18] ;  /* 0x0000180001007983 */ /* 0x002ee20000300800 */
[----:B------:R-:W-:Y:S01]  /*15250*/  BSSY B0, `(.L_x_1236) ;  /* 0x000000b000007945 */ /* 0x000fe20003800000 */
[----:B------:R-:W1:Y:S01]  /*15260*/  S2R R5, SR_CgaCtaId ;  /* 0x0000000000057919 */ /* 0x000e620000008800 */
[----:B---3--:R-:W-:-:S05]  /*15270*/  VIADD R0, R0, 0x1 ;  /* 0x0000000100007836 */ /* 0x008fca0000000000 */
[----:B--2---:R-:W-:-:S04]  /*15280*/  LEA.HI R2, R0, R0, RZ, 0x1 ;  /* 0x0000000000027211 */ /* 0x004fc800078f08ff */
[----:B------:R-:W-:-:S05]  /*15290*/  LOP3.LUT R3, R2, 0xfffffffe, RZ, 0xc0, !PT ;  /* 0xfffffffe02037812 */ /* 0x000fca00078ec0ff */
[----:B------:R-:W-:Y:S01]  /*152a0*/  IMAD.IADD R3, R0, 0x1, -R3 ;  /* 0x0000000100037824 */ /* 0x000fe200078e0a03 */
[----:B------:R-:W-:-:S04]  /*152b0*/  MOV R0, 0x400 ;  /* 0x0000040000007802 */ /* 0x000fc80000000f00 */
[----:B-1----:R-:W-:Y:S02]  /*152c0*/  LEA R0, R5, R0, 0x18 ;  /* 0x0000000005007211 */ /* 0x002fe400078ec0ff */
[----:B------:R-:W-:-:S04]  /*152d0*/  SHF.L.U32 R3, R3, 0x1f, RZ ;  /* 0x0000001f03037819 */ /* 0x000fc800000006ff */
[----:B------:R-:W1:Y:S02]  /*152e0*/  SYNCS.PHASECHK.TRANS64.TRYWAIT P0, [R0+URZ+0x2a820], R3 ;  /* 0x02a82003000075a7 */ /* 0x000e64000800017f */
[----:B-1----:R-:W-:Y:S05]  /*152f0*/  @!P0 BRA `(.L_x_1237) ;  /* 0x0000001400088947 */ /* 0x002fea0003800000 */
.L_x_1290:
[----:B------:R-:W-:Y:S05]  /*15300*/  BSYNC B0 ;  /* 0x0000000000007941 */ /* 0x000fea0003800000 */
.L_x_1236:
[----:B------:R-:W-:-:S03]  /*15310*/  UMOV UR4, 0xffffffff ;  /* 0xffffffff00047882 */ /* 0x000fc60000000000 */
[----:B------:R-:W-:Y:S05]  /*15320*/  BRA.DIV UR4, `(.L_x_1238) ;  /* 0x0000001604107947 */ /* 0x000fea000b800000 */
[----:B------:R-:W2:Y:S02]  /*15330*/  S2R R2, SR_TID.X ;  /* 0x0000000000027919 */ /* 0x000ea40000002100 */
[----:B--2---:R-:W-:-:S04]  /*15340*/  SHF.R.U32.HI R2, RZ, 0x5, R2 ;  /* 0x00000005ff027819 */ /* 0x004fc80000011602 */
[----:B------:R-:W-:-:S05]  /*15350*/  LOP3.LUT R2, R2, 0x3, RZ, 0xc0, !PT ;  /* 0x0000000302027812 */ /* 0x000fca00078ec0ff */
[----:B------:R2:W3:Y:S02]  /*15360*/  SHFL.IDX PT, R14, R2, RZ, 0x1f ;  /* 0x00001fff020e7589 */ /* 0x0004e400000e0000 */
.L_x_1293:
[----:B---3--:R-:W-:Y:S01]  /*15370*/  ISETP.NE.AND P0, PT, R14, RZ, PT ;  /* 0x000000ff0e00720c */ /* 0x008fe20003f05270 */
[----:B------:R-:W-:-:S12]  /*15380*/  BSSY B0, `(.L_x_1239) ;  /* 0x0000027000007945 */ /* 0x000fd80003800000 */
[----:B------:R-:W-:Y:S05]  /*15390*/  @P0 BRA `(.L_x_1240) ;  /* 0x0000000000940947 */ /* 0x000fea0003800000 */
[----:B------:R-:W-:-:S03]  /*153a0*/  UMOV UR4, 0xffffffff ;  /* 0xffffffff00047882 */ /* 0x000fc60000000000 */
[----:B------:R-:W-:Y:S05]  /*153b0*/  BRA.DIV UR4, `(.L_x_1241) ;  /* 0x0000001604207947 */ /* 0x000fea000b800000 */
[----:B------:R-:W-:-:S13]  /*153c0*/  ELECT P6, URZ, PT ;  /* 0x00000000003f782f */ /* 0x000fda00038c0000 */
.L_x_1296:
[----:B------:R-:W-:Y:S05]  /*153d0*/  @!P6 BRA `(.L_x_1240) ;  /* 0x000000000084e947 */ /* 0x000fea0003800000 */
[----:B--2---:R-:W2:Y:S02]  /*153e0*/  LDL.LU R2, [R1+0x20] ;  /* 0x0000200001027983 */ /* 0x004ea40000300800 */
[----:B--2---:R-:W-:-:S04]  /*153f0*/  LOP3.LUT R2, R2, 0x2, RZ, 0xfc, !PT ;  /* 0x0000000202027812 */ /* 0x004fc800078efcff */
[----:B------:R-:W-:-:S13]  /*15400*/  ISETP.NE.AND P2, PT, R2, 0x3, PT ;  /* 0x000000030200780c */ /* 0x000fda0003f45270 */
[----:B------:R-:W-:Y:S05]  /*15410*/  @!P2 BRA `(.L_x_1242) ;  /* 0x000000000004a947 */ /* 0x000fea0003800000 */
[----:B------:R-:W-:Y:S01]  /*15420*/  BPT.TRAP 0x1 ;  /* 0x000000040000795c */ /* 0x000fe20000300000 */
.L_x_1242:
[----:B-1----:R-:W2:Y:S04]  /*15430*/  LDL R3, [R1] ;  /* 0x0000000001037983 */ /* 0x002ea80000100800 */
[----:B------:R-:W3:Y:S01]  /*15440*/  LDL.LU R7, [R1+0x8] ;  /* 0x0000080001077983 */ /* 0x000ee20000300800 */
[----:B------:R-:W-:-:S04]  /*15450*/  VIADD R2, R0, 0x2a840 ;  /* 0x0002a84000027836 */ /* 0x000fc80000000000 */
[C---:B--2---:R-:W-:Y:S02]  /*15460*/  IMAD R6, R3.reuse, 0x8, R2 ;  /* 0x0000000803067824 */ /* 0x044fe400078e0202 */
[----:B------:R-:W-:Y:S01]  /*15470*/  VIADD R3, R3, 0x1 ;  /* 0x0000000103037836 */ /* 0x000fe20000000000 */
[----:B---3--:R-:W-:-:S04]  /*15480*/  SHF.L.U32 R5, R7, 0x1f, RZ ;  /* 0x0000001f07057819 */ /* 0x008fc800000006ff */
[C---:B------:R-:W-:Y:S01]  /*15490*/  ISETP.NE.AND P1, PT, R3.reuse, 0x2, PT ;  /* 0x000000020300780c */ /* 0x040fe20003f25270 */
[----:B------:R-:W1:Y:S03]  /*154a0*/  SYNCS.PHASECHK.TRANS64.TRYWAIT P0, [R6+URZ], R5 ;  /* 0x00000005060075a7 */ /* 0x000e66000800017f */
[----:B------:R-:W-:Y:S02]  /*154b0*/  SEL R4, RZ, 0x1, P1 ;  /* 0x00000001ff047807 */ /* 0x000fe40000800000 */
[----:B------:R-:W-:Y:S02]  /*154c0*/  SEL R3, R3, RZ, P1 ;  /* 0x000000ff03037207 */ /* 0x000fe40000800000 */
[----:B------:R-:W-:-:S03]  /*154d0*/  LOP3.LUT R4, R7, R4, RZ, 0x3c, !PT ;  /* 0x0000000407047212 */ /* 0x000fc600078e3cff */
[----:B------:R-:W-:Y:S01]  /*154e0*/  IMAD R7, R3, 0x8, R2 ;  /* 0x0000000803077824 */ /* 0x000fe200078e0202 */
[----:B------:R-:W-:Y:S01]  /*154f0*/  SHF.L.U32 R2, R4, 0x1f, RZ ;  /* 0x0000001f04027819 */ /* 0x000fe200000006ff */
[----:B-1----:R-:W-:Y:S06]  /*15500*/  @!P0 BRA `(.L_x_1243) ;  /* 0x0000001000ec8947 */ /* 0x002fec0003800000 */
.L_x_1297:
[----:B------:R-:W2:Y:S02]  /*15510*/  SYNCS.PHASECHK.TRANS64.TRYWAIT P0, [R7+URZ], R2 ;  /* 0x00000002070075a7 */ /* 0x000ea4000800017f */
[----:B--2---:R-:W-:Y:S05]  /*15520*/  @!P0 BRA `(.L_x_1244) ;  /* 0x0000001000f88947 */ /* 0x004fea0003800000 */
.L_x_1298:
[----:B------:R-:W-:Y:S05]  /*15530*/  @!P2 BRA `(.L_x_1245) ;  /* 0x000000000004a947 */ /* 0x000fea0003800000 */
[----:B------:R-:W-:Y:S01]  /*15540*/  BPT.TRAP 0x1 ;  /* 0x000000040000795c */ /* 0x000fe20000300000 */
.L_x_1245:
[----:B------:R-:W3:Y:S01]  /*15550*/  LDL.LU R4, [R1] ;  /* 0x0000000001047983 */ /* 0x000ee20000300800 */
[----:B------:R-:W-:-:S04]  /*15560*/  VIADD R0, R0, 0x2a860 ;  /* 0x0002a86000007836 */ /* 0x000fc80000000000 */
[----:B---3--:R-:W-:-:S04]  /*15570*/  IMAD R4, R4, 0x8, R0 ;  /* 0x0000000804047824 */ /* 0x008fc800078e0200 */
[----:B------:R-:W3:Y:S02]  /*15580*/  SYNCS.PHASECHK.TRANS64.TRYWAIT P0, [R4+URZ], R5 ;  /* 0x00000005040075a7 */ /* 0x000ee4000800017f */
[----:B---3--:R-:W-:Y:S05]  /*15590*/  @!P0 BRA `(.L_x_1246) ;  /* 0x0000001000f08947 */ /* 0x008fea0003800000 */
.L_x_1299:
[----:B------:R-:W-:-:S07]  /*155a0*/  IMAD R3, R3, 0x8, R0 ;  /* 0x0000000803037824 */ /* 0x000fce00078e0200 */
.L_x_1247:
[----:B----4-:R4:W0:Y:S02]  /*155b0*/  SYNCS.PHASECHK.TRANS64.TRYWAIT P0, [R3+URZ], R2 ;  /* 0x00000002030075a7 */ /* 0x010824000800017f */
[----:B0-----:R-:W-:Y:S05]  /*155c0*/  @!P0 NANOSLEEP.SYNCS 0x989680 ;  /* 0x009896800000895d */ /* 0x001fea0003900000 */
[----:B------:R-:W0:Y:S02]  /*155d0*/  @!P0 SYNCS.PHASECHK.TRANS64 P0, [R3+URZ], R2 ;  /* 0x00000002030085a7 */ /* 0x000e24000800007f */
[----:B0-----:R-:W-:Y:S05]  /*155e0*/  @!P0 BRA `(.L_x_1247) ;  /* 0xfffffffc00f08947 */ /* 0x001fea000383ffff */
.L_x_1240:
[----:B------:R-:W-:Y:S05]  /*155f0*/  BSYNC B0 ;  /* 0x0000000000007941 */ /* 0x000fea0003800000 */
.L_x_1239:
[----:B------:R-:W-:Y:S05]  /*15600*/  EXIT ;  /* 0x000000000000794d */ /* 0x000fea0003800000 */
.L_x_1064:
[----:B0-----:R-:W-:-:S04]  /*15610*/  IMAD.U32 R3, RZ, RZ, UR39 ;  /* 0x00000027ff037e24 */ /* 0x001fc8000f8e00ff */
[----:B------:R0:W1:Y:S03]  /*15620*/  SYNCS.PHASECHK.TRANS64.TRYWAIT P1, [R3+URZ+0x2a800], R0 ;  /* 0x02a80000030075a7 */ /* 0x000066000802017f */
[----:B-1----:R-:W-:Y:S05]  /*15630*/  @!P1 NANOSLEEP.SYNCS 0x989680 ;  /* 0x009896800000995d */ /* 0x002fea0003900000 */
[----:B------:R-:W1:Y:S02]  /*15640*/  @!P1 SYNCS.PHASECHK.TRANS64 P1, [R3+URZ+0x2a800], R0 ;  /* 0x02a80000030095a7 */ /* 0x000e64000802007f */
[----:B-1----:R-:W-:Y:S05]  /*15650*/  @!P1 BRA `(.L_x_1064) ;  /* 0xfffffffc00ec9947 */ /* 0x002fea000383ffff */
[----:B------:R-:W-:Y:S05]  /*15660*/  BRA `(.L_x_1248) ;  /* 0xfffffec000a47947 */ /* 0x000fea000383ffff */
.L_x_1068:
[----:B-1----:R1:W3:Y:S02]  /*15670*/  SYNCS.PHASECHK.TRANS64.TRYWAIT P1, [R3+URZ+0x2a830], R0 ;  /* 0x02a83000030075a7 */ /* 0x0022e4000802017f */
[----:B---3--:R-:W-:Y:S05]  /*15680*/  @!P1 NANOSLEEP.SYNCS 0x989680 ;  /* 0x009896800000995d */ /* 0x008fea0003900000 */
[----:B------:R-:W3:Y:S02]  /*15690*/  @!P1 SYNCS.PHASECHK.TRANS64 P1, [R3+URZ+0x2a830], R0 ;  /* 0x02a83000030095a7 */ /* 0x000ee4000802007f */
[----:B---3--:R-:W-:Y:S05]  /*156a0*/  @!P1 BRA `(.L_x_1068) ;  /* 0xfffffffc00f09947 */ /* 0x008fea000383ffff */
[----:B------:R-:W-:Y:S05]  /*156b0*/  BRA `(.L_x_1067) ;  /* 0xfffffec000d87947 */ /* 0x000fea000383ffff */
.L_x_1084:
[----:B-1----:R-:W-:-:S04]  /*156c0*/  IMAD.U32 R14, RZ, RZ, UR6 ;  /* 0x00000006ff0e7e24 */ /* 0x002fc8000f8e00ff */
[----:B------:R1:W2:Y:S03]  /*156d0*/  SYNCS.PHASECHK.TRANS64.TRYWAIT P1, [R14+URZ+0x2a830], R11 ;  /* 0x02a8300b0e0075a7 */ /* 0x0002a6000802017f */
[----:B--2---:R-:W-:Y:S05]  /*156e0*/  @!P1 NANOSLEEP.SYNCS 0x989680 ;  /* 0x009896800000995d */ /* 0x004fea0003900000 */
[----:B------:R-:W2:Y:S02]  /*156f0*/  @!P1 SYNCS.PHASECHK.TRANS64 P1, [R14+URZ+0x2a830], R11 ;  /* 0x02a8300b0e0095a7 */ /* 0x000ea4000802007f */
[----:B--2---:R-:W-:Y:S05]  /*15700*/  @!P1 BRA `(.L_x_1084) ;  /* 0xfffffffc00ec9947 */ /* 0x004fea000383ffff */
[----:B------:R-:W-:Y:S05]  /*15710*/  BRA `(.L_x_1083) ;  /* 0xfffffef000e07947 */ /* 0x000fea000383ffff */
.L_x_1088:
[----:B01----:R-:W-:-:S04]  /*15720*/  IMAD.U32 R11, RZ, RZ, UR11 ;  /* 0x0000000bff0b7e24 */ /* 0x003fc8000f8e00ff */
[----:B------:R0:W1:Y:S03]  /*15730*/  SYNCS.PHASECHK.TRANS64.TRYWAIT P1, [R11+URZ+0x2a850], R0 ;  /* 0x02a850000b0075a7 */ /* 0x000066000802017f */
[----:B-1----:R-:W-:Y:S05]  /*15740*/  @!P1 NANOSLEEP.SYNCS 0x989680 ;  /* 0x009896800000995d */ /* 0x002fea0003900000 */
[----:B------:R-:W1:Y:S02]  /*15750*/  @!P1 SYNCS.PHASECHK.TRANS64 P1, [R11+URZ+0x2a850], R0 ;  /* 0x02a850000b0095a7 */ /* 0x000e64000802007f */
[----:B-1----:R-:W-:Y:S05]  /*15760*/  @!P1 BRA `(.L_x_1088) ;  /* 0xfffffffc00ec9947 */ /* 0x002fea000383ffff */
[----:B------:R-:W-:Y:S05]  /*15770*/  BRA `(.L_x_1087) ;  /* 0xfffffefc00087947 */ /* 0x000fea000383ffff */
.L_x_1105:
[----:B-1----:R-:W-:-:S04]  /*15780*/  IMAD.U32 R9, RZ, RZ, UR6 ;  /* 0x00000006ff097e24 */ /* 0x002fc8000f8e00ff */
[----:B------:R1:W2:Y:S03]  /*15790*/  SYNCS.PHASECHK.TRANS64.TRYWAIT P1, [R9+URZ+0x2a830], R8 ;  /* 0x02a83008090075a7 */ /* 0x0002a6000802017f */
[----:B--2---:R-:W-:Y:S05]  /*157a0*/  @!P1 NANOSLEEP.SYNCS 0x989680 ;  /* 0x009896800000995d */ /* 0x004fea0003900000 */
[----:B------:R-:W2:Y:S02]  /*157b0*/  @!P1 SYNCS.PHASECHK.TRANS64 P1, [R9+URZ+0x2a830], R8 ;  /* 0x02a83008090095a7 */ /* 0x000ea4000802007f */
[----:B--2---:R-:W-:Y:S05]  /*157c0*/  @!P1 BRA `(.L_x_1105) ;  /* 0xfffffffc00ec9947 */ /* 0x004fea000383ffff */
[----:B------:R-:W-:Y:S05]  /*157d0*/  BRA `(.L_x_1104) ;  /* 0xffffff2400fc7947 */ /* 0x000fea000383ffff */
.L_x_1109:
[----:B-1----:R-:W-:-:S04]  /*157e0*/  IMAD.U32 R9, RZ, RZ, UR11 ;  /* 0x0000000bff097e24 */ /* 0x002fc8000f8e00ff */
[----:B------:R1:W3:Y:S03]  /*157f0*/  SYNCS.PHASECHK.TRANS64.TRYWAIT P1, [R9+URZ+0x2a850], R0 ;  /* 0x02a85000090075a7 */ /* 0x0002e6000802017f */
[----:B---3--:R-:W-:Y:S05]  /*15800*/  @!P1 NANOSLEEP.SYNCS 0x989680 ;  /* 0x009896800000995d */ /* 0x008fea0003900000 */
[----:B------:R-:W3:Y:S02]  /*15810*/  @!P1 SYNCS.PHASECHK.TRANS64 P1, [R9+URZ+0x2a850], R0 ;  /* 0x02a85000090095a7 */ /* 0x000ee4000802007f */
[----:B---3--:R-:W-:Y:S05]  /*15820*/  @!P1 BRA `(.L_x_1109) ;  /* 0xfffffffc00ec9947 */ /* 0x008fea000383ffff */
[----:B------:R-:W-:Y:S05]  /*15830*/  BRA `(.L_x_1108) ;  /* 0xffffff3000247947 */ /* 0x000fea000383ffff */
.L_x_1115:
[----:B-1----:R-:W-:-:S04]  /*15840*/  IMAD.U32 R9, RZ, RZ, UR6 ;  /* 0x00000006ff097e24 */ /* 0x002fc8000f8e00ff */
[----:B------:R1:W2:Y:S03]  /*15850*/  SYNCS.PHASECHK.TRANS64.TRYWAIT P1, [R9+URZ+0x2a830], R8 ;  /* 0x02a83008090075a7 */ /* 0x0002a6000802017f */
[----:B--2---:R-:W-:Y:S05]  /*15860*/  @!P1 NANOSLEEP.SYNCS 0x989680 ;  /* 0x009896800000995d */ /* 0x004fea0003900000 */
[----:B------:R-:W2:Y:S02]  /*15870*/  @!P1 SYNCS.PHASECHK.TRANS64 P1, [R9+URZ+0x2a830], R8 ;  /* 0x02a83008090095a7 */ /* 0x000ea4000802007f */
[----:B--2---:R-:W-:Y:S05]  /*15880*/  @!P1 BRA `(.L_x_1115) ;  /* 0xfffffffc00ec9947 */ /* 0x004fea000383ffff */
[----:B------:R-:W-:Y:S05]  /*15890*/  BRA `(.L_x_1114) ;  /* 0xffffff4800887947 */ /* 0x000fea000383ffff */
.L_x_1119:
[----:B-1----:R-:W-:-:S04]  /*158a0*/  IMAD.U32 R9, RZ, RZ, UR11 ;  /* 0x0000000bff097e24 */ /* 0x002fc8000f8e00ff */
[----:B------:R1:W3:Y:S03]  /*158b0*/  SYNCS.PHASECHK.TRANS64.TRYWAIT P1, [R9+URZ+0x2a850], R0 ;  /* 0x02a85000090075a7 */ /* 0x0002e6000802017f */
[----:B---3--:R-:W-:Y:S05]  /*158c0*/  @!P1 NANOSLEEP.SYNCS 0x989680 ;  /* 0x009896800000995d */ /* 0x008fea0003900000 */
[----:B------:R-:W3:Y:S02]  /*158d0*/  @!P1 SYNCS.PHASECHK.TRANS64 P1, [R9+URZ+0x2a850], R0 ;  /* 0x02a85000090095a7 */ /* 0x000ee4000802007f */
[----:B---3--:R-:W-:Y:S05]  /*158e0*/  @!P1 BRA `(.L_x_1119) ;  /* 0xfffffffc00ec9947 */ /* 0x008fea000383ffff */
[----:B------:R-:W-:Y:S05]  /*158f0*/  BRA `(.L_x_1118) ;  /* 0xffffff5000b07947 */ /* 0x000fea000383ffff */
.L_x_1132:
[----:B-1----:R-:W-:-:S04]  /*15900*/  IMAD.U32 R3, RZ, RZ, UR5 ;  /* 0x00000005ff037e24 */ /* 0x002fc8000f8e00ff */
[----:B------:R1:W2:Y:S03]  /*15910*/  SYNCS.PHASECHK.TRANS64.TRYWAIT P0, [R3+URZ+0x2a850], R0 ;  /* 0x02a85000030075a7 */ /* 0x0002a6000800017f */
[----:B--2---:R-:W-:Y:S05]  /*15920*/  @!P0 NANOSLEEP.SYNCS 0x989680 ;  /* 0x009896800000895d */ /* 0x004fea0003900000 */
[----:B------:R-:W2:Y:S02]  /*15930*/  @!P0 SYNCS.PHASECHK.TRANS64 P0, [R3+URZ+0x2a850], R0 ;  /* 0x02a85000030085a7 */ /* 0x000ea4000800007f */
[----:B--2---:R-:W-:Y:S05]  /*15940*/  @!P0 BRA `(.L_x_1132) ;  /* 0xfffffffc00ec8947 */ /* 0x004fea000383ffff */
[----:B------:R-:W-:Y:S05]  /*15950*/  BRA `(.L_x_1131) ;  /* 0xffffff80000c7947 */ /* 0x000fea000383ffff */
.L_x_1181:
[----:B------:R-:W1:Y:S01]  /*15960*/  S2R R9, SR_TID.X ;  /* 0x0000000000097919 */ /* 0x000e620000002100 */
[----:B------:R-:W-:Y:S01]  /*15970*/  BSSY B0, `(.L_x_1249) ;  /* 0x000000a000007945 */ /* 0x000fe20003800000 */
[----:B------:R-:W-:Y:S02]  /*15980*/  IMAD.MOV.U32 R12, RZ, RZ, RZ ;  /* 0x000000ffff0c7224 */ /* 0x000fe400078e00ff */
[----:B0-----:R-:W-:Y:S02]  /*15990*/  IMAD.MOV.U32 R11, RZ, RZ, 0x1f ;  /* 0x0000001fff0b7424 */ /* 0x001fe400078e00ff */
[----:B------:R-:W-:Y:S01]  /*159a0*/  IMAD.MOV.U32 R15, RZ, RZ, -0x1 ;  /* 0xffffffffff0f7424 */ /* 0x000fe200078e00ff */
[----:B-1----:R-:W-:-:S04]  /*159b0*/  SHF.R.U32.HI R9, RZ, 0x5, R9 ;  /* 0x00000005ff097819 */ /* 0x002fc80000011609 */
[----:B------:R-:W-:-:S05]  /*159c0*/  LOP3.LUT R9, R9, 0x3, RZ, 0xc0, !PT ;  /* 0x0000000309097812 */ /* 0x000fca00078ec0ff */
[----:B------:R-:W-:-:S07]  /*159d0*/  IMAD.MOV.U32 R13, RZ, RZ, R9 ;  /* 0x000000ffff0d7224 */ /* 0x000fce00078e0009 */
[----:B------:R-:W-:Y:S05]  /*159e0*/  WARPSYNC.COLLECTIVE R15, `(.L_x_1250) ;  /* 0x000000000f087348 */ /* 0x000fea0003c00000 */
[----:B------:R0:W1:Y:S02]  /*159f0*/  SHFL.IDX P6, R14, R13, R12, R11 ;  /* 0x0000000c0d0e7389 */ /* 0x00006400000c000b */
[----:B01----:R-:W-:Y:S01]  /*15a00*/  ENDCOLLECTIVE ;  /* 0x000000000000791b */ /* 0x003fe20003800000 */
.L_x_1250:
[----:B------:R-:W-:Y:S05]  /*15a10*/  BSYNC B0 ;  /* 0x0000000000007941 */ /* 0x000fea0003800000 */
.L_x_1249:
[----:B------:R-:W-:Y:S05]  /*15a20*/  BRA `(.L_x_1251) ;  /* 0xffffffc400447947 */ /* 0x000fea000383ffff */
.L_x_1182:
[----:B------:R-:W-:Y:S01]  /*15a30*/  BSSY B0, `(.L_x_1252) ;  /* 0x0000006000007945 */ /* 0x000fe20003800000 */
[----:B------:R-:W-:-:S07]  /*15a40*/  IMAD.MOV.U32 R15, RZ, RZ, -0x1 ;  /* 0xffffffffff0f7424 */ /* 0x000fce00078e00ff */
[----:B0-----:R-:W-:Y:S05]  /*15a50*/  WARPSYNC.COLLECTIVE R15, `(.L_x_1253) ;  /* 0x000000000f0c7348 */ /* 0x001fea0003c00000 */
[----:B------:R-:W-:Y:S02]  /*15a60*/  ELECT P6, UR62, PT ;  /* 0x00000000003e782f */ /* 0x000fe400038c0000 */
[----:B------:R-:W-:Y:S01]  /*15a70*/  MOV R14, UR62 ;  /* 0x0000003e000e7c02 */ /* 0x000fe20008000f00 */
[----:B0-----:R-:W-:Y:S10]  /*15a80*/  ENDCOLLECTIVE ;  /* 0x000000000000791b */ /* 0x001ff40003800000 */
.L_x_1253:
[----:B------:R-:W-:Y:S05]  /*15a90*/  BSYNC B0 ;  /* 0x0000000000007941 */ /* 0x000fea0003800000 */
.L_x_1252:
[----:B------:R-:W-:Y:S05]  /*15aa0*/  BRA `(.L_x_1254) ;  /* 0xffffffc400347947 */ /* 0x000fea000383ffff */
.L_x_1185:
[----:B0-----:R0:W1:Y:S02]  /*15ab0*/  SYNCS.PHASECHK.TRANS64.TRYWAIT P0, [R9+URZ+0x2a840], R10 ;  /* 0x02a8400a090075a7 */ /* 0x001064000800017f */
[----:B-1----:R-:W-:Y:S05]  /*15ac0*/  @!P0 NANOSLEEP.SYNCS 0x989680 ;  /* 0x009896800000895d */ /* 0x002fea0003900000 */
[----:B------:R-:W1:Y:S02]  /*15ad0*/  @!P0 SYNCS.PHASECHK.TRANS64 P0, [R9+URZ+0x2a840], R10 ;  /* 0x02a8400a090085a7 */ /* 0x000e64000800007f */
[----:B-1----:R-:W-:Y:S05]  /*15ae0*/  @!P0 BRA `(.L_x_1185) ;  /* 0xfffffffc00f08947 */ /* 0x002fea000383ffff */
[----:B------:R-:W-:Y:S05]  /*15af0*/  BRA `(.L_x_1255) ;  /* 0xffffffc400a07947 */ /* 0x000fea000383ffff */
.L_x_1188:
        /* <DEDUP_REMOVED lines=8> */
.L_x_1196:
[----:B0-----:R0:W1:Y:S02]  /*15b80*/  SYNCS.PHASECHK.TRANS64.TRYWAIT P0, [R2+URZ+0x2a840], R3 ;  /* 0x02a84003020075a7 */ /* 0x001064000800017f */
[----:B-1----:R-:W-:Y:S05]  /*15b90*/  @!P0 NANOSLEEP.SYNCS 0x989680 ;  /* 0x009896800000895d */ /* 0x002fea0003900000 */
[----:B------:R-:W1:Y:S02]  /*15ba0*/  @!P0 SYNCS.PHASECHK.TRANS64 P0, [R2+URZ+0x2a840], R3 ;  /* 0x02a84003020085a7 */ /* 0x000e64000800007f */
[----:B-1----:R-:W-:Y:S05]  /*15bb0*/  @!P0 BRA `(.L_x_1196) ;  /* 0xfffffffc00f08947 */ /* 0x002fea000383ffff */
[----:B------:R-:W-:Y:S05]  /*15bc0*/  BRA `(.L_x_1257) ;  /* 0xffffffcc00ac7947 */ /* 0x000fea000383ffff */
.L_x_1198:
[----:B0-----:R0:W1:Y:S02]  /*15bd0*/  SYNCS.PHASECHK.TRANS64.TRYWAIT P0, [R3+URZ+0x60], R2 ;  /* 0x00006002030075a7 */ /* 0x001064000800017f */
[----:B-1----:R-:W-:Y:S05]  /*15be0*/  @!P0 NANOSLEEP.SYNCS 0x989680 ;  /* 0x009896800000895d */ /* 0x002fea0003900000 */
[----:B------:R-:W1:Y:S02]  /*15bf0*/  @!P0 SYNCS.PHASECHK.TRANS64 P0, [R3+URZ+0x60], R2 ;  /* 0x00006002030085a7 */ /* 0x000e64000800007f */
[----:B-1----:R-:W-:Y:S05]  /*15c00*/  @!P0 BRA `(.L_x_1198) ;  /* 0xfffffffc00f08947 */ /* 0x002fea000383ffff */
[----:B------:R-:W-:Y:S05]  /*15c10*/  BRA `(.L_x_1258) ;  /* 0xffffffd000587947 */ /* 0x000fea000383ffff */
.L_x_1203:
[----:B-1----:R1:W2:Y:S02]  /*15c20*/  SYNCS.PHASECHK.TRANS64.TRYWAIT P0, [R2+URZ+0x2a840], R3 ;  /* 0x02a84003020075a7 */ /* 0x0022a4000800017f */
[----:B--2---:R-:W-:Y:S05]  /*15c30*/  @!P0 NANOSLEEP.SYNCS 0x989680 ;  /* 0x009896800000895d */ /* 0x004fea0003900000 */
[----:B------:R-:W2:Y:S02]  /*15c40*/  @!P0 SYNCS.PHASECHK.TRANS64 P0, [R2+URZ+0x2a840], R3 ;  /* 0x02a84003020085a7 */ /* 0x000ea4000800007f */
[----:B--2---:R-:W-:Y:S05]  /*15c50*/  @!P0 BRA `(.L_x_1203) ;  /* 0xfffffffc00f08947 */ /* 0x004fea000383ffff */
[----:B------:R-:W-:Y:S05]  /*15c60*/  BRA `(.L_x_1259) ;  /* 0xffffffd400c47947 */ /* 0x000fea000383ffff */
.L_x_1205:
[----:B0-----:R0:W1:Y:S02]  /*15c70*/  SYNCS.PHASECHK.TRANS64.TRYWAIT P1, [R3+URZ+0x60], R2 ;  /* 0x00006002030075a7 */ /* 0x001064000802017f */
[----:B-1----:R-:W-:Y:S05]  /*15c80*/  @!P1 NANOSLEEP.SYNCS 0x989680 ;  /* 0x009896800000995d */ /* 0x002fea0003900000 */
[----:B------:R-:W1:Y:S02]  /*15c90*/  @!P1 SYNCS.PHASECHK.TRANS64 P1, [R3+URZ+0x60], R2 ;  /* 0x00006002030095a7 */ /* 0x000e64000802007f */
[----:B-1----:R-:W-:Y:S05]  /*15ca0*/  @!P1 BRA `(.L_x_1205) ;  /* 0xfffffffc00f09947 */ /* 0x002fea000383ffff */
[----:B------:R-:W-:Y:S05]  /*15cb0*/  BRA `(.L_x_1260) ;  /* 0xffffffd800707947 */ /* 0x000fea000383ffff */
.L_x_1210:
[----:B--2---:R2:W3:Y:S02]  /*15cc0*/  SYNCS.PHASECHK.TRANS64.TRYWAIT P0, [R2+URZ+0x2a840], R3 ;  /* 0x02a84003020075a7 */ /* 0x0044e4000800017f */
[----:B---3--:R-:W-:Y:S05]  /*15cd0*/  @!P0 NANOSLEEP.SYNCS 0x989680 ;  /* 0x009896800000895d */ /* 0x008fea0003900000 */
[----:B------:R-:W3:Y:S02]  /*15ce0*/  @!P0 SYNCS.PHASECHK.TRANS64 P0, [R2+URZ+0x2a840], R3 ;  /* 0x02a84003020085a7 */ /* 0x000ee4000800007f */
[----:B---3--:R-:W-:Y:S05]  /*15cf0*/  @!P0 BRA `(.L_x_1210) ;  /* 0xfffffffc00f08947 */ /* 0x008fea000383ffff */
[----:B------:R-:W-:Y:S05]  /*15d00*/  BRA `(.L_x_1261) ;  /* 0xffffffdc00947947 */ /* 0x000fea000383ffff */
.L_x_1212:
[----:B0-----:R0:W1:Y:S02]  /*15d10*/  SYNCS.PHASECHK.TRANS64.TRYWAIT P1, [R2+URZ+0x60], R9 ;  /* 0x00006009020075a7 */ /* 0x001064000802017f */
[----:B-1----:R-:W-:Y:S05]  /*15d20*/  @!P1 NANOSLEEP.SYNCS 0x989680 ;  /* 0x009896800000995d */ /* 0x002fea0003900000 */
[----:B------:R-:W1:Y:S02]  /*15d30*/  @!P1 SYNCS.PHASECHK.TRANS64 P1, [R2+URZ+0x60], R9 ;  /* 0x00006009020095a7 */ /* 0x000e64000802007f */
[----:B-1----:R-:W-:Y:S05]  /*15d40*/  @!P1 BRA `(.L_x_1212) ;  /* 0xfffffffc00f09947 */ /* 0x002fea000383ffff */
[----:B------:R-:W-:Y:S05]  /*15d50*/  BRA `(.L_x_1262) ;  /* 0xffffffe000447947 */ /* 0x000fea000383ffff */
.L_x_1219:
[----:B-1----:R1:W2:Y:S02]  /*15d60*/  SYNCS.PHASECHK.TRANS64.TRYWAIT P0, [R3+URZ+0x2a860], R0 ;  /* 0x02a86000030075a7 */ /* 0x0022a4000800017f */
[----:B--2---:R-:W-:Y:S05]  /*15d70*/  @!P0 NANOSLEEP.SYNCS 0x989680 ;  /* 0x009896800000895d */ /* 0x004fea0003900000 */
[----:B------:R-:W2:Y:S02]  /*15d80*/  @!P0 SYNCS.PHASECHK.TRANS64 P0, [R3+URZ+0x2a860], R0 ;  /* 0x02a86000030085a7 */ /* 0x000ea4000800007f */
[----:B--2---:R-:W-:Y:S05]  /*15d90*/  @!P0 BRA `(.L_x_1219) ;  /* 0xfffffffc00f08947 */ /* 0x004fea000383ffff */
[----:B------:R-:W-:Y:S05]  /*15da0*/  BRA `(.L_x_1263) ;  /* 0xffffffe400507947 */ /* 0x000fea000383ffff */
.L_x_1221:
[----:B------:R-:W-:Y:S01]  /*15db0*/  BSSY B0, `(.L_x_1264) ;  /* 0x0000008000007945 */ /* 0x000fe20003800000 */
[----:B------:R-:W-:Y:S02]  /*15dc0*/  IMAD.MOV.U32 R13, RZ, RZ, R16 ;  /* 0x000000ffff0d7224 */ /* 0x000fe400078e0010 */
[----:B------:R-:W-:Y:S02]  /*15dd0*/  IMAD.MOV.U32 R12, RZ, RZ, RZ ;  /* 0x000000ffff0c7224 */ /* 0x000fe400078e00ff */
[----:B0-----:R-:W-:Y:S02]  /*15de0*/  IMAD.MOV.U32 R11, RZ, RZ, 0x1f ;  /* 0x0000001fff0b7424 */ /* 0x001fe400078e00ff */
[----:B------:R-:W-:-:S07]  /*15df0*/  IMAD.MOV.U32 R15, RZ, RZ, -0x1 ;  /* 0xffffffffff0f7424 */ /* 0x000fce00078e00ff */
[----:B-1----:R-:W-:Y:S05]  /*15e00*/  WARPSYNC.COLLECTIVE R15, `(.L_x_1265) ;  /* 0x000000000f087348 */ /* 0x002fea0003c00000 */
[----:B------:R0:W2:Y:S02]  /*15e10*/  SHFL.IDX P6, R14, R13, R12, R11 ;  /* 0x0000000c0d0e7389 */ /* 0x0000a400000c000b */
[----:B012---:R-:W-:Y:S01]  /*15e20*/  ENDCOLLECTIVE ;  /* 0x000000000000791b */ /* 0x007fe20003800000 */
.L_x_1265:
[----:B------:R-:W-:Y:S05]  /*15e30*/  BSYNC B0 ;  /* 0x0000000000007941 */ /* 0x000fea0003800000 */
.L_x_1264:
[----:B------:R-:W-:Y:S02]  /*15e40*/  IMAD.MOV.U32 R13, RZ, RZ, R16 ;  /* 0x000000ffff0d7224 */ /* 0x000fe400078e0010 */
[----:B------:R-:W-:Y:S02]  /*15e50*/  IMAD.MOV.U32 R12, RZ, RZ, 0x1 ;  /* 0x00000001ff0c7424 */ /* 0x000fe400078e00ff */
[----:B------:R-:W-:Y:S02]  /*15e60*/  IMAD.MOV.U32 R11, RZ, RZ, 0x1f ;  /* 0x0000001fff0b7424 */ /* 0x000fe400078e00ff */
[----:B------:R-:W-:Y:S02]  /*15e70*/  IMAD.MOV.U32 R15, RZ, RZ, -0x1 ;  /* 0xffffffffff0f7424 */ /* 0x000fe400078e00ff */
[----:B------:R-:W-:-:S07]  /*15e80*/  IMAD.MOV.U32 R4, RZ, RZ, R14 ;  /* 0x000000ffff047224 */ /* 0x000fce00078e000e */
[----:B------:R-:W-:Y:S05]  /*15e90*/  WARPSYNC.COLLECTIVE R15, `(.L_x_1266) ;  /* 0x000000000f087348 */ /* 0x000fea0003c00000 */
[----:B------:R0:W1:Y:S02]  /*15ea0*/  SHFL.IDX P6, R14, R13, R12, R11 ;  /* 0x0000000c0d0e7389 */ /* 0x00006400000c000b */
[----:B01----:R-:W-:Y:S01]  /*15eb0*/  ENDCOLLECTIVE ;  /* 0x000000000000791b */ /* 0x003fe20003800000 */
.L_x_1266:
[----:B------:R-:W-:Y:S01]  /*15ec0*/  IMAD.MOV.U32 R16, RZ, RZ, R14 ;  /* 0x000000ffff107224 */ /* 0x000fe200078e000e */
[----:B------:R-:W-:Y:S06]  /*15ed0*/  BRA `(.L_x_1267) ;  /* 0xffffffe400d87947 */ /* 0x000fec000383ffff */
.L_x_1224:
[----:B------:R-:W-:Y:S01]  /*15ee0*/  BSSY B0, `(.L_x_1268) ;  /* 0x0000008000007945 */ /* 0x000fe20003800000 */
[----:B-----5:R-:W-:Y:S02]  /*15ef0*/  IMAD.MOV.U32 R13, RZ, RZ, R17 ;  /* 0x000000ffff0d7224 */ /* 0x020fe400078e0011 */
[----:B------:R-:W-:Y:S02]  /*15f00*/  IMAD.MOV.U32 R12, RZ, RZ, 0x1 ;  /* 0x00000001ff0c7424 */ /* 0x000fe400078e00ff */
[----:B0-----:R-:W-:Y:S02]  /*15f10*/  IMAD.MOV.U32 R11, RZ, RZ, RZ ;  /* 0x000000ffff0b7224 */ /* 0x001fe400078e00ff */
[----:B------:R-:W-:-:S07]  /*15f20*/  IMAD.MOV.U32 R15, RZ, RZ, -0x1 ;  /* 0xffffffffff0f7424 */ /* 0x000fce00078e00ff */
[----:B-1234-:R-:W-:Y:S05]  /*15f30*/  WARPSYNC.COLLECTIVE R15, `(.L_x_1269) ;  /* 0x000000000f087348 */ /* 0x01efea0003c00000 */
[----:B------:R0:W0:Y:S02]  /*15f40*/  SHFL.UP P6, R14, R13, R12, R11 ;  /* 0x0400000c0d0e7389 */ /* 0x00002400000c000b */
[----:B01234-:R-:W-:Y:S01]  /*15f50*/  ENDCOLLECTIVE ;  /* 0x000000000000791b */ /* 0x01ffe20003800000 */
.L_x_1269:
[----:B------:R-:W-:Y:S05]  /*15f60*/  BSYNC B0 ;  /* 0x0000000000007941 */ /* 0x000fea0003800000 */
.L_x_1268:
        /* <DEDUP_REMOVED lines=10> */
.L_x_1270:
        /* <DEDUP_REMOVED lines=8> */
.L_x_1271:
        /* <DEDUP_REMOVED lines=8> */
.L_x_1272:
        /* <DEDUP_REMOVED lines=8> */
.L_x_1273:
        /* <DEDUP_REMOVED lines=8> */
.L_x_1274:
[----:B------:R-:W-:Y:S05]  /*16210*/  BRA `(.L_x_1275) ;  /* 0xffffffe400a07947 */ /* 0x000fea000383ffff */
.L_x_1229:
[----:B------:R-:W-:Y:S01]  /*16220*/  BSSY B0, `(.L_x_1276) ;  /* 0x0000008000007945 */ /* 0x000fe20003800000 */
[----:B-----5:R-:W-:Y:S02]  /*16230*/  IMAD.MOV.U32 R13, RZ, RZ, R17 ;  /* 0x000000ffff0d7224 */ /* 0x020fe400078e0011 */
[----:B------:R-:W-:Y:S02]  /*16240*/  IMAD.MOV.U32 R12, RZ, RZ, 0x1 ;  /* 0x00000001ff0c7424 */ /* 0x000fe400078e00ff */
[----:B------:R-:W-:Y:S02]  /*16250*/  IMAD.MOV.U32 R11, RZ, RZ, RZ ;  /* 0x000000ffff0b7224 */ /* 0x000fe400078e00ff */
[----:B------:R-:W-:-:S07]  /*16260*/  IMAD.MOV.U32 R15, RZ, RZ, -0x1 ;  /* 0xffffffffff0f7424 */ /* 0x000fce00078e00ff */
[----:B0-----:R-:W-:Y:S05]  /*16270*/  WARPSYNC.COLLECTIVE R15, `(.L_x_1277) ;  /* 0x000000000f087348 */ /* 0x001fea0003c00000 */
[----:B------:R1:W2:Y:S02]  /*16280*/  SHFL.UP P6, R14, R13, R12, R11 ;  /* 0x0400000c0d0e7389 */ /* 0x0002a400000c000b */
[----:B012---:R-:W-:Y:S01]  /*16290*/  ENDCOLLECTIVE ;  /* 0x000000000000791b */ /* 0x007fe20003800000 */
.L_x_1277:
[----:B------:R-:W-:Y:S05]  /*162a0*/  BSYNC B0 ;  /* 0x0000000000007941 */ /* 0x000fea0003800000 */
.L_x_1276:
        /* <DEDUP_REMOVED lines=10> */
.L_x_1278:
        /* <DEDUP_REMOVED lines=8> */
.L_x_1279:
        /* <DEDUP_REMOVED lines=8> */
.L_x_1280:
        /* <DEDUP_REMOVED lines=8> */
.L_x_1281:
        /* <DEDUP_REMOVED lines=8> */
.L_x_1282:
[----:B------:R-:W-:Y:S05]  /*16550*/  BRA `(.L_x_1283) ;  /* 0xffffffe400887947 */ /* 0x000fea000383ffff */
.L_x_1231:
[----:B------:R-:W-:Y:S01]  /*16560*/  BSSY B0, `(.L_x_1284) ;  /* 0x0000006000007945 */ /* 0x000fe20003800000 */
[----:B------:R-:W-:Y:S01]  /*16570*/  PLOP3.LUT P6, PT, P6, PT, PT, 0x8, 0x0 ;  /* 0x000000000000781c */ /* 0x000fe200037ce170 */
[----:B------:R-:W-:-:S12]  /*16580*/  IMAD.MOV.U32 R15, RZ, RZ, -0x1 ;  /* 0xffffffffff0f7424 */ /* 0x000fd800078e00ff */
[----:B0-----:R-:W-:Y:S05]  /*16590*/  WARPSYNC.COLLECTIVE R15, `(.L_x_1285) ;  /* 0x000000000f087348 */ /* 0x001fea0003c00000 */
[----:B------:R-:W-:Y:S01]  /*165a0*/  VOTE.ANY R14, PT, P6 ;  /* 0x00000000000e7806 */ /* 0x000fe200030e0100 */
[----:B0-----:R-:W-:Y:S06]  /*165b0*/  ENDCOLLECTIVE ;  /* 0x000000000000791b */ /* 0x001fec0003800000 */
.L_x_1285:
[----:B------:R-:W-:Y:S05]  /*165c0*/  BSYNC B0 ;  /* 0x0000000000007941 */ /* 0x000fea0003800000 */
.L_x_1284:
[----:B------:R-:W-:Y:S02]  /*165d0*/  IMAD.MOV.U32 R3, RZ, RZ, R14 ;  /* 0x000000ffff037224 */ /* 0x000fe400078e000e */
[----:B------:R-:W-:Y:S02]  /*165e0*/  IMAD.MOV.U32 R13, RZ, RZ, R17 ;  /* 0x000000ffff0d7224 */ /* 0x000fe400078e0011 */
[----:B------:R-:W0:Y:S01]  /*165f0*/  POPC R6, R3 ;  /* 0x0000000300067309 */ /* 0x000e220000000000 */
[----:B------:R-:W-:Y:S02]  /*16600*/  IMAD.MOV.U32 R11, RZ, RZ, 0x1f ;  /* 0x0000001fff0b7424 */ /* 0x000fe400078e00ff */
[----:B------:R-:W-:Y:S02]  /*16610*/  IMAD.MOV.U32 R15, RZ, RZ, -0x1 ;  /* 0xffffffffff0f7424 */ /* 0x000fe400078e00ff */
[----:B0-----:R-:W-:-:S07]  /*16620*/  IMAD.MOV.U32 R12, RZ, RZ, R6 ;  /* 0x000000ffff0c7224 */ /* 0x001fce00078e0006 */
[----:B------:R-:W-:Y:S05]  /*16630*/  WARPSYNC.COLLECTIVE R15, `(.L_x_1286) ;  /* 0x000000000f087348 */ /* 0x000fea0003c00000 */
[----:B------:R0:W1:Y:S02]  /*16640*/  SHFL.IDX P6, R14, R13, R12, R11 ;  /* 0x0000000c0d0e7389 */ /* 0x00006400000c000b */
[----:B01----:R-:W-:Y:S01]  /*16650*/  ENDCOLLECTIVE ;  /* 0x000000000000791b */ /* 0x003fe20003800000 */
.L_x_1286:
[----:B------:R-:W-:Y:S01]  /*16660*/  IMAD.MOV.U32 R17, RZ, RZ, R14 ;  /* 0x000000ffff117224 */ /* 0x000fe200078e000e */
[----:B------:R-:W-:Y:S06]  /*16670*/  BRA `(.L_x_1287) ;  /* 0xffffffe400787947 */ /* 0x000fec000383ffff */
.L_x_1233:
[----:B------:R-:W-:Y:S01]  /*16680*/  BSSY B0, `(.L_x_1288) ;  /* 0x0000007000007945 */ /* 0x000fe20003800000 */
[----:B------:R-:W-:Y:S02]  /*16690*/  IMAD.MOV.U32 R13, RZ, RZ, R2 ;  /* 0x000000ffff0d7224 */ /* 0x000fe400078e0002 */
[----:B------:R-:W-:Y:S02]  /*166a0*/  IMAD.MOV.U32 R11, RZ, RZ, 0x1f ;  /* 0x0000001fff0b7424 */ /* 0x000fe400078e00ff */
[----:B------:R-:W-:-:S07]  /*166b0*/  IMAD.MOV.U32 R15, RZ, RZ, -0x1 ;  /* 0xffffffffff0f7424 */ /* 0x000fce00078e00ff */
[----:B012---:R-:W-:Y:S05]  /*166c0*/  WARPSYNC.COLLECTIVE R15, `(.L_x_1289) ;  /* 0x000000000f087348 */ /* 0x007fea0003c00000 */
[----:B------:R3:W4:Y:S02]  /*166d0*/  SHFL.IDX P6, R14, R13, R12, R11 ;  /* 0x0000000c0d0e7389 */ /* 0x00072400000c000b */
[----:B01234-:R-:W-:Y:S01]  /*166e0*/  ENDCOLLECTIVE ;  /* 0x000000000000791b */ /* 0x01ffe20003800000 */
.L_x_1289:
[----:B------:R-:W-:Y:S05]  /*166f0*/  BSYNC B0 ;  /* 0x0000000000007941 */ /* 0x000fea0003800000 */
.L_x_1288:
[----:B------:R-:W-:Y:S01]  /*16700*/  IMAD.MOV.U32 R7, RZ, RZ, R14 ;  /* 0x000000ffff077224 */ /* 0x000fe200078e000e */
[----:B------:R-:W-:Y:S06]  /*16710*/  BRA `(.L_x_1232) ;  /* 0xffffffe4006c7947 */ /* 0x000fec000383ffff */
.L_x_1237:
[----:B-1----:R1:W2:Y:S02]  /*16720*/  SYNCS.PHASECHK.TRANS64.TRYWAIT P0, [R0+URZ+0x2a820], R3 ;  /* 0x02a82003000075a7 */ /* 0x0022a4000800017f */
[----:B--2---:R-:W-:Y:S05]  /*16730*/  @!P0 NANOSLEEP.SYNCS 0x989680 ;  /* 0x009896800000895d */ /* 0x004fea0003900000 */
[----:B------:R-:W2:Y:S02]  /*16740*/  @!P0 SYNCS.PHASECHK.TRANS64 P0, [R0+URZ+0x2a820], R3 ;  /* 0x02a82003000085a7 */ /* 0x000ea4000800007f */
[----:B--2---:R-:W-:Y:S05]  /*16750*/  @!P0 BRA `(.L_x_1237) ;  /* 0xfffffffc00f08947 */ /* 0x004fea000383ffff */
[----:B------:R-:W-:Y:S05]  /*16760*/  BRA `(.L_x_1290) ;  /* 0xffffffe800e47947 */ /* 0x000fea000383ffff */
.L_x_1238:
[----:B------:R-:W2:Y:S01]  /*16770*/  S2R R2, SR_TID.X ;  /* 0x0000000000027919 */ /* 0x000ea20000002100 */
[----:B------:R-:W-:Y:S01]  /*16780*/  BSSY B0, `(.L_x_1291) ;  /* 0x000000a000007945 */ /* 0x000fe20003800000 */
[----:B------:R-:W-:Y:S02]  /*16790*/  IMAD.MOV.U32 R12, RZ, RZ, RZ ;  /* 0x000000ffff0c7224 */ /* 0x000fe400078e00ff */
[----:B0-----:R-:W-:Y:S02]  /*167a0*/  IMAD.MOV.U32 R11, RZ, RZ, 0x1f ;  /* 0x0000001fff0b7424 */ /* 0x001fe400078e00ff */
[----:B------:R-:W-:Y:S01]  /*167b0*/  IMAD.MOV.U32 R15, RZ, RZ, -0x1 ;  /* 0xffffffffff0f7424 */ /* 0x000fe200078e00ff */
[----:B--2---:R-:W-:-:S04]  /*167c0*/  SHF.R.U32.HI R2, RZ, 0x5, R2 ;  /* 0x00000005ff027819 */ /* 0x004fc80000011602 */
[----:B------:R-:W-:-:S05]  /*167d0*/  LOP3.LUT R2, R2, 0x3, RZ, 0xc0, !PT ;  /* 0x0000000302027812 */ /* 0x000fca00078ec0ff */
[----:B------:R-:W-:-:S07]  /*167e0*/  IMAD.MOV.U32 R13, RZ, RZ, R2 ;  /* 0x000000ffff0d7224 */ /* 0x000fce00078e0002 */
[----:B-1----:R-:W-:Y:S05]  /*167f0*/  WARPSYNC.COLLECTIVE R15, `(.L_x_1292) ;  /* 0x000000000f087348 */ /* 0x002fea0003c00000 */
[----:B------:R0:W2:Y:S02]  /*16800*/  SHFL.IDX P6, R14, R13, R12, R11 ;  /* 0x0000000c0d0e7389 */ /* 0x0000a400000c000b */
[----:B012---:R-:W-:Y:S01]  /*16810*/  ENDCOLLECTIVE ;  /* 0x000000000000791b */ /* 0x007fe20003800000 */
.L_x_1292:
[----:B------:R-:W-:Y:S05]  /*16820*/  BSYNC B0 ;  /* 0x0000000000007941 */ /* 0x000fea0003800000 */
.L_x_1291:
[----:B------:R-:W-:Y:S05]  /*16830*/  BRA `(.L_x_1293) ;  /* 0xffffffe800cc7947 */ /* 0x000fea000383ffff */
.L_x_1241:
[----:B------:R-:W-:Y:S01]  /*16840*/  BSSY B1, `(.L_x_1294) ;  /* 0x0000006000017945 */ /* 0x000fe20003800000 */
[----:B------:R-:W-:-:S07]  /*16850*/  IMAD.MOV.U32 R15, RZ, RZ, -0x1 ;  /* 0xffffffffff0f7424 */ /* 0x000fce00078e00ff */
[----:B012---:R-:W-:Y:S05]  /*16860*/  WARPSYNC.COLLECTIVE R15, `(.L_x_1295) ;  /* 0x000000000f0c7348 */ /* 0x007fea0003c00000 */
[----:B------:R-:W-:Y:S02]  /*16870*/  ELECT P6, UR62, PT ;  /* 0x00000000003e782f */ /* 0x000fe400038c0000 */
[----:B------:R-:W-:Y:S01]  /*16880*/  MOV R14, UR62 ;  /* 0x0000003e000e7c02 */ /* 0x000fe20008000f00 */
[----:B012---:R-:W-:Y:S10]  /*16890*/  ENDCOLLECTIVE ;  /* 0x000000000000791b */ /* 0x007ff40003800000 */
.L_x_1295:
[----:B------:R-:W-:Y:S05]  /*168a0*/  BSYNC B1 ;  /* 0x0000000000017941 */ /* 0x000fea0003800000 */
.L_x_1294:
[----:B------:R-:W-:Y:S05]  /*168b0*/  BRA `(.L_x_1296) ;  /* 0xffffffe800c47947 */ /* 0x000fea000383ffff */
.L_x_1243:
[----:B-1----:R1:W2:Y:S02]  /*168c0*/  SYNCS.PHASECHK.TRANS64.TRYWAIT P0, [R6+URZ], R5 ;  /* 0x00000005060075a7 */ /* 0x0022a4000800017f */
[----:B--2---:R-:W-:Y:S05]  /*168d0*/  @!P0 NANOSLEEP.SYNCS 0x989680 ;  /* 0x009896800000895d */ /* 0x004fea0003900000 */
[----:B------:R-:W2:Y:S02]  /*168e0*/  @!P0 SYNCS.PHASECHK.TRANS64 P0, [R6+URZ], R5 ;  /* 0x00000005060085a7 */ /* 0x000ea4000800007f */
[----:B--2---:R-:W-:Y:S05]  /*168f0*/  @!P0 BRA `(.L_x_1243) ;  /* 0xfffffffc00f08947 */ /* 0x004fea000383ffff */
[----:B------:R-:W-:Y:S05]  /*16900*/  BRA `(.L_x_1297) ;  /* 0xffffffec00007947 */ /* 0x000fea000383ffff */
.L_x_1244:
[----:B--2---:R2:W3:Y:S02]  /*16910*/  SYNCS.PHASECHK.TRANS64.TRYWAIT P0, [R7+URZ], R2 ;  /* 0x00000002070075a7 */ /* 0x0044e4000800017f */
[----:B---3--:R-:W-:Y:S05]  /*16920*/  @!P0 NANOSLEEP.SYNCS 0x989680 ;  /* 0x009896800000895d */ /* 0x008fea0003900000 */
[----:B------:R-:W3:Y:S02]  /*16930*/  @!P0 SYNCS.PHASECHK.TRANS64 P0, [R7+URZ], R2 ;  /* 0x00000002070085a7 */ /* 0x000ee4000800007f */
[----:B---3--:R-:W-:Y:S05]  /*16940*/  @!P0 BRA `(.L_x_1244) ;  /* 0xfffffffc00f08947 */ /* 0x008fea000383ffff */
[----:B------:R-:W-:Y:S05]  /*16950*/  BRA `(.L_x_1298) ;  /* 0xffffffe800f47947 */ /* 0x000fea000383ffff */
.L_x_1246:
[----:B---3--:R3:W4:Y:S02]  /*16960*/  SYNCS.PHASECHK.TRANS64.TRYWAIT P0, [R4+URZ], R5 ;  /* 0x00000005040075a7 */ /* 0x008724000800017f */
[----:B----4-:R-:W-:Y:S05]  /*16970*/  @!P0 NANOSLEEP.SYNCS 0x989680 ;  /* 0x009896800000895d */ /* 0x010fea0003900000 */
[----:B------:R-:W4:Y:S02]  /*16980*/  @!P0 SYNCS.PHASECHK.TRANS64 P0, [R4+URZ], R5 ;  /* 0x00000005040085a7 */ /* 0x000f24000800007f */
[----:B----4-:R-:W-:Y:S05]  /*16990*/  @!P0 BRA `(.L_x_1246) ;  /* 0xfffffffc00f08947 */ /* 0x010fea000383ffff */
[----:B------:R-:W-:Y:S05]  /*169a0*/  BRA `(.L_x_1299) ;  /* 0xffffffe800fc7947 */ /* 0x000fea000383ffff */
.L_x_1300:
        /* <DEDUP_REMOVED lines=13> */
.L_x_2661:


//--------------------- .text._ZN7cutlass13device_kernelIN5flash11enable_sm90INS1_16FlashAttnFwdSm90INS1_25CollectiveMainloopFwdSm90ILi2EN4cute5tupleIJNS5_1CILi1EEES8_S8_EEENS6_IJNS7_ILi128EEENS7_ILi96EEENS7_ILi192EEEEEELi128ENS_6half_tEfNS_4arch4Sm90ELb0ELb1ELb1ELb1ELb0ELb1ELb0ELb1ELb1ELb0ELb0ELb0EEENS1_21CollectiveEpilogueFwdINS6_IJSA_SA_SB_EEES9_SE_SG_Li256ELb1ELb0ELb0ELb0EEENS1_36VarlenDynamicPersistentTileSchedulerILi128ELi96ELi256ELi32ELb0ELb0ELb1ELb1ELb0ELb1EEEEEEEEEvNT_6ParamsE --------------------------
	.section	.text._ZN7cutlass13device_kernelIN5flash11enable_sm90INS1_16FlashAttnFwdSm90INS1_25CollectiveMainloopFwdSm90ILi2EN4cute5tupleIJNS5_1CILi1EEES8_S8_EEENS6_IJNS7_ILi128EEENS7_ILi96EEENS7_ILi192EEEEEELi128ENS_6half_tEfNS_4arch4Sm90ELb0ELb1ELb1ELb1ELb0ELb1ELb0ELb1ELb1ELb0ELb0ELb0EEENS1_21CollectiveEpilogueFwdINS6_IJSA_SA_SB_EEES9_SE_SG_Li256ELb1ELb0ELb0ELb0EEENS1_36VarlenDynamicPersistentTileSchedulerILi128ELi96ELi256ELi32ELb0ELb0ELb1ELb1ELb0ELb1EEEEEEEEEvNT_6ParamsE,"ax",@progbits
	.align	128
.text._ZN7cutlass13device_kernelIN5flash11enable_sm90INS1_16FlashAttnFwdSm90INS1_25CollectiveMainloopFwdSm90ILi2EN4cute5tupleIJNS5_1CILi1EEES8_S8_EEENS6_IJNS7_ILi128EEENS7_ILi96EEENS7_ILi192EEEEEELi128ENS_6half_tEfNS_4arch4Sm90ELb0ELb1ELb1ELb1ELb0ELb1ELb0ELb1ELb1ELb0ELb0ELb0EEENS1_21CollectiveEpilogueFwdINS6_IJSA_SA_SB_EEES9_SE_SG_Li256ELb1ELb0ELb0ELb0EEENS1_36VarlenDynamicPersistentTileSchedulerILi128ELi96ELi256ELi32ELb0ELb0ELb1ELb1ELb0ELb1EEEEEEEEEvNT_6ParamsE:
        .type           _ZN7cutlass13device_kernelIN5flash11enable_sm90INS1_16FlashAttnFwdSm90INS1_25CollectiveMainloopFwdSm90ILi2EN4cute5tupleIJNS5_1CILi1EEES8_S8_EEENS6_IJNS7_ILi128EEENS7_ILi96EEENS7_ILi192EEEEEELi128ENS_6half_tEfNS_4arch4Sm90ELb0ELb1ELb1ELb1ELb0ELb1ELb0ELb1ELb1ELb0ELb0ELb0EEENS1_21CollectiveEpilogueFwdINS6_IJSA_SA_SB_EEES9_SE_SG_Li256ELb1ELb0ELb0ELb0EEENS1_36VarlenDynamicPersistentTileSchedulerILi128ELi96ELi256ELi32ELb0ELb0ELb1ELb1ELb0ELb1EEEEEEEEEvNT_6ParamsE,@function
        .size           _ZN7cutlass13device_kernelIN5flash11enable_sm90INS1_16FlashAttnFwdSm90INS1_25CollectiveMainloopFwdSm90ILi2EN4cute5tupleIJNS5_1CILi1EEES8_S8_EEENS6_IJNS7_ILi128EEENS7_ILi96EEENS7_ILi192EEEEEELi128ENS_6half_tEfNS_4arch4Sm90ELb0ELb1ELb1ELb1ELb0ELb1ELb0ELb1ELb1ELb0ELb0ELb0EEENS1_21CollectiveEpilogueFwdINS6_IJSA_SA_SB_EEES9_SE_SG_Li256ELb1ELb0ELb0ELb0EEENS1_36VarlenDynamicPersistentTileSchedulerILi128ELi96ELi256ELi32ELb0ELb0ELb1ELb1ELb0ELb1EEEEEEEEEvNT_6ParamsE,(.L_x_2662 - _ZN7cutlass13device_kernelIN5flash11enable_sm90INS1_16FlashAttnFwdSm90INS1_25CollectiveMainloopFwdSm90ILi2EN4cute5tupleIJNS5_1CILi1EEES8_S8_EEENS6_IJNS7_ILi128EEENS7_ILi96EEENS7_ILi192EEEEEELi128ENS_6half_tEfNS_4arch4Sm90ELb0ELb1ELb1ELb1ELb0ELb1ELb0ELb1ELb1ELb0ELb0ELb0EEENS1_21CollectiveEpilogueFwdINS6_IJSA_SA_SB_EEES9_SE_SG_Li256ELb1ELb0ELb0ELb0EEENS1_36VarlenDynamicPersistentTileSchedulerILi128ELi96ELi256ELi32ELb0ELb0ELb1ELb1ELb0ELb1EEEEEEEEEvNT_6ParamsE)
        .other          _ZN7cutlass13device_kernelIN5flash11enable_sm90INS1_16FlashAttnFwdSm90INS1_25CollectiveMainloopFwdSm90ILi2EN4cute5tupleIJNS5_1CILi1EEES8_S8_EEENS6_IJNS7_ILi128EEENS7_ILi96EEENS7_ILi192EEEEEELi128ENS_6half_tEfNS_4arch4Sm90ELb0ELb1ELb1ELb1ELb0ELb1ELb0ELb1ELb1ELb0ELb0ELb0EEENS1_21CollectiveEpilogueFwdINS6_IJSA_SA_SB_EEES9_SE_SG_Li256ELb1ELb0ELb0ELb0EEENS1_36VarlenDynamicPersistentTileSchedulerILi128ELi96ELi256ELi32ELb0ELb0ELb1ELb1ELb0ELb1EEEEEEEEEvNT_6ParamsE,@"STO_CUDA_ENTRY STV_DEFAULT"
_ZN7cutlass13device_kernelIN5flash11enable_sm90INS1_16FlashAttnFwdSm90INS1_25CollectiveMainloopFwdSm90ILi2EN4cute5tupleIJNS5_1CILi1EEES8_S8_EEENS6_IJNS7_ILi128EEENS7_ILi96EEENS7_ILi192EEEEEELi128ENS_6half_tEfNS_4arch4Sm90ELb0ELb1ELb1ELb1ELb0ELb1ELb0ELb1ELb1ELb0ELb0ELb0EEENS1_21CollectiveEpilogueFwdINS6_IJSA_SA_SB_EEES9_SE_SG_Li256ELb1ELb0ELb0ELb0EEENS1_36VarlenDynamicPersistentTileSchedulerILi128ELi96ELi256ELi32ELb0ELb0ELb1ELb1ELb0ELb1EEEEEEEEEvNT_6ParamsE:
        /* <DEDUP_REMOVED lines=27> */
.L_x_1302:
[----:B------:R-:W-:Y:S05]  /*01b0*/  BSYNC B0 ;  /* 0x0000000000007941 */ /* 0x000fea0003800000 */
.L_x_1301:
        /* <DEDUP_REMOVED lines=41> */
.L_x_1303:
        /* <DEDUP_REMOVED lines=22> */
.L_x_1304:
        /* <DEDUP_REMOVED lines=18> */
.L_x_1305:
        /* <DEDUP_REMOVED lines=22> */
.L_x_1306:
        /* <DEDUP_REMOVED lines=22> */
.L_x_1307:
[----:B------:R-:W-:Y:S01]  /*0990*/  PLOP3.LUT P0, PT, PT, PT, UP0, 0x80, 0x0 ;  /* 0x000000000000781c */ /* 0x000fe20003f0f008 */
[----:B------:R-:W-:Y:S01]  /*09a0*/  UMOV UR60, 0x1 ;  /* 0x00000001003c7882 */ /* 0x000fe20000000000 */
[----:B------:R-:W-:Y:S01]  /*09b0*/  NOP ;  /* 0x0000000000007918 */ /* 0x000fe20000000000 */
[----:B------:R-:W-:Y:S01]  /*09c0*/  USEL UR60, UR60, 0x2, !UP0 ;  /* 0x000000023c3c7887 */ /* 0x000fe2000c000000 */
[----:B------:R-:W-:Y:S01]  /*09d0*/  BSSY B7, `(.L_x_1308) ;  /* 0x0002723000077945 */ /* 0x000fe20003800000 */
[----:B012-4-:R-:W-:Y:S08]  /*09e0*/  BAR.SYNC.DEFER_BLOCKING 0x0 ;  /* 0x0000000000007b1d */ /* 0x017ff00000010000 */
[----:B------:R-:W-:Y:S05]  /*09f0*/  @!P0 BRA `(.L_x_1309) ;  /* 0x00000208009c8947 */ /* 0x000fea0003800000 */
.L_x_1310:
[----:B------:R-:W-:-:S08]  /*0a00*/  NOP ;  /* 0x0000000000007918 */ /* 0x000fd00000000000 */
[----:B------:R-:W0:Y:S02]  /*0a10*/  USETMAXREG.TRY_ALLOC.CTAPOOL UP0, 0xf0 ;  /* 0x000000f0000079c8 */ /* 0x000e240008000600 */
[----:B0-----:R-:W-:-:S13]  /*0a20*/  PLOP3.LUT P0, PT, PT, PT, UP0, 0x80, 0x0 ;  /* 0x000000000000781c */ /* 0x001fda0003f0f008 */
[----:B------:R-:W-:Y:S05]  /*0a30*/  @!P0 BRA `(.L_x_1310) ;  /* 0xfffffffc00f08947 */ /* 0x000fea000383ffff */
[----:B------:R-:W0:Y:S08]  /*0a40*/  S2UR UR5, SR_CgaCtaId ;  /* 0x00000000000579c3 */ /* 0x000e300000008800 */
[----:B------:R-:W-:Y:S06]  /*0a50*/  BAR.ARV 0x8, 0x120 ;  /* 0x0204800000007b1d */ /* 0x000fec0000002000 */
[----:B------:R-:W-:-:S02]  /*0a60*/  UMOV UR4, 0x400 ;  /* 0x0000040000047882 */ /* 0x000fc40000000000 */
[----:B------:R-:W-:Y:S01]  /*0a70*/  BAR.SYNC.DEFER_BLOCKING 0x5, 0x120 ;  /* 0x0144800000007b1d */ /* 0x000fe20000010000 */
[----:B0-----:R-:W-:-:S06]  /*0a80*/  ULEA UR4, UR5, UR4, 0x18 ;  /* 0x0000000405047291 */ /* 0x001fcc000f8ec03f */
[----:B------:R-:W-:Y:S01]  /*0a90*/  IMAD.U32 R18, RZ, RZ, UR4 ;  /* 0x00000004ff127e24 */ /* 0x000fe2000f8e00ff */
[----:B------:R-:W-:-:S04]  /*0aa0*/  ULDC UR4, c[0x0][0xc14] ;  /* 0x0003050000047ab9 */ /* 0x000fc80000000800 */
[----:B------:R-:W0:Y:S01]  /*0ab0*/  LDS.128 R168, [R18+0x2a8d0] ;  /* 0x02a8d00012a87984 */ /* 0x000e220000000c00 */
[----:B------:R-:W-:Y:S06]  /*0ac0*/  BAR.ARV 0x4, 0x120 ;  /* 0x0104800000007b1d */ /* 0x000fec0000002000 */
[----:B0-----:R-:W-:-:S13]  /*0ad0*/  ISETP.GE.AND P0, PT, R171, UR4, PT ;  /* 0x00000004ab007c0c */ /* 0x001fda000bf06270 */
[----:B------:R-:W-:Y:S05]  /*0ae0*/  @P0 BRA `(.L_x_1311) ;  /* 0x0000027000440947 */ /* 0x000fea0003800000 */
[----:B------:R-:W-:Y:S01]  /*0af0*/  VIADD R188, R4, 0xffffff80 ;  /* 0xffffff8004bc7836 */ /* 0x000fe20000000000 */
[----:B------:R-:W-:Y:S01]  /*0b00*/  R2UR UR4, R18 ;  /* 0x00000000120472ca */ /* 0x000fe200000e0000 */
[----:B------:R-:W-:Y:S01]  /*0b10*/  ULOP3.LUT UR5, UR60, 0x1, URZ, 0xfc, !UPT ;  /* 0x000000013c057892 */ /* 0x000fe2000f8efc3f */
[----:B------:R-:W-:Y:S01]  /*0b20*/  IMAD.MOV.U32 R184, RZ, RZ, RZ ;  /* 0x000000ffffb87224 */ /* 0x000fe200078e00ff */
[----:B------:R-:W-:Y:S02]  /*0b30*/  CS2R R160, SRZ ;  /* 0x0000000000a07805 */ /* 0x000fe4000001ff00 */
[----:B------:R-:W-:Y:S01]  /*0b40*/  SHF.R.S32.HI R3, RZ, 0x1f, R188 ;  /* 0x0000001fff037819 */ /* 0x000fe200000114bc */
[----:B------:R-:W-:Y:S02]  /*0b50*/  IMAD.MOV.U32 R19, RZ, RZ, RZ ;  /* 0x000000ffff137224 */ /* 0x000fe400078e00ff */
[----:B------:R-:W-:Y:S01]  /*0b60*/  IMAD.MOV.U32 R167, RZ, RZ, RZ ;  /* 0x000000ffffa77224 */ /* 0x000fe200078e00ff */
[----:B------:R-:W-:-:S02]  /*0b70*/  LEA.HI R5, R3, R188, RZ, 0x7 ;  /* 0x000000bc03057211 */ /* 0x000fc400078f38ff */
[----:B------:R-:W-:Y:S02]  /*0b80*/  LEA.HI R0, R3, R188, RZ, 0x4 ;  /* 0x000000bc03007211 */ /* 0x000fe400078f20ff */
[----:B------:R-:W-:Y:S01]  /*0b90*/  LOP3.LUT R191, R5, 0xffffff80, RZ, 0xc0, !PT ;  /* 0xffffff8005bf7812 */ /* 0x000fe200078ec0ff */
[----:B------:R-:W-:Y:S01]  /*0ba0*/  UIADD3 UR4, UR4, 0xc400, URZ ;  /* 0x0000c40004047890 */ /* 0x000fe2000fffe03f */
[----:B------:R-:W-:Y:S02]  /*0bb0*/  SHF.R.S32.HI R7, RZ, 0x4, R0 ;  /* 0x00000004ff077819 */ /* 0x000fe40000011400 */
[----:B------:R-:W-:Y:S02]  /*0bc0*/  IADD3 R191, R188, -R191, RZ ;  /* 0x800000bfbcbf7210 */ /* 0x000fe40007ffe0ff */
[----:B------:R-:W-:Y:S02]  /*0bd0*/  LEA.HI R2, R0, R7, RZ, 0x1 ;  /* 0x0000000700027211 */ /* 0x000fe400078f08ff */
[----:B------:R-:W-:-:S02]  /*0be0*/  SHF.R.S32.HI R6, RZ, 0x1f, R191 ;  /* 0x0000001fff067819 */ /* 0x000fc400000114bf */
[----:B------:R-:W-:Y:S02]  /*0bf0*/  LEA.HI R180, R3, R188, RZ, 0x3 ;  /* 0x000000bc03b47211 */ /* 0x000fe400078f18ff */
[CC--:B------:R-:W-:Y:S02]  /*0c00*/  LEA.HI R8, R6.reuse, R191.reuse, RZ, 0x2 ;  /* 0x000000bf06087211 */ /* 0x0c0fe400078f10ff */
[----:B------:R-:W-:Y:S02]  /*0c10*/  LEA.HI R6, R6, R191, RZ, 0x5 ;  /* 0x000000bf06067211 */ /* 0x000fe400078f28ff */
[--C-:B------:R-:W-:Y:S02]  /*0c20*/  SHF.R.S32.HI R9, RZ, 0x2, R8.reuse ;  /* 0x00000002ff097819 */ /* 0x100fe40000011408 */
[----:B------:R-:W-:Y:S02]  /*0c30*/  SHF.R.S32.HI R4, RZ, 0x1f, R8 ;  /* 0x0000001fff047819 */ /* 0x000fe40000011408 */
[----:B------:R-:W-:-:S02]  /*0c40*/  SHF.R.S32.HI R6, RZ, 0x5, R6 ;  /* 0x00000005ff067819 */ /* 0x000fc40000011406 */
[----:B------:R-:W-:Y:S02]  /*0c50*/  LEA.HI R10, R4, R9, RZ, 0x3 ;  /* 0x00000009040a7211 */ /* 0x000fe400078f18ff */
[----:B------:R-:W-:Y:S02]  /*0c60*/  LOP3.LUT R4, R2, 0x1ffffffe, RZ, 0xc0, !PT ;  /* 0x1ffffffe02047812 */ /* 0x000fe400078ec0ff */
[----:B------:R-:W-:Y:S02]  /*0c70*/  LOP3.LUT R10, R10, 0xfffffff8, RZ, 0xc0, !PT ;  /* 0xfffffff80a0a7812 */ /* 0x000fe400078ec0ff */
[-C--:B------:R-:W-:Y:S01]  /*0c80*/  LEA.HI R2, R3, R188.reuse, RZ, 0x5 ;  /* 0x000000bc03027211 */ /* 0x080fe200078f28ff */
[----:B------:R-:W-:Y:S01]  /*0c90*/  IMAD.IADD R4, R7, 0x1, -R4 ;  /* 0x0000000107047824 */ /* 0x000fe200078e0a04 */
[----:B------:R-:W-:Y:S01]  /*0ca0*/  LOP3.LUT R7, R180, 0x1ffffff8, RZ, 0xc0, !PT ;  /* 0x1ffffff8b4077812 */ /* 0x000fe200078ec0ff */
[----:B------:R-:W-:Y:S01]  /*0cb0*/  IMAD.IADD R9, R9, 0x1, -R10 ;  /* 0x0000000109097824 */ /* 0x000fe200078e0a0a */
[----:B------:R-:W-:-:S02]  /*0cc0*/  LEA.HI R10, R3, R188, RZ, 0x2 ;  /* 0x000000bc030a7211 */ /* 0x000fc400078f10ff */
[----:B------:R-:W-:Y:S01]  /*0cd0*/  LOP3.LUT R3, R0, 0x3fffff0, RZ, 0xc0, !PT ;  /* 0x03fffff000037812 */ /* 0x000fe200078ec0ff */
[----:B------:R-:W-:Y:S01]  /*0ce0*/  IMAD.IADD R7, R188, 0x1, -R7 ;  /* 0x00000001bc077824 */ /* 0x000fe200078e0a07 */
[----:B------:R-:W-:Y:S02]  /*0cf0*/  LOP3.LUT R11, R10, 0xfffffffc, RZ, 0xc0, !PT ;  /* 0xfffffffc0a0b7812 */ /* 0x000fe400078ec0ff */
[--C-:B------:R-:W-:Y:S01]  /*0d00*/  SHF.R.S32.HI R162, RZ, 0x2, R10.reuse ;  /* 0x00000002ffa27819 */ /* 0x100fe2000001140a */
[C---:B------:R-:W-:Y:S01]  /*0d10*/  IMAD.IADD R3, R188.reuse, 0x1, -R3 ;  /* 0x00000001bc037824 */ /* 0x040fe200078e0a03 */
[----:B------:R-:W-:Y:S01]  /*0d20*/  SHF.R.S32.HI R13, RZ, 0x1f, R10 ;  /* 0x0000001fff0d7819 */ /* 0x000fe2000001140a */
[----:B------:R-:W-:Y:S01]  /*0d30*/  IMAD.IADD R188, R188, 0x1, -R11 ;  /* 0x00000001bcbc7824 */ /* 0x000fe200078e0a0b */
[----:B------:R-:W-:Y:S01]  /*0d40*/  SHF.R.S32.HI R2, RZ, 0x5, R2 ;  /* 0x00000005ff027819 */ /* 0x000fe20000011402 */
[----:B------:R-:W-:Y:S01]  /*0d50*/  VIADD R185, R162, 0x40 ;  /* 0x00000040a2b97836 */ /* 0x000fe20000000000 */
[----:B------:R-:W-:Y:S01]  /*0d60*/  LEA.HI R13, R13, R162, RZ, 0x3 ;  /* 0x000000a20d0d7211 */ /* 0x000fe200078f18ff */
[----:B------:R-:W-:Y:S01]  /*0d70*/  IMAD.SHL.U32 R22, R188, 0x8, RZ ;  /* 0x00000008bc167824 */ /* 0x000fe200078e00ff */
[C---:B------:R-:W-:Y:S01]  /*0d80*/  LEA R3, R2.reuse, R3, 0x4 ;  /* 0x0000000302037211 */ /* 0x040fe200078e20ff */
[----:B------:R-:W-:Y:S01]  /*0d90*/  IMAD.SHL.U32 R176, R2, 0x200, RZ ;  /* 0x0000020002b07824 */ /* 0x000fe200078e00ff */
[----:B------:R-:W-:Y:S01]  /*0da0*/  LOP3.LUT R13, R13, 0xfffffff8, RZ, 0xc0, !PT ;  /* 0xfffffff80d0d7812 */ /* 0x000fe200078ec0ff */
[----:B------:R-:W-:Y:S01]  /*0db0*/  VIADD R165, R22, 0x20 ;  /* 0x0000002016a57836 */ /* 0x000fe20000000000 */
[----:B------:R-:W-:Y:S01]  /*0dc0*/  SHF.R.S32.HI R0, RZ, 0x1f, R185 ;  /* 0x0000001fff007819 */ /* 0x000fe200000114b9 */
[----:B------:R-:W-:Y:S01]  /*0dd0*/  IMAD R201, R3, 0x8, R4 ;  /* 0x0000000803c97824 */ /* 0x000fe200078e0204 */
[----:B------:R-:W-:Y:S01]  /*0de0*/  SHF.L.U32 R172, R185, 0x6, RZ ;  /* 0x00000006b9ac7819 */ /* 0x000fe200000006ff */
[----:B------:R-:W-:Y:S01]  /*0df0*/  IMAD.IADD R190, R162, 0x1, -R13 ;  /* 0x00000001a2be7824 */ /* 0x000fe200078e0a0d */
[----:B------:R-:W-:Y:S01]  /*0e00*/  SHF.R.S32.HI R2, RZ, 0x1f, R165 ;  /* 0x0000001fff027819 */ /* 0x000fe200000114a5 */
[----:B------:R-:W-:Y:S01]  /*0e10*/  VIADD R166, R22, 0x40 ;  /* 0x0000004016a67836 */ /* 0x000fe20000000000 */
[----:B------:R-:W-:Y:S01]  /*0e20*/  LEA.HI R0, R0, R185, RZ, 0x3 ;  /* 0x000000b900007211 */ /* 0x000fe200078f18ff */
[----:B------:R-:W-:Y:S01]  /*0e30*/  IMAD.SHL.U32 R178, R7, 0x8, RZ ;  /* 0x0000000807b27824 */ /* 0x000fe200078e00ff */
[----:B------:R-:W-:Y:S01]  /*0e40*/  SHF.L.U32 R174, R190, 0x6, RZ ;  /* 0x00000006beae7819 */ /* 0x000fe200000006ff */
[----:B------:R-:W-:Y:S01]  /*0e50*/  IMAD.SHL.U32 R201, R201, 0x8, RZ ;  /* 0x00000008c9c97824 */ /* 0x000fe200078e00ff */
[----:B------:R-:W-:Y:S01]  /*0e60*/  LEA.HI R3, R2, R165, RZ, 0x6 ;  /* 0x000000a502037211 */ /* 0x000fe200078f30ff */
[----:B------:R-:W-:Y:S01]  /*0e70*/  IMAD.SHL.U32 R0, R0, 0x40, RZ ;  /* 0x0000004000007824 */ /* 0x000fe200078e00ff */
[----:B------:R-:W-:-:S02]  /*0e80*/  LOP3.LUT R172, R172, 0x1c0, RZ, 0xc0, !PT ;  /* 0x000001c0acac7812 */ /* 0x000fc400078ec0ff */
[----:B------:R-:W-:Y:S01]  /*0e90*/  LOP3.LUT R174, R174, 0x1c0, RZ, 0xc0, !PT ;  /* 0x000001c0aeae7812 */ /* 0x000fe200078ec0ff */
[----:B------:R-:W-:Y:S01]  /*0ea0*/  IMAD.SHL.U32 R3, R3, 0x80, RZ ;  /* 0x0000008003037824 */ /* 0x000fe200078e00ff */
[----:B------:R-:W-:Y:S02]  /*0eb0*/  LEA.HI R189, R2, R165, RZ, 0x3 ;  /* 0x000000a502bd7211 */ /* 0x000fe400078f18ff */
[----:B------:R-:W-:Y:S02]  /*0ec0*/  SHF.R.U32.HI R199, RZ, 0x3, R172 ;  /* 0x00000003ffc77819 */ /* 0x000fe400000116ac */
[----:B------:R-:W-:Y:S02]  /*0ed0*/  SHF.R.U32.HI R175, RZ, 0x3, R174 ;  /* 0x00000003ffaf7819 */ /* 0x000fe400000116ae */
[--C-:B------:R-:W-:Y:S02]  /*0ee0*/  LOP3.LUT R2, R174, 0x38, R189.reuse, 0xf8, !PT ;  /* 0x00000038ae027812 */ /* 0x100fe400078ef8bd */
[----:B------:R-:W-:-:S02]  /*0ef0*/  LOP3.LUT R4, R172, 0x38, R189, 0xf8, !PT ;  /* 0x00000038ac047812 */ /* 0x000fc400078ef8bd */
[----:B------:R-:W-:Y:S02]  /*0f00*/  LEA R6, R6, R9, 0x4 ;  /* 0x0000000906067211 */ /* 0x000fe400078e20ff */
[----:B------:R-:W-:Y:S02]  /*0f10*/  LOP3.LUT R177, R0, 0xfffffe00, RZ, 0xc0, !PT ;  /* 0xfffffe0000b17812 */ /* 0x000fe400078ec0ff */
[----:B------:R-:W-:Y:S02]  /*0f20*/  LOP3.LUT R3, R3, 0xffffe000, RZ, 0xc0, !PT ;  /* 0xffffe00003037812 */ /* 0x000fe400078ec0ff */
[----:B------:R-:W-:Y:S02]  /*0f30*/  LOP3.LUT R2, R2, R175, RZ, 0x3c, !PT ;  /* 0x000000af02027212 */ /* 0x000fe400078e3cff */
[----:B------:R-:W-:Y:S02]  /*0f40*/  LOP3.LUT R4, R4, R199, RZ, 0x3c, !PT ;  /* 0x000000c704047212 */ /* 0x000fe400078e3cff */
[----:B------:R-:W-:-:S02]  /*0f50*/  SHF.R.S32.HI R9, RZ, 0x1f, R166 ;  /* 0x0000001fff097819 */ /* 0x000fc400000114a6 */
[-C--:B------:R-:W-:Y:S02]  /*0f60*/  IADD3 R2, R2, R3.reuse, R176 ;  /* 0x0000000302027210 */ /* 0x080fe40007ffe0b0 */
[----:B------:R-:W-:Y:S01]  /*0f70*/  IADD3 R4, R4, R3, R177 ;  /* 0x0000000304047210 */ /* 0x000fe20007ffe0b1 */
[----:B------:R-:W-:Y:S01]  /*0f80*/  IMAD.U32 R3, RZ, RZ, UR4 ;  /* 0x00000004ff037e24 */ /* 0x000fe2000f8e00ff */
[CC--:B------:R-:W-:Y:S02]  /*0f90*/  LEA.HI R11, R9.reuse, R166.reuse, RZ, 0x3 ;  /* 0x000000a6090b7211 */ /* 0x0c0fe400078f18ff */
[----:B------:R-:W-:Y:S02]  /*0fa0*/  LEA.HI R9, R9, R166, RZ, 0x6 ;  /* 0x000000a609097211 */ /* 0x000fe400078f30ff */
[----:B------:R0:W-:Y:S01]  /*0fb0*/  STL [R1+0x40], R3 ;  /* 0x0000400301007387 */ /* 0x0001e20000100800 */
[----:B------:R-:W-:Y:S02]  /*0fc0*/  LOP3.LUT R0, R174, 0x38, R11, 0xf8, !PT ;  /* 0x00000038ae007812 */ /* 0x000fe400078ef80b */
[----:B------:R-:W-:Y:S01]  /*0fd0*/  IMAD.SHL.U32 R9, R9, 0x80, RZ ;  /* 0x0000008009097824 */ /* 0x000fe200078e00ff */
[----:B------:R-:W-:-:S02]  /*0fe0*/  SHF.R.S32.HI R200, RZ, 0x7, R5 ;  /* 0x00000007ffc87819 */ /* 0x000fc40000011405 */
[----:B------:R-:W-:Y:S02]  /*0ff0*/  LOP3.LUT R0, R0, R175, RZ, 0x3c, !PT ;  /* 0x000000af00007212 */ /* 0x000fe400078e3cff */
[----:B------:R-:W-:Y:S02]  /*1000*/  LOP3.LUT R9, R9, 0xffffe000, RZ, 0xc0, !PT ;  /* 0xffffe00009097812 */ /* 0x000fe400078ec0ff */
[----:B------:R-:W-:Y:S02]  /*1010*/  LEA.HI R5, R5, R200, RZ, 0x1 ;  /* 0x000000c805057211 */ /* 0x000fe400078f08ff */
[----:B------:R-:W-:Y:S02]  /*1020*/  LOP3.LUT R10, R172, 0x38, R11, 0xf8, !PT ;  /* 0x00000038ac0a7812 */ /* 0x000fe400078ef80b */
[----:B------:R-:W-:Y:S02]  /*1030*/  IADD3 R195, R0, R9, R176 ;  /* 0x0000000900c37210 */ /* 0x000fe40007ffe0b0 */
[----:B------:R-:W-:-:S02]  /*1040*/  LOP3.LUT R5, R5, 0x3fffffe, RZ, 0xc0, !PT ;  /* 0x03fffffe05057812 */ /* 0x000fc400078ec0ff */
[----:B------:R-:W-:Y:S02]  /*1050*/  MOV R0, UR5 ;  /* 0x0000000500007c02 */ /* 0x000fe40008000f00 */
[----:B------:R-:W-:Y:S02]  /*1060*/  LOP3.LUT R10, R10, R199, RZ, 0x3c, !PT ;  /* 0x000000c70a0a7212 */ /* 0x000fe400078e3cff */
[----:B------:R-:W-:Y:S02]  /*1070*/  LOP3.LUT R0, R172, 0x38, R22, 0xf8, !PT ;  /* 0x00000038ac007812 */ /* 0x000fe400078ef816 */
[----:B------:R-:W-:Y:S02]  /*1080*/  IADD3 R5, R200, -R5, RZ ;  /* 0x80000005c8057210 */ /* 0x000fe40007ffe0ff */
[----:B------:R-:W-:Y:S02]  /*1090*/  LOP3.LUT R8, R8, 0x7ffffffc, RZ, 0xc0, !PT ;  /* 0x7ffffffc08087812 */ /* 0x000fe400078ec0ff */
[----:B------:R-:W-:Y:S01]  /*10a0*/  IADD3 R10, R10, R9, R177 ;  /* 0x000000090a0a7210 */ /* 0x000fe20007ffe0b1 */
[----:B------:R-:W-:Y:S01]  /*10b0*/  IMAD R179, R5, 0x40, R6 ;  /* 0x0000004005b37824 */ /* 0x000fe200078e0206 */
[----:B------:R-:W-:Y:S01]  /*10c0*/  LOP3.LUT R0, R177, R0, R199, 0xf6, !PT ;  /* 0x00000000b1007212 */ /* 0x000fe200078ef6c7 */
[----:B------:R-:W-:Y:S01]  /*10d0*/  IMAD.IADD R173, R191, 0x1, -R8 ;  /* 0x00000001bfad7824 */ /* 0x000fe200078e0a08 */
[----:B------:R-:W-:-:S02]  /*10e0*/  SHF.R.S32.HI R180, RZ, 0x3, R180 ;  /* 0x00000003ffb47819 */ /* 0x000fc400000114b4 */
[----:B------:R-:W-:Y:S02]  /*10f0*/  SHF.R.S32.HI R186, RZ, 0x1f, R162 ;  /* 0x0000001fffba7819 */ /* 0x000fe400000114a2 */
[----:B------:R-:W-:Y:S02]  /*1100*/  SHF.L.U32 R16, R188, 0x2, RZ ;  /* 0x00000002bc107819 */ /* 0x000fe400000006ff */
[----:B------:R-:W-:Y:S02]  /*1110*/  SHF.R.S32.HI R189, RZ, 0x3, R189 ;  /* 0x00000003ffbd7819 */ /* 0x000fe400000114bd */
[----:B------:R-:W-:Y:S02]  /*1120*/  SHF.R.S32.HI R196, RZ, 0x3, R11 ;  /* 0x00000003ffc47819 */ /* 0x000fe4000001140b */
[----:B------:R-:W-:Y:S02]  /*1130*/  LEA R197, R0, UR4, 0x1 ;  /* 0x0000000400c57c11 */ /* 0x000fe4000f8e08ff */
[----:B------:R-:W-:-:S02]  /*1140*/  LEA R198, R2, UR4, 0x1 ;  /* 0x0000000402c67c11 */ /* 0x000fc4000f8e08ff */
[----:B------:R-:W-:Y:S02]  /*1150*/  LEA R194, R4, UR4, 0x1 ;  /* 0x0000000404c27c11 */ /* 0x000fe4000f8e08ff */
[----:B------:R-:W-:Y:S02]  /*1160*/  LEA R195, R195, UR4, 0x1 ;  /* 0x00000004c3c37c11 */ /* 0x000fe4000f8e08ff */
[----:B0-----:R-:W-:-:S07]  /*1170*/  LEA R193, R10, UR4, 0x1 ;  /* 0x000000040ac17c11 */ /* 0x001fce000f8e08ff */
.L_x_1609:
[----:B------:R-:W-:Y:S01]  /*1180*/  ULDC.64 UR4, c[0x0][0xa28] ;  /* 0x00028a0000047ab9 */ /* 0x000fe20000000a00 */
[----:B0----5:R-:W0:Y:S01]  /*1190*/  LDC.64 R4, c[0x0][0xa08] ;  /* 0x00028200ff047b82 */ /* 0x021e220000000a00 */
[----:B------:R-:W-:Y:S01]  /*11a0*/  ISETP.NE.U32.AND P0, PT, RZ, UR4, PT ;  /* 0x00000004ff007c0c */ /* 0x000fe2000bf05070 */
[----:B--2---:R-:W-:Y:S01]  /*11b0*/  IMAD.MOV.U32 R0, RZ, RZ, RZ ;  /* 0x000000ffff007224 */ /* 0x004fe200078e00ff */
[----:B---3--:R-:W-:Y:S01]  /*11c0*/  MOV R26, RZ ;  /* 0x000000ff001a7202 */ /* 0x008fe20000000f00 */
[----:B------:R-:W-:Y:S01]  /*11d0*/  ULDC.64 UR6, c[0x0][0x208] ;  /* 0x0000820000067ab9 */ /* 0x000fe20000000a00 */
[----:B------:R-:W-:Y:S01]  /*11e0*/  ISETP.NE.AND.EX P0, PT, RZ, UR5, PT, P0 ;  /* 0x00000005ff007c0c */ /* 0x000fe2000bf05300 */
[----:B------:R-:W-:Y:S02]  /*11f0*/  ULDC.64 UR4, c[0x0][0xa18] ;  /* 0x0002860000047ab9 */ /* 0x000fe40000000a00 */
[----:B------:R-:W-:-:S04]  /*1200*/  ISETP.NE.U32.AND P1, PT, RZ, UR4, PT ;  /* 0x00000004ff007c0c */ /* 0x000fc8000bf25070 */
[----:B------:R-:W-:Y:S01]  /*1210*/  ISETP.NE.AND.EX P1, PT, RZ, UR5, PT, P1 ;  /* 0x00000005ff007c0c */ /* 0x000fe2000bf25310 */
[----:B------:R-:W-:Y:S02]  /*1220*/  ULDC.64 UR4, c[0x0][0xa08] ;  /* 0x0002820000047ab9 */ /* 0x000fe40000000a00 */
[----:B------:R-:W-:-:S03]  /*1230*/  ISETP.NE.U32.AND P3, PT, RZ, UR4, PT ;  /* 0x00000004ff007c0c */ /* 0x000fc6000bf65070 */
[----:B------:R-:W1:Y:S01]  /*1240*/  @P0 LDC.64 R2, c[0x0][0xa28] ;  /* 0x00028a00ff020b82 */ /* 0x000e620000000a00 */
[----:B------:R-:W-:Y:S01]  /*1250*/  ISETP.NE.AND.EX P3, PT, RZ, UR5, PT, P3 ;  /* 0x00000005ff007c0c */ /* 0x000fe2000bf65330 */
[----:B0---4-:R-:W-:-:S06]  /*1260*/  IMAD.WIDE R8, R171, 0x4, R4 ;  /* 0x00000004ab087825 */ /* 0x011fcc00078e0204 */
[----:B------:R-:W0:Y:S01]  /*1270*/  @P1 LDC.64 R6, c[0x0][0xa18] ;  /* 0x00028600ff061b82 */ /* 0x000e220000000a00 */
[----:B------:R-:W-:Y:S02]  /*1280*/  ULDC UR4, c[0x0][0x288] ;  /* 0x0000a20000047ab9 */ /* 0x000fe40000000800 */
[----:B------:R-:W-:Y:S01]  /*1290*/  IMAD.U32 R164, RZ, RZ, UR4 ;  /* 0x00000004ffa47e24 */ /* 0x000fe2000f8e00ff */
[----:B------:R-:W-:Y:S02]  /*12a0*/  ULDC.64 UR4, c[0x0][0x3f8] ;  /* 0x0000fe0000047ab9 */ /* 0x000fe40000000a00 */
[----:B------:R-:W-:Y:S01]  /*12b0*/  UISETP.NE.U32.AND UP0, UPT, UR4, URZ, UPT ;  /* 0x0000003f0400728c */ /* 0x000fe2000bf05070 */
[----:B------:R2:W5:Y:S03]  /*12c0*/  @P3 LDG.E R26, desc[UR6][R8.64] ;  /* 0x00000006081a3981 */ /* 0x000566000c1e1900 */
[----:B------:R-:W-:-:S03]  /*12d0*/  UISETP.NE.AND.EX UP0, UPT, UR5, URZ, UPT, UP0 ;  /* 0x0000003f0500728c */ /* 0x000fc6000bf05300 */
[----:B------:R-:W-:Y:S01]  /*12e0*/  ULDC.64 UR4, c[0x0][0xa20] ;  /* 0x0002880000047ab9 */ /* 0x000fe20000000a00 */
[----:B-1----:R-:W-:Y:S01]  /*12f0*/  @P0 IMAD.WIDE R2, R171, 0x4, R2 ;  /* 0x00000004ab020825 */ /* 0x002fe200078e0202 */
[----:B------:R-:W-:-:S04]  /*1300*/  ISETP.NE.U32.AND P2, PT, RZ, UR4, PT ;  /* 0x00000004ff007c0c */ /* 0x000fc8000bf45070 */
[----:B------:R2:W5:Y:S01]  /*1310*/  @P0 LDG.E R0, desc[UR6][R2.64] ;  /* 0x0000000602000981 */ /* 0x000562000c1e1900 */
[----:B0-----:R-:W-:-:S05]  /*1320*/  @P1 IMAD.WIDE R4, R171, 0x4, R6 ;  /* 0x00000004ab041825 */ /* 0x001fca00078e0206 */
[----:B------:R2:W5:Y:S01]  /*1330*/  @P1 LDG.E R164, desc[UR6][R4.64] ;  /* 0x0000000604a41981 */ /* 0x000562000c1e1900 */
[----:B------:R-:W-:Y:S02]  /*1340*/  ULDC UR6, c[0x0][0x404] ;  /* 0x0001010000067ab9 */ /* 0x000fe40000000800 */
[----:B------:R-:W-:Y:S01]  /*1350*/  USEL UR4, UR6, 0x1, UP0 ;  /* 0x0000000106047887 */ /* 0x000fe20008000000 */
[----:B------:R-:W-:Y:S02]  /*1360*/  ISETP.NE.AND.EX P2, PT, RZ, UR5, PT, P2 ;  /* 0x00000005ff007c0c */ /* 0x000fe4000bf45320 */
[----:B------:R-:W-:Y:S01]  /*1370*/  ULDC UR6, c[0x0][0x2e0] ;  /* 0x0000b80000067ab9 */ /* 0x000fe20000000800 */
[----:B------:R-:W-:Y:S01]  /*1380*/  ULDC UR7, c[0x0][0x338] ;  /* 0x0000ce0000077ab9 */ /* 0x000fe20000000800 */
[----:B------:R-:W-:Y:S01]  /*1390*/  UIMAD UR6, UR4, UR6, URZ ;  /* 0x00000006040672a4 */ /* 0x000fe2000f8e023f */
[----:B------:R-:W-:Y:S01]  /*13a0*/  IMAD.MOV.U32 R187, RZ, RZ, R169 ;  /* 0x000000ffffbb7224 */ /* 0x000fe200078e00a9 */
[----:B------:R-:W-:Y:S01]  /*13b0*/  MOV R183, R171 ;  /* 0x000000ab00b77202 */ /* 0x000fe20000000f00 */
[----:B------:R-:W-:Y:S01]  /*13c0*/  IMAD.MOV.U32 R182, RZ, RZ, R170 ;  /* 0x000000ffffb67224 */ /* 0x000fe200078e00aa */
[----:B--2---:R-:W-:Y:S08]  /*13d0*/  @P1 BRA `(.L_x_1312) ;  /* 0x0000000000281947 */ /* 0x004ff00003800000 */
[----:B------:R-:W-:Y:S02]  /*13e0*/  ULDC.64 UR4, c[0x0][0xa00] ;  /* 0x0002800000047ab9 */ /* 0x000fe40000000a00 */
[----:B------:R-:W-:-:S04]  /*13f0*/  ISETP.NE.U32.AND P0, PT, RZ, UR4, PT ;  /* 0x00000004ff007c0c */ /* 0x000fc8000bf05070 */
[----:B------:R-:W-:-:S13]  /*1400*/  ISETP.NE.AND.EX P0, PT, RZ, UR5, PT, P0 ;  /* 0x00000005ff007c0c */ /* 0x000fda000bf05300 */
[----:B------:R-:W-:Y:S05]  /*1410*/  @!P0 BRA `(.L_x_1312) ;  /* 0x0000000000188947 */ /* 0x000fea0003800000 */
[----:B------:R-:W0:Y:S01]  /*1420*/  LDC.64 R2, c[0x0][0xa00] ;  /* 0x00028000ff027b82 */ /* 0x000e220000000a00 */
[----:B------:R-:W-:Y:S01]  /*1430*/  ULDC.64 UR4, c[0x0][0x208] ;  /* 0x0000820000047ab9 */ /* 0x000fe20000000a00 */
[----:B0-----:R-:W-:-:S05]  /*1440*/  IMAD.WIDE R2, R171, 0x4, R2 ;  /* 0x00000004ab027825 */ /* 0x001fca00078e0202 */
[----:B-----5:R-:W2:Y:S04]  /*1450*/  LDG.E R164, desc[UR4][R2.64] ;  /* 0x0000000402a47981 */ /* 0x020ea8000c1e1900 */
[----:B------:R-:W2:Y:S02]  /*1460*/  LDG.E R5, desc[UR4][R2.64+0x4] ;  /* 0x0000040402057981 */ /* 0x000ea4000c1e1900 */
[----:B--2---:R-:W-:-:S07]  /*1470*/  IMAD.IADD R164, R5, 0x1, -R164 ;  /* 0x0000000105a47824 */ /* 0x004fce00078e0aa4 */
.L_x_1312:
[----:B------:R-:W-:Y:S02]  /*1480*/  IMAD.U32 R2, RZ, RZ, UR7 ;  /* 0x00000007ff027e24 */ /* 0x000fe4000f8e00ff */
[----:B------:R-:W-:Y:S01]  /*1490*/  IMAD.U32 R25, RZ, RZ, UR6 ;  /* 0x00000006ff197e24 */ /* 0x000fe2000f8e00ff */
[----:B------:R-:W-:Y:S06]  /*14a0*/  @!P2 BRA `(.L_x_1313) ;  /* 0x000000000014a947 */ /* 0x000fec0003800000 */
[----:B------:R-:W0:Y:S01]  /*14b0*/  LDC.64 R4, c[0x0][0xa20] ;  /* 0x00028800ff047b82 */ /* 0x000e220000000a00 */
[----:B------:R-:W-:Y:S01]  /*14c0*/  ULDC.64 UR4, c[0x0][0x208] ;  /* 0x0000820000047ab9 */ /* 0x000fe20000000a00 */
[----:B0-----:R-:W-:-:S05]  /*14d0*/  IMAD.WIDE R4, R171, 0x4, R4 ;  /* 0x00000004ab047825 */ /* 0x001fca00078e0204 */
[----:B------:R0:W5:Y:S01]  /*14e0*/  LDG.E R25, desc[UR4][R4.64] ;  /* 0x0000000404197981 */ /* 0x000162000c1e1900 */
[----:B------:R-:W-:Y:S05]  /*14f0*/  BRA `(.L_x_1314) ;  /* 0x0000000000147947 */ /* 0x000fea0003800000 */
.L_x_1313:
[----:B------:R-:W-:Y:S05]  /*1500*/  @!P3 BRA `(.L_x_1314) ;  /* 0x000000000010b947 */ /* 0x000fea0003800000 */
[----:B------:R-:W-:Y:S02]  /*1510*/  ULDC.64 UR4, c[0x0][0x208] ;  /* 0x0000820000047ab9 */ /* 0x000fe40000000a00 */
[----:B------:R-:W2:Y:S04]  /*1520*/  LDG.E R4, desc[UR4][R8.64] ;  /* 0x0000000408047981 */ /* 0x000ea8000c1e1900 */
[----:B------:R-:W2:Y:S02]  /*1530*/  LDG.E R25, desc[UR4][R8.64+0x4] ;  /* 0x0000040408197981 */ /* 0x000ea4000c1e1900 */
[----:B--2---:R-:W-:-:S07]  /*1540*/  IADD3 R25, -R4, R25, RZ ;  /* 0x0000001904197210 */ /* 0x004fce0007ffe1ff */
.L_x_1314:
[----:B------:R-:W-:Y:S01]  /*1550*/  ULDC.64 UR4, c[0x0][0xa10] ;  /* 0x0002840000047ab9 */ /* 0x000fe20000000a00 */
[----:B------:R-:W-:Y:S01]  /*1560*/  ULDC.64 UR6, c[0x0][0x208] ;  /* 0x0000820000067ab9 */ /* 0x000fe20000000a00 */
[----:B------:R-:W-:Y:S01]  /*1570*/  ISETP.NE.U32.AND P0, PT, RZ, UR4, PT ;  /* 0x00000004ff007c0c */ /* 0x000fe2000bf05070 */
[----:B------:R-:W1:Y:S03]  /*1580*/  LDC.64 R10, c[0x0][0x9e0] ;  /* 0x00027800ff0a7b82 */ /* 0x000e660000000a00 */
[----:B------:R-:W-:Y:S01]  /*1590*/  ISETP.NE.AND.EX P0, PT, RZ, UR5, PT, P0 ;  /* 0x00000005ff007c0c */ /* 0x000fe2000bf05300 */
[----:B------:R-:W-:Y:S02]  /*15a0*/  ULDC.64 UR4, c[0x0][0xa30] ;  /* 0x00028c0000047ab9 */ /* 0x000fe40000000a00 */
[----:B------:R-:W-:-:S04]  /*15b0*/  ISETP.NE.U32.AND P1, PT, RZ, UR4, PT ;  /* 0x00000004ff007c0c */ /* 0x000fc8000bf25070 */
[----:B------:R-:W-:-:S06]  /*15c0*/  ISETP.NE.AND.EX P1, PT, RZ, UR5, PT, P1 ;  /* 0x00000005ff007c0c */ /* 0x000fcc000bf25310 */
[----:B0-----:R-:W0:Y:S08]  /*15d0*/  @P0 LDC.64 R4, c[0x0][0xa10] ;  /* 0x00028400ff040b82 */ /* 0x001e300000000a00 */
[----:B------:R-:W2:Y:S01]  /*15e0*/  @P1 LDC.64 R6, c[0x0][0xa30] ;  /* 0x00028c00ff061b82 */ /* 0x000ea20000000a00 */
[----:B0-----:R-:W-:-:S05]  /*15f0*/  @P0 IMAD.WIDE R4, R171, 0x4, R4 ;  /* 0x00000004ab040825 */ /* 0x001fca00078e0204 */
[----:B------:R-:W3:Y:S04]  /*1600*/  @P0 LDG.E R3, desc[UR6][R4.64] ;  /* 0x0000000604030981 */ /* 0x000ee8000c1e1900 */
[----:B------:R-:W3:Y:S01]  /*1610*/  @P0 LDG.E R8, desc[UR6][R4.64+0x4] ;  /* 0x0000040604080981 */ /* 0x000ee2000c1e1900 */
[----:B-----5:R-:W-:Y:S02]  /*1620*/  IMAD.IADD R9, R25, 0x1, -R0 ;  /* 0x0000000119097824 */ /* 0x020fe400078e0a00 */
[----:B------:R-:W-:Y:S02]  /*1630*/  IMAD.MOV.U32 R147, RZ, RZ, R25 ;  /* 0x000000ffff937224 */ /* 0x000fe400078e0019 */
[----:B--2---:R-:W-:-:S05]  /*1640*/  @P1 IMAD.WIDE R6, R171, 0x4, R6 ;  /* 0x00000004ab061825 */ /* 0x004fca00078e0206 */
[----:B------:R0:W5:Y:S01]  /*1650*/  @P1 LDG.E R147, desc[UR6][R6.64] ;  /* 0x0000000606931981 */ /* 0x000162000c1e1900 */
[----:B-1----:R-:W-:Y:S02]  /*1660*/  ISETP.GE.AND P1, PT, R11, 0x1, PT ;  /* 0x000000010b00780c */ /* 0x002fe40003f26270 */
[----:B------:R-:W-:Y:S01]  /*1670*/  LEA R149, R169, 0x80, 0x7 ;  /* 0x00000080a9957811 */ /* 0x000fe200078e38ff */
[----:B---3--:R-:W-:-:S05]  /*1680*/  @P0 IMAD.IADD R2, R8, 0x1, -R3 ;  /* 0x0000000108020824 */ /* 0x008fca00078e0a03 */
[----:B------:R-:W-:-:S04]  /*1690*/  IADD3 R163, R9, R2, RZ ;  /* 0x0000000209a37210 */ /* 0x000fc80007ffe0ff */
[C---:B------:R-:W-:Y:S01]  /*16a0*/  IADD3 R149, R163.reuse, R149, -R164 ;  /* 0x00000095a3957210 */ /* 0x040fe20007ffe8a4 */
[----:B------:R-:W-:-:S04]  /*16b0*/  VIADD R0, R163, 0x5f ;  /* 0x0000005fa3007836 */ /* 0x000fc80000000000 */
[----:B------:R-:W-:-:S05]  /*16c0*/  IMAD.HI R0, R0, 0x2aaaaaab, RZ ;  /* 0x2aaaaaab00007827 */ /* 0x000fca00078e02ff */
[----:B------:R-:W-:-:S04]  /*16d0*/  SHF.R.U32.HI R153, RZ, 0x1f, R0 ;  /* 0x0000001fff997819 */ /* 0x000fc80000011600 */
[----:B------:R-:W-:Y:S01]  /*16e0*/  LEA.HI.SX32 R153, R0, R153, 0x1c ;  /* 0x0000009900997211 */ /* 0x000fe200078fe2ff */
[----:B------:R-:W-:Y:S01]  /*16f0*/  IMAD.IADD R0, R149, 0x1, R10 ;  /* 0x0000000195007824 */ /* 0x000fe200078e020a */
[----:B0-----:R-:W-:Y:S06]  /*1700*/  @!P1 BRA `(.L_x_1315) ;  /* 0x0000000000489947 */ /* 0x001fec0003800000 */
[C---:B------:R-:W-:Y:S01]  /*1710*/  ISETP.GT.AND P0, PT, R149.reuse, RZ, PT ;  /* 0x000000ff9500720c */ /* 0x040fe20003f04270 */
[----:B------:R-:W-:Y:S01]  /*1720*/  BSSY B0, `(.L_x_1316) ;  /* 0x000000e000007945 */ /* 0x000fe20003800000 */
[----:B------:R-:W-:-:S11]  /*1730*/  VIADD R3, R149, 0xffffffff ;  /* 0xffffffff95037836 */ /* 0x000fd60000000000 */
[----:B------:R-:W-:Y:S05]  /*1740*/  @P0 BRA `(.L_x_1317) ;  /* 0x00000000001c0947 */ /* 0x000fea0003800000 */
[----:B------:R-:W-:Y:S02]  /*1750*/  ISETP.NE.AND P0, PT, R11, 0x1, PT ;  /* 0x000000010b00780c */ /* 0x000fe40003f05270 */
[----:B------:R-:W-:-:S11]  /*1760*/  IADD3 R3, -R149, RZ, RZ ;  /* 0x000000ff95037210 */ /* 0x000fd60007ffe1ff */
[----:B------:R-:W0:Y:S02]  /*1770*/  @P0 LDC.64 R4, c[0x0][0x9e8] ;  /* 0x00027a00ff040b82 */ /* 0x000e240000000a00 */
[----:B0-----:R-:W-:-:S05]  /*1780*/  @P0 IMAD.HI.U32 R4, R3, R4, RZ ;  /* 0x0000000403040227 */ /* 0x001fca00078e00ff */
[----:B------:R-:W-:-:S04]  /*1790*/  @P0 SHF.R.U32.HI R3, RZ, R5, R4 ;  /* 0x00000005ff030219 */ /* 0x000fc80000011604 */
[----:B------:R-:W-:Y:S01]  /*17a0*/  LOP3.LUT R3, RZ, R3, RZ, 0x33, !PT ;  /* 0x00000003ff037212 */ /* 0x000fe200078e33ff */
[----:B------:R-:W-:Y:S06]  /*17b0*/  BRA `(.L_x_1318) ;  /* 0x0000000000107947 */ /* 0x000fec0003800000 */
.L_x_1317:
[----:B------:R-:W-:-:S13]  /*17c0*/  ISETP.NE.AND P0, PT, R11, 0x1, PT ;  /* 0x000000010b00780c */ /* 0x000fda0003f05270 */
[----:B------:R-:W0:Y:S02]  /*17d0*/  @P0 LDC.64 R4, c[0x0][0x9e8] ;  /* 0x00027a00ff040b82 */ /* 0x000e240000000a00 */
[----:B0-----:R-:W-:-:S05]  /*17e0*/  @P0 IMAD.HI.U32 R4, R3, R4, RZ ;  /* 0x0000000403040227 */ /* 0x001fca00078e00ff */
[----:B------:R-:W-:-:S07]  /*17f0*/  @P0 SHF.R.U32.HI R3, RZ, R5, R4 ;  /* 0x00000005ff030219 */ /* 0x000fce0000011604 */
.L_x_1318:
[----:B------:R-:W-:Y:S05]  /*1800*/  BSYNC B0 ;  /* 0x0000000000007941 */ /* 0x000fea0003800000 */
.L_x_1316:
[----:B------:R-:W-:-:S05]  /*1810*/  IMAD R3, R3, R11, R11 ;  /* 0x0000000b03037224 */ /* 0x000fca00078e020b */
[----:B------:R-:W-:-:S07]  /*1820*/  VIMNMX R0, R0, R3, PT ;  /* 0x0000000300007248 */ /* 0x000fce0003fe0100 */
.L_x_1315:
[----:B------:R-:W-:Y:S01]  /*1830*/  IMAD R148, R169, 0x80, -R164 ;  /* 0x00000080a9947824 */ /* 0x000fe200078e0aa4 */
[----:B------:R-:W-:-:S03]  /*1840*/  ULDC UR4, c[0x0][0x9dc] ;  /* 0x0002770000047ab9 */ /* 0x000fc60000000800 */
[----:B------:R-:W-:-:S04]  /*1850*/  IMAD.IADD R148, R163, 0x1, R148 ;  /* 0x00000001a3947824 */ /* 0x000fc800078e0294 */
[----:B------:R-:W-:Y:S01]  /*1860*/  VIADD R3, R148, -UR4 ;  /* 0x8000000494037c36 */ /* 0x000fe20008000000 */
[----:B------:R-:W-:Y:S06]  /*1870*/  @!P1 BRA `(.L_x_1319) ;  /* 0x0000000000489947 */ /* 0x000fec0003800000 */
[----:B------:R-:W-:Y:S01]  /*1880*/  ISETP.GT.AND P0, PT, R148, -0x1, PT ;  /* 0xffffffff9400780c */ /* 0x000fe20003f04270 */
[----:B------:R-:W-:-:S12]  /*1890*/  BSSY B0, `(.L_x_1320) ;  /* 0x000000e000007945 */ /* 0x000fd80003800000 */
        /* <DEDUP_REMOVED lines=8> */
.L_x_1321:
[----:B------:R-:W-:Y:S02]  /*1920*/  ISETP.NE.AND P0, PT, R11, 0x1, PT ;  /* 0x000000010b00780c */ /* 0x000fe40003f05270 */
[----:B------:R-:W-:-:S11]  /*1930*/  MOV R4, R148 ;  /* 0x0000009400047202 */ /* 0x000fd60000000f00 */
[----:B------:R-:W0:Y:S02]  /*1940*/  @P0 LDC.64 R6, c[0x0][0x9e8] ;  /* 0x00027a00ff060b82 */ /* 0x000e240000000a00 */
[----:B0-----:R-:W-:-:S05]  /*1950*/  @P0 IMAD.HI.U32 R6, R148, R6, RZ ;  /* 0x0000000694060227 */ /* 0x001fca00078e00ff */
[----:B------:R-:W-:-:S07]  /*1960*/  @P0 SHF.R.U32.HI R4, RZ, R7, R6 ;  /* 0x00000007ff040219 */ /* 0x000fce0000011606 */
.L_x_1322:
[----:B------:R-:W-:Y:S05]  /*1970*/  BSYNC B0 ;  /* 0x0000000000007941 */ /* 0x000fea0003800000 */
.L_x_1320:
[----:B------:R-:W-:-:S05]  /*1980*/  IMAD R4, R4, R11, RZ ;  /* 0x0000000b04047224 */ /* 0x000fca00078e02ff */
[----:B------:R-:W-:-:S07]  /*1990*/  VIMNMX R3, R3, R4, !PT ;  /* 0x0000000403037248 */ /* 0x000fce0007fe0100 */
.L_x_1319:
[----:B------:R-:W-:Y:S02]  /*19a0*/  VIADD R0, R0, 0x5f ;  /* 0x0000005f00007836 */ /* 0x000fe40000000000 */
[----:B------:R-:W-:-:S04]  /*19b0*/  IMAD.HI R4, R3, 0x2aaaaaab, RZ ;  /* 0x2aaaaaab03047827 */ /* 0x000fc800078e02ff */
[----:B------:R-:W-:Y:S01]  /*19c0*/  IMAD.HI R0, R0, 0x2aaaaaab, RZ ;  /* 0x2aaaaaab00007827 */ /* 0x000fe200078e02ff */
[----:B------:R-:W-:-:S04]  /*19d0*/  SHF.R.U32.HI R5, RZ, 0x1f, R4 ;  /* 0x0000001fff057819 */ /* 0x000fc80000011604 */
[----:B------:R-:W-:Y:S02]  /*19e0*/  SHF.R.U32.HI R3, RZ, 0x1f, R0 ;  /* 0x0000001fff037819 */ /* 0x000fe40000011600 */
[----:B------:R-:W-:Y:S02]  /*19f0*/  LEA.HI.SX32 R5, R4, R5, 0x1c ;  /* 0x0000000504057211 */ /* 0x000fe400078fe2ff */
[----:B------:R-:W-:Y:S02]  /*1a00*/  LEA.HI.SX32 R0, R0, R3, 0x1c ;  /* 0x0000000300007211 */ /* 0x000fe400078fe2ff */
[----:B------:R-:W-:Y:S02]  /*1a10*/  VIMNMX R5, RZ, R5, !PT ;  /* 0x00000005ff057248 */ /* 0x000fe40007fe0100 */
[----:B------:R-:W-:-:S03]  /*1a20*/  VIMNMX R0, R153, R0, PT ;  /* 0x0000000099007248 */ /* 0x000fc60003fe0100 */
[--C-:B------:R-:W-:Y:S02]  /*1a30*/  IMAD R5, R5, 0x60, -R9.reuse ;  /* 0x0000006005057824 */ /* 0x100fe400078e0a09 */
[----:B------:R-:W-:-:S03]  /*1a40*/  IMAD R3, R0, 0x60, -R9 ;  /* 0x0000006000037824 */ /* 0x000fc600078e0a09 */
[----:B------:R-:W-:Y:S02]  /*1a50*/  VIMNMX R5, RZ, R5, !PT ;  /* 0x00000005ff057248 */ /* 0x000fe40007fe0100 */
[----:B------:R-:W-:-:S03]  /*1a60*/  VIMNMX R0, R3, R2, PT ;  /* 0x0000000203007248 */ /* 0x000fc60003fe0100 */
[----:B------:R-:W-:Y:S01]  /*1a70*/  IMAD.WIDE.U32 R124, R5, -0x55555555, RZ ;  /* 0xaaaaaaab057c7825 */ /* 0x000fe200078e00ff */
[----:B------:R-:W-:-:S04]  /*1a80*/  ISETP.GT.AND P0, PT, R0, R5, PT ;  /* 0x000000050000720c */ /* 0x000fc80003f04270 */
[----:B------:R-:W-:-:S05]  /*1a90*/  SHF.R.U32.HI R124, RZ, 0x6, R125 ;  /* 0x00000006ff7c7819 */ /* 0x000fca000001167d */
[----:B------:R-:W-:-:S04]  /*1aa0*/  IMAD.MOV.U32 R24, RZ, RZ, R124 ;  /* 0x000000ffff187224 */ /* 0x000fc800078e007c */
[----:B------:R-:W-:-:S04]  /*1ab0*/  @P0 VIADD R0, R0, 0x5f ;  /* 0x0000005f00000836 */ /* 0x000fc80000000000 */
[----:B------:R-:W-:-:S05]  /*1ac0*/  @P0 IMAD.HI R0, R0, 0x2aaaaaab, RZ ;  /* 0x2aaaaaab00000827 */ /* 0x000fca00078e02ff */
[----:B------:R-:W-:-:S04]  /*1ad0*/  @P0 SHF.R.U32.HI R3, RZ, 0x1f, R0 ;  /* 0x0000001fff030819 */ /* 0x000fc80000011600 */
[----:B------:R-:W-:Y:S02]  /*1ae0*/  @P0 LEA.HI.SX32 R24, R0, R3, 0x1c ;  /* 0x0000000300180211 */ /* 0x000fe400078fe2ff */
[----:B------:R-:W-:Y:S02]  /*1af0*/  PLOP3.LUT P0, PT, PT, PT, PT, 0x80, 0x0 ;  /* 0x000000000000781c */ /* 0x000fe40003f0f070 */
[----:B------:R-:W-:-:S13]  /*1b00*/  ISETP.GT.AND P1, PT, R24, R124, PT ;  /* 0x0000007c1800720c */ /* 0x000fda0003f24270 */
[----:B------:R-:W-:Y:S05]  /*1b10*/  @!P1 BRA `(.L_x_1323) ;  /* 0x0000008c00189947 */ /* 0x000fea0003800000 */
[----:B------:R-:W-:Y:S01]  /*1b20*/  IADD3 R116, R18, 0x18400, RZ ;  /* 0x0001840012747810 */ /* 0x000fe20007ffe0ff */
[----:B------:R-:W-:Y:S03]  /*1b30*/  BSSY B6, `(.L_x_1324) ;  /* 0x0000013000067945 */ /* 0x000fe60003800000 */
[----:B------:R-:W-:-:S13]  /*1b40*/  LOP3.LUT P0, RZ, R116, 0x3ff, RZ, 0xc0, !PT ;  /* 0x000003ff74ff7812 */ /* 0x000fda000780c0ff */
[----:B------:R-:W-:Y:S05]  /*1b50*/  @!P0 BRA `(.L_x_1325) ;  /* 0x0000000000408947 */ /* 0x000fea0003800000 */
[----:B------:R-:W-:Y:S01]  /*1b60*/  MOV R0, 0x0 ;  /* 0x0000000000007802 */ /* 0x000fe20000000f00 */
[----:B------:R-:W-:Y:S01]  /*1b70*/  ULDC.64 UR4, c[0x4][0xb8] ;  /* 0x01002e0000047ab9 */ /* 0x000fe20000000a00 */
[----:B------:R-:W-:Y:S01]  /*1b80*/  ULDC.64 UR6, c[0x4][0x50] ;  /* 0x0100140000067ab9 */ /* 0x000fe20000000a00 */
[----:B------:R-:W-:Y:S01]  /*1b90*/  IMAD.U32 R4, RZ, RZ, UR4 ;  /* 0x00000004ff047e24 */ /* 0x000fe2000f8e00ff */
[----:B------:R0:W1:Y:S01]  /*1ba0*/  LDC.64 R14, c[0x4][R0] ;  /* 0x01000000000e7b82 */ /* 0x0000620000000a00 */
[----:B------:R-:W-:Y:S01]  /*1bb0*/  IMAD.U32 R5, RZ, RZ, UR5 ;  /* 0x00000005ff057e24 */ /* 0x000fe2000f8e00ff */
[----:B------:R-:W-:Y:S01]  /*1bc0*/  ULDC.64 UR4, c[0x4][0xc0] ;  /* 0x0100300000047ab9 */ /* 0x000fe20000000a00 */
[----:B------:R-:W-:Y:S01]  /*1bd0*/  IMAD.U32 R10, RZ, RZ, UR6 ;  /* 0x00000006ff0a7e24 */ /* 0x000fe2000f8e00ff */
[----:B------:R-:W-:Y:S01]  /*1be0*/  MOV R7, UR5 ;  /* 0x0000000500077c02 */ /* 0x000fe20008000f00 */
[----:B------:R-:W-:Y:S01]  /*1bf0*/  IMAD.U32 R6, RZ, RZ, UR4 ;  /* 0x00000004ff067e24 */ /* 0x000fe2000f8e00ff */
[----:B------:R-:W-:Y:S01]  /*1c00*/  MOV R12, 0x1 ;  /* 0x00000001000c7802 */ /* 0x000fe20000000f00 */
[----:B------:R-:W-:-:S02]  /*1c10*/  IMAD.U32 R11, RZ, RZ, UR7 ;  /* 0x00000007ff0b7e24 */ /* 0x000fc4000f8e00ff */
[----:B------:R-:W-:Y:S02]  /*1c20*/  IMAD.MOV.U32 R8, RZ, RZ, 0x70 ;  /* 0x00000070ff087424 */ /* 0x000fe400078e00ff */
[----:B0-----:R-:W-:-:S07]  /*1c30*/  IMAD.MOV.U32 R13, RZ, RZ, RZ ;  /* 0x000000ffff0d7224 */ /* 0x001fce00078e00ff */
[----:B------:R-:W-:-:S07]  /*1c40*/  LEPC R20, `(.L_x_1325) ;  /* 0x000000001014794e */ /* 0x000fce0000000000 */
[----:B-1---5:R-:W-:Y:S05]  /*1c50*/  CALL.ABS.NOINC R14 ;  /* 0x000000000e007343 */ /* 0x022fea0003c00000 */
.L_x_1325:
[----:B------:R-:W-:Y:S05]  /*1c60*/  BSYNC B6 ;  /* 0x0000000000067941 */ /* 0x000fea0003800000 */
.L_x_1324:
[----:B------:R-:W-:Y:S01]  /*1c70*/  VIADD R115, R18, 0x400 ;  /* 0x0000040012737836 */ /* 0x000fe20000000000 */
[----:B------:R-:W-:Y:S04]  /*1c80*/  BSSY B6, `(.L_x_1326) ;  /* 0x0000013000067945 */ /* 0x000fe80003800000 */
[----:B------:R-:W-:-:S13]  /*1c90*/  LOP3.LUT P0, RZ, R115, 0x3ff, RZ, 0xc0, !PT ;  /* 0x000003ff73ff7812 */ /* 0x000fda000780c0ff */
[----:B------:R-:W-:Y:S05]  /*1ca0*/  @!P0 BRA `(.L_x_1327) ;  /* 0x0000000000408947 */ /* 0x000fea0003800000 */
[----:B------:R-:W-:Y:S01]  /*1cb0*/  MOV R0, 0x0 ;  /* 0x0000000000007802 */ /* 0x000fe20000000f00 */
[----:B------:R-:W-:Y:S01]  /*1cc0*/  ULDC.64 UR4, c[0x4][0xb8] ;  /* 0x01002e0000047ab9 */ /* 0x000fe20000000a00 */
[----:B------:R-:W-:Y:S01]  /*1cd0*/  ULDC.64 UR6, c[0x4][0x48] ;  /* 0x0100120000067ab9 */ /* 0x000fe20000000a00 */
[----:B------:R-:W-:Y:S01]  /*1ce0*/  IMAD.U32 R4, RZ, RZ, UR4 ;  /* 0x00000004ff047e24 */ /* 0x000fe2000f8e00ff */
[----:B------:R0:W1:Y:S01]  /*1cf0*/  LDC.64 R14, c[0x4][R0] ;  /* 0x01000000000e7b82 */ /* 0x0000620000000a00 */
[----:B------:R-:W-:Y:S01]  /*1d00*/  MOV R5, UR5 ;  /* 0x0000000500057c02 */ /* 0x000fe20008000f00 */
[----:B------:R-:W-:Y:S01]  /*1d10*/  ULDC.64 UR4, c[0x4][0xc0] ;  /* 0x0100300000047ab9 */ /* 0x000fe20000000a00 */
[----:B------:R-:W-:Y:S01]  /*1d20*/  IMAD.U32 R10, RZ, RZ, UR6 ;  /* 0x00000006ff0a7e24 */ /* 0x000fe2000f8e00ff */
[----:B------:R-:W-:Y:S01]  /*1d30*/  MOV R11, UR7 ;  /* 0x00000007000b7c02 */ /* 0x000fe20008000f00 */
[----:B------:R-:W-:Y:S02]  /*1d40*/  IMAD.U32 R6, RZ, RZ, UR4 ;  /* 0x00000004ff067e24 */ /* 0x000fe4000f8e00ff */
[----:B------:R-:W-:-:S02]  /*1d50*/  IMAD.U32 R7, RZ, RZ, UR5 ;  /* 0x00000005ff077e24 */ /* 0x000fc4000f8e00ff */
[----:B------:R-:W-:Y:S02]  /*1d60*/  IMAD.MOV.U32 R8, RZ, RZ, 0x70 ;  /* 0x00000070ff087424 */ /* 0x000fe400078e00ff */
[----:B------:R-:W-:Y:S02]  /*1d70*/  IMAD.MOV.U32 R12, RZ, RZ, 0x1 ;  /* 0x00000001ff0c7424 */ /* 0x000fe400078e00ff */
[----:B0-----:R-:W-:-:S07]  /*1d80*/  IMAD.MOV.U32 R13, RZ, RZ, RZ ;  /* 0x000000ffff0d7224 */ /* 0x001fce00078e00ff */
[----:B------:R-:W-:-:S07]  /*1d90*/  LEPC R20, `(.L_x_1327) ;  /* 0x000000001014794e */ /* 0x000fce0000000000 */
[----:B-1---5:R-:W-:Y:S05]  /*1da0*/  CALL.ABS.NOINC R14 ;  /* 0x000000000e007343 */ /* 0x022fea0003c00000 */
.L_x_1327:
[----:B------:R-:W-:Y:S05]  /*1db0*/  BSYNC B6 ;  /* 0x0000000000067941 */ /* 0x000fea0003800000 */
.L_x_1326:
[----:B------:R-:W-:Y:S01]  /*1dc0*/  ULDC.64 UR4, c[0x0][0x9f8] ;  /* 0x00027e0000047ab9 */ /* 0x000fe20000000a00 */
[----:B------:R-:W-:Y:S01]  /*1dd0*/  ULDC.64 UR6, c[0x0][0x208] ;  /* 0x0000820000067ab9 */ /* 0x000fe20000000a00 */
[----:B------:R-:W-:Y:S01]  /*1de0*/  ISETP.NE.U32.AND P0, PT, RZ, UR4, PT ;  /* 0x00000004ff007c0c */ /* 0x000fe2000bf05070 */
[----:B------:R-:W2:Y:S01]  /*1df0*/  LDL.LU R20, [R1] ;  /* 0x0000000001147983 */ /* 0x000ea20000300800 */
[----:B------:R-:W0:Y:S01]  /*1e00*/  LDC R0, c[0x0][0x428] ;  /* 0x00010a00ff007b82 */ /* 0x000e220000000800 */
[----:B------:R-:W-:Y:S01]  /*1e10*/  ULDC UR4, c[0x0][0x2e4] ;  /* 0x0000b90000047ab9 */ /* 0x000fe20000000800 */
[----:B------:R-:W-:-:S06]  /*1e20*/  ISETP.NE.AND.EX P0, PT, RZ, UR5, PT, P0 ;  /* 0x00000005ff007c0c */ /* 0x000fcc000bf05300 */
[----:B------:R-:W1:Y:S08]  /*1e30*/  LDC.64 R94, c[0x0][0x2f0] ;  /* 0x0000bc00ff5e7b82 */ /* 0x000e700000000a00 */
[----:B------:R-:W3:Y:S01]  /*1e40*/  @P0 LDC.64 R4, c[0x0][0x9f8] ;  /* 0x00027e00ff040b82 */ /* 0x000ee20000000a00 */
[----:B------:R-:W-:Y:S01]  /*1e50*/  IMAD.IADD R119, R26, 0x1, R25 ;  /* 0x000000011a777824 */ /* 0x000fe200078e0219 */
[----:B------:R-:W-:-:S06]  /*1e60*/  SHF.R.S32.HI R23, RZ, 0x1f, R22 ;  /* 0x0000001fff177819 */ /* 0x000fcc0000011416 */
[----:B------:R-:W4:Y:S08]  /*1e70*/  LDC.64 R100, c[0x0][0x3e8] ;  /* 0x0000fa00ff647b82 */ /* 0x000f300000000a00 */
[----:B------:R-:W1:Y:S01]  /*1e80*/  LDC.64 R106, c[0x0][0x3d8] ;  /* 0x0000f600ff6a7b82 */ /* 0x000e620000000a00 */
[----:B---3--:R-:W-:-:S07]  /*1e90*/  @P0 IMAD.WIDE R4, R171, 0x4, R4 ;  /* 0x00000004ab040825 */ /* 0x008fce00078e0204 */
[----:B------:R-:W3:Y:S01]  /*1ea0*/  LDC R35, c[0x0][0x3d4] ;  /* 0x0000f500ff237b82 */ /* 0x000ee20000000800 */
[----:B------:R1:W2:Y:S01]  /*1eb0*/  @P0 LDG.E R171, desc[UR6][R4.64] ;  /* 0x0000000604ab0981 */ /* 0x0002a2000c1e1900 */
[----:B0-----:R-:W-:Y:S01]  /*1ec0*/  ISETP.NE.AND P0, PT, R0, 0x1, PT ;  /* 0x000000010000780c */ /* 0x001fe20003f05270 */
[----:B------:R-:W-:Y:S01]  /*1ed0*/  ULDC.64 UR6, c[0x0][0x2f8] ;  /* 0x0000be0000067ab9 */ /* 0x000fe20000000a00 */
[----:B------:R-:W-:Y:S01]  /*1ee0*/  ISETP.GE.AND P2, PT, R165, UR4, PT ;  /* 0x00000004a5007c0c */ /* 0x000fe2000bf46270 */
[----:B------:R-:W0:Y:S01]  /*1ef0*/  S2R R154, SR_TID.X ;  /* 0x00000000009a7919 */ /* 0x000e220000002100 */
[----:B------:R-:W-:Y:S01]  /*1f00*/  ISETP.GE.AND P1, PT, R22, UR4, PT ;  /* 0x0000000416007c0c */ /* 0x000fe2000bf26270 */
[--C-:B----4-:R-:W-:Y:S01]  /*1f10*/  IMAD.WIDE.U32 R98, R162, R100, R22.reuse ;  /* 0x00000064a2627225 */ /* 0x110fe200078e0016 */
[----:B------:R-:W-:Y:S02]  /*1f20*/  SEL R6, RZ, 0xffffffff, P2 ;  /* 0xffffffffff067807 */ /* 0x000fe40001000000 */
[----:B------:R-:W-:Y:S01]  /*1f30*/  IADD3 R0, R22, 0x60, RZ ;  /* 0x0000006016007810 */ /* 0x000fe20007ffe0ff */
[----:B------:R-:W-:Y:S01]  /*1f40*/  IMAD.MOV.U32 R123, RZ, RZ, 0x20 ;  /* 0x00000020ff7b7424 */ /* 0x000fe200078e00ff */
[----:B------:R-:W-:Y:S01]  /*1f50*/  SEL R3, RZ, 0x1, P1 ;  /* 0x00000001ff037807 */ /* 0x000fe20000800000 */
[----:B------:R-:W-:Y:S01]  /*1f60*/  IMAD.SHL.U32 R6, R6, 0x2, RZ ;  /* 0x0000000206067824 */ /* 0x000fe200078e00ff */
[----:B------:R-:W-:Y:S01]  /*1f70*/  ISETP.GE.AND P1, PT, R166, UR4, PT ;  /* 0x00000004a6007c0c */ /* 0x000fe2000bf26270 */
[----:B------:R-:W4:Y:S01]  /*1f80*/  @P0 LDC R7, c[0x0][0x42c] ;  /* 0x00010b00ff070b82 */ /* 0x000f220000000800 */
[----:B------:R-:W-:Y:S01]  /*1f90*/  ISETP.GE.AND P2, PT, R0, UR4, PT ;  /* 0x0000000400007c0c */ /* 0x000fe2000bf46270 */
[----:B-1----:R-:W-:Y:S01]  /*1fa0*/  IMAD.WIDE.U32 R104, R162, R106, R22 ;  /* 0x0000006aa2687225 */ /* 0x002fe200078e0016 */
[----:B------:R-:W-:-:S02]  /*1fb0*/  LOP3.LUT R3, R6, 0x2, R3, 0xe2, !PT ;  /* 0x0000000206037812 */ /* 0x000fc400078ee203 */
[----:B------:R-:W-:Y:S01]  /*1fc0*/  SEL R4, RZ, 0x4, P1 ;  /* 0x00000004ff047807 */ /* 0x000fe20000800000 */
[----:B------:R-:W-:Y:S01]  /*1fd0*/  VIADD R6, R22, 0x80 ;  /* 0x0000008016067836 */ /* 0x000fe20000000000 */
[----:B------:R-:W-:Y:S01]  /*1fe0*/  SEL R5, RZ, 0x8, P2 ;  /* 0x00000008ff057807 */ /* 0x000fe20001000000 */
[----:B------:R-:W1:Y:S01]  /*1ff0*/  @P0 LDC R8, c[0x0][0x430] ;  /* 0x00010c00ff080b82 */ /* 0x000e620000000800 */
[----:B------:R-:W-:Y:S01]  /*2000*/  SHF.R.S32.HI R21, RZ, 0x1f, R119 ;  /* 0x0000001fff157819 */ /* 0x000fe20000011477 */
[----:B------:R-:W-:Y:S01]  /*2010*/  IMAD R125, R95, 0x60, RZ ;  /* 0x000000605f7d7824 */ /* 0x000fe200078e02ff */
[----:B------:R-:W-:Y:S01]  /*2020*/  LOP3.LUT R4, R5, R3, R4, 0xfe, !PT ;  /* 0x0000000305047212 */ /* 0x000fe200078efe04 */
[----:B------:R-:W-:Y:S01]  /*2030*/  IMAD.SHL.U32 R133, R94, 0x40, RZ ;  /* 0x000000405e857824 */ /* 0x000fe200078e00ff */
[----:B------:R-:W-:Y:S01]  /*2040*/  ISETP.GE.AND P1, PT, R6, UR4, PT ;  /* 0x0000000406007c0c */ /* 0x000fe2000bf26270 */
[----:B------:R-:W-:Y:S01]  /*2050*/  IMAD R131, R101, 0x60, RZ ;  /* 0x0000006065837824 */ /* 0x000fe200078e02ff */
[----:B------:R-:W-:Y:S01]  /*2060*/  IADD3 R6, R22, 0xa0, RZ ;  /* 0x000000a016067810 */ /* 0x000fe20007ffe0ff */
[----:B------:R-:W-:Y:S01]  /*2070*/  IMAD.SHL.U32 R29, R100, 0x40, RZ ;  /* 0x00000040641d7824 */ /* 0x000fe200078e00ff */
[----:B------:R-:W-:Y:S01]  /*2080*/  SEL R5, RZ, 0x10, P1 ;  /* 0x00000010ff057807 */ /* 0x000fe20000800000 */
[----:B---3--:R-:W-:Y:S01]  /*2090*/  IMAD.SHL.U32 R122, R35, 0x2, RZ ;  /* 0x00000002237a7824 */ /* 0x008fe200078e00ff */
[----:B------:R-:W-:Y:S01]  /*20a0*/  ISETP.GE.AND P1, PT, R6, UR4, PT ;  /* 0x0000000406007c0c */ /* 0x000fe2000bf26270 */
[-C--:B------:R-:W-:Y:S01]  /*20b0*/  IMAD R6, R21, R94.reuse, RZ ;  /* 0x0000005e15067224 */ /* 0x080fe200078e02ff */
[----:B------:R-:W-:Y:S01]  /*20c0*/  LOP3.LUT R12, R4, R5, RZ, 0xfc, !PT ;  /* 0x00000005040c7212 */ /* 0x000fe200078efcff */
[----:B------:R-:W-:Y:S01]  /*20d0*/  ULDC.64 UR4, c[0x0][0x320] ;  /* 0x0000c80000047ab9 */ /* 0x000fe20000000a00 */
[----:B------:R-:W-:Y:S01]  /*20e0*/  IMAD.WIDE.U32 R4, R119, R94, RZ ;  /* 0x0000005e77047225 */ /* 0x000fe200078e00ff */
[----:B------:R-:W-:-:S02]  /*20f0*/  ISETP.GE.AND P3, PT, R22, R35, PT ;  /* 0x000000231600720c */ /* 0x000fc40003f66270 */
[----:B------:R-:W-:Y:S01]  /*2100*/  SHF.R.S32.HI R17, RZ, 0x1f, R16 ;  /* 0x0000001fff117819 */ /* 0x000fe20000011410 */
[----:B----4-:R-:W-:Y:S01]  /*2110*/  @P0 IMAD.HI.U32 R3, R170, R7, RZ ;  /* 0x00000007aa030227 */ /* 0x010fe200078e00ff */
[-C--:B------:R-:W-:Y:S02]  /*2120*/  ISETP.GE.AND P2, PT, R165, R35.reuse, PT ;  /* 0x00000023a500720c */ /* 0x080fe40003f46270 */
[----:B------:R-:W-:Y:S01]  /*2130*/  ISETP.GE.AND P4, PT, R166, R35, PT ;  /* 0x00000023a600720c */ /* 0x000fe20003f86270 */
[----:B------:R-:W-:Y:S01]  /*2140*/  IMAD R7, R119, R95, R6 ;  /* 0x0000005f77077224 */ /* 0x000fe200078e0206 */
[----:B-1----:R-:W-:Y:S01]  /*2150*/  @P0 SHF.R.U32.HI R170, RZ, R8, R3 ;  /* 0x00000008ffaa0219 */ /* 0x002fe20000011603 */
[----:B------:R-:W-:Y:S01]  /*2160*/  IMAD R8, R186, R100, RZ ;  /* 0x00000064ba087224 */ /* 0x000fe200078e02ff */
[----:B------:R-:W-:Y:S01]  /*2170*/  SHF.L.U64.HI R28, R106, 0x6, R107 ;  /* 0x000000066a1c7819 */ /* 0x000fe2000001026b */
[----:B------:R-:W-:Y:S01]  /*2180*/  IMAD.IADD R5, R5, 0x1, R7 ;  /* 0x0000000105057824 */ /* 0x000fe200078e0207 */
[----:B------:R-:W-:Y:S01]  /*2190*/  SHF.R.S32.HI R3, RZ, 0x1f, R170 ;  /* 0x0000001fff037819 */ /* 0x000fe200000114aa */
[----:B------:R-:W-:Y:S01]  /*21a0*/  IMAD.WIDE.U32 R6, R170, UR4, R22 ;  /* 0x00000004aa067c25 */ /* 0x000fe2000f8e0016 */
[----:B------:R-:W-:-:S02]  /*21b0*/  SHF.L.U32 R108, R106, 0x6, RZ ;  /* 0x000000066a6c7819 */ /* 0x000fc400000006ff */
[----:B------:R-:W-:Y:S01]  /*21c0*/  SHF.L.U64.HI R132, R94, 0x6, R95 ;  /* 0x000000065e847819 */ /* 0x000fe2000001025f */
[C---:B------:R-:W-:Y:S01]  /*21d0*/  IMAD R9, R3.reuse, UR4, RZ ;  /* 0x0000000403097c24 */ /* 0x040fe2000f8e02ff */
[----:B------:R-:W-:Y:S01]  /*21e0*/  SHF.L.U64.HI R30, R100, 0x6, R101 ;  /* 0x00000006641e7819 */ /* 0x000fe20000010265 */
[----:B------:R-:W-:Y:S01]  /*21f0*/  IMAD.WIDE.U32 R4, R170, UR6, R4 ;  /* 0x00000006aa047c25 */ /* 0x000fe2000f8e0004 */
[----:B------:R-:W-:Y:S02]  /*2200*/  SHF.R.S32.HI R151, RZ, 0x1f, R185 ;  /* 0x0000001fff977819 */ /* 0x000fe400000114b9 */
[----:B0-----:R-:W-:Y:S01]  /*2210*/  LEA.HI R154, R154, 0x8, RZ, 0x19 ;  /* 0x000000089a9a7811 */ /* 0x001fe200078fc8ff */
[----:B------:R-:W-:Y:S01]  /*2220*/  IMAD R11, R170, UR5, R9 ;  /* 0x00000005aa0b7c24 */ /* 0x000fe2000f8e0209 */
[----:B------:R-:W-:Y:S01]  /*2230*/  ULDC.64 UR4, c[0x0][0xa08] ;  /* 0x0002820000047ab9 */ /* 0x000fe20000000a00 */
[----:B------:R-:W-:Y:S01]  /*2240*/  IMAD R9, R3, UR6, RZ ;  /* 0x0000000603097c24 */ /* 0x000fe2000f8e02ff */
[----:B------:R-:W-:Y:S01]  /*2250*/  ISETP.NE.U32.AND P0, PT, RZ, UR4, PT ;  /* 0x00000004ff007c0c */ /* 0x000fe2000bf05070 */
[----:B------:R-:W-:-:S03]  /*2260*/  IMAD.WIDE.U32 R102, R162, R106, R16 ;  /* 0x0000006aa2667225 */ /* 0x000fc600078e0010 */
[----:B------:R-:W-:Y:S01]  /*2270*/  ISETP.NE.AND.EX P0, PT, RZ, UR5, PT, P0 ;  /* 0x00000005ff007c0c */ /* 0x000fe2000bf05300 */
[----:B------:R-:W-:Y:S01]  /*2280*/  IMAD R9, R170, UR7, R9 ;  /* 0x00000007aa097c24 */ /* 0x000fe2000f8e0209 */
[----:B------:R-:W-:Y:S01]  /*2290*/  ULDC.64 UR4, c[0x0][0x300] ;  /* 0x0000c00000047ab9 */ /* 0x000fe20000000a00 */
[----:B------:R-:W-:Y:S02]  /*22a0*/  IMAD.IADD R7, R7, 0x1, R11 ;  /* 0x0000000107077824 */ /* 0x000fe400078e020b */
[----:B------:R-:W-:Y:S02]  /*22b0*/  IMAD.IADD R5, R5, 0x1, R9 ;  /* 0x0000000105057824 */ /* 0x000fe400078e0209 */
[C---:B------:R-:W-:Y:S02]  /*22c0*/  IMAD R9, R162.reuse, R101, R8 ;  /* 0x00000065a2097224 */ /* 0x040fe400078e0208 */
[----:B------:R-:W-:-:S04]  /*22d0*/  IMAD.WIDE.U32 R96, R162, R100, R16 ;  /* 0x00000064a2607225 */ /* 0x000fc800078e0010 */
[----:B------:R-:W-:Y:S01]  /*22e0*/  IMAD.IADD R99, R9, 0x1, R99 ;  /* 0x0000000109637824 */ /* 0x000fe200078e0263 */
[----:B------:R-:W-:Y:S01]  /*22f0*/  IADD3 R97, R97, R9, RZ ;  /* 0x0000000961617210 */ /* 0x000fe20007ffe0ff */
[----:B-----5:R-:W-:-:S04]  /*2300*/  IMAD.WIDE.U32 R98, R147, R100, R98 ;  /* 0x0000006493627225 */ /* 0x020fc800078e0062 */
[----:B------:R-:W-:Y:S01]  /*2310*/  IMAD.WIDE.U32 R96, R147, R100, R96 ;  /* 0x0000006493607225 */ /* 0x000fe200078e0060 */
[----:B--2---:R-:W-:-:S04]  /*2320*/  LOP3.LUT R20, R20, 0xfffffffe, RZ, 0xc0, !PT ;  /* 0xfffffffe14147812 */ /* 0x004fc800078ec0ff */
[----:B------:R-:W-:-:S05]  /*2330*/  @P4 LOP3.LUT R20, R20, 0x1, RZ, 0xfc, !PT ;  /* 0x0000000114144812 */ /* 0x000fca00078efcff */
[----:B------:R0:W-:Y:S01]  /*2340*/  STL [R1], R20 ;  /* 0x0000001401007387 */ /* 0x0001e20000100800 */
[----:B------:R-:W-:Y:S02]  /*2350*/  SHF.R.S32.HI R3, RZ, 0x1f, R171 ;  /* 0x0000001fff037819 */ /* 0x000fe400000114ab */
[----:B------:R-:W-:Y:S02]  /*2360*/  SEL R93, R171, RZ, !P0 ;  /* 0x000000ffab5d7207 */ /* 0x000fe40004000000 */
[----:B------:R-:W-:-:S03]  /*2370*/  SEL R3, R3, RZ, !P0 ;  /* 0x000000ff03037207 */ /* 0x000fc60004000000 */
[----:B------:R-:W-:-:S04]  /*2380*/  IMAD.WIDE.U32 R90, R93, UR4, R4 ;  /* 0x000000045d5a7c25 */ /* 0x000fc8000f8e0004 */
[-C--:B------:R-:W-:Y:S02]  /*2390*/  IMAD R4, R186, R94.reuse, RZ ;  /* 0x0000005eba047224 */ /* 0x080fe400078e02ff */
[----:B------:R-:W-:Y:S02]  /*23a0*/  IMAD R10, R3, UR4, RZ ;  /* 0x00000004030a7c24 */ /* 0x000fe4000f8e02ff */
[C---:B------:R-:W-:Y:S02]  /*23b0*/  IMAD R31, R162.reuse, R95, R4 ;  /* 0x0000005fa21f7224 */ /* 0x040fe400078e0204 */
[----:B------:R-:W-:Y:S01]  /*23c0*/  IMAD R89, R93, UR5, R10 ;  /* 0x000000055d597c24 */ /* 0x000fe2000f8e020a */
[----:B------:R-:W-:Y:S01]  /*23d0*/  ULDC.64 UR4, c[0x0][0x328] ;  /* 0x0000ca0000047ab9 */ /* 0x000fe20000000a00 */
[----:B------:R-:W-:-:S04]  /*23e0*/  IMAD.WIDE.U32 R4, R162, R94, R22 ;  /* 0x0000005ea2047225 */ /* 0x000fc800078e0016 */
[----:B------:R-:W-:Y:S01]  /*23f0*/  IMAD.IADD R89, R91, 0x1, R89 ;  /* 0x000000015b597824 */ /* 0x000fe200078e0259 */
[----:B------:R-:W-:Y:S01]  /*2400*/  IADD3 R88, P0, R90, R4, RZ ;  /* 0x000000045a587210 */ /* 0x000fe20007f1e0ff */
[----:B------:R-:W-:Y:S01]  /*2410*/  IMAD R8, R3, UR4, RZ ;  /* 0x0000000403087c24 */ /* 0x000fe2000f8e02ff */
[----:B------:R-:W-:Y:S01]  /*2420*/  SEL R4, R35, RZ, P2 ;  /* 0x000000ff23047207 */ /* 0x000fe20001000000 */
[----:B------:R-:W-:Y:S01]  /*2430*/  IMAD R3, R186, R106, RZ ;  /* 0x0000006aba037224 */ /* 0x000fe200078e02ff */
[----:B------:R-:W-:Y:S01]  /*2440*/  IADD3.X R31, R89, R5, R31, P0, !PT ;  /* 0x00000005591f7210 */ /* 0x000fe200007fe41f */
[----:B------:R-:W-:Y:S01]  /*2450*/  IMAD R33, R93, UR5, R8 ;  /* 0x000000055d217c24 */ /* 0x000fe2000f8e0208 */
[----:B------:R-:W-:Y:S01]  /*2460*/  LOP3.LUT P0, RZ, R190, 0x4, RZ, 0xc0, !PT ;  /* 0x00000004beff7812 */ /* 0x000fe2000780c0ff */
[----:B------:R-:W-:Y:S01]  /*2470*/  IMAD R5, R162, R107, R3 ;  /* 0x0000006ba2057224 */ /* 0x000fe200078e0203 */
[----:B------:R-:W-:Y:S01]  /*2480*/  SEL R3, R35, RZ, P3 ;  /* 0x000000ff23037207 */ /* 0x000fe20001800000 */
[----:B------:R-:W-:Y:S01]  /*2490*/  IMAD.WIDE.U32 R92, R93, UR4, R6 ;  /* 0x000000045d5c7c25 */ /* 0x000fe2000f8e0006 */
[----:B------:R-:W-:-:S02]  /*24a0*/  SEL R7, R35, RZ, P4 ;  /* 0x000000ff23077207 */ /* 0x000fc40002000000 */
[----:B------:R-:W-:Y:S01]  /*24b0*/  IADD3 R105, R5, R105, RZ ;  /* 0x0000006905697210 */ /* 0x000fe20007ffe0ff */
[----:B------:R-:W-:Y:S01]  /*24c0*/  IMAD.IADD R3, R22, 0x1, R3 ;  /* 0x0000000116037824 */ /* 0x000fe200078e0203 */
[----:B------:R-:W-:Y:S01]  /*24d0*/  IADD3 R118, P4, R162, R119, RZ ;  /* 0x00000077a2767210 */ /* 0x000fe20007f9e0ff */
[----:B------:R-:W-:Y:S01]  /*24e0*/  IMAD.IADD R103, R103, 0x1, R5 ;  /* 0x0000000167677824 */ /* 0x000fe200078e0205 */
[----:B------:R-:W-:Y:S01]  /*24f0*/  SEL R123, R123, 0xffffffe0, !P0 ;  /* 0xffffffe07b7b7807 */ /* 0x000fe20004000000 */
[----:B------:R-:W-:Y:S01]  /*2500*/  IMAD.IADD R5, R165, 0x1, R4 ;  /* 0x00000001a5057824 */ /* 0x000fe200078e0204 */
[----:B------:R-:W-:Y:S01]  /*2510*/  SHF.R.S32.HI R4, RZ, 0x1f, R3 ;  /* 0x0000001fff047819 */ /* 0x000fe20000011403 */
[----:B------:R-:W-:Y:S02]  /*2520*/  IMAD.IADD R10, R166, 0x1, R7 ;  /* 0x00000001a60a7824 */ /* 0x000fe400078e0207 */
[----:B------:R-:W-:Y:S01]  /*2530*/  IMAD.WIDE.U32 R102, R147, R106, R102 ;  /* 0x0000006a93667225 */ /* 0x000fe200078e0066 */
[----:B------:R-:W-:-:S02]  /*2540*/  SHF.R.S32.HI R6, RZ, 0x1f, R5 ;  /* 0x0000001fff067819 */ /* 0x000fc40000011405 */
[CC--:B------:R-:W-:Y:S01]  /*2550*/  LEA.HI R15, R4.reuse, R3.reuse, RZ, 0x3 ;  /* 0x00000003040f7211 */ /* 0x0c0fe200078f18ff */
[----:B------:R-:W-:Y:S01]  /*2560*/  IMAD.WIDE.U32 R104, R147, R106, R104 ;  /* 0x0000006a93687225 */ /* 0x000fe200078e0068 */
[----:B------:R-:W-:Y:S02]  /*2570*/  LEA.HI R3, R4, R3, RZ, 0x6 ;  /* 0x0000000304037211 */ /* 0x000fe400078f30ff */
[-C--:B------:R-:W-:Y:S01]  /*2580*/  LEA.HI R4, R6, R5.reuse, RZ, 0x6 ;  /* 0x0000000506047211 */ /* 0x080fe200078f30ff */
[----:B------:R-:W-:Y:S01]  /*2590*/  IMAD.WIDE.U32 R94, R94, 0x60, RZ ;  /* 0x000000605e5e7825 */ /* 0x000fe200078e00ff */
[----:B------:R-:W-:Y:S02]  /*25a0*/  LEA.HI R5, R6, R5, RZ, 0x3 ;  /* 0x0000000506057211 */ /* 0x000fe400078f18ff */
[----:B------:R-:W-:Y:S01]  /*25b0*/  SHF.R.S32.HI R7, RZ, 0x6, R4 ;  /* 0x00000006ff077819 */ /* 0x000fe20000011404 */
[----:B------:R-:W-:Y:S01]  /*25c0*/  IMAD.X R119, R186, 0x1, R21, P4 ;  /* 0x00000001ba777824 */ /* 0x000fe200020e0615 */
[----:B------:R-:W-:Y:S01]  /*25d0*/  LOP3.LUT R6, R174, 0x38, R5, 0xf8, !PT ;  /* 0x00000038ae067812 */ /* 0x000fe200078ef805 */
[----:B------:R-:W-:Y:S01]  /*25e0*/  IMAD.IADD R125, R95, 0x1, R125 ;  /* 0x000000015f7d7824 */ /* 0x000fe200078e027d */
[----:B------:R-:W-:Y:S01]  /*25f0*/  SHF.R.S32.HI R3, RZ, 0x6, R3 ;  /* 0x00000006ff037819 */ /* 0x000fe20000011403 */
[C---:B------:R-:W-:Y:S01]  /*2600*/  IMAD R145, R7.reuse, 0x1800, R176 ;  /* 0x0000180007917824 */ /* 0x040fe200078e02b0 */
[-C--:B------:R-:W-:Y:S01]  /*2610*/  LOP3.LUT R6, R6, R175.reuse, RZ, 0x3c, !PT ;  /* 0x000000af06067212 */ /* 0x080fe200078e3cff */
[----:B------:R-:W-:Y:S01]  /*2620*/  IMAD R142, R7, 0x1800, R177 ;  /* 0x00001800078e7824 */ /* 0x000fe200078e02b1 */
[----:B------:R-:W-:Y:S01]  /*2630*/  SHF.R.S32.HI R11, RZ, 0x1f, R10 ;  /* 0x0000001fff0b7819 */ /* 0x000fe2000001140a */
[C---:B------:R-:W-:Y:S01]  /*2640*/  IMAD R146, R3.reuse, 0x1800, R176 ;  /* 0x0000180003927824 */ /* 0x040fe200078e02b0 */
[----:B------:R-:W-:Y:S01]  /*2650*/  LOP3.LUT R4, R174, 0x38, R15, 0xf8, !PT ;  /* 0x00000038ae047812 */ /* 0x000fe200078ef80f */
[----:B------:R-:W-:Y:S01]  /*2660*/  IMAD R144, R3, 0x1800, R177 ;  /* 0x0000180003907824 */ /* 0x000fe200078e02b1 */
[-C--:B------:R-:W-:Y:S01]  /*2670*/  LEA.HI R13, R11, R10.reuse, RZ, 0x3 ;  /* 0x0000000a0b0d7211 */ /* 0x080fe200078f18ff */
[----:B------:R-:W-:Y:S01]  /*2680*/  IMAD.IADD R145, R145, 0x1, R6 ;  /* 0x0000000191917824 */ /* 0x000fe200078e0206 */
[----:B------:R-:W-:Y:S01]  /*2690*/  LOP3.LUT R3, R4, R175, RZ, 0x3c, !PT ;  /* 0x000000af04037212 */ /* 0x000fe200078e3cff */
[----:B------:R-:W-:Y:S01]  /*26a0*/  IMAD R7, R107, 0x60, RZ ;  /* 0x000000606b077824 */ /* 0x000fe200078e02ff */
[----:B------:R-:W-:-:S02]  /*26b0*/  LEA.HI R10, R11, R10, RZ, 0x6 ;  /* 0x0000000a0b0a7211 */ /* 0x000fc400078f30ff */
[----:B------:R-:W-:Y:S02]  /*26c0*/  LOP3.LUT R6, R172, 0x38, R5, 0xf8, !PT ;  /* 0x00000038ac067812 */ /* 0x000fe400078ef805 */
[----:B------:R-:W-:Y:S02]  /*26d0*/  IADD3 R146, R146, R3, RZ ;  /* 0x0000000392927210 */ /* 0x000fe40007ffe0ff */
[----:B------:R-:W-:Y:S02]  /*26e0*/  SHF.R.S32.HI R10, RZ, 0x6, R10 ;  /* 0x00000006ff0a7819 */ /* 0x000fe4000001140a */
[----:B------:R-:W-:Y:S01]  /*26f0*/  LOP3.LUT R3, R6, R199, RZ, 0x3c, !PT ;  /* 0x000000c706037212 */ /* 0x000fe200078e3cff */
[----:B------:R-:W-:Y:S01]  /*2700*/  IMAD.IADD R6, R93, 0x1, R33 ;  /* 0x000000015d067824 */ /* 0x000fe200078e0221 */
[----:B------:R-:W-:Y:S01]  /*2710*/  LOP3.LUT R4, R174, 0x38, R13, 0xf8, !PT ;  /* 0x00000038ae047812 */ /* 0x000fe200078ef80d */
[----:B------:R-:W-:Y:S01]  /*2720*/  IMAD R143, R10, 0x1800, R176 ;  /* 0x000018000a8f7824 */ /* 0x000fe200078e02b0 */
[----:B------:R-:W-:Y:S01]  /*2730*/  LOP3.LUT R8, R172, 0x38, R15, 0xf8, !PT ;  /* 0x00000038ac087812 */ /* 0x000fe200078ef80f */
[----:B------:R-:W-:Y:S01]  /*2740*/  IMAD.IADD R142, R142, 0x1, R3 ;  /* 0x000000018e8e7824 */ /* 0x000fe200078e0203 */
[----:B------:R-:W-:Y:S01]  /*2750*/  LOP3.LUT R4, R4, R175, RZ, 0x3c, !PT ;  /* 0x000000af04047212 */ /* 0x000fe200078e3cff */
[----:B------:R-:W-:Y:S01]  /*2760*/  IMAD R137, R10, 0x1800, R177 ;  /* 0x000018000a897824 */ /* 0x000fe200078e02b1 */
[----:B------:R-:W-:-:S02]  /*2770*/  SHF.R.S32.HI R3, RZ, 0x1f, R147 ;  /* 0x0000001fff037819 */ /* 0x000fc40000011493 */
[----:B------:R-:W-:Y:S02]  /*2780*/  IADD3 R143, R143, R4, RZ ;  /* 0x000000048f8f7210 */ /* 0x000fe40007ffe0ff */
[----:B------:R-:W-:Y:S01]  /*2790*/  LOP3.LUT R9, R8, R199, RZ, 0x3c, !PT ;  /* 0x000000c708097212 */ /* 0x000fe200078e3cff */
[----:B------:R-:W-:Y:S01]  /*27a0*/  IMAD R4, R3, R100, RZ ;  /* 0x0000006403047224 */ /* 0x000fe200078e02ff */
[----:B------:R-:W-:Y:S02]  /*27b0*/  LOP3.LUT R8, R172, 0x38, R13, 0xf8, !PT ;  /* 0x00000038ac087812 */ /* 0x000fe400078ef80d */
[----:B------:R-:W-:Y:S01]  /*27c0*/  SHF.R.S32.HI R114, RZ, 0x3, R15 ;  /* 0x00000003ff727819 */ /* 0x000fe2000001140f */
[----:B------:R-:W-:Y:S01]  /*27d0*/  IMAD R25, R147, R101, R4 ;  /* 0x0000006593197224 */ /* 0x000fe200078e0204 */
[----:B------:R-:W-:Y:S01]  /*27e0*/  LOP3.LUT R8, R8, R199, RZ, 0x3c, !PT ;  /* 0x000000c708087212 */ /* 0x000fe200078e3cff */
[----:B------:R-:W-:Y:S01]  /*27f0*/  IMAD R4, R3, R106, RZ ;  /* 0x0000006a03047224 */ /* 0x000fe200078e02ff */
[----:B------:R-:W-:Y:S01]  /*2800*/  SEL R3, RZ, 0x20, P1 ;  /* 0x00000020ff037807 */ /* 0x000fe20000800000 */
[----:B------:R-:W-:Y:S01]  /*2810*/  IMAD.IADD R144, R144, 0x1, R9 ;  /* 0x0000000190907824 */ /* 0x000fe200078e0209 */
[----:B------:R-:W-:Y:S01]  /*2820*/  SHF.R.S32.HI R112, RZ, 0x3, R13 ;  /* 0x00000003ff707819 */ /* 0x000fe2000001140d */
[----:B------:R-:W-:Y:S01]  /*2830*/  IMAD R9, R147, R107, R4 ;  /* 0x0000006b93097224 */ /* 0x000fe200078e0204 */
[----:B------:R-:W-:Y:S01]  /*2840*/  LOP3.LUT R4, R174, 0x18, R22, 0xf8, !PT ;  /* 0x00000018ae047812 */ /* 0x000fe200078ef816 */
[----:B------:R-:W-:Y:S01]  /*2850*/  IMAD.WIDE.U32 R106, R106, 0x60, RZ ;  /* 0x000000606a6a7825 */ /* 0x000fe200078e00ff */
[----:B------:R-:W-:-:S02]  /*2860*/  LOP3.LUT R15, R15, 0xfffffff8, RZ, 0xc0, !PT ;  /* 0xfffffff80f0f7812 */ /* 0x000fc400078ec0ff */
[----:B------:R-:W-:Y:S01]  /*2870*/  LOP3.LUT R27, R4, R175, RZ, 0x3c, !PT ;  /* 0x000000af041b7212 */ /* 0x000fe200078e3cff */
[----:B------:R-:W-:Y:S01]  /*2880*/  IMAD.WIDE.U32 R100, R100, 0x60, RZ ;  /* 0x0000006064647825 */ /* 0x000fe200078e00ff */
[----:B------:R-:W-:Y:S02]  /*2890*/  LOP3.LUT R14, R5, 0xfffffff8, RZ, 0xc0, !PT ;  /* 0xfffffff8050e7812 */ /* 0x000fe400078ec0ff */
[----:B------:R-:W-:Y:S01]  /*28a0*/  IADD3 R27, R176, R27, RZ ;  /* 0x0000001bb01b7210 */ /* 0x000fe20007ffe0ff */
[----:B------:R-:W-:Y:S01]  /*28b0*/  IMAD.IADD R137, R137, 0x1, R8 ;  /* 0x0000000189897824 */ /* 0x000fe200078e0208 */
[----:B------:R-:W-:Y:S01]  /*28c0*/  LOP3.LUT R13, R13, 0xfffffff8, RZ, 0xc0, !PT ;  /* 0xfffffff80d0d7812 */ /* 0x000fe200078ec0ff */
[----:B------:R-:W-:Y:S01]  /*28d0*/  IMAD.IADD R130, R107, 0x1, R7 ;  /* 0x000000016b827824 */ /* 0x000fe200078e0207 */
[C---:B------:R-:W-:Y:S01]  /*28e0*/  LOP3.LUT R3, R12.reuse, R3, RZ, 0xfc, !PT ;  /* 0x000000030c037212 */ /* 0x040fe200078efcff */
[----:B------:R-:W-:Y:S01]  /*28f0*/  IMAD.IADD R26, R97, 0x1, R25 ;  /* 0x00000001611a7824 */ /* 0x000fe200078e0219 */
[----:B0-----:R-:W-:Y:S01]  /*2900*/  IADD3 R20, R9, R105, RZ ;  /* 0x0000006909147210 */ /* 0x001fe20007ffe0ff */
[----:B------:R-:W-:Y:S01]  /*2910*/  IMAD.IADD R21, R103, 0x1, R9 ;  /* 0x0000000167157824 */ /* 0x000fe200078e0209 */
[----:B------:R-:W-:Y:S01]  /*2920*/  IADD3 R136, R123, R27, RZ ;  /* 0x0000001b7b887210 */ /* 0x000fe20007ffe0ff */
[----:B------:R-:W-:Y:S01]  /*2930*/  IMAD.IADD R131, R101, 0x1, R131 ;  /* 0x0000000165837824 */ /* 0x000fe200078e0283 */
[----:B------:R-:W-:Y:S01]  /*2940*/  SHF.R.S32.HI R113, RZ, 0x3, R5 ;  /* 0x00000003ff717819 */ /* 0x000fe20000011405 */
[----:B------:R-:W-:Y:S01]  /*2950*/  IMAD.IADD R25, R25, 0x1, R99 ;  /* 0x0000000119197824 */ /* 0x000fe200078e0263 */
        /* <DEDUP_REMOVED lines=9> */
.L_x_1427:
[----:B--23--:R-:W2:Y:S01]  /*29f0*/  LDL.LU R32, [R1] ;  /* 0x0000000001207983 */ /* 0x00cea20000300800 */
[----:B------:R-:W-:Y:S01]  /*2a00*/  VIADD R35, R24, 0xffffffff ;  /* 0xffffffff18237836 */ /* 0x000fe20000000000 */
[----:B------:R-:W0:Y:S01]  /*2a10*/  LDC.64 R120, c[0x0][0x2d8] ;  /* 0x0000b600ff787b82 */ /* 0x000e220000000a00 */
[----:B------:R-:W-:Y:S01]  /*2a20*/  IMAD R43, R19, 0x4800, R27 ;  /* 0x00004800132b7824 */ /* 0x000fe200078e021b */
[----:B------:R-:W-:Y:S05]  /*2a30*/  YIELD ;  /* 0x0000000000007946 */ /* 0x000fea0003800000 */
[----:B------:R-:W-:Y:S01]  /*2a40*/  SHF.R.S32.HI R33, RZ, 0x1f, R35 ;  /* 0x0000001fff217819 */ /* 0x000fe20000011423 */
[-C--:B------:R-:W-:Y:S01]  /*2a50*/  IMAD R3, R125, R35.reuse, RZ ;  /* 0x000000237d037224 */ /* 0x080fe200078e02ff */
[----:B------:R-:W1:Y:S01]  /*2a60*/  LDC R117, c[0x0][0x3d4] ;  /* 0x0000f500ff757b82 */ /* 0x000e620000000800 */
[----:B------:R-:W-:Y:S01]  /*2a70*/  IMAD.WIDE.U32 R128, R94, R35, RZ ;  /* 0x000000235e807225 */ /* 0x000fe200078e00ff */
[----:B------:R-:W-:Y:S03]  /*2a80*/  BSSY B0, `(.L_x_1328) ;  /* 0x000076a000007945 */ /* 0x000fe60003800000 */
[----:B------:R-:W-:Y:S01]  /*2a90*/  IMAD R3, R33, R94, R3 ;  /* 0x0000005e21037224 */ /* 0x000fe200078e0203 */
[----:B------:R-:W-:Y:S01]  /*2aa0*/  IADD3 R5, P5, R88, R128, RZ ;  /* 0x0000008058057210 */ /* 0x000fe20007fbe0ff */
[----:B------:R-:W-:-:S02]  /*2ab0*/  IMAD R43, R43, 0x2, R116 ;  /* 0x000000022b2b7824 */ /* 0x000fc400078e0274 */
[----:B------:R-:W-:Y:S01]  /*2ac0*/  IMAD.IADD R84, R129, 0x1, R3 ;  /* 0x0000000181547824 */ /* 0x000fe200078e0203 */
[----:B------:R-:W-:-:S04]  /*2ad0*/  IADD3 R3, P1, P4, R88, R128, R133 ;  /* 0x0000008058037210 */ /* 0x000fc80007c3e085 */
[----:B------:R-:W-:Y:S02]  /*2ae0*/  IADD3.X R4, R31, R84, R132, P1, P4 ;  /* 0x000000541f047210 */ /* 0x000fe40000fe8484 */
[----:B------:R-:W-:Y:S02]  /*2af0*/  ISETP.GT.AND P1, PT, R35, R124, PT ;  /* 0x0000007c2300720c */ /* 0x000fe40003f24270 */
[-C--:B0-----:R-:W-:Y:S02]  /*2b00*/  LEA R44, P0, R5, R120.reuse, 0x1 ;  /* 0x00000078052c7211 */ /* 0x081fe400078008ff */
[----:B------:R-:W-:Y:S02]  /*2b10*/  IADD3.X R24, R84, R31, RZ, P5, !PT ;  /* 0x0000001f54187210 */ /* 0x000fe40002ffe4ff */
[----:B------:R-:W-:Y:S02]  /*2b20*/  LEA R40, P5, R3, R120, 0x1 ;  /* 0x0000007803287211 */ /* 0x000fe400078a08ff */
[----:B------:R-:W-:Y:S01]  /*2b30*/  LEA.HI.X R45, R5, R121, R24, 0x1, P0 ;  /* 0x00000079052d7211 */ /* 0x000fe200000f0c18 */
[----:B------:R-:W-:Y:S01]  /*2b40*/  IMAD.MOV.U32 R24, RZ, RZ, R35 ;  /* 0x000000ffff187224 */ /* 0x000fe200078e0023 */
[----:B-1----:R-:W-:-:S02]  /*2b50*/  ISETP.GE.AND P0, PT, R117, 0x1, PT ;  /* 0x000000017500780c */ /* 0x002fc40003f06270 */
[----:B------:R-:W-:Y:S01]  /*2b60*/  LEA.HI.X R41, R3, R121, R4, 0x1, P5 ;  /* 0x0000007903297211 */ /* 0x000fe200028f0c04 */
[----:B------:R-:W-:-:S04]  /*2b70*/  IMAD R3, R19, 0x4800, R136 ;  /* 0x0000480013037824 */ /* 0x000fc800078e0288 */
[----:B------:R-:W-:Y:S01]  /*2b80*/  IMAD R42, R3, 0x2, R116 ;  /* 0x00000002032a7824 */ /* 0x000fe200078e0274 */
[----:B--2---:R-:W-:-:S04]  /*2b90*/  LOP3.LUT R32, R32, 0xfffffffd, RZ, 0xc0, !PT ;  /* 0xfffffffd20207812 */ /* 0x004fc800078ec0ff */
[----:B------:R-:W-:-:S05]  /*2ba0*/  @P1 LOP3.LUT R32, R32, 0x2, RZ, 0xfc, !PT ;  /* 0x0000000220201812 */ /* 0x000fca00078efcff */
[----:B------:R0:W-:Y:S01]  /*2bb0*/  STL [R1], R32 ;  /* 0x0000002001007387 */ /* 0x0001e20000100800 */
[----:B------:R-:W-:Y:S05]  /*2bc0*/  @!P0 BRA `(.L_x_1329) ;  /* 0x0000007000708947 */ /* 0x000fea0003800000 */
[----:B------:R-:W-:Y:S01]  /*2bd0*/  ULDC.U8 UR4, c[0x0][0x3f0] ;  /* 0x0000fc0000047ab9 */ /* 0x000fe20000000000 */
[-C--:B------:R-:W-:Y:S01]  /*2be0*/  IMAD R3, R130, R35.reuse, RZ ;  /* 0x0000002382037224 */ /* 0x080fe200078e02ff */
[----:B------:R-:W-:Y:S01]  /*2bf0*/  ISETP.NE.AND P0, PT, RZ, UR4, PT ;  /* 0x00000004ff007c0c */ /* 0x000fe2000bf05270 */
[-C--:B------:R-:W-:Y:S02]  /*2c00*/  IMAD R5, R131, R35.reuse, RZ ;  /* 0x0000002383057224 */ /* 0x080fe400078e02ff */
[C---:B------:R-:W-:Y:S02]  /*2c10*/  IMAD R3, R33.reuse, R106, R3 ;  /* 0x0000006a21037224 */ /* 0x040fe400078e0203 */
[----:B------:R-:W-:Y:S02]  /*2c20*/  IMAD R33, R33, R100, R5 ;  /* 0x0000006421217224 */ /* 0x000fe400078e0205 */
[----:B------:R-:W-:Y:S02]  /*2c30*/  IMAD R5, R24, -0x60, R2 ;  /* 0xffffffa018057824 */ /* 0x000fe400078e0202 */
[----:B------:R-:W-:-:S03]  /*2c40*/  IMAD.WIDE.U32 R82, R106, R35, RZ ;  /* 0x000000236a527225 */ /* 0x000fc600078e00ff */
[----:B------:R-:W-:Y:S01]  /*2c50*/  VIMNMX R5, R5, 0x60, PT ;  /* 0x0000006005057848 */ /* 0x000fe20003fe0100 */
[----:B------:R-:W-:Y:S01]  /*2c60*/  IMAD.WIDE.U32 R80, R100, R35, RZ ;  /* 0x0000002364507225 */ /* 0x000fe200078e00ff */
[----:B------:R-:W-:-:S03]  /*2c70*/  IADD3 R3, R83, R3, RZ ;  /* 0x0000000353037210 */ /* 0x000fc60007ffe0ff */
        /* <DEDUP_REMOVED lines=22> */
[----:B------:R-:W-:Y:S01]  /*2de0*/  IADD3 R38, R16, 0x10, RZ ;  /* 0x0000001010267810 */ /* 0x000fe20007ffe0ff */
[----:B------:R-:W-:Y:S01]  /*2df0*/  IMAD.X R34, R3, 0x1, R21, P4 ;  /* 0x0000000103227824 */ /* 0x000fe200020e0615 */
[----:B0-----:R-:W-:Y:S01]  /*2e00*/  LEA R32, P4, R33, UR4, 0x1 ;  /* 0x0000000421207c11 */ /* 0x001fe2000f8808ff */
[----:B------:R-:W-:Y:S01]  /*2e10*/  IMAD.X R46, R4, 0x1, R26, P1 ;  /* 0x00000001042e7824 */ /* 0x000fe200008e061a */
[----:B------:R-:W-:Y:S02]  /*2e20*/  ISETP.GE.AND P1, PT, R16, R117, PT ;  /* 0x000000751000720c */ /* 0x000fe40003f26270 */
[----:B------:R-:W-:-:S02]  /*2e30*/  CS2R R126, SRZ ;  /* 0x00000000007e7805 */ /* 0x000fc4000001ff00 */
[----:B------:R-:W-:Y:S02]  /*2e40*/  LEA.HI.X R33, R33, UR5, R34, 0x1, P4 ;  /* 0x0000000521217c11 */ /* 0x000fe4000a0f0c22 */
[----:B------:R-:W-:Y:S02]  /*2e50*/  CS2R R86, SRZ ;  /* 0x0000000000567805 */ /* 0x000fe4000001ff00 */
[C---:B------:R-:W-:Y:S02]  /*2e60*/  LEA R34, P4, R35.reuse, UR6, 0x1 ;  /* 0x0000000623227c11 */ /* 0x040fe4000f8808ff */
[----:B------:R-:W-:Y:S02]  /*2e70*/  CS2R R128, SRZ ;  /* 0x0000000000807805 */ /* 0x000fe4000001ff00 */
[----:B------:R-:W-:Y:S01]  /*2e80*/  CS2R R120, SRZ ;  /* 0x0000000000787805 */ /* 0x000fe2000001ff00 */
[----:B------:R-:W-:Y:S01]  /*2e90*/  ULDC.64 UR8, c[0x0][0x208] ;  /* 0x0000820000087ab9 */ /* 0x000fe20000000a00 */
[----:B------:R-:W-:Y:S01]  /*2ea0*/  LEA.HI.X R35, R35, UR7, R46, 0x1, P4 ;  /* 0x0000000723237c11 */ /* 0x000fe2000a0f0c2e */
[----:B------:R-:W-:Y:S01]  /*2eb0*/  VIADD R46, R16, 0x30 ;  /* 0x00000030102e7836 */ /* 0x000fe20000000000 */
[-C--:B------:R-:W-:Y:S01]  /*2ec0*/  ISETP.GE.AND P4, PT, R38, R117.reuse, PT ;  /* 0x000000752600720c */ /* 0x080fe20003f86270 */
[----:B------:R-:W-:Y:S01]  /*2ed0*/  VIADD R38, R16, 0x20 ;  /* 0x0000002010267836 */ /* 0x000fe20000000000 */
[----:B------:R1:W5:Y:S04]  /*2ee0*/  @!P1 LDG.E.64 R126, desc[UR8][R32.64] ;  /* 0x00000008207e9981 */ /* 0x000368000c1e1b00 */
[----:B------:R1:W5:Y:S01]  /*2ef0*/  @!P1 LDG.E.64 R128, desc[UR8][R34.64] ;  /* 0x0000000822809981 */ /* 0x000362000c1e1b00 */
[----:B------:R-:W-:-:S06]  /*2f00*/  ISETP.GE.AND P1, PT, R38, R117, PT ;  /* 0x000000752600720c */ /* 0x000fcc0003f26270 */
        /* <DEDUP_REMOVED lines=23> */
.L_x_1332:
[----:B------:R-:W-:Y:S05]  /*3080*/  BSYNC B1 ;  /* 0x0000000000017941 */ /* 0x000fea0003800000 */
.L_x_1331:
        /* <DEDUP_REMOVED lines=13> */
[----:B------:R-:W-:Y:S01]  /*3160*/  CS2R R64, SRZ ;  /* 0x0000000000407805 */ /* 0x000fe2000001ff00 */
[----:B------:R-:W-:Y:S01]  /*3170*/  IMAD.MOV.U32 R135, RZ, RZ, R67 ;  /* 0x000000ffff877224 */ /* 0x000fe200078e0043 */
[----:B------:R-:W-:Y:S06]  /*3180*/  @P4 BRA `(.L_x_1334) ;  /* 0x0000000000b84947 */ /* 0x000fec0003800000 */
[----:B------:R-:W-:Y:S01]  /*3190*/  IADD3 R82, P1, P5, R102, R82, R108 ;  /* 0x0000005266527210 */ /* 0x000fe20007d3e06c */
[----:B------:R-:W-:Y:S01]  /*31a0*/  ULDC.64 UR4, c[0x0][0x3c8] ;  /* 0x0000f20000047ab9 */ /* 0x000fe20000000a00 */
[----:B------:R-:W-:Y:S01]  /*31b0*/  ULDC.64 UR6, c[0x0][0x3e0] ;  /* 0x0000f80000067ab9 */ /* 0x000fe20000000a00 */
[----:B------:R-:W-:Y:S02]  /*31c0*/  CS2R R62, SRZ ;  /* 0x00000000003e7805 */ /* 0x000fe4000001ff00 */
[----:B-1----:R-:W-:Y:S02]  /*31d0*/  IADD3.X R33, R21, R3, R28, P1, P5 ;  /* 0x0000000315217210 */ /* 0x002fe40000fea41c */
[----:B------:R-:W-:Y:S02]  /*31e0*/  CS2R R64, SRZ ;  /* 0x0000000000407805 */ /* 0x000fe4000001ff00 */
[----:B------:R-:W-:Y:S01]  /*31f0*/  IADD3 R80, P1, P5, R96, R80, R29 ;  /* 0x0000005060507210 */ /* 0x000fe20007d3e01d */
[----:B------:R-:W-:-:S03]  /*3200*/  ULDC.64 UR8, c[0x0][0x208] ;  /* 0x0000820000087ab9 */ /* 0x000fc60000000a00 */
[----:B------:R-:W-:Y:S01]  /*3210*/  IADD3.X R3, R26, R4, R30, P1, P5 ;  /* 0x000000041a037210 */ /* 0x000fe20000fea41e */
[----:B------:R-:W-:Y:S01]  /*3220*/  VIADD R4, R16, 0x10 ;  /* 0x0000001010047836 */ /* 0x000fe20000000000 */
[----:B0-----:R-:W-:-:S04]  /*3230*/  LEA R32, P1, R82, UR4, 0x1 ;  /* 0x0000000452207c11 */ /* 0x001fc8000f8208ff */
[----:B------:R-:W-:Y:S02]  /*3240*/  LEA.HI.X R33, R82, UR5, R33, 0x1, P1 ;  /* 0x0000000552217c11 */ /* 0x000fe400088f0c21 */
[----:B------:R-:W-:-:S04]  /*3250*/  LEA R34, P1, R80, UR6, 0x1 ;  /* 0x0000000650227c11 */ /* 0x000fc8000f8208ff */
[----:B------:R-:W-:Y:S02]  /*3260*/  LEA.HI.X R35, R80, UR7, R3, 0x1, P1 ;  /* 0x0000000750237c11 */ /* 0x000fe400088f0c03 */
        /* <DEDUP_REMOVED lines=32> */
.L_x_1334:
[----:B------:R-:W-:Y:S05]  /*3470*/  BSYNC B1 ;  /* 0x0000000000017941 */ /* 0x000fea0003800000 */
.L_x_1333:
[----:B------:R-:W-:Y:S01]  /*3480*/  IMAD.MOV.U32 R4, RZ, RZ, R71 ;  /* 0x000000ffff047224 */ /* 0x000fe200078e0047 */
[----:B------:R-:W-:Y:S01]  /*3490*/  MOV R3, R70 ;  /* 0x0000004600037202 */ /* 0x000fe20000000f00 */
[----:B012---:R-:W-:Y:S01]  /*34a0*/  IMAD.MOV.U32 R32, RZ, RZ, R74 ;  /* 0x000000ffff207224 */ /* 0x007fe200078e004a */
[----:B------:R-:W-:Y:S01]  /*34b0*/  PRMT R155, R135, 0x5410, R134 ;  /* 0x00005410879b7816 */ /* 0x000fe20000000086 */
[----:B------:R-:W-:Y:S01]  /*34c0*/  IMAD.MOV.U32 R33, RZ, RZ, R86 ;  /* 0x000000ffff217224 */ /* 0x000fe200078e0056 */
[----:B------:R-:W-:Y:S01]  /*34d0*/  PRMT R157, R3, 0x5410, R4 ;  /* 0x00005410039d7816 */ /* 0x000fe20000000004 */
[----:B------:R-:W-:Y:S01]  /*34e0*/  IMAD.MOV.U32 R3, RZ, RZ, R75 ;  /* 0x000000ffff037224 */ /* 0x000fe200078e004b */
[----:B------:R-:W-:Y:S01]  /*34f0*/  PRMT R202, R32, 0x7610, R202 ;  /* 0x0000761020ca7816 */ /* 0x000fe200000000ca */
[----:B------:R-:W-:Y:S01]  /*3500*/  IMAD.MOV.U32 R32, RZ, RZ, R79 ;  /* 0x000000ffff207224 */ /* 0x000fe200078e004f */
[----:B------:R-:W-:Y:S01]  /*3510*/  MOV R4, R78 ;  /* 0x0000004e00047202 */ /* 0x000fe20000000f00 */
[----:B------:R-:W-:Y:S01]  /*3520*/  ULOP3.LUT UR4, UR60, 0x1, URZ, 0xfc, !UPT ;  /* 0x000000013c047892 */ /* 0x000fe2000f8efc3f */
[----:B------:R-:W-:Y:S01]  /*3530*/  PRMT R202, R202, 0x5410, R3 ;  /* 0x00005410caca7816 */ /* 0x000fe20000000003 */
[----:B------:R-:W-:Y:S01]  /*3540*/  IMAD.MOV.U32 R3, RZ, RZ, R87 ;  /* 0x000000ffff037224 */ /* 0x000fe200078e0057 */
[----:B------:R-:W-:Y:S01]  /*3550*/  PRMT R204, R4, 0x5410, R32 ;  /* 0x0000541004cc7816 */ /* 0x000fe20000000020 */
[----:B------:R-:W-:Y:S01]  /*3560*/  IMAD.MOV.U32 R32, RZ, RZ, R127 ;  /* 0x000000ffff207224 */ /* 0x000fe200078e007f */
[----:B------:R-:W-:Y:S01]  /*3570*/  PRMT R206, R33, 0x7610, R206 ;  /* 0x0000761021ce7816 */ /* 0x000fe200000000ce */
[----:B------:R-:W-:Y:S01]  /*3580*/  IMAD.MOV.U32 R33, RZ, RZ, R68 ;  /* 0x000000ffff217224 */ /* 0x000fe200078e0044 */
[----:B------:R-:W-:Y:S01]  /*3590*/  MOV R4, R126 ;  /* 0x0000007e00047202 */ /* 0x000fe20000000f00 */
[----:B------:R-:W-:Y:S01]  /*35a0*/  UISETP.NE.AND UP0, UPT, UR4, 0x3, UPT ;  /* 0x000000030400788c */ /* 0x000fe2000bf05270 */
[----:B------:R-:W-:Y:S01]  /*35b0*/  PRMT R206, R206, 0x5410, R3 ;  /* 0x00005410cece7816 */ /* 0x000fe20000000003 */
[----:B------:R-:W-:Y:S01]  /*35c0*/  IMAD.MOV.U32 R3, RZ, RZ, R69 ;  /* 0x000000ffff037224 */ /* 0x000fe200078e0045 */
[----:B------:R-:W-:Y:S01]  /*35d0*/  PRMT R203, R4, 0x5410, R32 ;  /* 0x0000541004cb7816 */ /* 0x000fe20000000020 */
[----:B------:R-:W-:Y:S01]  /*35e0*/  IMAD.MOV.U32 R32, RZ, RZ, R73 ;  /* 0x000000ffff207224 */ /* 0x000fe200078e0049 */
[----:B------:R-:W-:Y:S01]  /*35f0*/  PRMT R156, R33, 0x7610, R156 ;  /* 0x00007610219c7816 */ /* 0x000fe2000000009c */
[----:B------:R-:W-:Y:S01]  /*3600*/  IMAD.MOV.U32 R33, RZ, RZ, R76 ;  /* 0x000000ffff217224 */ /* 0x000fe200078e004c */
[----:B------:R-:W-:-:S02]  /*3610*/  MOV R4, R72 ;  /* 0x0000004800047202 */ /* 0x000fc40000000f00 */
[----:B------:R-:W-:Y:S01]  /*3620*/  PRMT R156, R156, 0x5410, R3 ;  /* 0x000054109c9c7816 */ /* 0x000fe20000000003 */
[----:B------:R-:W-:Y:S01]  /*3630*/  IMAD.MOV.U32 R3, RZ, RZ, R77 ;  /* 0x000000ffff037224 */ /* 0x000fe200078e004d */
[----:B------:R-:W-:Y:S01]  /*3640*/  PRMT R158, R4, 0x5410, R32 ;  /* 0x00005410049e7816 */ /* 0x000fe20000000020 */
[----:B------:R-:W-:Y:S01]  /*3650*/  IMAD.MOV.U32 R32, RZ, RZ, R85 ;  /* 0x000000ffff207224 */ /* 0x000fe200078e0055 */
[----:B------:R-:W-:Y:S01]  /*3660*/  PRMT R207, R33, 0x7610, R207 ;  /* 0x0000761021cf7816 */ /* 0x000fe200000000cf */
[----:B------:R-:W-:Y:S01]  /*3670*/  IMAD.MOV.U32 R33, RZ, RZ, R120 ;  /* 0x000000ffff217224 */ /* 0x000fe200078e0078 */
[----:B------:R-:W-:Y:S02]  /*3680*/  MOV R4, R84 ;  /* 0x0000005400047202 */ /* 0x000fe40000000f00 */
[----:B------:R-:W-:Y:S01]  /*3690*/  PRMT R207, R207, 0x5410, R3 ;  /* 0x00005410cfcf7816 */ /* 0x000fe20000000003 */
[----:B------:R-:W-:Y:S01]  /*36a0*/  IMAD.MOV.U32 R3, RZ, RZ, R121 ;  /* 0x000000ffff037224 */ /* 0x000fe200078e0079 */
[----:B------:R-:W-:Y:S01]  /*36b0*/  PRMT R208, R4, 0x5410, R32 ;  /* 0x0000541004d07816 */ /* 0x000fe20000000020 */
[----:B------:R-:W-:Y:S01]  /*36c0*/  IMAD.MOV.U32 R32, RZ, RZ, R129 ;  /* 0x000000ffff207224 */ /* 0x000fe200078e0081 */
[----:B------:R-:W-:Y:S01]  /*36d0*/  PRMT R209, R33, 0x7610, R209 ;  /* 0x0000761021d17816 */ /* 0x000fe200000000d1 */
[----:B-----5:R-:W-:Y:S01]  /*36e0*/  IMAD.MOV.U32 R33, RZ, RZ, R36 ;  /* 0x000000ffff217224 */ /* 0x020fe200078e0024 */
        /* <DEDUP_REMOVED lines=29> */
[----:B------:R-:W-:Y:S02]  /*38c0*/  PLOP3.LUT P1, PT, PT, PT, UP0, 0x80, 0x0 ;  /* 0x000000000000781c */ /* 0x000fe40003f2f008 */
        /* <DEDUP_REMOVED lines=12> */
[----:B------:R-:W-:Y:S02]  /*3990*/  PRMT R141, R33, 0x5410, R32 ;  /* 0x00005410218d7816 */ /* 0x000fe40000000020 */
[----:B------:R-:W-:Y:S01]  /*39a0*/  PRMT R152, R4, 0x5410, R3 ;  /* 0x0000541004987816 */ /* 0x000fe20000000003 */
[----:B------:R-:W-:Y:S06]  /*39b0*/  @!P1 BRA `(.L_x_1335) ;  /* 0x0000000000049947 */ /* 0x000fec0003800000 */
[----:B------:R-:W-:Y:S01]  /*39c0*/  BPT.TRAP 0x1 ;  /* 0x000000040000795c */ /* 0x000fe20000300000 */
.L_x_1335:
[----:B------:R-:W-:Y:S01]  /*39d0*/  IMAD R4, R19, 0x8, R18 ;  /* 0x0000000813047824 */ /* 0x000fe200078e0212 */
[----:B------:R-:W-:Y:S01]  /*39e0*/  SHF.L.U32 R3, R167, 0x1f, RZ ;  /* 0x0000001fa7037819 */ /* 0x000fe200000006ff */
[----:B------:R-:W-:Y:S03]  /*39f0*/  BSSY B1, `(.L_x_1336) ;  /* 0x0000003000017945 */ /* 0x000fe60003800000 */
[----:B------:R-:W0:Y:S02]  /*3a00*/  SYNCS.PHASECHK.TRANS64.TRYWAIT P5, [R4+URZ+0x2a890], R3 ;  /* 0x02a89003040075a7 */ /* 0x000e2400080a017f */
[----:B0-----:R-:W-:Y:S05]  /*3a10*/  @!P5 BRA `(.L_x_1337) ;  /* 0x000002400080d947 */ /* 0x001fea0003800000 */
.L_x_1730:
[----:B------:R-:W-:Y:S05]  /*3a20*/  BSYNC B1 ;  /* 0x0000000000017941 */ /* 0x000fea0003800000 */
.L_x_1336:
        /* <DEDUP_REMOVED lines=50> */
.L_x_1343:
[----:B------:R-:W-:Y:S05]  /*3d50*/  BSYNC B3 ;  /* 0x0000000000037941 */ /* 0x000fea0003800000 */
.L_x_1342:
[----:B------:R-:W-:Y:S02]  /*3d60*/  ULDC.64 UR4, c[0x0][0x208] ;  /* 0x0000820000047ab9 */ /* 0x000fe40000000a00 */
[----:B--2---:R1:W-:Y:S03]  /*3d70*/  STG.E.128 desc[UR4][R44.64], R32 ;  /* 0x000000202c007986 */ /* 0x0043e6000c101d04 */
.L_x_1341:
[----:B------:R-:W-:Y:S05]  /*3d80*/  BSYNC B2 ;  /* 0x0000000000027941 */ /* 0x000fea0003800000 */
.L_x_1340:
        /* <DEDUP_REMOVED lines=24> */
[----:B------:R-:W-:Y:S02]  /*3f10*/  HADD2.F32 R159, -RZ, R206.H1_H1 ;  /* 0x300000ceff9f7230 */ /* 0x000fe40000004100 */
[-C--:B------:R-:W-:Y:S01]  /*3f20*/  FFMA.FTZ R168, R33, R86.reuse, -R168 ;  /* 0x0000005621a87223 */ /* 0x080fe200000108a8 */
[----:B------:R-:W-:Y:S01]  /*3f30*/  FFMA.FTZ R127, R127, R86, R120 ;  /* 0x000000567f7f7223 */ /* 0x000fe20000010078 */
[----:B------:R-:W-:Y:S01]  /*3f40*/  FFMA.FTZ R126, R126, R87, R121 ;  /* 0x000000577e7e7223 */ /* 0x000fe20000010079 */
[----:B------:R-:W-:-:S02]  /*3f50*/  HADD2.F32 R86, -RZ, R32.H1_H1 ;  /* 0x30000020ff567230 */ /* 0x000fc40000004100 */
[----:B------:R-:W-:Y:S01]  /*3f60*/  FFMA.FTZ R35, R128, R87, -R35 ;  /* 0x0000005780237223 */ /* 0x000fe20000010823 */
[--C-:B------:R-:W-:Y:S02]  /*3f70*/  HADD2.F32 R121, -RZ, R209.reuse.H0_H0 ;  /* 0x200000d1ff797230 */ /* 0x100fe40000004100 */
        /* <DEDUP_REMOVED lines=9> */
[----:B------:R-:W-:Y:S02]  /*4010*/  FMUL.FTZ R33, R34, R33 ;  /* 0x0000002122217220 */ /* 0x000fe40000410000 */
[-C--:B------:R-:W-:Y:S01]  /*4020*/  FFMA.FTZ R129, R32, R87.reuse, -R129 ;  /* 0x0000005720817223 */ /* 0x080fe20000010881 */
[----:B------:R-:W-:Y:S01]  /*4030*/  FFMA.FTZ R86, R86, R87, R171 ;  /* 0x0000005756567223 */ /* 0x000fe200000100ab */
[-C--:B------:R-:W-:Y:S01]  /*4040*/  FFMA.FTZ R121, R34, R159.reuse, -R121 ;  /* 0x0000009f22797223 */ /* 0x080fe20000010879 */
[----:B------:R-:W-:Y:S01]  /*4050*/  FFMA.FTZ R120, R120, R159, R33 ;  /* 0x0000009f78787223 */ /* 0x000fe20000010021 */
[----:B------:R-:W-:Y:S02]  /*4060*/  F2FP.F16.F32.PACK_AB R33, R127, R168 ;  /* 0x000000a87f21723e */ /* 0x000fe400000000ff */
[----:B------:R-:W-:Y:S02]  /*4070*/  F2FP.F16.F32.PACK_AB R32, R86, R129 ;  /* 0x000000815620723e */ /* 0x000fe400000000ff */
[----:B------:R-:W-:-:S07]  /*4080*/  F2FP.F16.F32.PACK_AB R34, R120, R121 ;  /* 0x000000797822723e */ /* 0x000fce00000000ff */
.L_x_1347:
[----:B------:R-:W-:Y:S05]  /*4090*/  BSYNC B3 ;  /* 0x0000000000037941 */ /* 0x000fea0003800000 */
.L_x_1346:
[----:B------:R-:W-:Y:S02]  /*40a0*/  ULDC.64 UR4, c[0x0][0x208] ;  /* 0x0000820000047ab9 */ /* 0x000fe40000000a00 */
[----:B--2---:R2:W-:Y:S03]  /*40b0*/  STG.E.128 desc[UR4][R44.64+0x40], R32 ;  /* 0x000040202c007986 */ /* 0x0045e6000c101d04 */
.L_x_1345:
[----:B------:R-:W-:Y:S05]  /*40c0*/  BSYNC B2 ;  /* 0x0000000000027941 */ /* 0x000fea0003800000 */
.L_x_1344:
        /* <DEDUP_REMOVED lines=8> */
[--C-:B------:R-:W-:Y:S01]  /*4150*/  SHF.R.U64 R86, R78, 0x10, R79.reuse ;  /* 0x000000104e567819 */ /* 0x100fe2000000124f */
[----:B------:R-:W-:Y:S01]  /*4160*/  HADD2.F32 R121, -RZ, R208.H1_H1 ;  /* 0x300000d0ff797230 */ /* 0x000fe20000004100 */
[----:B------:R-:W-:Y:S01]  /*4170*/  SHF.R.U32.HI R78, RZ, 0x10, R79 ;  /* 0x00000010ff4e7819 */ /* 0x000fe2000001164f */
[----:B--2---:R-:W-:Y:S01]  /*4180*/  IMAD.MOV.U32 R79, RZ, RZ, R35 ;  /* 0x000000ffff4f7224 */ /* 0x004fe200078e0023 */
[--C-:B------:R-:W-:Y:S01]  /*4190*/  SHF.R.U64 R87, R84, 0x10, R85.reuse ;  /* 0x0000001054577819 */ /* 0x100fe20000001255 */
[--C-:B------:R-:W-:Y:S01]  /*41a0*/  HADD2.F32 R35, -RZ, R33.reuse.H1_H1 ;  /* 0x30000021ff237230 */ /* 0x100fe20000004100 */
[----:B------:R-:W-:Y:S01]  /*41b0*/  SHF.R.U32.HI R120, RZ, 0x10, R85 ;  /* 0x00000010ff787819 */ /* 0x000fe20000011655 */
[----:B------:R-:W-:Y:S02]  /*41c0*/  HADD2.F32 R85, -RZ, R33.H0_H0 ;  /* 0x20000021ff557230 */ /* 0x000fe40000004100 */
[----:B------:R-:W-:Y:S02]  /*41d0*/  HADD2.F32 R126, -RZ, R87.H0_H0 ;  /* 0x20000057ff7e7230 */ /* 0x000fe40000004100 */
[----:B------:R-:W-:-:S02]  /*41e0*/  HADD2.F32 R120, -RZ, R120.H0_H0 ;  /* 0x20000078ff787230 */ /* 0x000fc40000004100 */
[--C-:B------:R-:W-:Y:S02]  /*41f0*/  HADD2.F32 R33, -RZ, R79.reuse.H1_H1 ;  /* 0x3000004fff217230 */ /* 0x100fe40000004100 */
[-C--:B------:R-:W-:Y:S01]  /*4200*/  FMUL.FTZ R128, R85, R126.reuse ;  /* 0x0000007e55807220 */ /* 0x080fe20000410000 */
[----:B------:R-:W-:Y:S02]  /*4210*/  HADD2.F32 R79, -RZ, R79.H0_H0 ;  /* 0x2000004fff4f7230 */ /* 0x000fe40000004100 */
[----:B------:R-:W-:Y:S02]  /*4220*/  HADD2.F32 R84, -RZ, R86.H0_H0 ;  /* 0x20000056ff547230 */ /* 0x000fe40000004100 */
[----:B------:R-:W-:Y:S02]  /*4230*/  HADD2.F32 R86, -RZ, R78.H0_H0 ;  /* 0x2000004eff567230 */ /* 0x000fe40000004100 */
[----:B------:R-:W-:Y:S01]  /*4240*/  FMUL.FTZ R78, R35, R126 ;  /* 0x0000007e234e7220 */ /* 0x000fe20000410000 */
[-C--:B------:R-:W-:Y:S01]  /*4250*/  FMUL.FTZ R126, R33, R120.reuse ;  /* 0x00000078217e7220 */ /* 0x080fe20000410000 */
[----:B------:R-:W-:Y:S01]  /*4260*/  FMUL.FTZ R120, R79, R120 ;  /* 0x000000784f787220 */ /* 0x000fe20000410000 */
[-C--:B------:R-:W-:Y:S01]  /*4270*/  FFMA.FTZ R35, R35, R84.reuse, R128 ;  /* 0x0000005423237223 */ /* 0x080fe20000010080 */
[----:B------:R-:W-:Y:S01]  /*4280*/  FFMA.FTZ R78, R85, R84, -R78 ;  /* 0x00000054554e7223 */ /* 0x000fe2000001084e */
[-C--:B------:R-:W-:Y:S01]  /*4290*/  FFMA.FTZ R79, R79, R86.reuse, -R126 ;  /* 0x000000564f4f7223 */ /* 0x080fe2000001087e */
[----:B------:R-:W-:Y:S01]  /*42a0*/  FFMA.FTZ R86, R33, R86, R120 ;  /* 0x0000005621567223 */ /* 0x000fe20000010078 */
[----:B------:R-:W-:-:S02]  /*42b0*/  HADD2.F32 R87, -RZ, R208.H0_H0 ;  /* 0x200000d0ff577230 */ /* 0x000fc40000004100 */
[--C-:B------:R-:W-:Y:S02]  /*42c0*/  HADD2.F32 R84, -RZ, R32.reuse.H1_H1 ;  /* 0x30000020ff547230 */ /* 0x100fe40000004100 */
[----:B------:R-:W-:Y:S02]  /*42d0*/  HADD2.F32 R120, -RZ, R32.H0_H0 ;  /* 0x20000020ff787230 */ /* 0x000fe40000004100 */
[----:B------:R-:W-:Y:S02]  /*42e0*/  HADD2.F32 R32, -RZ, R34.H1_H1 ;  /* 0x30000022ff207230 */ /* 0x000fe40000004100 */
[-C--:B------:R-:W-:Y:S01]  /*42f0*/  FMUL.FTZ R127, R84, R87.reuse ;  /* 0x00000057547f7220 */ /* 0x080fe20000410000 */
[----:B------:R-:W-:Y:S02]  /*4300*/  HADD2.F32 R33, -RZ, R204.H0_H0 ;  /* 0x200000ccff217230 */ /* 0x000fe40000004100 */
[----:B------:R-:W-:Y:S01]  /*4310*/  FMUL.FTZ R87, R120, R87 ;  /* 0x0000005778577220 */ /* 0x000fe20000410000 */
[----:B------:R-:W-:-:S02]  /*4320*/  HADD2.F32 R34, -RZ, R34.H0_H0 ;  /* 0x20000022ff227230 */ /* 0x000fc40000004100 */
[----:B------:R-:W-:Y:S01]  /*4330*/  FMUL.FTZ R129, R32, R121 ;  /* 0x0000007920817220 */ /* 0x000fe20000410000 */
[----:B------:R-:W-:Y:S02]  /*4340*/  HADD2.F32 R85, -RZ, R204.H1_H1 ;  /* 0x300000ccff557230 */ /* 0x000fe40000004100 */
[-C--:B------:R-:W-:Y:S01]  /*4350*/  FFMA.FTZ R127, R120, R33.reuse, -R127 ;  /* 0x00000021787f7223 */ /* 0x080fe2000001087f */
[----:B------:R-:W-:Y:S01]  /*4360*/  FFMA.FTZ R84, R84, R33, R87 ;  /* 0x0000002154547223 */ /* 0x000fe20000010057 */
[C---:B------:R-:W-:Y:S01]  /*4370*/  FMUL.FTZ R121, R34.reuse, R121 ;  /* 0x0000007922797220 */ /* 0x040fe20000410000 */
[----:B------:R-:W-:Y:S01]  /*4380*/  F2FP.F16.F32.PACK_AB R33, R35, R78 ;  /* 0x0000004e2321723e */ /* 0x000fe200000000ff */
[----:B------:R-:W-:Y:S01]  /*4390*/  FFMA.FTZ R129, R34, R85, -R129 ;  /* 0x0000005522817223 */ /* 0x000fe20000010881 */
[----:B------:R-:W-:Y:S01]  /*43a0*/  F2FP.F16.F32.PACK_AB R35, R86, R79 ;  /* 0x0000004f5623723e */ /* 0x000fe200000000ff */
[----:B------:R-:W-:Y:S01]  /*43b0*/  FFMA.FTZ R32, R32, R85, R121 ;  /* 0x0000005520207223 */ /* 0x000fe20000010079 */
[----:B------:R-:W-:-:S04]  /*43c0*/  F2FP.F16.F32.PACK_AB R84, R84, R127 ;  /* 0x0000007f5454723e */ /* 0x000fc800000000ff */
[----:B------:R-:W-:Y:S01]  /*43d0*/  F2FP.F16.F32.PACK_AB R34, R32, R129 ;  /* 0x000000812022723e */ /* 0x000fe200000000ff */
[----:B------:R-:W-:-:S07]  /*43e0*/  IMAD.MOV.U32 R32, RZ, RZ, R84 ;  /* 0x000000ffff207224 */ /* 0x000fce00078e0054 */
.L_x_1351:
[----:B------:R-:W-:Y:S05]  /*43f0*/  BSYNC B3 ;  /* 0x0000000000037941 */ /* 0x000fea0003800000 */
.L_x_1350:
[----:B------:R-:W-:Y:S02]  /*4400*/  ULDC.64 UR4, c[0x0][0x208] ;  /* 0x0000820000047ab9 */ /* 0x000fe40000000a00 */
[----:B--2---:R3:W-:Y:S03]  /*4410*/  STG.E.128 desc[UR4][R44.64+0x80], R32 ;  /* 0x000080202c007986 */ /* 0x0047e6000c101d04 */
.L_x_1349:
[----:B------:R-:W-:Y:S05]  /*4420*/  BSYNC B2 ;  /* 0x0000000000027941 */ /* 0x000fea0003800000 */
.L_x_1348:
[----:B------:R-:W-:Y:S01]  /*4430*/  ISETP.NE.AND P0, PT, R9, RZ, PT ;  /* 0x000000ff0900720c */ /* 0x000fe20003f05270 */
[----:B------:R-:W-:-:S12]  /*4440*/  BSSY B2, `(.L_x_1352) ;  /* 0x0000034000027945 */ /* 0x000fd80003800000 */
[----:B------:R-:W-:Y:S05]  /*4450*/  @!P0 BRA `(.L_x_1353) ;  /* 0x0000000000c88947 */ /* 0x000fea0003800000 */
[----:B-123--:R1:W2:Y:S01]  /*4460*/  LDS.128 R32, [R42+0x3000] ;  /* 0x003000002a207984 */ /* 0x00e2a20000000c00 */
[----:B------:R-:W-:Y:S01]  /*4470*/  IADD3 R78, R16, 0x30, RZ ;  /* 0x00000030104e7810 */ /* 0x000fe20007ffe0ff */
[----:B------:R-:W-:Y:S03]  /*4480*/  BSSY B3, `(.L_x_1354) ;  /* 0x000002d000037945 */ /* 0x000fe60003800000 */
[----:B------:R-:W-:-:S13]  /*4490*/  ISETP.GE.AND P0, PT, R78, R117, PT ;  /* 0x000000754e00720c */ /* 0x000fda0003f06270 */
[----:B-1----:R-:W-:Y:S05]  /*44a0*/  @P0 BRA `(.L_x_1355) ;  /* 0x0000000000a80947 */ /* 0x002fea0003800000 */
[----:B------:R-:W-:Y:S02]  /*44b0*/  SHF.R.U64 R79, R76, 0x10, R77 ;  /* 0x000000104c4f7819 */ /* 0x000fe4000000124d */
[--C-:B------:R-:W-:Y:S01]  /*44c0*/  SHF.R.U64 R85, R74, 0x10, R75.reuse ;  /* 0x000000104a557819 */ /* 0x100fe2000000124b */
[----:B--2---:R-:W-:Y:S01]  /*44d0*/  IMAD.MOV.U32 R74, RZ, RZ, R32 ;  /* 0x000000ffff4a7224 */ /* 0x004fe200078e0020 */
[----:B------:R-:W-:Y:S01]  /*44e0*/  SHF.R.U32.HI R78, RZ, 0x10, R75 ;  /* 0x00000010ff4e7819 */ /* 0x000fe2000001164b */
[----:B------:R-:W-:Y:S01]  /*44f0*/  IMAD.MOV.U32 R75, RZ, RZ, R35 ;  /* 0x000000ffff4b7224 */ /* 0x000fe200078e0023 */
[----:B------:R-:W-:Y:S01]  /*4500*/  SHF.R.U32.HI R84, RZ, 0x10, R77 ;  /* 0x00000010ff547819 */ /* 0x000fe2000001164d */
[----:B------:R-:W-:Y:S02]  /*4510*/  HADD2.F32 R79, -RZ, R79.H0_H0 ;  /* 0x2000004fff4f7230 */ /* 0x000fe40000004100 */
[--C-:B------:R-:W-:Y:S02]  /*4520*/  HADD2.F32 R35, -RZ, R33.reuse.H1_H1 ;  /* 0x30000021ff237230 */ /* 0x100fe40000004100 */
[----:B------:R-:W-:-:S02]  /*4530*/  HADD2.F32 R32, -RZ, R33.H0_H0 ;  /* 0x20000021ff207230 */ /* 0x000fc40000004100 */
[----:B------:R-:W-:Y:S02]  /*4540*/  HADD2.F32 R84, -RZ, R84.H0_H0 ;  /* 0x20000054ff547230 */ /* 0x000fe40000004100 */
[-C--:B------:R-:W-:Y:S01]  /*4550*/  FMUL.FTZ R33, R35, R79.reuse ;  /* 0x0000004f23217220 */ /* 0x080fe20000410000 */
[--C-:B------:R-:W-:Y:S02]  /*4560*/  HADD2.F32 R76, -RZ, R75.reuse.H1_H1 ;  /* 0x3000004bff4c7230 */ /* 0x100fe40000004100 */
[----:B------:R-:W-:Y:S01]  /*4570*/  FMUL.FTZ R86, R32, R79 ;  /* 0x0000004f20567220 */ /* 0x000fe20000410000 */
[----:B------:R-:W-:Y:S02]  /*4580*/  HADD2.F32 R75, -RZ, R75.H0_H0 ;  /* 0x2000004bff4b7230 */ /* 0x000fe40000004100 */
[----:B------:R-:W-:Y:S02]  /*4590*/  HADD2.F32 R77, -RZ, R85.H0_H0 ;  /* 0x20000055ff4d7230 */ /* 0x000fe40000004100 */
[----:B------:R-:W-:Y:S01]  /*45a0*/  FMUL.FTZ R120, R76, R84 ;  /* 0x000000544c787220 */ /* 0x000fe20000410000 */
[----:B------:R-:W-:-:S02]  /*45b0*/  HADD2.F32 R78, -RZ, R78.H0_H0 ;  /* 0x2000004eff4e7230 */ /* 0x000fc40000004100 */
[----:B------:R-:W-:Y:S01]  /*45c0*/  FMUL.FTZ R79, R75, R84 ;  /* 0x000000544b4f7220 */ /* 0x000fe20000410000 */
[-C--:B------:R-:W-:Y:S01]  /*45d0*/  FFMA.FTZ R32, R32, R77.reuse, -R33 ;  /* 0x0000004d20207223 */ /* 0x080fe20000010821 */
[----:B------:R-:W-:Y:S01]  /*45e0*/  FFMA.FTZ R33, R35, R77, R86 ;  /* 0x0000004d23217223 */ /* 0x000fe20000010056 */
[-C--:B------:R-:W-:Y:S01]  /*45f0*/  FFMA.FTZ R35, R75, R78.reuse, -R120 ;  /* 0x0000004e4b237223 */ /* 0x080fe20000010878 */
[----:B------:R-:W-:Y:S01]  /*4600*/  FFMA.FTZ R76, R76, R78, R79 ;  /* 0x0000004e4c4c7223 */ /* 0x000fe2000001004f */
[--C-:B------:R-:W-:Y:S02]  /*4610*/  HADD2.F32 R75, -RZ, R74.reuse.H1_H1 ;  /* 0x3000004aff4b7230 */ /* 0x100fe40000004100 */
[----:B------:R-:W-:Y:S01]  /*4620*/  HADD2.F32 R79, -RZ, R207.H0_H0 ;  /* 0x200000cfff4f7230 */ /* 0x000fe20000004100 */
[----:B------:R-:W-:Y:S01]  /*4630*/  F2FP.F16.F32.PACK_AB R33, R33, R32 ;  /* 0x000000202121723e */ /* 0x000fe200000000ff */
[----:B------:R-:W-:Y:S01]  /*4640*/  HADD2.F32 R74, -RZ, R74.H0_H0 ;  /* 0x2000004aff4a7230 */ /* 0x000fe20000004100 */
[----:B------:R-:W-:Y:S01]  /*4650*/  F2FP.F16.F32.PACK_AB R35, R76, R35 ;  /* 0x000000234c23723e */ /* 0x000fe200000000ff */
[----:B------:R-:W-:-:S02]  /*4660*/  HADD2.F32 R77, -RZ, R34.H1_H1 ;  /* 0x30000022ff4d7230 */ /* 0x000fc40000004100 */
[-C--:B------:R-:W-:Y:S01]  /*4670*/  FMUL.FTZ R85, R75, R79.reuse ;  /* 0x0000004f4b557220 */ /* 0x080fe20000410000 */
[----:B------:R-:W-:Y:S02]  /*4680*/  HADD2.F32 R207, -RZ, R207.H1_H1 ;  /* 0x300000cfffcf7230 */ /* 0x000fe40000004100 */
[----:B------:R-:W-:Y:S01]  /*4690*/  FMUL.FTZ R84, R74, R79 ;  /* 0x0000004f4a547220 */ /* 0x000fe20000410000 */
[----:B------:R-:W-:Y:S02]  /*46a0*/  HADD2.F32 R34, -RZ, R34.H0_H0 ;  /* 0x20000022ff227230 */ /* 0x000fe40000004100 */
        /* <DEDUP_REMOVED lines=9> */
[----:B------:R-:W-:-:S07]  /*4740*/  F2FP.F16.F32.PACK_AB R34, R86, R79 ;  /* 0x0000004f5622723e */ /* 0x000fce00000000ff */
.L_x_1355:
[----:B------:R-:W-:Y:S05]  /*4750*/  BSYNC B3 ;  /* 0x0000000000037941 */ /* 0x000fea0003800000 */
.L_x_1354:
[----:B------:R-:W-:Y:S02]  /*4760*/  ULDC.64 UR4, c[0x0][0x208] ;  /* 0x0000820000047ab9 */ /* 0x000fe40000000a00 */
[----:B--2---:R4:W-:Y:S03]  /*4770*/  STG.E.128 desc[UR4][R44.64+0xc0], R32 ;  /* 0x0000c0202c007986 */ /* 0x0049e6000c101d04 */
.L_x_1353:
[----:B------:R-:W-:Y:S05]  /*4780*/  BSYNC B2 ;  /* 0x0000000000027941 */ /* 0x000fea0003800000 */
.L_x_1352:
        /* <DEDUP_REMOVED lines=16> */
[----:B------:R-:W-:-:S02]  /*4890*/  HADD2.F32 R76, -RZ, R76.H0_H0 ;  /* 0x2000004cff4c7230 */ /* 0x000fc40000004100 */
[----:B------:R-:W-:Y:S02]  /*48a0*/  HADD2.F32 R34, -RZ, R33.H1_H1 ;  /* 0x30000021ff227230 */ /* 0x000fe40000004100 */
[--C-:B------:R-:W-:Y:S02]  /*48b0*/  HADD2.F32 R71, -RZ, R35.reuse.H1_H1 ;  /* 0x30000023ff477230 */ /* 0x100fe40000004100 */
[----:B------:R-:W-:Y:S02]  /*48c0*/  HADD2.F32 R35, -RZ, R35.H0_H0 ;  /* 0x20000023ff237230 */ /* 0x000fe40000004100 */
[----:B------:R-:W-:Y:S01]  /*48d0*/  FMUL.FTZ R78, R34, R73 ;  /* 0x00000049224e7220 */ /* 0x000fe20000410000 */
[----:B------:R-:W-:Y:S02]  /*48e0*/  HADD2.F32 R33, -RZ, R33.H0_H0 ;  /* 0x20000021ff217230 */ /* 0x000fe40000004100 */
[-C--:B------:R-:W-:Y:S01]  /*48f0*/  FMUL.FTZ R84, R71, R76.reuse ;  /* 0x0000004c47547220 */ /* 0x080fe20000410000 */
[----:B------:R-:W-:-:S02]  /*4900*/  FMUL.FTZ R76, R35, R76 ;  /* 0x0000004c234c7220 */ /* 0x000fc40000410000 */
[C---:B------:R-:W-:Y:S01]  /*4910*/  FMUL.FTZ R73, R33.reuse, R73 ;  /* 0x0000004921497220 */ /* 0x040fe20000410000 */
[----:B------:R-:W-:Y:S01]  /*4920*/  FFMA.FTZ R78, R33, R72, -R78 ;  /* 0x00000048214e7223 */ /* 0x000fe2000001084e */
[----:B------:R-:W-:Y:S01]  /*4930*/  FFMA.FTZ R79, R71, R74, R76 ;  /* 0x0000004a474f7223 */ /* 0x000fe2000001004c */
[----:B------:R-:W-:Y:S02]  /*4940*/  HADD2.F32 R33, -RZ, R32.H1_H1 ;  /* 0x30000020ff217230 */ /* 0x000fe40000004100 */
[----:B------:R-:W-:Y:S01]  /*4950*/  FFMA.FTZ R77, R34, R72, R73 ;  /* 0x00000048224d7223 */ /* 0x000fe20000010049 */
[----:B------:R-:W-:Y:S02]  /*4960*/  HADD2.F32 R71, -RZ, R158.H0_H0 ;  /* 0x2000009eff477230 */ /* 0x000fe40000004100 */
[----:B------:R-:W-:Y:S01]  /*4970*/  FFMA.FTZ R84, R35, R74, -R84 ;  /* 0x0000004a23547223 */ /* 0x000fe20000010854 */
[----:B------:R-:W-:Y:S02]  /*4980*/  HADD2.F32 R32, -RZ, R32.H0_H0 ;  /* 0x20000020ff207230 */ /* 0x000fe40000004100 */
[----:B------:R-:W-:-:S02]  /*4990*/  HADD2.F32 R73, -RZ, R158.H1_H1 ;  /* 0x3000009eff497230 */ /* 0x000fc40000004100 */
[CC--:B------:R-:W-:Y:S01]  /*49a0*/  FMUL.FTZ R75, R33.reuse, R71.reuse ;  /* 0x00000047214b7220 */ /* 0x0c0fe20000410000 */
[--C-:B------:R-:W-:Y:S02]  /*49b0*/  HADD2.F32 R34, -RZ, R70.reuse.H1_H1 ;  /* 0x30000046ff227230 */ /* 0x100fe40000004100 */
        /* <DEDUP_REMOVED lines=14> */
.L_x_1359:
[----:B------:R-:W-:Y:S05]  /*4aa0*/  BSYNC B3 ;  /* 0x0000000000037941 */ /* 0x000fea0003800000 */
.L_x_1358:
[----:B------:R-:W-:Y:S02]  /*4ab0*/  ULDC.64 UR4, c[0x0][0x208] ;  /* 0x0000820000047ab9 */ /* 0x000fe40000000a00 */
[----:B--2---:R1:W-:Y:S03]  /*4ac0*/  STG.E.128 desc[UR4][R44.64+0x100], R32 ;  /* 0x000100202c007986 */ /* 0x0043e6000c101d04 */
.L_x_1357:
[----:B------:R-:W-:Y:S05]  /*4ad0*/  BSYNC B2 ;  /* 0x0000000000027941 */ /* 0x000fea0003800000 */
.L_x_1356:
[----:B------:R-:W-:-:S13]  /*4ae0*/  ISETP.NE.AND P0, PT, R7, RZ, PT ;  /* 0x000000ff0700720c */ /* 0x000fda0003f05270 */
[----:B------:R-:W-:Y:S05]  /*4af0*/  @!P0 BRA `(.L_x_1339) ;  /* 0x0000000000c48947 */ /* 0x000fea0003800000 */
[----:B-1234-:R1:W2:Y:S01]  /*4b00*/  LDS.128 R32, [R42+0x6000] ;  /* 0x006000002a207984 */ /* 0x01e2a20000000c00 */
[----:B------:R-:W-:Y:S01]  /*4b10*/  VIADD R70, R16, 0x50 ;  /* 0x0000005010467836 */ /* 0x000fe20000000000 */
[----:B------:R-:W-:Y:S04]  /*4b20*/  BSSY B2, `(.L_x_1360) ;  /* 0x000002c000027945 */ /* 0x000fe80003800000 */
        /* <DEDUP_REMOVED lines=13> */
[-C--:B------:R-:W-:Y:S01]  /*4c00*/  FMUL.FTZ R74, R34, R69.reuse ;  /* 0x00000045224a7220 */ /* 0x080fe20000410000 */
[----:B------:R-:W-:Y:S02]  /*4c10*/  HADD2.F32 R35, -RZ, R35.H0_H0 ;  /* 0x20000023ff237230 */ /* 0x000fe40000004100 */
[----:B------:R-:W-:Y:S01]  /*4c20*/  FMUL.FTZ R69, R33, R69 ;  /* 0x0000004521457220 */ /* 0x000fe20000410000 */
[----:B------:R-:W-:Y:S02]  /*4c30*/  HADD2.F32 R70, -RZ, R70.H0_H0 ;  /* 0x20000046ff467230 */ /* 0x000fe40000004100 */
[----:B------:R-:W-:Y:S01]  /*4c40*/  FMUL.FTZ R76, R67, R72 ;  /* 0x00000048434c7220 */ /* 0x000fe20000410000 */
[----:B------:R-:W-:Y:S01]  /*4c50*/  FFMA.FTZ R74, R33, R68, -R74 ;  /* 0x00000044214a7223 */ /* 0x000fe2000001084a */
[----:B------:R-:W-:Y:S01]  /*4c60*/  FMUL.FTZ R72, R35, R72 ;  /* 0x0000004823487220 */ /* 0x000fe20000410000 */
[----:B------:R-:W-:-:S02]  /*4c70*/  HADD2.F32 R33, -RZ, R32.H1_H1 ;  /* 0x30000020ff217230 */ /* 0x000fc40000004100 */
[----:B------:R-:W-:Y:S01]  /*4c80*/  FFMA.FTZ R73, R34, R68, R69 ;  /* 0x0000004422497223 */ /* 0x000fe20000010045 */
[----:B------:R-:W-:Y:S02]  /*4c90*/  HADD2.F32 R32, -RZ, R32.H0_H0 ;  /* 0x20000020ff207230 */ /* 0x000fe40000004100 */
[-C--:B------:R-:W-:Y:S01]  /*4ca0*/  FFMA.FTZ R75, R67, R70.reuse, R72 ;  /* 0x00000046434b7223 */ /* 0x080fe20000010048 */
[--C-:B------:R-:W-:Y:S02]  /*4cb0*/  HADD2.F32 R67, -RZ, R156.reuse.H0_H0 ;  /* 0x2000009cff437230 */ /* 0x100fe40000004100 */
[----:B------:R-:W-:Y:S01]  /*4cc0*/  FFMA.FTZ R76, R35, R70, -R76 ;  /* 0x00000046234c7223 */ /* 0x000fe2000001084c */
[----:B------:R-:W-:Y:S02]  /*4cd0*/  HADD2.F32 R69, -RZ, R156.H1_H1 ;  /* 0x3000009cff457230 */ /* 0x000fe40000004100 */
[--C-:B------:R-:W-:Y:S02]  /*4ce0*/  HADD2.F32 R34, -RZ, R66.reuse.H1_H1 ;  /* 0x30000042ff227230 */ /* 0x100fe40000004100 */
[----:B------:R-:W-:Y:S01]  /*4cf0*/  FMUL.FTZ R71, R33, R67 ;  /* 0x0000004321477220 */ /* 0x000fe20000410000 */
[----:B------:R-:W-:-:S02]  /*4d00*/  HADD2.F32 R66, -RZ, R66.H0_H0 ;  /* 0x20000042ff427230 */ /* 0x000fc40000004100 */
[----:B------:R-:W-:Y:S01]  /*4d10*/  FMUL.FTZ R68, R32, R67 ;  /* 0x0000004320447220 */ /* 0x000fe20000410000 */
        /* <DEDUP_REMOVED lines=12> */
.L_x_1361:
[----:B------:R-:W-:Y:S05]  /*4de0*/  BSYNC B2 ;  /* 0x0000000000027941 */ /* 0x000fea0003800000 */
.L_x_1360:
[----:B------:R-:W-:Y:S02]  /*4df0*/  ULDC.64 UR4, c[0x0][0x208] ;  /* 0x0000820000047ab9 */ /* 0x000fe40000000a00 */
[----:B--2---:R1:W-:Y:S03]  /*4e00*/  STG.E.128 desc[UR4][R44.64+0x140], R32 ;  /* 0x000140202c007986 */ /* 0x0043e6000c101d04 */
.L_x_1339:
[----:B------:R-:W-:Y:S05]  /*4e10*/  BSYNC B1 ;  /* 0x0000000000017941 */ /* 0x000fea0003800000 */
.L_x_1338:
        /* <DEDUP_REMOVED lines=20> */
[----:B------:R-:W-:Y:S02]  /*4f60*/  HADD2.F32 R35, -RZ, R35.H0_H0 ;  /* 0x20000023ff237230 */ /* 0x000fe40000004100 */
[----:B------:R-:W-:Y:S01]  /*4f70*/  FMUL.FTZ R63, R33, R63 ;  /* 0x0000003f213f7220 */ /* 0x000fe20000410000 */
[----:B------:R-:W-:Y:S02]  /*4f80*/  HADD2.F32 R64, -RZ, R67.H0_H0 ;  /* 0x20000043ff407230 */ /* 0x000fe40000004100 */
[----:B------:R-:W-:Y:S01]  /*4f90*/  FMUL.FTZ R70, R45, R66 ;  /* 0x000000422d467220 */ /* 0x000fe20000410000 */
[-C--:B------:R-:W-:Y:S01]  /*4fa0*/  FFMA.FTZ R68, R33, R62.reuse, -R68 ;  /* 0x0000003e21447223 */ /* 0x080fe20000010844 */
[----:B------:R-:W-:Y:S01]  /*4fb0*/  FFMA.FTZ R67, R34, R62, R63 ;  /* 0x0000003e22437223 */ /* 0x000fe2000001003f */
[----:B------:R-:W-:Y:S01]  /*4fc0*/  FMUL.FTZ R66, R35, R66 ;  /* 0x0000004223427220 */ /* 0x000fe20000410000 */
[----:B------:R-:W-:-:S02]  /*4fd0*/  HADD2.F32 R62, -RZ, R152.H0_H0 ;  /* 0x20000098ff3e7230 */ /* 0x000fc40000004100 */
[-C--:B------:R-:W-:Y:S01]  /*4fe0*/  FFMA.FTZ R70, R35, R64.reuse, -R70 ;  /* 0x0000004023467223 */ /* 0x080fe20000010846 */
[----:B------:R-:W-:Y:S02]  /*4ff0*/  HADD2.F32 R63, -RZ, R152.H1_H1 ;  /* 0x30000098ff3f7230 */ /* 0x000fe40000004100 */
[----:B------:R-:W-:Y:S01]  /*5000*/  FFMA.FTZ R71, R45, R64, R66 ;  /* 0x000000402d477223 */ /* 0x000fe20000010042 */
[----:B------:R-:W-:Y:S02]  /*5010*/  HADD2.F32 R33, -RZ, R32.H1_H1 ;  /* 0x30000020ff217230 */ /* 0x000fe40000004100 */
        /* <DEDUP_REMOVED lines=17> */
.L_x_1366:
[----:B------:R-:W-:Y:S05]  /*5130*/  BSYNC B2 ;  /* 0x0000000000027941 */ /* 0x000fea0003800000 */
.L_x_1365:
[----:B------:R-:W-:Y:S02]  /*5140*/  ULDC.64 UR4, c[0x0][0x208] ;  /* 0x0000820000047ab9 */ /* 0x000fe40000000a00 */
[----:B--2---:R1:W-:Y:S03]  /*5150*/  STG.E.128 desc[UR4][R40.64], R32 ;  /* 0x0000002028007986 */ /* 0x0043e6000c101d04 */
.L_x_1364:
[----:B------:R-:W-:Y:S05]  /*5160*/  BSYNC B1 ;  /* 0x0000000000017941 */ /* 0x000fea0003800000 */
.L_x_1363:
        /* <DEDUP_REMOVED lines=49> */
.L_x_1370:
[----:B------:R-:W-:Y:S05]  /*5480*/  BSYNC B2 ;  /* 0x0000000000027941 */ /* 0x000fea0003800000 */
.L_x_1369:
[----:B------:R-:W-:Y:S02]  /*5490*/  ULDC.64 UR4, c[0x0][0x208] ;  /* 0x0000820000047ab9 */ /* 0x000fe40000000a00 */
[----:B--2---:R1:W-:Y:S03]  /*54a0*/  STG.E.128 desc[UR4][R40.64+0x40], R32 ;  /* 0x0000402028007986 */ /* 0x0043e6000c101d04 */
.L_x_1368:
[----:B------:R-:W-:Y:S05]  /*54b0*/  BSYNC B1 ;  /* 0x0000000000017941 */ /* 0x000fea0003800000 */
.L_x_1367:
        /* <DEDUP_REMOVED lines=49> */
.L_x_1374:
[----:B------:R-:W-:Y:S05]  /*57d0*/  BSYNC B2 ;  /* 0x0000000000027941 */ /* 0x000fea0003800000 */
.L_x_1373:
[----:B------:R-:W-:Y:S02]  /*57e0*/  ULDC.64 UR4, c[0x0][0x208] ;  /* 0x0000820000047ab9 */ /* 0x000fe40000000a00 */
[----:B--2---:R1:W-:Y:S03]  /*57f0*/  STG.E.128 desc[UR4][R40.64+0x80], R32 ;  /* 0x0000802028007986 */ /* 0x0043e6000c101d04 */
.L_x_1372:
[----:B------:R-:W-:Y:S05]  /*5800*/  BSYNC B1 ;  /* 0x0000000000017941 */ /* 0x000fea0003800000 */
.L_x_1371:
        /* <DEDUP_REMOVED lines=49> */
.L_x_1378:
[----:B------:R-:W-:Y:S05]  /*5b20*/  BSYNC B2 ;  /* 0x0000000000027941 */ /* 0x000fea0003800000 */
.L_x_1377:
[----:B------:R-:W-:Y:S02]  /*5b30*/  ULDC.64 UR4, c[0x0][0x208] ;  /* 0x0000820000047ab9 */ /* 0x000fe40000000a00 */
[----:B--2---:R1:W-:Y:S03]  /*5b40*/  STG.E.128 desc[UR4][R40.64+0xc0], R32 ;  /* 0x0000c02028007986 */ /* 0x0043e6000c101d04 */
.L_x_1376:
[----:B------:R-:W-:Y:S05]  /*5b50*/  BSYNC B1 ;  /* 0x0000000000017941 */ /* 0x000fea0003800000 */
.L_x_1375:
        /* <DEDUP_REMOVED lines=11> */
[----:B------:R-:W-:Y:S01]  /*5c10*/  HADD2.F32 R44, -RZ, R35.H1_H1 ;  /* 0x30000023ff2c7230 */ /* 0x000fe20000004100 */
[--C-:B------:R-:W-:Y:S01]  /*5c20*/  SHF.R.U64 R47, R48, 0x10, R49.reuse ;  /* 0x00000010302f7819 */ /* 0x100fe20000001231 */
[----:B------:R-:W-:Y:S01]  /*5c30*/  HADD2.F32 R34, -RZ, R33.H1_H1 ;  /* 0x30000021ff227230 */ /* 0x000fe20000004100 */
[----:B------:R-:W-:Y:S01]  /*5c40*/  SHF.R.U32.HI R48, RZ, 0x10, R49 ;  /* 0x00000010ff307819 */ /* 0x000fe20000011631 */
[----:B------:R-:W-:Y:S02]  /*5c50*/  HADD2.F32 R35, -RZ, R35.H0_H0 ;  /* 0x20000023ff237230 */ /* 0x000fe40000004100 */
[----:B------:R-:W-:Y:S02]  /*5c60*/  HADD2.F32 R47, -RZ, R47.H0_H0 ;  /* 0x2000002fff2f7230 */ /* 0x000fe40000004100 */
[----:B------:R-:W-:-:S02]  /*5c70*/  HADD2.F32 R48, -RZ, R48.H0_H0 ;  /* 0x20000030ff307230 */ /* 0x000fc40000004100 */
[----:B------:R-:W-:Y:S02]  /*5c80*/  HADD2.F32 R33, -RZ, R33.H0_H0 ;  /* 0x20000021ff217230 */ /* 0x000fe40000004100 */
[-C--:B------:R-:W-:Y:S01]  /*5c90*/  FMUL.FTZ R50, R34, R47.reuse ;  /* 0x0000002f22327220 */ /* 0x080fe20000410000 */
[----:B------:R-:W-:Y:S02]  /*5ca0*/  HADD2.F32 R46, -RZ, R46.H0_H0 ;  /* 0x2000002eff2e7230 */ /* 0x000fe40000004100 */
[-C--:B------:R-:W-:Y:S01]  /*5cb0*/  FMUL.FTZ R49, R35, R48.reuse ;  /* 0x0000003023317220 */ /* 0x080fe20000410000 */
[----:B------:R-:W-:Y:S02]  /*5cc0*/  HADD2.F32 R45, -RZ, R45.H0_H0 ;  /* 0x2000002dff2d7230 */ /* 0x000fe40000004100 */
[----:B------:R-:W-:Y:S01]  /*5cd0*/  FMUL.FTZ R47, R33, R47 ;  /* 0x0000002f212f7220 */ /* 0x000fe20000410000 */
[C---:B------:R-:W-:Y:S01]  /*5ce0*/  FMUL.FTZ R52, R44.reuse, R48 ;  /* 0x000000302c347220 */ /* 0x040fe20000410000 */
[----:B------:R-:W-:Y:S01]  /*5cf0*/  FFMA.FTZ R49, R44, R46, R49 ;  /* 0x0000002e2c317223 */ /* 0x000fe20000010031 */
[----:B------:R-:W-:-:S02]  /*5d00*/  HADD2.F32 R44, -RZ, R83.H0_H0 ;  /* 0x20000053ff2c7230 */ /* 0x000fc40000004100 */
[-C--:B------:R-:W-:Y:S01]  /*5d10*/  FFMA.FTZ R50, R33, R45.reuse, -R50 ;  /* 0x0000002d21327223 */ /* 0x080fe20000010832 */
        /* <DEDUP_REMOVED lines=21> */
.L_x_1382:
[----:B------:R-:W-:Y:S05]  /*5e70*/  BSYNC B2 ;  /* 0x0000000000027941 */ /* 0x000fea0003800000 */
.L_x_1381:
[----:B------:R-:W-:Y:S02]  /*5e80*/  ULDC.64 UR4, c[0x0][0x208] ;  /* 0x0000820000047ab9 */ /* 0x000fe40000000a00 */
[----:B--2---:R1:W-:Y:S03]  /*5e90*/  STG.E.128 desc[UR4][R40.64+0x100], R32 ;  /* 0x0001002028007986 */ /* 0x0043e6000c101d04 */
.L_x_1380:
[----:B------:R-:W-:Y:S05]  /*5ea0*/  BSYNC B1 ;  /* 0x0000000000017941 */ /* 0x000fea0003800000 */
.L_x_1379:
        /* <DEDUP_REMOVED lines=48> */
.L_x_1384:
[----:B------:R-:W-:Y:S05]  /*61b0*/  BSYNC B1 ;  /* 0x0000000000017941 */ /* 0x000fea0003800000 */
.L_x_1383:
[----:B------:R-:W-:Y:S02]  /*61c0*/  ULDC.64 UR4, c[0x0][0x208] ;  /* 0x0000820000047ab9 */ /* 0x000fe40000000a00 */
[----:B--2---:R1:W-:Y:S01]  /*61d0*/  STG.E.128 desc[UR4][R40.64+0x140], R32 ;  /* 0x0001402028007986 */ /* 0x0043e2000c101d04 */
[----:B------:R-:W-:Y:S05]  /*61e0*/  BRA `(.L_x_1362) ;  /* 0x0000003c00cc7947 */ /* 0x000fea0003800000 */
.L_x_1330:
[----:B------:R-:W-:Y:S01]  /*61f0*/  ISETP.GE.AND P4, PT, R162, R5, PT ;  /* 0x00000005a200720c */ /* 0x000fe20003f86270 */
[----:B------:R-:W-:Y:S01]  /*6200*/  BSSY B1, `(.L_x_1385) ;  /* 0x000002f000017945 */ /* 0x000fe20003800000 */
[----:B------:R-:W-:Y:S02]  /*6210*/  CS2R R58, SRZ ;  /* 0x00000000003a7805 */ /* 0x000fe4000001ff00 */
[----:B------:R-:W-:Y:S02]  /*6220*/  CS2R R34, SRZ ;  /* 0x0000000000227805 */ /* 0x000fe4000001ff00 */
[----:B0-----:R-:W-:Y:S02]  /*6230*/  CS2R R32, SRZ ;  /* 0x0000000000207805 */ /* 0x001fe4000001ff00 */
        /* <DEDUP_REMOVED lines=19> */
[----:B------:R-:W-:Y:S01]  /*6370*/  CS2R R52, SRZ ;  /* 0x0000000000347805 */ /* 0x000fe2000001ff00 */
[----:B------:R-:W-:Y:S01]  /*6380*/  ULDC.64 UR6, c[0x0][0x208] ;  /* 0x0000820000067ab9 */ /* 0x000fe20000000a00 */
[----:B------:R-:W-:Y:S01]  /*6390*/  LEA.HI.X R57, R33, UR5, R34, 0x1, P0 ;  /* 0x0000000521397c11 */ /* 0x000fe200080f0c22 */
[----:B------:R-:W-:Y:S01]  /*63a0*/  ULDC.64 UR4, c[0x0][0x3e0] ;  /* 0x0000f80000047ab9 */ /* 0x000fe20000000a00 */
[----:B------:R-:W-:Y:S01]  /*63b0*/  ISETP.GE.AND P0, PT, R22, R117, PT ;  /* 0x000000751600720c */ /* 0x000fe20003f06270 */
[----:B------:R-:W-:Y:S01]  /*63c0*/  IMAD.X R33, R4, 0x1, R25, P1 ;  /* 0x0000000104217824 */ /* 0x000fe200008e0619 */
[----:B------:R-:W-:-:S04]  /*63d0*/  LEA R60, P1, R32, UR4, 0x1 ;  /* 0x00000004203c7c11 */ /* 0x000fc8000f8208ff */
[----:B------:R-:W-:Y:S02]  /*63e0*/  LEA.HI.X R61, R32, UR5, R33, 0x1, P1 ;  /* 0x00000005203d7c11 */ /* 0x000fe400088f0c21 */
[----:B------:R-:W-:-:S05]  /*63f0*/  ISETP.GE.AND P1, PT, R165, R117, PT ;  /* 0x00000075a500720c */ /* 0x000fca0003f26270 */
        /* <DEDUP_REMOVED lines=15> */
.L_x_1386:
[----:B------:R-:W-:Y:S05]  /*64f0*/  BSYNC B1 ;  /* 0x0000000000017941 */ /* 0x000fea0003800000 */
.L_x_1385:
        /* <DEDUP_REMOVED lines=12> */
[----:B-----5:R-:W-:Y:S01]  /*65c0*/  MOV R85, R34 ;  /* 0x0000002200557202 */ /* 0x020fe20000000f00 */
[----:B------:R-:W-:Y:S01]  /*65d0*/  IMAD.MOV.U32 R86, RZ, RZ, R35 ;  /* 0x000000ffff567224 */ /* 0x000fe200078e0023 */
        /* <DEDUP_REMOVED lines=10> */
[----:B------:R-:W-:Y:S01]  /*6680*/  CS2R R76, SRZ ;  /* 0x00000000004c7805 */ /* 0x000fe2000001ff00 */
[----:B------:R-:W-:Y:S01]  /*6690*/  ULDC.64 UR8, c[0x0][0x208] ;  /* 0x0000820000087ab9 */ /* 0x000fe20000000a00 */
        /* <DEDUP_REMOVED lines=22> */
.L_x_1388:
[----:B------:R-:W-:Y:S05]  /*6800*/  BSYNC B1 ;  /* 0x0000000000017941 */ /* 0x000fea0003800000 */
.L_x_1387:
[----:B------:R-:W-:Y:S01]  /*6810*/  IMAD.MOV.U32 R3, RZ, RZ, R32 ;  /* 0x000000ffff037224 */ /* 0x000fe200078e0020 */
[----:B0-----:R-:W-:Y:S01]  /*6820*/  MOV R80, R38 ;  /* 0x0000002600507202 */ /* 0x001fe20000000f00 */
        /* <DEDUP_REMOVED lines=37> */
[----:B-----5:R-:W-:-:S02]  /*6a80*/  MOV R81, R58 ;  /* 0x0000003a00517202 */ /* 0x020fc40000000f00 */
[----:B------:R-:W-:Y:S01]  /*6a90*/  PRMT R210, R3, 0x7610, R210 ;  /* 0x0000761003d27816 */ /* 0x000fe200000000d2 */
[----:B------:R-:W-:Y:S01]  /*6aa0*/  IMAD.MOV.U32 R3, RZ, RZ, R59 ;  /* 0x000000ffff037224 */ /* 0x000fe200078e003b */
[----:B------:R-:W-:Y:S01]  /*6ab0*/  PRMT R223, R4, 0x7610, R223 ;  /* 0x0000761004df7816 */ /* 0x000fe200000000df */
[----:B------:R-:W-:Y:S01]  /*6ac0*/  IMAD.MOV.U32 R4, RZ, RZ, R56 ;  /* 0x000000ffff047224 */ /* 0x000fe200078e0038 */
[----:B------:R-:W-:Y:S01]  /*6ad0*/  PRMT R205, R205, 0x5410, R80 ;  /* 0x00005410cdcd7816 */ /* 0x000fe20000000050 */
[----:B------:R-:W-:Y:S01]  /*6ae0*/  IMAD.MOV.U32 R80, RZ, RZ, R57 ;  /* 0x000000ffff507224 */ /* 0x000fe200078e0039 */
[----:B------:R-:W-:Y:S02]  /*6af0*/  PRMT R155, R81, 0x7610, R155 ;  /* 0x00007610519b7816 */ /* 0x000fe4000000009b */
        /* <DEDUP_REMOVED lines=21> */
[----:B------:R-:W-:-:S02]  /*6c50*/  PLOP3.LUT P1, PT, PT, PT, UP0, 0x80, 0x0 ;  /* 0x000000000000781c */ /* 0x000fc40003f2f008 */
[----:B------:R-:W-:Y:S02]  /*6c60*/  MOV R81, R74 ;  /* 0x0000004a00517202 */ /* 0x000fe40000000f00 */
        /* <DEDUP_REMOVED lines=12> */
[----:B------:R-:W-:-:S03]  /*6d30*/  IMAD.MOV.U32 R3, RZ, RZ, R77 ;  /* 0x000000ffff037224 */ /* 0x000fc600078e004d */
[----:B------:R-:W-:Y:S02]  /*6d40*/  PRMT R211, R81, 0x5410, R80 ;  /* 0x0000541051d37816 */ /* 0x000fe40000000050 */
[----:B------:R-:W-:Y:S01]  /*6d50*/  PRMT R213, R4, 0x5410, R3 ;  /* 0x0000541004d57816 */ /* 0x000fe20000000003 */
[----:B------:R-:W-:Y:S06]  /*6d60*/  @!P1 BRA `(.L_x_1389) ;  /* 0x0000000000049947 */ /* 0x000fec0003800000 */
[----:B------:R-:W-:Y:S01]  /*6d70*/  BPT.TRAP 0x1 ;  /* 0x000000040000795c */ /* 0x000fe20000300000 */
.L_x_1389:
[----:B------:R-:W-:Y:S01]  /*6d80*/  LEA R4, R19, R18, 0x3 ;  /* 0x0000001213047211 */ /* 0x000fe200078e18ff */
[----:B------:R-:W0:Y:S01]  /*6d90*/  LDC R150, c[0x0][0x2e4] ;  /* 0x0000b900ff967b82 */ /* 0x000e220000000800 */
[----:B------:R-:W-:Y:S01]  /*6da0*/  SHF.L.U32 R3, R167, 0x1f, RZ ;  /* 0x0000001fa7037819 */ /* 0x000fe200000006ff */
[----:B------:R-:W-:Y:S03]  /*6db0*/  BSSY B1, `(.L_x_1390) ;  /* 0x0000004000017945 */ /* 0x000fe60003800000 */
[----:B------:R-:W1:Y:S03]  /*6dc0*/  SYNCS.PHASECHK.TRANS64.TRYWAIT P5, [R4+URZ+0x2a890], R3 ;  /* 0x02a89003040075a7 */ /* 0x000e6600080a017f */
[----:B------:R-:W2:Y:S01]  /*6dd0*/  LDC.64 R126, c[0x0][0x2f0] ;  /* 0x0000bc00ff7e7b82 */ /* 0x000ea20000000a00 */
[----:B-1----:R-:W-:Y:S05]  /*6de0*/  @!P5 BRA `(.L_x_1391) ;  /* 0x0000020c00a0d947 */ /* 0x002fea0003800000 */
.L_x_1731:
[----:B------:R-:W-:Y:S05]  /*6df0*/  BSYNC B1 ;  /* 0x0000000000017941 */ /* 0x000fea0003800000 */
.L_x_1390:
[----:B------:R-:W-:Y:S01]  /*6e00*/  BSSY B1, `(.L_x_1392) ;  /* 0x0000178000017945 */ /* 0x000fe20003800000 */
[----:B0-----:R-:W-:Y:S02]  /*6e10*/  IMAD.IADD R152, R150, 0x1, -R122 ;  /* 0x0000000196987824 */ /* 0x001fe400078e0a7a */
[----:B------:R-:W-:Y:S01]  /*6e20*/  IMAD.MOV.U32 R129, RZ, RZ, R84 ;  /* 0x000000ffff817224 */ /* 0x000fe200078e0054 */
[----:B------:R-:W-:Y:S06]  /*6e30*/  @P4 BRA `(.L_x_1393) ;  /* 0x0000001400d04947 */ /* 0x000fec0003800000 */
[----:B------:R-:W-:Y:S01]  /*6e40*/  ISETP.NE.AND P4, PT, R12, RZ, PT ;  /* 0x000000ff0c00720c */ /* 0x000fe20003f85270 */
[-C--:B--2---:R-:W-:Y:S01]  /*6e50*/  IMAD R80, R186, R126.reuse, RZ ;  /* 0x0000007eba507224 */ /* 0x084fe200078e02ff */
[----:B------:R-:W-:Y:S01]  /*6e60*/  BSSY B2, `(.L_x_1394) ;  /* 0x000007b000027945 */ /* 0x000fe20003800000 */
[----:B------:R-:W-:-:S04]  /*6e70*/  IMAD.WIDE.U32 R134, R162, R126, R128 ;  /* 0x0000007ea2867225 */ /* 0x000fc800078e0080 */
[----:B------:R-:W-:-:S04]  /*6e80*/  IMAD R81, R162, R127, R80 ;  /* 0x0000007fa2517224 */ /* 0x000fc800078e0250 */
[----:B------:R-:W-:Y:S02]  /*6e90*/  IMAD.IADD R192, R81, 0x1, R135 ;  /* 0x0000000151c07824 */ /* 0x000fe400078e0287 */
        /* <DEDUP_REMOVED lines=18> */
[----:B------:R-:W-:Y:S02]  /*6fc0*/  ISETP.GE.AND P5, PT, R22, R117, PT ;  /* 0x000000751600720c */ /* 0x000fe40003fa6270 */
[----:B------:R-:W-:Y:S02]  /*6fd0*/  LEA.HI R83, R83, R80, RZ, 0x3 ;  /* 0x0000005053537211 */ /* 0x000fe400078f18ff */
[----:B------:R-:W-:Y:S02]  /*6fe0*/  LOP3.LUT R80, R174, 0x38, R81, 0xf8, !PT ;  /* 0x00000038ae507812 */ /* 0x000fe400078ef851 */
[----:B------:R-:W-:-:S02]  /*6ff0*/  SHF.R.S32.HI R83, RZ, 0x3, R83 ;  /* 0x00000003ff537819 */ /* 0x000fc40000011453 */
[----:B------:R-:W-:-:S03]  /*7000*/  LOP3.LUT R80, R80, R175, RZ, 0x3c, !PT ;  /* 0x000000af50507212 */ /* 0x000fc600078e3cff */
[----:B------:R-:W-:-:S04]  /*7010*/  IMAD R83, R83, 0x1800, R176 ;  /* 0x0000180053537824 */ /* 0x000fc800078e02b0 */
[----:B------:R-:W-:Y:S02]  /*7020*/  IMAD.IADD R80, R83, 0x1, R80 ;  /* 0x0000000153507824 */ /* 0x000fe400078e0250 */
[C---:B------:R-:W-:Y:S02]  /*7030*/  IMAD R83, R19.reuse, 0x4800, R146 ;  /* 0x0000480013537824 */ /* 0x040fe400078e0292 */
[----:B------:R-:W-:Y:S02]  /*7040*/  IMAD R81, R19, 0x4800, R80 ;  /* 0x0000480013517824 */ /* 0x000fe400078e0250 */
[--C-:B------:R-:W-:Y:S02]  /*7050*/  IMAD R80, R83, 0x2, R18.reuse ;  /* 0x0000000253507824 */ /* 0x100fe400078e0212 */
[----:B------:R-:W-:-:S04]  /*7060*/  IMAD R84, R81, 0x2, R18 ;  /* 0x0000000251547824 */ /* 0x000fc800078e0212 */
[----:B------:R-:W0:Y:S04]  /*7070*/  LDS.128 R80, [R80+0x18400] ;  /* 0x0184000050507984 */ /* 0x000e280000000c00 */
[----:B------:R-:W2:Y:S01]  /*7080*/  LDS.128 R84, [R84+0x18400] ;  /* 0x0184000054547984 */ /* 0x000ea20000000c00 */
[----:B------:R-:W-:Y:S05]  /*7090*/  @P5 BRA `(.L_x_1397) ;  /* 0x00000004004c5947 */ /* 0x000fea0003800000 */
[--C-:B------:R-:W-:Y:S01]  /*70a0*/  SHF.R.U64 R40, R40, 0x10, R41.reuse ;  /* 0x0000001028287819 */ /* 0x100fe20000001229 */
[----:B--2---:R-:W-:Y:S01]  /*70b0*/  HADD2.F32 R206, -RZ, R85.H0_H0 ;  /* 0x20000055ffce7230 */ /* 0x004fe20000004100 */
[----:B------:R-:W-:Y:S01]  /*70c0*/  SHF.R.U32.HI R204, RZ, 0x10, R41 ;  /* 0x00000010ffcc7819 */ /* 0x000fe20000011629 */
[----:B0-----:R-:W-:Y:S01]  /*70d0*/  HADD2.F32 R208, -RZ, R81.H0_H0 ;  /* 0x20000051ffd07230 */ /* 0x001fe20000004100 */
[--C-:B------:R-:W-:Y:S01]  /*70e0*/  SHF.R.U64 R41, R52, 0x10, R53.reuse ;  /* 0x0000001034297819 */ /* 0x100fe20000001235 */
[----:B------:R-:W-:Y:S01]  /*70f0*/  HADD2.F32 R207, -RZ, R85.H1_H1 ;  /* 0x30000055ffcf7230 */ /* 0x000fe20000004100 */
[----:B------:R-:W-:Y:S01]  /*7100*/  SHF.R.U32.HI R52, RZ, 0x10, R53 ;  /* 0x00000010ff347819 */ /* 0x000fe20000011635 */
[----:B------:R-:W-:Y:S01]  /*7110*/  HADD2.F32 R81, -RZ, R81.H1_H1 ;  /* 0x30000051ff517230 */ /* 0x000fe20000004100 */
[--C-:B------:R-:W-:Y:S01]  /*7120*/  SHF.R.U64 R53, R54, 0x10, R55.reuse ;  /* 0x0000001036357819 */ /* 0x100fe20000001237 */
[----:B------:R-:W-:Y:S01]  /*7130*/  HADD2.F32 R204, -RZ, R204.H0_H0 ;  /* 0x200000ccffcc7230 */ /* 0x000fe20000004100 */
[----:B------:R-:W-:Y:S01]  /*7140*/  SHF.R.U32.HI R54, RZ, 0x10, R55 ;  /* 0x00000010ff367819 */ /* 0x000fe20000011637 */
[--C-:B------:R-:W-:Y:S01]  /*7150*/  HADD2.F32 R55, -RZ, R205.reuse.H1_H1 ;  /* 0x300000cdff377230 */ /* 0x100fe20000004100 */
[--C-:B------:R-:W-:Y:S01]  /*7160*/  SHF.R.U64 R42, R42, 0x10, R43.reuse ;  /* 0x000000102a2a7819 */ /* 0x100fe2000000122b */
[----:B------:R-:W-:Y:S01]  /*7170*/  HADD2.F32 R205, -RZ, R205.H0_H0 ;  /* 0x200000cdffcd7230 */ /* 0x000fe20000004100 */
[----:B------:R-:W-:Y:S01]  /*7180*/  SHF.R.U32.HI R43, RZ, 0x10, R43 ;  /* 0x00000010ff2b7819 */ /* 0x000fe2000001162b */
[----:B------:R-:W-:-:S02]  /*7190*/  HADD2.F32 R52, -RZ, R52.H0_H0 ;  /* 0x20000034ff347230 */ /* 0x000fc40000004100 */
[-C--:B------:R-:W-:Y:S01]  /*71a0*/  FMUL.FTZ R85, R206, R55.reuse ;  /* 0x00000037ce557220 */ /* 0x080fe20000410000 */
[C---:B------:R-:W-:Y:S01]  /*71b0*/  FMUL.FTZ R55, R208.reuse, R55 ;  /* 0x00000037d0377220 */ /* 0x040fe20000410000 */
[----:B------:R-:W-:Y:S02]  /*71c0*/  HADD2.F32 R41, -RZ, R41.H0_H0 ;  /* 0x20000029ff297230 */ /* 0x000fe40000004100 */
[-C--:B------:R-:W-:Y:S01]  /*71d0*/  FFMA.FTZ R85, R208, R205.reuse, -R85 ;  /* 0x000000cdd0557223 */ /* 0x080fe20000010855 */
[-C--:B------:R-:W-:Y:S01]  /*71e0*/  FMUL.FTZ R208, R207, R52.reuse ;  /* 0x00000034cfd07220 */ /* 0x080fe20000410000 */
[C---:B------:R-:W-:Y:S01]  /*71f0*/  FMUL.FTZ R52, R81.reuse, R52 ;  /* 0x0000003451347220 */ /* 0x040fe20000410000 */
[----:B------:R-:W-:Y:S01]  /*7200*/  FFMA.FTZ R55, R206, R205, R55 ;  /* 0x000000cdce377223 */ /* 0x000fe20000010037 */
[--C-:B------:R-:W-:Y:S02]  /*7210*/  HADD2.F32 R205, -RZ, R87.reuse.H0_H0 ;  /* 0x20000057ffcd7230 */ /* 0x100fe40000004100 */
[----:B------:R-:W-:Y:S01]  /*7220*/  FFMA.FTZ R208, R81, R204, -R208 ;  /* 0x000000cc51d07223 */ /* 0x000fe200000108d0 */
[----:B------:R-:W-:-:S02]  /*7230*/  HADD2.F32 R206, -RZ, R87.H1_H1 ;  /* 0x30000057ffce7230 */ /* 0x000fc40000004100 */
[----:B------:R-:W-:Y:S01]  /*7240*/  FFMA.FTZ R52, R207, R204, R52 ;  /* 0x000000cccf347223 */ /* 0x000fe20000010034 */
[----:B------:R-:W-:Y:S02]  /*7250*/  HADD2.F32 R81, -RZ, R210.H0_H0 ;  /* 0x200000d2ff517230 */ /* 0x000fe40000004100 */
[--C-:B------:R-:W-:Y:S01]  /*7260*/  HADD2.F32 R87, -RZ, R83.reuse.H0_H0 ;  /* 0x20000053ff577230 */ /* 0x100fe20000004100 */
[----:B------:R-:W-:Y:S01]  /*7270*/  F2FP.F16.F32.PACK_AB R85, R208, R85 ;  /* 0x00000055d055723e */ /* 0x000fe200000000ff */
[----:B------:R-:W-:Y:S02]  /*7280*/  HADD2.F32 R207, -RZ, R54.H0_H0 ;  /* 0x20000036ffcf7230 */ /* 0x000fe40000004100 */
[-C--:B------:R-:W-:Y:S01]  /*7290*/  FMUL.FTZ R210, R205, R81.reuse ;  /* 0x00000051cdd27220 */ /* 0x080fe20000410000 */
[----:B------:R-:W-:Y:S02]  /*72a0*/  HADD2.F32 R54, -RZ, R83.H1_H1 ;  /* 0x30000053ff367230 */ /* 0x000fe40000004100 */
[----:B------:R-:W-:Y:S01]  /*72b0*/  FMUL.FTZ R212, R87, R81 ;  /* 0x0000005157d47220 */ /* 0x000fe20000410000 */
[----:B------:R-:W-:-:S02]  /*72c0*/  HADD2.F32 R204, -RZ, R209.H1_H1 ;  /* 0x300000d1ffcc7230 */ /* 0x000fc40000004100 */
[-C--:B------:R-:W-:Y:S01]  /*72d0*/  FMUL.FTZ R81, R206, R207.reuse ;  /* 0x000000cfce517220 */ /* 0x080fe20000410000 */
[----:B------:R-:W-:Y:S02]  /*72e0*/  HADD2.F32 R43, -RZ, R43.H0_H0 ;  /* 0x2000002bff2b7230 */ /* 0x000fe40000004100 */
[C---:B------:R-:W-:Y:S01]  /*72f0*/  FMUL.FTZ R207, R54.reuse, R207 ;  /* 0x000000cf36cf7220 */ /* 0x040fe20000410000 */
[----:B------:R-:W-:Y:S02]  /*7300*/  HADD2.F32 R83, -RZ, R80.H0_H0 ;  /* 0x20000050ff537230 */ /* 0x000fe40000004100 */
[----:B------:R-:W-:Y:S01]  /*7310*/  FFMA.FTZ R210, R87, R204, -R210 ;  /* 0x000000cc57d27223 */ /* 0x000fe200000108d2 */
[----:B------:R-:W-:Y:S02]  /*7320*/  HADD2.F32 R87, -RZ, R84.H0_H0 ;  /* 0x20000054ff577230 */ /* 0x000fe40000004100 */
[-C--:B------:R-:W-:Y:S01]  /*7330*/  FFMA.FTZ R81, R54, R43.reuse, -R81 ;  /* 0x0000002b36517223 */ /* 0x080fe20000010851 */
[----:B------:R-:W-:Y:S01]  /*7340*/  FFMA.FTZ R207, R206, R43, R207 ;  /* 0x0000002bcecf7223 */ /* 0x000fe200000100cf */
[----:B------:R-:W-:-:S02]  /*7350*/  HADD2.F32 R43, -RZ, R223.H0_H0 ;  /* 0x200000dfff2b7230 */ /* 0x000fc40000004100 */
[----:B------:R-:W-:Y:S01]  /*7360*/  FFMA.FTZ R212, R205, R204, R212 ;  /* 0x000000cccdd47223 */ /* 0x000fe200000100d4 */
[----:B------:R-:W-:Y:S01]  /*7370*/  HADD2.F32 R84, -RZ, R84.H1_H1 ;  /* 0x30000054ff547230 */ /* 0x000fe20000004100 */
[----:B------:R-:W-:Y:S01]  /*7380*/  F2FP.F16.F32.PACK_AB R52, R52, R55 ;  /* 0x000000373434723e */ /* 0x000fe200000000ff */
[----:B------:R-:W-:Y:S02]  /*7390*/  HADD2.F32 R80, -RZ, R80.H1_H1 ;  /* 0x30000050ff507230 */ /* 0x000fe40000004100 */
[-C--:B------:R-:W-:Y:S01]  /*73a0*/  FMUL.FTZ R204, R83, R43.reuse ;  /* 0x0000002b53cc7220 */ /* 0x080fe20000410000 */
[----:B------:R-:W-:Y:S02]  /*73b0*/  HADD2.F32 R205, -RZ, R40.H0_H0 ;  /* 0x20000028ffcd7230 */ /* 0x000fe40000004100 */
[----:B------:R-:W-:Y:S01]  /*73c0*/  FMUL.FTZ R40, R87, R43 ;  /* 0x0000002b57287220 */ /* 0x000fe20000410000 */
[----:B------:R-:W-:Y:S02]  /*73d0*/  HADD2.F32 R54, -RZ, R221.H0_H0 ;  /* 0x200000ddff367230 */ /* 0x000fe40000004100 */
[-C--:B------:R-:W-:Y:S01]  /*73e0*/  FMUL.FTZ R43, R84, R41.reuse ;  /* 0x00000029542b7220 */ /* 0x080fe20000410000 */
[C---:B------:R-:W-:Y:S01]  /*73f0*/  FMUL.FTZ R41, R80.reuse, R41 ;  /* 0x0000002950297220 */ /* 0x040fe20000410000 */
[----:B------:R-:W-:Y:S01]  /*7400*/  HADD2.F32 R53, -RZ, R53.H0_H0 ;  /* 0x20000035ff357230 */ /* 0x000fe20000004100 */
[----:B------:R-:W-:Y:S01]  /*7410*/  F2FP.F16.F32.PACK_AB R207, R207, R212 ;  /* 0x000000d4cfcf723e */ /* 0x000fe200000000ff */
[-C--:B------:R-:W-:Y:S01]  /*7420*/  FFMA.FTZ R43, R80, R205.reuse, -R43 ;  /* 0x000000cd502b7223 */ /* 0x080fe2000001082b */
[----:B------:R-:W-:Y:S01]  /*7430*/  FFMA.FTZ R40, R83, R54, -R40 ;  /* 0x0000003653287223 */ /* 0x000fe20000010828 */
[----:B------:R-:W-:Y:S01]  /*7440*/  FFMA.FTZ R205, R84, R205, R41 ;  /* 0x000000cd54cd7223 */ /* 0x000fe20000010029 */
[----:B------:R-:W-:-:S02]  /*7450*/  HADD2.F32 R41, -RZ, R222.H1_H1 ;  /* 0x300000deff297230 */ /* 0x000fc40000004100 */
[----:B------:R-:W-:Y:S01]  /*7460*/  FFMA.FTZ R204, R87, R54, R204 ;  /* 0x0000003657cc7223 */ /* 0x000fe200000100cc */
[----:B------:R-:W-:Y:S02]  /*7470*/  HADD2.F32 R83, -RZ, R86.H0_H0 ;  /* 0x20000056ff537230 */ /* 0x000fe40000004100 */
[----:B------:R-:W-:Y:S02]  /*7480*/  HADD2.F32 R80, -RZ, R82.H0_H0 ;  /* 0x20000052ff507230 */ /* 0x000fe40000004100 */
[----:B------:R-:W-:Y:S02]  /*7490*/  HADD2.F32 R86, -RZ, R86.H1_H1 ;  /* 0x30000056ff567230 */ /* 0x000fe40000004100 */
[----:B------:R-:W-:Y:S01]  /*74a0*/  FMUL.FTZ R87, R83, R41 ;  /* 0x0000002953577220 */ /* 0x000fe20000410000 */
[----:B------:R-:W-:Y:S01]  /*74b0*/  HADD2.F32 R82, -RZ, R82.H1_H1 ;  /* 0x30000052ff527230 */ /* 0x000fe20000004100 */
[----:B------:R-:W-:Y:S01]  /*74c0*/  F2FP.F16.F32.PACK_AB R84, R205, R204 ;  /* 0x000000cccd54723e */ /* 0x000fe200000000ff */
[----:B------:R-:W-:-:S02]  /*74d0*/  HADD2.F32 R54, -RZ, R209.H0_H0 ;  /* 0x200000d1ff367230 */ /* 0x000fc40000004100 */
[----:B------:R-:W-:Y:S02]  /*74e0*/  HADD2.F32 R209, -RZ, R42.H0_H0 ;  /* 0x2000002affd17230 */ /* 0x000fe40000004100 */
[----:B------:R-:W-:Y:S01]  /*74f0*/  FMUL.FTZ R42, R80, R41 ;  /* 0x00000029502a7220 */ /* 0x000fe20000410000 */
[-C--:B------:R-:W-:Y:S01]  /*7500*/  FMUL.FTZ R41, R86, R53.reuse ;  /* 0x0000003556297220 */ /* 0x080fe20000410000 */
[----:B------:R-:W-:Y:S01]  /*7510*/  FMUL.FTZ R53, R82, R53 ;  /* 0x0000003552357220 */ /* 0x000fe20000410000 */
[-C--:B------:R-:W-:Y:S01]  /*7520*/  FFMA.FTZ R87, R80, R54.reuse, -R87 ;  /* 0x0000003650577223 */ /* 0x080fe20000010857 */
[----:B------:R-:W-:Y:S01]  /*7530*/  FFMA.FTZ R42, R83, R54, R42 ;  /* 0x00000036532a7223 */ /* 0x000fe2000001002a */
[-C--:B------:R-:W-:Y:S01]  /*7540*/  FFMA.FTZ R82, R82, R209.reuse, -R41 ;  /* 0x000000d152527223 */ /* 0x080fe20000010829 */
[----:B------:R-:W-:Y:S01]  /*7550*/  FFMA.FTZ R53, R86, R209, R53 ;  /* 0x000000d156357223 */ /* 0x000fe20000010035 */
[----:B------:R-:W-:Y:S02]  /*7560*/  F2FP.F16.F32.PACK_AB R83, R81, R210 ;  /* 0x000000d25153723e */ /* 0x000fe400000000ff */
[----:B------:R-:W-:Y:S01]  /*7570*/  MOV R81, R85 ;  /* 0x0000005500517202 */ /* 0x000fe20000000f00 */
[----:B------:R-:W-:Y:S01]  /*7580*/  IMAD.MOV.U32 R85, RZ, RZ, R52 ;  /* 0x000000ffff557224 */ /* 0x000fe200078e0034 */
[----:B------:R-:W-:Y:S01]  /*7590*/  F2FP.F16.F32.PACK_AB R82, R82, R87 ;  /* 0x000000575252723e */ /* 0x000fe200000000ff */
[----:B------:R-:W-:Y:S01]  /*75a0*/  IMAD.MOV.U32 R87, RZ, RZ, R207 ;  /* 0x000000ffff577224 */ /* 0x000fe200078e00cf */
[----:B------:R-:W-:-:S02]  /*75b0*/  F2FP.F16.F32.PACK_AB R80, R43, R40 ;  /* 0x000000282b50723e */ /* 0x000fc400000000ff */
[----:B------:R-:W-:-:S07]  /*75c0*/  F2FP.F16.F32.PACK_AB R86, R53, R42 ;  /* 0x0000002a3556723e */ /* 0x000fce00000000ff */
.L_x_1397:
[----:B------:R-:W-:Y:S05]  /*75d0*/  BSYNC B3 ;  /* 0x0000000000037941 */ /* 0x000fea0003800000 */
.L_x_1396:
[----:B------:R-:W-:Y:S02]  /*75e0*/  ULDC.64 UR4, c[0x0][0x208] ;  /* 0x0000820000047ab9 */ /* 0x000fe40000000a00 */
[----:B0-----:R0:W-:Y:S04]  /*75f0*/  STG.E.128 desc[UR4][R138.64], R80 ;  /* 0x000000508a007986 */ /* 0x0011e8000c101d04 */
[----:B--2---:R0:W-:Y:S02]  /*7600*/  @!P4 STG.E.128 desc[UR4][R140.64], R84 ;  /* 0x000000548c00c986 */ /* 0x0041e4000c101d04 */
.L_x_1395:
[----:B------:R-:W-:Y:S05]  /*7610*/  BSYNC B2 ;  /* 0x0000000000027941 */ /* 0x000fea0003800000 */
.L_x_1394:
        /* <DEDUP_REMOVED lines=25> */
[----:B------:R-:W-:-:S05]  /*77b0*/  IMAD R43, R43, 0x1800, R176 ;  /* 0x000018002b2b7824 */ /* 0x000fca00078e02b0 */
[----:B------:R-:W-:Y:S01]  /*77c0*/  IADD3 R40, R43, R40, RZ ;  /* 0x000000282b287210 */ /* 0x000fe20007ffe0ff */
[----:B------:R-:W-:-:S04]  /*77d0*/  IMAD R43, R19, 0x4800, R145 ;  /* 0x00004800132b7824 */ /* 0x000fc800078e0291 */
[----:B------:R-:W-:Y:S02]  /*77e0*/  IMAD R41, R19, 0x4800, R40 ;  /* 0x0000480013297824 */ /* 0x000fe400078e0228 */
[--C-:B------:R-:W-:Y:S02]  /*77f0*/  IMAD R40, R43, 0x2, R18.reuse ;  /* 0x000000022b287824 */ /* 0x100fe400078e0212 */
[----:B------:R-:W-:-:S04]  /*7800*/  IMAD R52, R41, 0x2, R18 ;  /* 0x0000000229347824 */ /* 0x000fc800078e0212 */
        /* <DEDUP_REMOVED lines=85> */
.L_x_1401:
[----:B------:R-:W-:Y:S05]  /*7d60*/  BSYNC B3 ;  /* 0x0000000000037941 */ /* 0x000fea0003800000 */
.L_x_1400:
[----:B------:R-:W-:Y:S02]  /*7d70*/  ULDC.64 UR4, c[0x0][0x208] ;  /* 0x0000820000047ab9 */ /* 0x000fe40000000a00 */
[----:B0-----:R3:W-:Y:S04]  /*7d80*/  STG.E.128 desc[UR4][R80.64], R40 ;  /* 0x0000002850007986 */ /* 0x0017e8000c101d04 */
[----:B--2---:R3:W-:Y:S02]  /*7d90*/  @!P4 STG.E.128 desc[UR4][R82.64], R52 ;  /* 0x000000345200c986 */ /* 0x0047e4000c101d04 */
.L_x_1399:
[----:B------:R-:W-:Y:S05]  /*7da0*/  BSYNC B2 ;  /* 0x0000000000027941 */ /* 0x000fea0003800000 */
.L_x_1398:
[----:B------:R-:W-:-:S13]  /*7db0*/  ISETP.NE.AND P4, PT, R10, RZ, PT ;  /* 0x000000ff0a00720c */ /* 0x000fda0003f85270 */
[----:B------:R-:W-:Y:S05]  /*7dc0*/  @!P4 BRA `(.L_x_1393) ;  /* 0x0000000400ecc947 */ /* 0x000fea0003800000 */
[----:B------:R-:W2:Y:S01]  /*7dd0*/  LDL R36, [R1] ;  /* 0x0000000001247983 */ /* 0x000ea20000100800 */
[----:B------:R-:W-:Y:S01]  /*7de0*/  IADD3 R38, P4, P5, R90, R134, R13 ;  /* 0x000000865a267210 */ /* 0x000fe20007d9e00d */
[----:B------:R-:W-:Y:S03]  /*7df0*/  BSSY B2, `(.L_x_1402) ;  /* 0x0000075000027945 */ /* 0x000fe60003800000 */
[----:B---3--:R-:W-:Y:S02]  /*7e00*/  IADD3.X R40, R89, R192, R109, P4, P5 ;  /* 0x000000c059287210 */ /* 0x008fe400027ea46d */
[----:B--2---:R-:W-:-:S04]  /*7e10*/  LOP3.LUT P6, RZ, R36, 0x1, RZ, 0xc0, !PT ;  /* 0x0000000124ff7812 */ /* 0x004fc800078cc0ff */
[----:B------:R-:W-:-:S04]  /*7e20*/  SEL R36, R122, R152, !P6 ;  /* 0x000000987a247207 */ /* 0x000fc80007000000 */
[----:B------:R-:W-:-:S04]  /*7e30*/  SHF.R.S32.HI R37, RZ, 0x1f, R36 ;  /* 0x0000001fff257819 */ /* 0x000fc80000011424 */
        /* <DEDUP_REMOVED lines=13> */
[----:B------:R-:W-:-:S04]  /*7f10*/  LEA.HI R36, R36, R37, RZ, 0x3 ;  /* 0x0000002524247211 */ /* 0x000fc800078f18ff */
[----:B------:R-:W-:Y:S02]  /*7f20*/  SHF.R.S32.HI R37, RZ, 0x3, R36 ;  /* 0x00000003ff257819 */ /* 0x000fe40000011424 */
[----:B------:R-:W-:-:S03]  /*7f30*/  LOP3.LUT R36, R174, 0x38, R39, 0xf8, !PT ;  /* 0x00000038ae247812 */ /* 0x000fc600078ef827 */
[----:B------:R-:W-:Y:S01]  /*7f40*/  IMAD R37, R37, 0x1800, R176 ;  /* 0x0000180025257824 */ /* 0x000fe200078e02b0 */
[----:B------:R-:W-:-:S05]  /*7f50*/  LOP3.LUT R36, R36, R175, RZ, 0x3c, !PT ;  /* 0x000000af24247212 */ /* 0x000fca00078e3cff */
[----:B------:R-:W-:Y:S02]  /*7f60*/  IMAD.IADD R36, R37, 0x1, R36 ;  /* 0x0000000125247824 */ /* 0x000fe400078e0224 */
[C---:B------:R-:W-:Y:S02]  /*7f70*/  IMAD R37, R19.reuse, 0x4800, R143 ;  /* 0x0000480013257824 */ /* 0x040fe400078e028f */
[----:B------:R-:W-:Y:S02]  /*7f80*/  IMAD R39, R19, 0x4800, R36 ;  /* 0x0000480013277824 */ /* 0x000fe400078e0224 */
[----:B------:R-:W-:-:S03]  /*7f90*/  IMAD R37, R37, 0x2, R18 ;  /* 0x0000000225257824 */ /* 0x000fc600078e0212 */
[----:B------:R-:W-:-:S03]  /*7fa0*/  LEA R40, R39, R18, 0x1 ;  /* 0x0000001227287211 */ /* 0x000fc600078e08ff */
        /* <DEDUP_REMOVED lines=8> */
[----:B------:R-:W-:Y:S01]  /*8030*/  HADD2.F32 R80, -RZ, R214.H0_H0 ;  /* 0x200000d6ff507230 */ /* 0x000fe20000004100 */
[--C-:B------:R-:W-:Y:S01]  /*8040*/  SHF.R.U64 R34, R34, 0x10, R35.reuse ;  /* 0x0000001022227819 */ /* 0x100fe20000001223 */
[----:B------:R-:W-:Y:S01]  /*8050*/  HADD2.F32 R52, -RZ, R52.H0_H0 ;  /* 0x20000034ff347230 */ /* 0x000fe20000004100 */
[----:B------:R-:W-:Y:S01]  /*8060*/  SHF.R.U32.HI R44, RZ, 0x10, R35 ;  /* 0x00000010ff2c7819 */ /* 0x000fe20000011623 */
[----:B------:R-:W-:Y:S01]  /*8070*/  HADD2.F32 R214, -RZ, R214.H1_H1 ;  /* 0x300000d6ffd67230 */ /* 0x000fe20000004100 */
[----:B------:R-:W-:-:S02]  /*8080*/  SHF.R.U64 R35, R46, 0x10, R47 ;  /* 0x000000102e237819 */ /* 0x000fc4000000122f */
[----:B------:R-:W-:Y:S01]  /*8090*/  SHF.R.U32.HI R46, RZ, 0x10, R47 ;  /* 0x00000010ff2e7819 */ /* 0x000fe2000001162f */
[----:B---3--:R-:W-:Y:S01]  /*80a0*/  IMAD.MOV.U32 R47, RZ, RZ, R41 ;  /* 0x000000ffff2f7224 */ /* 0x008fe200078e0029 */
[----:B------:R-:W-:Y:S01]  /*80b0*/  SHF.R.U32.HI R45, RZ, 0x10, R45 ;  /* 0x00000010ff2d7819 */ /* 0x000fe2000001162d */
[----:B------:R-:W-:Y:S02]  /*80c0*/  IMAD.MOV.U32 R41, RZ, RZ, R39 ;  /* 0x000000ffff297224 */ /* 0x000fe400078e0027 */
        /* <DEDUP_REMOVED lines=20> */
[----:B------:R-:W-:Y:S02]  /*8210*/  HADD2.F32 R80, -RZ, R215.H0_H0 ;  /* 0x200000d7ff507230 */ /* 0x000fe40000004100 */
        /* <DEDUP_REMOVED lines=15> */
[----:B------:R-:W-:Y:S01]  /*8310*/  MOV R37, R39 ;  /* 0x0000002700257202 */ /* 0x000fe20000000f00 */
[----:B------:R-:W-:Y:S01]  /*8320*/  HADD2.F32 R40, -RZ, R40.H1_H1 ;  /* 0x30000028ff287230 */ /* 0x000fe20000004100 */
[----:B------:R-:W-:Y:S01]  /*8330*/  F2FP.F16.F32.PACK_AB R43, R46, R43 ;  /* 0x0000002b2e2b723e */ /* 0x000fe200000000ff */
[----:B------:R-:W-:-:S02]  /*8340*/  HADD2.F32 R36, -RZ, R36.H1_H1 ;  /* 0x30000024ff247230 */ /* 0x000fc40000004100 */
[----:B------:R-:W-:Y:S02]  /*8350*/  HADD2.F32 R47, -RZ, R32.H0_H0 ;  /* 0x20000020ff2f7230 */ /* 0x000fe40000004100 */
[-C--:B------:R-:W-:Y:S01]  /*8360*/  FMUL.FTZ R32, R45, R80.reuse ;  /* 0x000000502d207220 */ /* 0x080fe20000410000 */
[C---:B------:R-:W-:Y:S01]  /*8370*/  FMUL.FTZ R80, R33.reuse, R80 ;  /* 0x0000005021507220 */ /* 0x040fe20000410000 */
[-C--:B------:R-:W-:Y:S01]  /*8380*/  FMUL.FTZ R55, R40, R53.reuse ;  /* 0x0000003528377220 */ /* 0x080fe20000410000 */
[C---:B------:R-:W-:Y:S01]  /*8390*/  FMUL.FTZ R53, R36.reuse, R53 ;  /* 0x0000003524357220 */ /* 0x040fe20000410000 */
[-C--:B------:R-:W-:Y:S01]  /*83a0*/  FFMA.FTZ R32, R33, R214.reuse, -R32 ;  /* 0x000000d621207223 */ /* 0x080fe20000010820 */
[----:B------:R-:W-:Y:S01]  /*83b0*/  FFMA.FTZ R33, R45, R214, R80 ;  /* 0x000000d62d217223 */ /* 0x000fe20000010050 */
[-C--:B------:R-:W-:Y:S01]  /*83c0*/  FFMA.FTZ R45, R36, R47.reuse, -R55 ;  /* 0x0000002f242d7223 */ /* 0x080fe20000010837 */
[----:B------:R-:W-:Y:S01]  /*83d0*/  FFMA.FTZ R36, R40, R47, R53 ;  /* 0x0000002f28247223 */ /* 0x000fe20000010035 */
[----:B------:R-:W-:-:S02]  /*83e0*/  HADD2.F32 R40, -RZ, R42.H0_H0 ;  /* 0x2000002aff287230 */ /* 0x000fc40000004100 */
[----:B------:R-:W-:Y:S02]  /*83f0*/  HADD2.F32 R53, -RZ, R35.H0_H0 ;  /* 0x20000023ff357230 */ /* 0x000fe40000004100 */
[----:B------:R-:W-:Y:S02]  /*8400*/  HADD2.F32 R42, -RZ, R42.H1_H1 ;  /* 0x3000002aff2a7230 */ /* 0x000fe40000004100 */
[--C-:B------:R-:W-:Y:S02]  /*8410*/  HADD2.F32 R35, -RZ, R38.reuse.H0_H0 ;  /* 0x20000026ff237230 */ /* 0x100fe40000004100 */
[----:B------:R-:W-:Y:S02]  /*8420*/  HADD2.F32 R215, -RZ, R215.H1_H1 ;  /* 0x300000d7ffd77230 */ /* 0x000fe40000004100 */
[----:B------:R-:W-:Y:S01]  /*8430*/  FMUL.FTZ R81, R42, R53 ;  /* 0x000000352a517220 */ /* 0x000fe20000410000 */
[----:B------:R-:W-:Y:S02]  /*8440*/  HADD2.F32 R38, -RZ, R38.H1_H1 ;  /* 0x30000026ff267230 */ /* 0x000fe40000004100 */
[----:B------:R-:W-:Y:S01]  /*8450*/  FMUL.FTZ R55, R35, R216 ;  /* 0x000000d823377220 */ /* 0x000fe20000410000 */
[----:B------:R-:W-:-:S02]  /*8460*/  HADD2.F32 R47, -RZ, R34.H0_H0 ;  /* 0x20000022ff2f7230 */ /* 0x000fc40000004100 */
[----:B------:R-:W-:Y:S01]  /*8470*/  FMUL.FTZ R34, R40, R216 ;  /* 0x000000d828227220 */ /* 0x000fe20000410000 */
[----:B------:R-:W-:Y:S02]  /*8480*/  IMAD.MOV.U32 R39, RZ, RZ, R44 ;  /* 0x000000ffff277224 */ /* 0x000fe400078e002c */
[----:B------:R-:W-:Y:S01]  /*8490*/  FMUL.FTZ R53, R38, R53 ;  /* 0x0000003526357220 */ /* 0x000fe20000410000 */
[-C--:B------:R-:W-:Y:S01]  /*84a0*/  FFMA.FTZ R55, R40, R215.reuse, R55 ;  /* 0x000000d728377223 */ /* 0x080fe20000010037 */
[----:B------:R-:W-:Y:S01]  /*84b0*/  FFMA.FTZ R34, R35, R215, -R34 ;  /* 0x000000d723227223 */ /* 0x000fe20000010822 */
[-C--:B------:R-:W-:Y:S01]  /*84c0*/  FFMA.FTZ R81, R38, R47.reuse, -R81 ;  /* 0x0000002f26517223 */ /* 0x080fe20000010851 */
[----:B------:R-:W-:Y:S01]  /*84d0*/  F2FP.F16.F32.PACK_AB R38, R45, R32 ;  /* 0x000000202d26723e */ /* 0x000fe200000000ff */
[----:B------:R-:W-:Y:S01]  /*84e0*/  FFMA.FTZ R42, R42, R47, R53 ;  /* 0x0000002f2a2a7223 */ /* 0x000fe20000010035 */
[----:B------:R-:W-:Y:S02]  /*84f0*/  F2FP.F16.F32.PACK_AB R40, R36, R33 ;  /* 0x000000212428723e */ /* 0x000fe400000000ff */
[----:B------:R-:W-:Y:S01]  /*8500*/  F2FP.F16.F32.PACK_AB R81, R81, R34 ;  /* 0x000000225151723e */ /* 0x000fe200000000ff */
[----:B------:R-:W-:Y:S01]  /*8510*/  IMAD.MOV.U32 R36, RZ, RZ, R38 ;  /* 0x000000ffff247224 */ /* 0x000fe200078e0026 */
[----:B------:R-:W-:-:S03]  /*8520*/  F2FP.F16.F32.PACK_AB R42, R42, R55 ;  /* 0x000000372a2a723e */ /* 0x000fc600000000ff */
[----:B------:R-:W-:-:S07]  /*8530*/  IMAD.MOV.U32 R38, RZ, RZ, R81 ;  /* 0x000000ffff267224 */ /* 0x000fce00078e0051 */
.L_x_1403:
[----:B------:R-:W-:Y:S05]  /*8540*/  BSYNC B2 ;  /* 0x0000000000027941 */ /* 0x000fea0003800000 */
.L_x_1402:
[----:B------:R-:W-:Y:S02]  /*8550*/  ULDC.64 UR4, c[0x0][0x208] ;  /* 0x0000820000047ab9 */ /* 0x000fe40000000a00 */
[----:B--2---:R4:W-:Y:S04]  /*8560*/  STG.E.128 desc[UR4][R48.64], R36 ;  /* 0x0000002430007986 */ /* 0x0049e8000c101d04 */
[----:B---3--:R4:W-:Y:S02]  /*8570*/  @!P4 STG.E.128 desc[UR4][R50.64], R40 ;  /* 0x000000283200c986 */ /* 0x0089e4000c101d04 */
.L_x_1393:
[----:B------:R-:W-:Y:S05]  /*8580*/  BSYNC B1 ;  /* 0x0000000000017941 */ /* 0x000fea0003800000 */
.L_x_1392:
[-C--:B--2---:R-:W-:Y:S02]  /*8590*/  IMAD R32, R151, R126.reuse, RZ ;  /* 0x0000007e97207224 */ /* 0x084fe400078e02ff */
[----:B------:R-:W-:-:S04]  /*85a0*/  IMAD.WIDE.U32 R128, R185, R126, R128 ;  /* 0x0000007eb9807225 */ /* 0x000fc800078e0080 */
[----:B------:R-:W-:Y:S01]  /*85b0*/  IMAD R127, R185, R127, R32 ;  /* 0x0000007fb97f7224 */ /* 0x000fe200078e0220 */
[----:B------:R-:W-:Y:S06]  /*85c0*/  @P0 BRA `(.L_x_1362) ;  /* 0x0000001800d40947 */ /* 0x000fec0003800000 */
[----:B------:R-:W-:Y:S01]  /*85d0*/  ISETP.NE.AND P0, PT, R12, RZ, PT ;  /* 0x000000ff0c00720c */ /* 0x000fe20003f05270 */
[----:B------:R-:W-:Y:S01]  /*85e0*/  BSSY B1, `(.L_x_1404) ;  /* 0x000007a000017945 */ /* 0x000fe20003800000 */
[----:B------:R-:W-:-:S11]  /*85f0*/  IMAD.IADD R44, R129, 0x1, R127 ;  /* 0x00000001812c7824 */ /* 0x000fd600078e027f */
        /* <DEDUP_REMOVED lines=8> */
[----:B------:R-:W-:Y:S02]  /*8680*/  SHF.L.U32 R35, R33, 0x3, RZ ;  /* 0x0000000321237819 */ /* 0x000fe400000006ff */
[----:B------:R-:W-:Y:S02]  /*8690*/  SHF.R.S32.HI R32, RZ, 0x1f, R33 ;  /* 0x0000001fff207819 */ /* 0x000fe40000011421 */
[----:B------:R-:W-:Y:S02]  /*86a0*/  ISETP.GE.AND P0, PT, R35, R150, PT ;  /* 0x000000962300720c */ /* 0x000fe40003f06270 */
[----:B------:R-:W-:-:S04]  /*86b0*/  LEA.HI R32, R32, R33, RZ, 0x3 ;  /* 0x0000002120207211 */ /* 0x000fc800078f18ff */
[----:B---3--:R-:W-:Y:S02]  /*86c0*/  SHF.R.S32.HI R40, RZ, 0x3, R32 ;  /* 0x00000003ff287819 */ /* 0x008fe40000011420 */
[----:B------:R-:W-:-:S03]  /*86d0*/  LOP3.LUT R32, R172, 0x38, R35, 0xf8, !PT ;  /* 0x00000038ac207812 */ /* 0x000fc600078ef823 */
[----:B------:R-:W-:Y:S01]  /*86e0*/  IMAD R33, R40, 0x1800, R177 ;  /* 0x0000180028217824 */ /* 0x000fe200078e02b1 */
[----:B------:R-:W-:Y:S02]  /*86f0*/  LOP3.LUT R32, R32, R199, RZ, 0x3c, !PT ;  /* 0x000000c720207212 */ /* 0x000fe400078e3cff */
[--C-:B------:R-:W-:Y:S02]  /*8700*/  @!P0 SHF.R.S32.HI R37, RZ, 0x1f, R35.reuse ;  /* 0x0000001fff258819 */ /* 0x100fe40000011423 */
[----:B------:R-:W-:Y:S01]  /*8710*/  @!P0 IADD3 R34, P4, P5, R90, R128, R35 ;  /* 0x000000805a228210 */ /* 0x000fe20007d9e023 */
[----:B------:R-:W-:Y:S02]  /*8720*/  IMAD.IADD R32, R33, 0x1, R32 ;  /* 0x0000000121207824 */ /* 0x000fe400078e0220 */
[----:B------:R-:W-:Y:S01]  /*8730*/  IMAD R33, R19, 0x4800, R144 ;  /* 0x0000480013217824 */ /* 0x000fe200078e0290 */
[----:B------:R-:W-:Y:S01]  /*8740*/  @!P0 IADD3.X R37, R89, R44, R37, P4, P5 ;  /* 0x0000002c59258210 */ /* 0x000fe200027ea425 */
[----:B------:R-:W-:Y:S01]  /*8750*/  IMAD R35, R19, 0x4800, R32 ;  /* 0x0000480013237824 */ /* 0x000fe200078e0220 */
[----:B------:R-:W-:Y:S01]  /*8760*/  LEA R40, P4, R36, R120, 0x1 ;  /* 0x0000007824287211 */ /* 0x000fe200078808ff */
[----:B------:R-:W-:-:S03]  /*8770*/  IMAD R33, R33, 0x2, R18 ;  /* 0x0000000221217824 */ /* 0x000fc600078e0212 */
[----:B------:R-:W-:Y:S01]  /*8780*/  LEA.HI.X R41, R36, R121, R38, 0x1, P4 ;  /* 0x0000007924297211 */ /* 0x000fe200020f0c26 */
[----:B------:R-:W-:Y:S01]  /*8790*/  IMAD R36, R35, 0x2, R18 ;  /* 0x0000000223247824 */ /* 0x000fe200078e0212 */
[----:B------:R-:W-:-:S04]  /*87a0*/  @!P0 LEA R42, P4, R34, R120, 0x1 ;  /* 0x00000078222a8211 */ /* 0x000fc800078808ff */
[----:B------:R-:W-:Y:S02]  /*87b0*/  @!P0 LEA.HI.X R43, R34, R121, R37, 0x1, P4 ;  /* 0x00000079222b8211 */ /* 0x000fe400020f0c25 */
[----:B------:R-:W2:Y:S01]  /*87c0*/  LDS.128 R32, [R33+0x18400] ;  /* 0x0184000021207984 */ /* 0x000ea20000000c00 */
[----:B------:R-:W-:-:S03]  /*87d0*/  ISETP.GE.AND P4, PT, R22, R117, PT ;  /* 0x000000751600720c */ /* 0x000fc60003f86270 */
[----:B------:R-:W3:Y:S10]  /*87e0*/  LDS.128 R36, [R36+0x18400] ;  /* 0x0184000024247984 */ /* 0x000ef40000000c00 */
[----:B------:R-:W-:Y:S05]  /*87f0*/  @P4 BRA `(.L_x_1407) ;  /* 0x0000000400504947 */ /* 0x000fea0003800000 */
[----:B---3--:R-:W-:Y:S01]  /*8800*/  MOV R49, R37 ;  /* 0x0000002500317202 */ /* 0x008fe20000000f00 */
[----:B------:R-:W-:Y:S01]  /*8810*/  IMAD.MOV.U32 R51, RZ, RZ, R39 ;  /* 0x000000ffff337224 */ /* 0x000fe200078e0027 */
[----:B------:R-:W-:Y:S01]  /*8820*/  SHF.R.U32.HI R55, RZ, 0x10, R77 ;  /* 0x00000010ff377819 */ /* 0x000fe2000001164d */
[----:B--2---:R-:W-:Y:S01]  /*8830*/  IMAD.MOV.U32 R37, RZ, RZ, R35 ;  /* 0x000000ffff257224 */ /* 0x004fe200078e0023 */
[--C-:B------:R-:W-:Y:S01]  /*8840*/  SHF.R.U32.HI R53, RZ, 0x10, R65.reuse ;  /* 0x00000010ff357819 */ /* 0x100fe20000011641 */
[----:B------:R-:W-:Y:S01]  /*8850*/  HADD2.F32 R54, -RZ, R213.H1_H1 ;  /* 0x300000d5ff367230 */ /* 0x000fe20000004100 */
[----:B------:R-:W-:Y:S01]  /*8860*/  SHF.R.U64 R45, R64, 0x10, R65 ;  /* 0x00000010402d7819 */ /* 0x000fe20000001241 */
[----:B------:R-:W-:Y:S01]  /*8870*/  HADD2.F32 R39, -RZ, R49.H0_H0 ;  /* 0x20000031ff277230 */ /* 0x000fe20000004100 */
[----:B------:R-:W-:Y:S01]  /*8880*/  SHF.R.U64 R48, R76, 0x10, R77 ;  /* 0x000000104c307819 */ /* 0x000fe2000000124d */
[----:B------:R-:W-:Y:S01]  /*8890*/  HADD2.F32 R35, -RZ, R33.H0_H0 ;  /* 0x20000021ff237230 */ /* 0x000fe20000004100 */
[----:B------:R-:W-:Y:S01]  /*88a0*/  SHF.R.U64 R47, R78, 0x10, R79 ;  /* 0x000000104e2f7819 */ /* 0x000fe2000000124f */
[----:B------:R-:W-:-:S02]  /*88b0*/  HADD2.F32 R55, -RZ, R55.H0_H0 ;  /* 0x20000037ff377230 */ /* 0x000fc40000004100 */
[-C--:B------:R-:W-:Y:S01]  /*88c0*/  FMUL.FTZ R64, R39, R54.reuse ;  /* 0x0000003627407220 */ /* 0x080fe20000410000 */
[----:B------:R-:W-:Y:S02]  /*88d0*/  HADD2.F32 R50, -RZ, R33.H1_H1 ;  /* 0x30000021ff327230 */ /* 0x000fe40000004100 */
        /* <DEDUP_REMOVED lines=8> */
[C---:B------:R-:W-:Y:S01]  /*8960*/  FMUL.FTZ R65, R49.reuse, R55 ;  /* 0x0000003731417220 */ /* 0x040fe20000410000 */
[--C-:B------:R-:W-:Y:S01]  /*8970*/  SHF.R.U64 R46, R66, 0x10, R67.reuse ;  /* 0x00000010422e7819 */ /* 0x100fe20000001243 */
[----:B------:R-:W-:Y:S01]  /*8980*/  FFMA.FTZ R52, R49, R53, R76 ;  /* 0x0000003531347223 */ /* 0x000fe2000001004c */
[----:B------:R-:W-:Y:S01]  /*8990*/  HADD2.F32 R76, -RZ, R211.H1_H1 ;  /* 0x300000d3ff4c7230 */ /* 0x000fe20000004100 */
[----:B------:R-:W-:Y:S01]  /*89a0*/  SHF.R.U32.HI R66, RZ, 0x10, R67 ;  /* 0x00000010ff427819 */ /* 0x000fe20000011643 */
[----:B------:R-:W-:-:S02]  /*89b0*/  HADD2.F32 R49, -RZ, R51.H0_H0 ;  /* 0x20000033ff317230 */ /* 0x000fc40000004100 */
[----:B------:R-:W-:Y:S01]  /*89c0*/  FFMA.FTZ R50, R50, R53, -R65 ;  /* 0x0000003532327223 */ /* 0x000fe20000010841 */
[--C-:B------:R-:W-:Y:S02]  /*89d0*/  HADD2.F32 R39, -RZ, R37.reuse.H0_H0 ;  /* 0x20000025ff277230 */ /* 0x100fe40000004100 */
[----:B------:R-:W-:Y:S02]  /*89e0*/  HADD2.F32 R53, -RZ, R78.H0_H0 ;  /* 0x2000004eff357230 */ /* 0x000fe40000004100 */
[-C--:B------:R-:W-:Y:S01]  /*89f0*/  FMUL.FTZ R78, R49, R76.reuse ;  /* 0x0000004c314e7220 */ /* 0x080fe20000410000 */
[----:B------:R-:W-:Y:S02]  /*8a00*/  HADD2.F32 R54, -RZ, R37.H1_H1 ;  /* 0x30000025ff367230 */ /* 0x000fe40000004100 */
[----:B------:R-:W-:Y:S01]  /*8a10*/  FMUL.FTZ R76, R39, R76 ;  /* 0x0000004c274c7220 */ /* 0x000fe20000410000 */
[----:B------:R-:W-:Y:S01]  /*8a20*/  HADD2.F32 R64, -RZ, R202.H1_H1 ;  /* 0x300000caff407230 */ /* 0x000fe20000004100 */
[----:B------:R-:W-:Y:S01]  /*8a30*/  F2FP.F16.F32.PACK_AB R33, R50, R33 ;  /* 0x000000213221723e */ /* 0x000fe200000000ff */
[----:B------:R-:W-:-:S02]  /*8a40*/  HADD2.F32 R51, -RZ, R51.H1_H1 ;  /* 0x30000033ff337230 */ /* 0x000fc40000004100 */
[CC--:B0-----:R-:W-:Y:S01]  /*8a50*/  FMUL.FTZ R80, R54.reuse, R53.reuse ;  /* 0x0000003536507220 */ /* 0x0c1fe20000410000 */
[----:B------:R-:W-:Y:S02]  /*8a60*/  HADD2.F32 R66, -RZ, R66.H0_H0 ;  /* 0x20000042ff427230 */ /* 0x000fe40000004100 */
[-C--:B------:R-:W-:Y:S01]  /*8a70*/  FFMA.FTZ R37, R39, R64.reuse, -R78 ;  /* 0x0000004027257223 */ /* 0x080fe2000001084e */
[----:B------:R-:W-:Y:S01]  /*8a80*/  FFMA.FTZ R39, R49, R64, R76 ;  /* 0x0000004031277223 */ /* 0x000fe2000001004c */
[C---:B------:R-:W-:Y:S01]  /*8a90*/  FMUL.FTZ R55, R51.reuse, R53 ;  /* 0x0000003533377220 */ /* 0x040fe20000410000 */
[----:B------:R-:W-:Y:S02]  /*8aa0*/  HADD2.F32 R49, -RZ, R36.H0_H0 ;  /* 0x20000024ff317230 */ /* 0x000fe40000004100 */
[-C--:B------:R-:W-:Y:S01]  /*8ab0*/  FFMA.FTZ R64, R51, R66.reuse, R80 ;  /* 0x0000004233407223 */ /* 0x080fe20000010050 */
[----:B------:R-:W-:Y:S02]  /*8ac0*/  HADD2.F32 R51, -RZ, R48.H0_H0 ;  /* 0x20000030ff337230 */ /* 0x000fe40000004100 */
[----:B------:R-:W-:Y:S01]  /*8ad0*/  FFMA.FTZ R54, R54, R66, -R55 ;  /* 0x0000004236367223 */ /* 0x000fe20000010837 */
[----:B------:R-:W-:-:S02]  /*8ae0*/  HADD2.F32 R48, -RZ, R32.H0_H0 ;  /* 0x20000020ff307230 */ /* 0x000fc40000004100 */
[----:B------:R-:W-:Y:S01]  /*8af0*/  HADD2.F32 R36, -RZ, R36.H1_H1 ;  /* 0x30000024ff247230 */ /* 0x000fe20000004100 */
[----:B------:R-:W-:Y:S01]  /*8b00*/  F2FP.F16.F32.PACK_AB R39, R64, R39 ;  /* 0x000000274027723e */ /* 0x000fe200000000ff */
[----:B------:R-:W-:Y:S01]  /*8b10*/  HADD2.F32 R213, -RZ, R213.H0_H0 ;  /* 0x200000d5ffd57230 */ /* 0x000fe20000004100 */
[----:B------:R-:W-:Y:S01]  /*8b20*/  F2FP.F16.F32.PACK_AB R54, R54, R37 ;  /* 0x000000253636723e */ /* 0x000fe200000000ff */
[----:B------:R-:W-:Y:S02]  /*8b30*/  HADD2.F32 R32, -RZ, R32.H1_H1 ;  /* 0x30000020ff207230 */ /* 0x000fe40000004100 */
[----:B------:R-:W-:Y:S01]  /*8b40*/  FMUL.FTZ R55, R36, R51 ;  /* 0x0000003324377220 */ /* 0x000fe20000410000 */
[----:B------:R-:W-:Y:S02]  /*8b50*/  HADD2.F32 R203, -RZ, R203.H0_H0 ;  /* 0x200000cbffcb7230 */ /* 0x000fe40000004100 */
[----:B------:R-:W-:Y:S01]  /*8b60*/  FMUL.FTZ R53, R49, R213 ;  /* 0x000000d531357220 */ /* 0x000fe20000410000 */
[----:B------:R-:W-:-:S02]  /*8b70*/  HADD2.F32 R45, -RZ, R45.H0_H0 ;  /* 0x2000002dff2d7230 */ /* 0x000fc40000004100 */
[----:B------:R-:W-:Y:S01]  /*8b80*/  FMUL.FTZ R51, R32, R51 ;  /* 0x0000003320337220 */ /* 0x000fe20000410000 */
[C---:B------:R-:W-:Y:S01]  /*8b90*/  FMUL.FTZ R66, R48.reuse, R213 ;  /* 0x000000d530427220 */ /* 0x040fe20000410000 */
[----:B------:R-:W-:Y:S01]  /*8ba0*/  FFMA.FTZ R53, R48, R203, -R53 ;  /* 0x000000cb30357223 */ /* 0x000fe20000010835 */
[----:B------:R-:W-:Y:S02]  /*8bb0*/  HADD2.F32 R211, -RZ, R211.H0_H0 ;  /* 0x200000d3ffd37230 */ /* 0x000fe40000004100 */
[----:B------:R-:W-:Y:S01]  /*8bc0*/  FFMA.FTZ R51, R36, R45, R51 ;  /* 0x0000002d24337223 */ /* 0x000fe20000010033 */
[----:B------:R-:W-:Y:S01]  /*8bd0*/  FFMA.FTZ R66, R49, R203, R66 ;  /* 0x000000cb31427223 */ /* 0x000fe20000010042 */
[----:B------:R-:W-:Y:S01]  /*8be0*/  FFMA.FTZ R48, R32, R45, -R55 ;  /* 0x0000002d20307223 */ /* 0x000fe20000010837 */
[----:B------:R-:W-:Y:S01]  /*8bf0*/  HADD2.F32 R36, -RZ, R38.H0_H0 ;  /* 0x20000026ff247230 */ /* 0x000fe20000004100 */
[----:B------:R-:W-:Y:S01]  /*8c00*/  F2FP.F16.F32.PACK_AB R37, R52, R35 ;  /* 0x000000233425723e */ /* 0x000fe200000000ff */
[----:B------:R-:W-:-:S02]  /*8c10*/  HADD2.F32 R49, -RZ, R47.H0_H0 ;  /* 0x2000002fff317230 */ /* 0x000fc40000004100 */
[----:B------:R-:W-:Y:S02]  /*8c20*/  HADD2.F32 R32, -RZ, R34.H0_H0 ;  /* 0x20000022ff207230 */ /* 0x000fe40000004100 */
[-C--:B------:R-:W-:Y:S01]  /*8c30*/  FMUL.FTZ R55, R36, R211.reuse ;  /* 0x000000d324377220 */ /* 0x080fe20000410000 */
[----:B------:R-:W-:Y:S02]  /*8c40*/  HADD2.F32 R38, -RZ, R38.H1_H1 ;  /* 0x30000026ff267230 */ /* 0x000fe40000004100 */
[----:B------:R-:W-:Y:S02]  /*8c50*/  HADD2.F32 R34, -RZ, R34.H1_H1 ;  /* 0x30000022ff227230 */ /* 0x000fe40000004100 */
[----:B------:R-:W-:Y:S01]  /*8c60*/  FMUL.FTZ R211, R32, R211 ;  /* 0x000000d320d37220 */ /* 0x000fe20000410000 */
[----:B------:R-:W-:Y:S02]  /*8c70*/  HADD2.F32 R45, -RZ, R202.H0_H0 ;  /* 0x200000caff2d7230 */ /* 0x000fe40000004100 */
[----:B------:R-:W-:Y:S01]  /*8c80*/  FMUL.FTZ R65, R38, R49 ;  /* 0x0000003126417220 */ /* 0x000fe20000410000 */
[----:B------:R-:W-:-:S02]  /*8c90*/  HADD2.F32 R47, -RZ, R46.H0_H0 ;  /* 0x2000002eff2f7230 */ /* 0x000fc40000004100 */
[----:B------:R-:W-:Y:S01]  /*8ca0*/  FMUL.FTZ R49, R34, R49 ;  /* 0x0000003122317220 */ /* 0x000fe20000410000 */
[----:B------:R-:W-:Y:S02]  /*8cb0*/  IMAD.MOV.U32 R35, RZ, RZ, R54 ;  /* 0x000000ffff237224 */ /* 0x000fe400078e0036 */
[-C--:B------:R-:W-:Y:S01]  /*8cc0*/  FFMA.FTZ R55, R32, R45.reuse, -R55 ;  /* 0x0000002d20377223 */ /* 0x080fe20000010837 */
[----:B------:R-:W-:Y:S01]  /*8cd0*/  FFMA.FTZ R211, R36, R45, R211 ;  /* 0x0000002d24d37223 */ /* 0x000fe200000100d3 */
[-C--:B------:R-:W-:Y:S01]  /*8ce0*/  FFMA.FTZ R34, R34, R47.reuse, -R65 ;  /* 0x0000002f22227223 */ /* 0x080fe20000010841 */
[----:B------:R-:W-:Y:S01]  /*8cf0*/  FFMA.FTZ R38, R38, R47, R49 ;  /* 0x0000002f26267223 */ /* 0x000fe20000010031 */
[----:B------:R-:W-:Y:S02]  /*8d00*/  F2FP.F16.F32.PACK_AB R32, R48, R53 ;  /* 0x000000353020723e */ /* 0x000fe400000000ff */
[----:B------:R-:W-:Y:S02]  /*8d10*/  F2FP.F16.F32.PACK_AB R36, R51, R66 ;  /* 0x000000423324723e */ /* 0x000fe400000000ff */
[----:B------:R-:W-:-:S02]  /*8d20*/  F2FP.F16.F32.PACK_AB R34, R34, R55 ;  /* 0x000000372222723e */ /* 0x000fc400000000ff */
[----:B------:R-:W-:-:S07]  /*8d30*/  F2FP.F16.F32.PACK_AB R38, R38, R211 ;  /* 0x000000d32626723e */ /* 0x000fce00000000ff */
.L_x_1407:
[----:B------:R-:W-:Y:S05]  /*8d40*/  BSYNC B2 ;  /* 0x0000000000027941 */ /* 0x000fea0003800000 */
.L_x_1406:
[----:B------:R-:W-:Y:S02]  /*8d50*/  ULDC.64 UR4, c[0x0][0x208] ;  /* 0x0000820000047ab9 */ /* 0x000fe40000000a00 */
[----:B--2---:R2:W-:Y:S04]  /*8d60*/  STG.E.128 desc[UR4][R40.64], R32 ;  /* 0x0000002028007986 */ /* 0x0045e8000c101d04 */
[----:B---3--:R2:W-:Y:S02]  /*8d70*/  @!P0 STG.E.128 desc[UR4][R42.64], R36 ;  /* 0x000000242a008986 */ /* 0x0085e4000c101d04 */
.L_x_1405:
[----:B------:R-:W-:Y:S05]  /*8d80*/  BSYNC B1 ;  /* 0x0000000000017941 */ /* 0x000fea0003800000 */
.L_x_1404:
        /* <DEDUP_REMOVED lines=13> */
[----:B------:R-:W-:Y:S02]  /*8e60*/  LEA.HI R35, R35, R32, RZ, 0x3 ;  /* 0x0000002023237211 */ /* 0x000fe400078f18ff */
[----:B------:R-:W-:Y:S02]  /*8e70*/  LOP3.LUT R32, R172, 0x38, R33, 0xf8, !PT ;  /* 0x00000038ac207812 */ /* 0x000fe400078ef821 */
[----:B---3--:R-:W-:-:S02]  /*8e80*/  SHF.R.S32.HI R40, RZ, 0x3, R35 ;  /* 0x00000003ff287819 */ /* 0x008fc40000011423 */
[----:B------:R-:W-:-:S05]  /*8e90*/  LOP3.LUT R32, R32, R199, RZ, 0x3c, !PT ;  /* 0x000000c720207212 */ /* 0x000fca00078e3cff */
[--C-:B------:R-:W-:Y:S02]  /*8ea0*/  @!P0 SHF.R.S32.HI R37, RZ, 0x1f, R33.reuse ;  /* 0x0000001fff258819 */ /* 0x100fe40000011421 */
[----:B------:R-:W-:Y:S01]  /*8eb0*/  @!P0 IADD3 R34, P4, P5, R90, R128, R33 ;  /* 0x000000805a228210 */ /* 0x000fe20007d9e021 */
[----:B------:R-:W-:-:S03]  /*8ec0*/  IMAD R33, R40, 0x1800, R177 ;  /* 0x0000180028217824 */ /* 0x000fc600078e02b1 */
[----:B------:R-:W-:Y:S01]  /*8ed0*/  @!P0 IADD3.X R37, R89, R44, R37, P4, P5 ;  /* 0x0000002c59258210 */ /* 0x000fe200027ea425 */
[----:B------:R-:W-:Y:S01]  /*8ee0*/  IMAD.IADD R32, R33, 0x1, R32 ;  /* 0x0000000121207824 */ /* 0x000fe200078e0220 */
[CC--:B------:R-:W-:Y:S01]  /*8ef0*/  LEA R40, P4, R36.reuse, R120.reuse, 0x1 ;  /* 0x0000007824287211 */ /* 0x0c0fe200078808ff */
[C---:B------:R-:W-:Y:S02]  /*8f00*/  IMAD R33, R19.reuse, 0x4800, R142 ;  /* 0x0000480013217824 */ /* 0x040fe400078e028e */
[----:B------:R-:W-:Y:S01]  /*8f10*/  IMAD R35, R19, 0x4800, R32 ;  /* 0x0000480013237824 */ /* 0x000fe200078e0220 */
[----:B------:R-:W-:Y:S01]  /*8f20*/  LEA.HI.X R41, R36, R121, R38, 0x1, P4 ;  /* 0x0000007924297211 */ /* 0x000fe200020f0c26 */
[--C-:B------:R-:W-:Y:S01]  /*8f30*/  IMAD R33, R33, 0x2, R18.reuse ;  /* 0x0000000221217824 */ /* 0x100fe200078e0212 */
        /* <DEDUP_REMOVED lines=10> */
[----:B------:R-:W-:Y:S01]  /*8fe0*/  IMAD.MOV.U32 R50, RZ, RZ, R36 ;  /* 0x000000ffff327224 */ /* 0x000fe200078e0024 */
[----:B------:R-:W-:Y:S01]  /*8ff0*/  MOV R51, R39 ;  /* 0x0000002700337202 */ /* 0x000fe20000000f00 */
[----:B------:R-:W-:Y:S01]  /*9000*/  HADD2.F32 R55, -RZ, R171.H1_H1 ;  /* 0x300000abff377230 */ /* 0x000fe20000004100 */
[--C-:B------:R-:W-:Y:S01]  /*9010*/  SHF.R.U32.HI R52, RZ, 0x10, R61.reuse ;  /* 0x00000010ff347819 */ /* 0x100fe2000001163d */
[--C-:B------:R-:W-:Y:S01]  /*9020*/  HADD2.F32 R36, -RZ, R32.reuse.H0_H0 ;  /* 0x20000020ff247230 */ /* 0x100fe20000004100 */
[----:B------:R-:W-:Y:S01]  /*9030*/  SHF.R.U64 R47, R60, 0x10, R61 ;  /* 0x000000103c2f7819 */ /* 0x000fe2000000123d */
[----:B------:R-:W-:Y:S01]  /*9040*/  HADD2.F32 R39, -RZ, R32.H1_H1 ;  /* 0x30000020ff277230 */ /* 0x000fe20000004100 */
[----:B------:R-:W-:Y:S01]  /*9050*/  SHF.R.U64 R46, R74, 0x10, R75 ;  /* 0x000000104a2e7819 */ /* 0x000fe2000000124b */
[----:B------:R-:W-:Y:S01]  /*9060*/  IMAD.MOV.U32 R37, RZ, RZ, R35 ;  /* 0x000000ffff257224 */ /* 0x000fe200078e0023 */
[----:B------:R-:W-:Y:S01]  /*9070*/  SHF.R.U32.HI R74, RZ, 0x10, R75 ;  /* 0x00000010ff4a7819 */ /* 0x000fe2000001164b */
        /* <DEDUP_REMOVED lines=15> */
[----:B------:R-:W-:Y:S01]  /*9170*/  HADD2.F32 R55, -RZ, R170.H1_H1 ;  /* 0x300000aaff377230 */ /* 0x000fe20000004100 */
[----:B------:R-:W-:Y:S01]  /*9180*/  SHF.R.U64 R48, R72, 0x10, R73 ;  /* 0x0000001048307819 */ /* 0x000fe20000001249 */
[----:B------:R-:W-:Y:S01]  /*9190*/  HADD2.F32 R52, -RZ, R51.H0_H0 ;  /* 0x20000033ff347230 */ /* 0x000fe20000004100 */
[----:B------:R-:W-:Y:S01]  /*91a0*/  F2FP.F16.F32.PACK_AB R35, R35, R32 ;  /* 0x000000202323723e */ /* 0x000fe200000000ff */
[----:B------:R-:W-:-:S02]  /*91b0*/  HADD2.F32 R39, -RZ, R37.H0_H0 ;  /* 0x20000025ff277230 */ /* 0x000fc40000004100 */
[----:B------:R-:W-:Y:S02]  /*91c0*/  HADD2.F32 R51, -RZ, R51.H1_H1 ;  /* 0x30000033ff337230 */ /* 0x000fe40000004100 */
[----:B------:R-:W-:Y:S02]  /*91d0*/  HADD2.F32 R60, -RZ, R74.H0_H0 ;  /* 0x2000004aff3c7230 */ /* 0x000fe40000004100 */
[----:B------:R-:W-:Y:S02]  /*91e0*/  HADD2.F32 R54, -RZ, R62.H0_H0 ;  /* 0x2000003eff367230 */ /* 0x000fe40000004100 */
[-C--:B------:R-:W-:Y:S01]  /*91f0*/  FMUL.FTZ R62, R52, R55.reuse ;  /* 0x00000037343e7220 */ /* 0x080fe20000410000 */
[----:B------:R-:W-:Y:S02]  /*9200*/  HADD2.F32 R53, -RZ, R159.H1_H1 ;  /* 0x3000009fff357230 */ /* 0x000fe40000004100 */
        /* <DEDUP_REMOVED lines=8> */
[----:B------:R-:W-:Y:S02]  /*9290*/  HADD2.F32 R52, -RZ, R171.H0_H0 ;  /* 0x200000abff347230 */ /* 0x000fe40000004100 */
[--C-:B------:R-:W-:Y:S02]  /*92a0*/  HADD2.F32 R39, -RZ, R50.reuse.H0_H0 ;  /* 0x20000032ff277230 */ /* 0x100fe40000004100 */
[----:B------:R-:W-:Y:S01]  /*92b0*/  FFMA.FTZ R64, R51, R54, R60 ;  /* 0x0000003633407223 */ /* 0x000fe2000001003c */
[----:B------:R-:W-:Y:S01]  /*92c0*/  HADD2.F32 R37, -RZ, R49.H0_H0 ;  /* 0x20000031ff257230 */ /* 0x000fe20000004100 */
[----:B------:R-:W-:Y:S01]  /*92d0*/  F2FP.F16.F32.PACK_AB R61, R61, R62 ;  /* 0x0000003e3d3d723e */ /* 0x000fe200000000ff */
        /* <DEDUP_REMOVED lines=31> */
[----:B------:R-:W-:Y:S01]  /*94d0*/  F2FP.F16.F32.PACK_AB R39, R64, R55 ;  /* 0x000000374027723e */ /* 0x000fe200000000ff */
[----:B------:R-:W-:Y:S01]  /*94e0*/  IMAD.MOV.U32 R35, RZ, RZ, R61 ;  /* 0x000000ffff237224 */ /* 0x000fe200078e003d */
[----:B------:R-:W-:-:S02]  /*94f0*/  F2FP.F16.F32.PACK_AB R36, R51, R52 ;  /* 0x000000343324723e */ /* 0x000fc400000000ff */
[----:B------:R-:W-:Y:S02]  /*9500*/  F2FP.F16.F32.PACK_AB R34, R53, R46 ;  /* 0x0000002e3522723e */ /* 0x000fe400000000ff */
[----:B------:R-:W-:-:S07]  /*9510*/  F2FP.F16.F32.PACK_AB R38, R47, R170 ;  /* 0x000000aa2f26723e */ /* 0x000fce00000000ff */
.L_x_1411:
[----:B------:R-:W-:Y:S05]  /*9520*/  BSYNC B2 ;  /* 0x0000000000027941 */ /* 0x000fea0003800000 */
.L_x_1410:
[----:B------:R-:W-:Y:S02]  /*9530*/  ULDC.64 UR4, c[0x0][0x208] ;  /* 0x0000820000047ab9 */ /* 0x000fe40000000a00 */
[----:B--2---:R2:W-:Y:S04]  /*9540*/  STG.E.128 desc[UR4][R40.64], R32 ;  /* 0x0000002028007986 */ /* 0x0045e8000c101d04 */
[----:B---3--:R2:W-:Y:S02]  /*9550*/  @!P0 STG.E.128 desc[UR4][R42.64], R36 ;  /* 0x000000242a008986 */ /* 0x0085e4000c101d04 */
.L_x_1409:
[----:B------:R-:W-:Y:S05]  /*9560*/  BSYNC B1 ;  /* 0x0000000000017941 */ /* 0x000fea0003800000 */
.L_x_1408:
[----:B------:R-:W-:-:S13]  /*9570*/  ISETP.NE.AND P0, PT, R10, RZ, PT ;  /* 0x000000ff0a00720c */ /* 0x000fda0003f05270 */
[----:B------:R-:W-:Y:S05]  /*9580*/  @!P0 BRA `(.L_x_1362) ;  /* 0x0000000800e48947 */ /* 0x000fea0003800000 */
[----:B--2---:R-:W2:Y:S01]  /*9590*/  LDL R32, [R1] ;  /* 0x0000000001207983 */ /* 0x004ea20000100800 */
[----:B------:R-:W-:Y:S01]  /*95a0*/  BSSY B1, `(.L_x_1412) ;  /* 0x0000072000017945 */ /* 0x000fe20003800000 */
[----:B--2---:R-:W-:-:S04]  /*95b0*/  LOP3.LUT P4, RZ, R32, 0x1, RZ, 0xc0, !PT ;  /* 0x0000000120ff7812 */ /* 0x004fc8000788c0ff */
[----:B------:R-:W-:Y:S02]  /*95c0*/  SEL R152, R122, R152, !P4 ;  /* 0x000000987a987207 */ /* 0x000fe40006000000 */
[----:B---34-:R-:W-:Y:S02]  /*95d0*/  IADD3 R41, P0, P4, R90, R128, R13 ;  /* 0x000000805a297210 */ /* 0x018fe40007c1e00d */
[----:B------:R-:W-:Y:S02]  /*95e0*/  SHF.R.S32.HI R33, RZ, 0x1f, R152 ;  /* 0x0000001fff217819 */ /* 0x000fe40000011498 */
[----:B------:R-:W-:Y:S02]  /*95f0*/  IADD3.X R42, R89, R44, R109, P0, P4 ;  /* 0x0000002c592a7210 */ /* 0x000fe400007e846d */
[----:B------:R-:W-:Y:S02]  /*9600*/  LEA.HI R33, R33, R152, RZ, 0x4 ;  /* 0x0000009821217211 */ /* 0x000fe400078f20ff */
[----:B------:R-:W-:-:S02]  /*9610*/  ISETP.GE.AND P4, PT, R166, R117, PT ;  /* 0x00000075a600720c */ /* 0x000fc40003f86270 */
[----:B------:R-:W-:Y:S02]  /*9620*/  LEA.HI.SX32 R33, R33, R112, 0x1c ;  /* 0x0000007021217211 */ /* 0x000fe400078fe2ff */
[----:B------:R-:W-:Y:S02]  /*9630*/  LEA R40, P0, R41, R120, 0x1 ;  /* 0x0000007829287211 */ /* 0x000fe400078008ff */
[----:B------:R-:W-:Y:S01]  /*9640*/  SHF.R.S32.HI R32, RZ, 0x1f, R33 ;  /* 0x0000001fff207819 */ /* 0x000fe20000011421 */
[----:B------:R-:W-:Y:S01]  /*9650*/  IMAD.SHL.U32 R43, R33, 0x8, RZ ;  /* 0x00000008212b7824 */ /* 0x000fe200078e00ff */
[----:B------:R-:W-:Y:S02]  /*9660*/  LEA.HI.X R41, R41, R121, R42, 0x1, P0 ;  /* 0x0000007929297211 */ /* 0x000fe400000f0c2a */
[----:B------:R-:W-:-:S04]  /*9670*/  LEA.HI R32, R32, R33, RZ, 0x3 ;  /* 0x0000002120207211 */ /* 0x000fc800078f18ff */
[----:B------:R-:W-:Y:S02]  /*9680*/  SHF.R.S32.HI R34, RZ, 0x3, R32 ;  /* 0x00000003ff227819 */ /* 0x000fe40000011420 */
[----:B------:R-:W-:-:S03]  /*9690*/  LOP3.LUT R32, R172, 0x38, R43, 0xf8, !PT ;  /* 0x00000038ac207812 */ /* 0x000fc600078ef82b */
[----:B------:R-:W-:Y:S01]  /*96a0*/  IMAD R33, R34, 0x1800, R177 ;  /* 0x0000180022217824 */ /* 0x000fe200078e02b1 */
[----:B------:R-:W-:-:S04]  /*96b0*/  LOP3.LUT R32, R32, R199, RZ, 0x3c, !PT ;  /* 0x000000c720207212 */ /* 0x000fc800078e3cff */
[----:B------:R-:W-:Y:S01]  /*96c0*/  IADD3 R32, R33, R32, RZ ;  /* 0x0000002021207210 */ /* 0x000fe20007ffe0ff */
[----:B------:R-:W-:-:S04]  /*96d0*/  IMAD R33, R19, 0x4800, R137 ;  /* 0x0000480013217824 */ /* 0x000fc800078e0289 */
[----:B------:R-:W-:Y:S02]  /*96e0*/  IMAD R35, R19, 0x4800, R32 ;  /* 0x0000480013237824 */ /* 0x000fe400078e0220 */
[--C-:B------:R-:W-:Y:S02]  /*96f0*/  IMAD R33, R33, 0x2, R18.reuse ;  /* 0x0000000221217824 */ /* 0x100fe400078e0212 */
[----:B------:R-:W-:-:S04]  /*9700*/  IMAD R36, R35, 0x2, R18 ;  /* 0x0000000223247824 */ /* 0x000fc800078e0212 */
        /* <DEDUP_REMOVED lines=39> */
[-C--:B------:R-:W-:Y:S01]  /*9980*/  FFMA.FTZ R55, R34, R37.reuse, R47 ;  /* 0x0000002522377223 */ /* 0x080fe2000001002f */
[----:B------:R-:W-:Y:S02]  /*9990*/  HADD2.F32 R38, -RZ, R58.H0_H0 ;  /* 0x2000003aff267230 */ /* 0x000fe40000004100 */
[-C--:B------:R-:W-:Y:S01]  /*99a0*/  FMUL.FTZ R56, R39, R48.reuse ;  /* 0x0000003027387220 */ /* 0x080fe20000410000 */
[----:B------:R-:W-:Y:S01]  /*99b0*/  FFMA.FTZ R54, R33, R37, -R54 ;  /* 0x0000002521367223 */ /* 0x000fe20000010836 */
[C---:B------:R-:W-:Y:S01]  /*99c0*/  FMUL.FTZ R48, R35.reuse, R48 ;  /* 0x0000003023307220 */ /* 0x040fe20000410000 */
[----:B------:R-:W-:Y:S02]  /*99d0*/  HADD2.F32 R158, -RZ, R158.H0_H0 ;  /* 0x2000009eff9e7230 */ /* 0x000fe40000004100 */
[-C--:B------:R-:W-:Y:S01]  /*99e0*/  FFMA.FTZ R57, R35, R38.reuse, -R56 ;  /* 0x0000002623397223 */ /* 0x080fe20000010838 */
[--C-:B------:R-:W-:Y:S02]  /*99f0*/  HADD2.F32 R34, -RZ, R45.reuse.H0_H0 ;  /* 0x2000002dff227230 */ /* 0x100fe40000004100 */
[----:B------:R-:W-:Y:S01]  /*9a00*/  FFMA.FTZ R56, R39, R38, R48 ;  /* 0x0000002627387223 */ /* 0x000fe20000010030 */
[----:B------:R-:W-:Y:S01]  /*9a10*/  HADD2.F32 R37, -RZ, R60.H0_H0 ;  /* 0x2000003cff257230 */ /* 0x000fe20000004100 */
[----:B------:R-:W-:Y:S01]  /*9a20*/  F2FP.F16.F32.PACK_AB R49, R50, R49 ;  /* 0x000000313231723e */ /* 0x000fe200000000ff */
[----:B------:R-:W-:-:S02]  /*9a30*/  HADD2.F32 R45, -RZ, R45.H1_H1 ;  /* 0x3000002dff2d7230 */ /* 0x000fc40000004100 */
[-C--:B------:R-:W-:Y:S01]  /*9a40*/  FMUL.FTZ R38, R34, R158.reuse ;  /* 0x0000009e22267220 */ /* 0x080fe20000410000 */
[----:B------:R-:W-:Y:S01]  /*9a50*/  HADD2.F32 R156, -RZ, R156.H0_H0 ;  /* 0x2000009cff9c7230 */ /* 0x000fe20000004100 */
[----:B------:R-:W-:Y:S01]  /*9a60*/  F2FP.F16.F32.PACK_AB R55, R56, R55 ;  /* 0x000000373837723e */ /* 0x000fe200000000ff */
[--C-:B------:R-:W-:Y:S02]  /*9a70*/  HADD2.F32 R33, -RZ, R32.reuse.H0_H0 ;  /* 0x20000020ff217230 */ /* 0x100fe40000004100 */
[-C--:B------:R-:W-:Y:S01]  /*9a80*/  FMUL.FTZ R47, R45, R37.reuse ;  /* 0x000000252d2f7220 */ /* 0x080fe20000410000 */
[----:B------:R-:W-:Y:S02]  /*9a90*/  HADD2.F32 R32, -RZ, R32.H1_H1 ;  /* 0x30000020ff207230 */ /* 0x000fe40000004100 */
[----:B------:R-:W-:Y:S02]  /*9aa0*/  HADD2.F32 R35, -RZ, R61.H0_H0 ;  /* 0x2000003dff237230 */ /* 0x000fe40000004100 */
[C---:B------:R-:W-:Y:S01]  /*9ab0*/  FMUL.FTZ R39, R33.reuse, R158 ;  /* 0x0000009e21277220 */ /* 0x040fe20000410000 */
[----:B------:R-:W-:Y:S01]  /*9ac0*/  FFMA.FTZ R38, R33, R156, -R38 ;  /* 0x0000009c21267223 */ /* 0x000fe20000010826 */
[----:B------:R-:W-:Y:S01]  /*9ad0*/  FMUL.FTZ R48, R32, R37 ;  /* 0x0000002520307220 */ /* 0x000fe20000410000 */
[----:B------:R-:W-:-:S02]  /*9ae0*/  HADD2.F32 R33, -RZ, R46.H0_H0 ;  /* 0x2000002eff217230 */ /* 0x000fc40000004100 */
[-C--:B------:R-:W-:Y:S01]  /*9af0*/  FFMA.FTZ R47, R32, R35.reuse, -R47 ;  /* 0x00000023202f7223 */ /* 0x080fe2000001082f */
[----:B------:R-:W-:Y:S02]  /*9b00*/  HADD2.F32 R37, -RZ, R53.H0_H0 ;  /* 0x20000035ff257230 */ /* 0x000fe40000004100 */
[----:B------:R-:W-:Y:S01]  /*9b10*/  FFMA.FTZ R48, R45, R35, R48 ;  /* 0x000000232d307223 */ /* 0x000fe20000010030 */
[----:B------:R-:W-:Y:S02]  /*9b20*/  HADD2.F32 R32, -RZ, R36.H0_H0 ;  /* 0x20000024ff207230 */ /* 0x000fe40000004100 */
[----:B------:R-:W-:Y:S01]  /*9b30*/  FFMA.FTZ R39, R34, R156, R39 ;  /* 0x0000009c22277223 */ /* 0x000fe20000010027 */
[----:B------:R-:W-:Y:S02]  /*9b40*/  HADD2.F32 R46, -RZ, R46.H1_H1 ;  /* 0x3000002eff2e7230 */ /* 0x000fe40000004100 */
[----:B------:R-:W-:Y:S02]  /*9b50*/  HADD2.F32 R157, -RZ, R157.H0_H0 ;  /* 0x2000009dff9d7230 */ /* 0x000fe40000004100 */
[----:B------:R-:W-:-:S02]  /*9b60*/  HADD2.F32 R36, -RZ, R36.H1_H1 ;  /* 0x30000024ff247230 */ /* 0x000fc40000004100 */
[----:B------:R-:W-:Y:S01]  /*9b70*/  FMUL.FTZ R53, R46, R37 ;  /* 0x000000252e357220 */ /* 0x000fe20000410000 */
[----:B------:R-:W-:Y:S02]  /*9b80*/  HADD2.F32 R155, -RZ, R155.H0_H0 ;  /* 0x2000009bff9b7230 */ /* 0x000fe40000004100 */
[-C--:B------:R-:W-:Y:S01]  /*9b90*/  FMUL.FTZ R45, R33, R157.reuse ;  /* 0x0000009d212d7220 */ /* 0x080fe20000410000 */
[----:B------:R-:W-:Y:S02]  /*9ba0*/  HADD2.F32 R35, -RZ, R42.H0_H0 ;  /* 0x2000002aff237230 */ /* 0x000fe40000004100 */
[----:B------:R-:W-:Y:S01]  /*9bb0*/  FMUL.FTZ R34, R32, R157 ;  /* 0x0000009d20227220 */ /* 0x000fe20000410000 */
[----:B------:R-:W-:Y:S01]  /*9bc0*/  FMUL.FTZ R37, R36, R37 ;  /* 0x0000002524257220 */ /* 0x000fe20000410000 */
[-C--:B------:R-:W-:Y:S01]  /*9bd0*/  FFMA.FTZ R45, R32, R155.reuse, -R45 ;  /* 0x0000009b202d7223 */ /* 0x080fe2000001082d */
[----:B------:R-:W-:Y:S01]  /*9be0*/  F2FP.F16.F32.PACK_AB R32, R47, R38 ;  /* 0x000000262f20723e */ /* 0x000fe200000000ff */
[----:B------:R-:W-:Y:S01]  /*9bf0*/  FFMA.FTZ R34, R33, R155, R34 ;  /* 0x0000009b21227223 */ /* 0x000fe20000010022 */
[-C--:B------:R-:W-:Y:S01]  /*9c00*/  FFMA.FTZ R36, R36, R35.reuse, -R53 ;  /* 0x0000002324247223 */ /* 0x080fe20000010835 */
[----:B------:R-:W-:Y:S01]  /*9c10*/  FFMA.FTZ R37, R46, R35, R37 ;  /* 0x000000232e257223 */ /* 0x000fe20000010025 */
[----:B------:R-:W-:-:S02]  /*9c20*/  F2FP.F16.F32.PACK_AB R35, R57, R54 ;  /* 0x000000363923723e */ /* 0x000fc400000000ff */
[----:B------:R-:W-:Y:S01]  /*9c30*/  F2FP.F16.F32.PACK_AB R48, R48, R39 ;  /* 0x000000273030723e */ /* 0x000fe200000000ff */
[----:B------:R-:W-:Y:S01]  /*9c40*/  IMAD.MOV.U32 R39, RZ, RZ, R55 ;  /* 0x000000ffff277224 */ /* 0x000fe200078e0037 */
[----:B------:R-:W-:Y:S02]  /*9c50*/  F2FP.F16.F32.PACK_AB R38, R36, R45 ;  /* 0x0000002d2426723e */ /* 0x000fe400000000ff */
[----:B------:R-:W-:Y:S01]  /*9c60*/  F2FP.F16.F32.PACK_AB R54, R37, R34 ;  /* 0x000000222536723e */ /* 0x000fe200000000ff */
[----:B------:R-:W-:Y:S01]  /*9c70*/  IMAD.MOV.U32 R36, RZ, RZ, R48 ;  /* 0x000000ffff247224 */ /* 0x000fe200078e0030 */
[----:B------:R-:W-:Y:S01]  /*9c80*/  MOV R34, R38 ;  /* 0x0000002600227202 */ /* 0x000fe20000000f00 */
[----:B------:R-:W-:Y:S01]  /*9c90*/  IMAD.MOV.U32 R37, RZ, RZ, R49 ;  /* 0x000000ffff257224 */ /* 0x000fe200078e0031 */
[----:B------:R-:W-:Y:S01]  /*9ca0*/  F2FP.F16.F32.PACK_AB R33, R52, R51 ;  /* 0x000000333421723e */ /* 0x000fe200000000ff */
[----:B------:R-:W-:-:S07]  /*9cb0*/  IMAD.MOV.U32 R38, RZ, RZ, R54 ;  /* 0x000000ffff267224 */ /* 0x000fce00078e0036 */
.L_x_1413:
[----:B------:R-:W-:Y:S05]  /*9cc0*/  BSYNC B1 ;  /* 0x0000000000017941 */ /* 0x000fea0003800000 */
.L_x_1412:
[----:B------:R-:W-:Y:S01]  /*9cd0*/  ISETP.GE.AND P0, PT, R43, R150, PT ;  /* 0x000000962b00720c */ /* 0x000fe20003f06270 */
[----:B------:R-:W-:Y:S02]  /*9ce0*/  ULDC.64 UR4, c[0x0][0x208] ;  /* 0x0000820000047ab9 */ /* 0x000fe40000000a00 */
[----:B--2---:R2:W-:Y:S10]  /*9cf0*/  STG.E.128 desc[UR4][R40.64], R32 ;  /* 0x0000002028007986 */ /* 0x0045f4000c101d04 */
[----:B------:R-:W-:Y:S05]  /*9d00*/  @P0 BRA `(.L_x_1362) ;  /* 0x0000000400040947 */ /* 0x000fea0003800000 */
[--C-:B------:R-:W-:Y:S01]  /*9d10*/  IADD3 R128, P0, P4, R90, R128, R43.reuse ;  /* 0x000000805a807210 */ /* 0x100fe20007c1e02b */
[----:B------:R-:W-:Y:S01]  /*9d20*/  ULDC.64 UR4, c[0x0][0x208] ;  /* 0x0000820000047ab9 */ /* 0x000fe20000000a00 */
[----:B------:R-:W-:-:S04]  /*9d30*/  SHF.R.S32.HI R43, RZ, 0x1f, R43 ;  /* 0x0000001fff2b7819 */ /* 0x000fc8000001142b */
[----:B------:R-:W-:Y:S02]  /*9d40*/  IADD3.X R44, R89, R44, R43, P0, P4 ;  /* 0x0000002c592c7210 */ /* 0x000fe400007e842b */
[----:B------:R-:W-:-:S04]  /*9d50*/  LEA R120, P0, R128, R120, 0x1 ;  /* 0x0000007880787211 */ /* 0x000fc800078008ff */
[----:B------:R-:W-:-:S05]  /*9d60*/  LEA.HI.X R121, R128, R121, R44, 0x1, P0 ;  /* 0x0000007980797211 */ /* 0x000fca00000f0c2c */
[----:B---3--:R3:W-:Y:S01]  /*9d70*/  STG.E.128 desc[UR4][R120.64], R36 ;  /* 0x0000002478007986 */ /* 0x0087e2000c101d04 */
[----:B------:R-:W-:Y:S05]  /*9d80*/  BRA `(.L_x_1362) ;  /* 0x0000000000e47947 */ /* 0x000fea0003800000 */
.L_x_1329:
[----:B------:R-:W-:-:S04]  /*9d90*/  ULOP3.LUT UR4, UR60, 0x1, URZ, 0xfc, !UPT ;  /* 0x000000013c047892 */ /* 0x000fc8000f8efc3f */
[----:B------:R-:W-:-:S06]  /*9da0*/  UISETP.NE.AND UP0, UPT, UR4, 0x3, UPT ;  /* 0x000000030400788c */ /* 0x000fcc000bf05270 */
[----:B------:R-:W-:-:S13]  /*9db0*/  PLOP3.LUT P1, PT, PT, PT, UP0, 0x80, 0x0 ;  /* 0x000000000000781c */ /* 0x000fda0003f2f008 */
[----:B------:R-:W-:Y:S05]  /*9dc0*/  @!P1 BRA `(.L_x_1414) ;  /* 0x0000000000049947 */ /* 0x000fea0003800000 */
[----:B------:R-:W-:Y:S01]  /*9dd0*/  BPT.TRAP 0x1 ;  /* 0x000000040000795c */ /* 0x000fe20000300000 */
.L_x_1414:
[----:B------:R-:W-:Y:S01]  /*9de0*/  IMAD R4, R19, 0x8, R18 ;  /* 0x0000000813047824 */ /* 0x000fe200078e0212 */
[----:B------:R-:W-:Y:S01]  /*9df0*/  SHF.L.U32 R3, R167, 0x1f, RZ ;  /* 0x0000001fa7037819 */ /* 0x000fe200000006ff */
[----:B------:R-:W-:Y:S01]  /*9e00*/  IMAD R5, R24, -0x60, R2 ;  /* 0xffffffa018057824 */ /* 0x000fe200078e0202 */
[----:B------:R-:W-:Y:S02]  /*9e10*/  BSSY B1, `(.L_x_1415) ;  /* 0x0000005000017945 */ /* 0x000fe40003800000 */
[----:B------:R-:W1:Y:S02]  /*9e20*/  SYNCS.PHASECHK.TRANS64.TRYWAIT P4, [R4+URZ+0x2a890], R3 ;  /* 0x02a89003040075a7 */ /* 0x000e64000808017f */
[----:B------:R-:W-:-:S04]  /*9e30*/  VIMNMX R5, R5, 0x60, PT ;  /* 0x0000006005057848 */ /* 0x000fc80003fe0100 */
[----:B------:R-:W-:Y:S01]  /*9e40*/  ISETP.GE.AND P0, PT, R162, R5, PT ;  /* 0x00000005a200720c */ /* 0x000fe20003f06270 */
[----:B-1----:R-:W-:-:S12]  /*9e50*/  @!P4 BRA `(.L_x_1416) ;  /* 0x000001dc0098c947 */ /* 0x002fd80003800000 */
.L_x_1732:
[----:B------:R-:W-:Y:S05]  /*9e60*/  BSYNC B1 ;  /* 0x0000000000017941 */ /* 0x000fea0003800000 */
.L_x_1415:
[----:B------:R-:W-:Y:S04]  /*9e70*/  BSSY B1, `(.L_x_1417) ;  /* 0x0000015000017945 */ /* 0x000fe80003800000 */
[----:B------:R-:W-:Y:S05]  /*9e80*/  @P0 BRA `(.L_x_1418) ;  /* 0x00000000004c0947 */ /* 0x000fea0003800000 */
[----:B------:R-:W-:Y:S01]  /*9e90*/  ISETP.NE.AND P4, PT, R12, RZ, PT ;  /* 0x000000ff0c00720c */ /* 0x000fe20003f85270 */
[----:B------:R-:W-:Y:S01]  /*9ea0*/  ULDC.64 UR4, c[0x0][0x208] ;  /* 0x0000820000047ab9 */ /* 0x000fe20000000a00 */
[----:B------:R-:W-:-:S11]  /*9eb0*/  ISETP.NE.AND P0, PT, R11, RZ, PT ;  /* 0x000000ff0b00720c */ /* 0x000fd60003f05270 */
[----:B0-----:R-:W0:Y:S04]  /*9ec0*/  @P4 LDS.128 R32, [R43] ;  /* 0x000000002b204984 */ /* 0x001e280000000c00 */
[----:B------:R-:W2:Y:S04]  /*9ed0*/  @P0 LDS.128 R36, [R42] ;  /* 0x000000002a240984 */ /* 0x000ea80000000c00 */
[----:B0-----:R-:W-:Y:S01]  /*9ee0*/  @P4 STG.E.128 desc[UR4][R44.64], R32 ;  /* 0x000000202c004986 */ /* 0x001fe2000c101d04 */
[----:B------:R-:W-:-:S03]  /*9ef0*/  ISETP.NE.AND P4, PT, R10, RZ, PT ;  /* 0x000000ff0a00720c */ /* 0x000fc60003f85270 */
[----:B--2---:R-:W-:Y:S01]  /*9f00*/  @P0 STG.E.128 desc[UR4][R44.64+0x40], R36 ;  /* 0x000040242c000986 */ /* 0x004fe2000c101d04 */
[----:B------:R-:W-:-:S09]  /*9f10*/  ISETP.NE.AND P0, PT, R9, RZ, PT ;  /* 0x000000ff0900720c */ /* 0x000fd20003f05270 */
[----:B------:R-:W0:Y:S04]  /*9f20*/  @P4 LDS.128 R32, [R43+0x3000] ;  /* 0x003000002b204984 */ /* 0x000e280000000c00 */
[----:B------:R-:W2:Y:S04]  /*9f30*/  @P0 LDS.128 R36, [R42+0x3000] ;  /* 0x003000002a240984 */ /* 0x000ea80000000c00 */
[----:B0-----:R-:W-:Y:S01]  /*9f40*/  @P4 STG.E.128 desc[UR4][R44.64+0x80], R32 ;  /* 0x000080202c004986 */ /* 0x001fe2000c101d04 */
[----:B------:R-:W-:-:S03]  /*9f50*/  ISETP.NE.AND P4, PT, R7, RZ, PT ;  /* 0x000000ff0700720c */ /* 0x000fc60003f85270 */
[----:B--2---:R-:W-:Y:S01]  /*9f60*/  @P0 STG.E.128 desc[UR4][R44.64+0xc0], R36 ;  /* 0x0000c0242c000986 */ /* 0x004fe2000c101d04 */
[----:B------:R-:W-:-:S09]  /*9f70*/  ISETP.NE.AND P0, PT, R8, RZ, PT ;  /* 0x000000ff0800720c */ /* 0x000fd20003f05270 */
[----:B------:R-:W0:Y:S04]  /*9f80*/  @P4 LDS.128 R36, [R42+0x6000] ;  /* 0x006000002a244984 */ /* 0x000e280000000c00 */
[----:B------:R-:W2:Y:S04]  /*9f90*/  @P0 LDS.128 R32, [R43+0x6000] ;  /* 0x006000002b200984 */ /* 0x000ea80000000c00 */
[----:B0-----:R3:W-:Y:S04]  /*9fa0*/  @P4 STG.E.128 desc[UR4][R44.64+0x140], R36 ;  /* 0x000140242c004986 */ /* 0x0017e8000c101d04 */
[----:B--2---:R3:W-:Y:S02]  /*9fb0*/  @P0 STG.E.128 desc[UR4][R44.64+0x100], R32 ;  /* 0x000100202c000986 */ /* 0x0047e4000c101d04 */
.L_x_1418:
[----:B------:R-:W-:Y:S05]  /*9fc0*/  BSYNC B1 ;  /* 0x0000000000017941 */ /* 0x000fea0003800000 */
.L_x_1417:
[----:B------:R-:W-:-:S13]  /*9fd0*/  ISETP.GE.AND P0, PT, R185, R5, PT ;  /* 0x00000005b900720c */ /* 0x000fda0003f06270 */
[----:B------:R-:W-:Y:S05]  /*9fe0*/  @P0 BRA `(.L_x_1362) ;  /* 0x00000000004c0947 */ /* 0x000fea0003800000 */
[----:B------:R-:W-:Y:S01]  /*9ff0*/  ISETP.NE.AND P4, PT, R12, RZ, PT ;  /* 0x000000ff0c00720c */ /* 0x000fe20003f85270 */
[----:B------:R-:W-:Y:S01]  /*a000*/  ULDC.64 UR4, c[0x0][0x208] ;  /* 0x0000820000047ab9 */ /* 0x000fe20000000a00 */
[----:B------:R-:W-:-:S11]  /*a010*/  ISETP.NE.AND P0, PT, R10, RZ, PT ;  /* 0x000000ff0a00720c */ /* 0x000fd60003f05270 */
[----:B0--3--:R-:W0:Y:S04]  /*a020*/  @P4 LDS.128 R32, [R43+0x2000] ;  /* 0x002000002b204984 */ /* 0x009e280000000c00 */
[----:B------:R-:W2:Y:S04]  /*a030*/  @P0 LDS.128 R36, [R43+0x5000] ;  /* 0x005000002b240984 */ /* 0x000ea80000000c00 */
        /* <DEDUP_REMOVED lines=14> */
.L_x_1362:
[----:B------:R-:W-:Y:S05]  /*a120*/  BSYNC B0 ;  /* 0x0000000000007941 */ /* 0x000fea0003800000 */
.L_x_1328:
[----:B01234-:R-:W0:Y:S01]  /*a130*/  S2R R32, SR_TID.X ;  /* 0x0000000000207919 */ /* 0x01fe220000002100 */
[----:B------:R-:W-:Y:S01]  /*a140*/  @!PT LDS RZ, [RZ] ;  /* 0x00000000fffff984 */ /* 0x000fe20000000800 */
[----:B------:R-:W-:Y:S01]  /*a150*/  @!PT LDS RZ, [RZ] ;  /* 0x00000000fffff984 */ /* 0x000fe20000000800 */
[----:B------:R-:W-:Y:S01]  /*a160*/  @!PT LDS RZ, [RZ] ;  /* 0x00000000fffff984 */ /* 0x000fe20000000800 */
[----:B------:R-:W-:Y:S01]  /*a170*/  @!PT LDS RZ, [RZ] ;  /* 0x00000000fffff984 */ /* 0x000fe20000000800 */
[----:B------:R1:W-:Y:S06]  /*a180*/  MEMBAR.ALL.CTA ;  /* 0x0000000000007992 */ /* 0x0003ec0000008000 */
[----:B-1----:R-:W1:Y:S01]  /*a190*/  FENCE.VIEW.ASYNC.S ;  /* 0x00000000000073c6 */ /* 0x002e620000000000 */
[----:B------:R-:W-:Y:S05]  /*a1a0*/  WARPSYNC.ALL ;  /* 0x0000000000007948 */ /* 0x000fea0003800000 */
[----:B------:R-:W-:Y:S01]  /*a1b0*/  BSSY B0, `(.L_x_1419) ;  /* 0x0000009000007945 */ /* 0x000fe20003800000 */
[----:B0-----:R-:W-:Y:S01]  /*a1c0*/  LOP3.LUT R32, R32, 0x7f, RZ, 0xc0, !PT ;  /* 0x0000007f20207812 */ /* 0x001fe200078ec0ff */
[----:B-1----:R0:W-:Y:S03]  /*a1d0*/  BAR.SYNC.DEFER_BLOCKING R154, 0x80 ;  /* 0x0002009a0000751d */ /* 0x0021e60000010000 */
[----:B------:R-:W-:-:S13]  /*a1e0*/  ISETP.NE.AND P0, PT, R32, RZ, PT ;  /* 0x000000ff2000720c */ /* 0x000fda0003f05270 */
[----:B------:R-:W-:-:S04]  /*a1f0*/  @!P0 IADD3 R32, R4, 0x2a8a0, RZ ;  /* 0x0002a8a004208810 */ /* 0x000fc80007ffe0ff */
[----:B------:R-:W-:-:S04]  /*a200*/  @!P0 PRMT R32, RZ, 0x654, R32 ;  /* 0x00000654ff208816 */ /* 0x000fc80000000020 */
[----:B------:R0:W-:Y:S01]  /*a210*/  @!P0 SYNCS.ARRIVE.TRANS64.RED.A1T0 RZ, [R32+URZ], RZ ;  /* 0x000000ff20ff89a7 */ /* 0x0001e2000810043f */
[----:B------:R-:W-:Y:S05]  /*a220*/  @!P1 BRA `(.L_x_1420) ;  /* 0x0000000000049947 */ /* 0x000fea0003800000 */
[----:B------:R-:W-:Y:S01]  /*a230*/  BPT.TRAP 0x1 ;  /* 0x000000040000795c */ /* 0x000fe20000300000 */
.L_x_1420:
[----:B------:R-:W-:Y:S05]  /*a240*/  BSYNC B0 ;  /* 0x0000000000007941 */ /* 0x000fea0003800000 */
.L_x_1419:
[----:B------:R-:W1:Y:S01]  /*a250*/  SYNCS.PHASECHK.TRANS64.TRYWAIT P4, [R4+URZ+0x2a8b0], R3 ;  /* 0x02a8b003040075a7 */ /* 0x000e62000808017f */
[----:B0-----:R-:W-:Y:S01]  /*a260*/  IMAD R32, R19, 0x3000, R27 ;  /* 0x0000300013207824 */ /* 0x001fe200078e021b */
[----:B------:R-:W-:Y:S01]  /*a270*/  ULDC UR61, c[0x0][0x310] ;  /* 0x0000c400003d7ab9 */ /* 0x000fe20000000800 */
[----:B------:R-:W-:Y:S01]  /*a280*/  ULDC.64 UR56, c[0x0][0x318] ;  /* 0x0000c60000387ab9 */ /* 0x000fe20000000a00 */
[----:B------:R-:W-:Y:S01]  /*a290*/  ULDC.64 UR58, c[0x0][0x308] ;  /* 0x0000c200003a7ab9 */ /* 0x000fe20000000a00 */
[----:B------:R-:W-:Y:S01]  /*a2a0*/  BSSY B0, `(.L_x_1421) ;  /* 0x0000004000007945 */ /* 0x000fe20003800000 */
[----:B------:R-:W-:Y:S01]  /*a2b0*/  ISETP.GE.AND P1, PT, R162, R5, PT ;  /* 0x00000005a200720c */ /* 0x000fe20003f26270 */
[----:B------:R-:W-:Y:S02]  /*a2c0*/  IMAD.IADD R34, R123, 0x1, R32 ;  /* 0x000000017b227824 */ /* 0x000fe400078e0220 */
[----:B-1----:R-:W-:Y:S10]  /*a2d0*/  @!P4 BRA `(.L_x_1422) ;  /* 0x000001d8008cc947 */ /* 0x002ff40003800000 */
.L_x_1733:
[----:B------:R-:W-:Y:S05]  /*a2e0*/  BSYNC B0 ;  /* 0x0000000000007941 */ /* 0x000fea0003800000 */
.L_x_1421:
[----:B------:R-:W-:Y:S01]  /*a2f0*/  BSSY B0, `(.L_x_1423) ;  /* 0x000001a000007945 */ /* 0x000fe20003800000 */
[----:B------:R-:W-:Y:S02]  /*a300*/  IMAD R44, R32, 0x2, R115 ;  /* 0x00000002202c7824 */ /* 0x000fe400078e0273 */
[----:B------:R-:W-:-:S04]  /*a310*/  IMAD.WIDE R40, R24, 0x60, R118 ;  /* 0x0000006018287825 */ /* 0x000fc800078e0276 */
[----:B------:R-:W-:Y:S01]  /*a320*/  IMAD R45, R34, 0x2, R115 ;  /* 0x00000002222d7824 */ /* 0x000fe200078e0273 */
[----:B------:R-:W-:Y:S06]  /*a330*/  @P1 BRA `(.L_x_1424) ;  /* 0x0000000000541947 */ /* 0x000fec0003800000 */
[----:B------:R-:W-:Y:S01]  /*a340*/  MOV R32, R92 ;  /* 0x0000005c00207202 */ /* 0x000fe20000000f00 */
[----:B0-----:R-:W-:Y:S01]  /*a350*/  IMAD R3, R41, UR56, RZ ;  /* 0x0000003829037c24 */ /* 0x001fe2000f8e02ff */
[----:B------:R-:W-:Y:S01]  /*a360*/  ISETP.GE.AND P4, PT, R22, UR61, PT ;  /* 0x0000003d16007c0c */ /* 0x000fe2000bf86270 */
[----:B------:R-:W-:Y:S01]  /*a370*/  IMAD.MOV.U32 R33, RZ, RZ, R6 ;  /* 0x000000ffff217224 */ /* 0x000fe200078e0006 */
[----:B------:R-:W-:Y:S01]  /*a380*/  ULDC.64 UR4, c[0x0][0x208] ;  /* 0x0000820000047ab9 */ /* 0x000fe20000000a00 */
[C---:B------:R-:W-:Y:S02]  /*a390*/  IMAD R3, R40.reuse, UR57, R3 ;  /* 0x0000003928037c24 */ /* 0x040fe4000f8e0203 */
[----:B------:R-:W-:-:S04]  /*a3a0*/  IMAD.WIDE.U32 R32, R40, UR56, R32 ;  /* 0x0000003828207c25 */ /* 0x000fc8000f8e0020 */
[----:B------:R-:W-:Y:S01]  /*a3b0*/  IMAD.IADD R3, R33, 0x1, R3 ;  /* 0x0000000121037824 */ /* 0x000fe200078e0203 */
        /* <DEDUP_REMOVED lines=13> */
.L_x_1424:
[----:B------:R-:W-:Y:S05]  /*a490*/  BSYNC B0 ;  /* 0x0000000000007941 */ /* 0x000fea0003800000 */
.L_x_1423:
[----:B------:R-:W-:Y:S01]  /*a4a0*/  ISETP.GE.AND P1, PT, R185, R5, PT ;  /* 0x00000005b900720c */ /* 0x000fe20003f26270 */
[----:B------:R-:W-:-:S12]  /*a4b0*/  BSSY B0, `(.L_x_1425) ;  /* 0x0000019000007945 */ /* 0x000fd80003800000 */
[----:B------:R-:W-:Y:S05]  /*a4c0*/  @P1 BRA `(.L_x_1426) ;  /* 0x00000000005c1947 */ /* 0x000fea0003800000 */
[----:B0-----:R-:W-:Y:S01]  /*a4d0*/  IADD3 R3, P1, R40, 0x40, RZ ;  /* 0x0000004028037810 */ /* 0x001fe20007f3e0ff */
[----:B--2---:R-:W-:Y:S01]  /*a4e0*/  IMAD.MOV.U32 R33, RZ, RZ, R6 ;  /* 0x000000ffff217224 */ /* 0x004fe200078e0006 */
[----:B------:R-:W-:Y:S01]  /*a4f0*/  MOV R32, R92 ;  /* 0x0000005c00207202 */ /* 0x000fe20000000f00 */
[----:B------:R-:W-:Y:S01]  /*a500*/  ULDC.64 UR4, c[0x0][0x208] ;  /* 0x0000820000047ab9 */ /* 0x000fe20000000a00 */
[----:B------:R-:W-:Y:S01]  /*a510*/  ISETP.GE.AND P4, PT, R22, UR61, PT ;  /* 0x0000003d16007c0c */ /* 0x000fe2000bf86270 */
[----:B------:R-:W-:Y:S02]  /*a520*/  IMAD.X R40, RZ, RZ, R41, P1 ;  /* 0x000000ffff287224 */ /* 0x000fe400008e0629 */
[----:B------:R-:W-:-:S04]  /*a530*/  IMAD.WIDE.U32 R32, R3, UR56, R32 ;  /* 0x0000003803207c25 */ /* 0x000fc8000f8e0020 */
        /* <DEDUP_REMOVED lines=16> */
.L_x_1426:
[----:B------:R-:W-:Y:S05]  /*a640*/  BSYNC B0 ;  /* 0x0000000000007941 */ /* 0x000fea0003800000 */
.L_x_1425:
[----:B0-----:R-:W4:Y:S01]  /*a650*/  LDL R3, [R1] ;  /* 0x0000000001037983 */ /* 0x001f220000100800 */
[----:B------:R-:W-:Y:S01]  /*a660*/  @!P0 VIADD R4, R4, 0x2a8c0 ;  /* 0x0002a8c004048836 */ /* 0x000fe20000000000 */
[----:B------:R-:W-:Y:S01]  /*a670*/  IADD3 R19, R19, 0x1, RZ ;  /* 0x0000000113137810 */ /* 0x000fe20007ffe0ff */
[----:B------:R-:W-:Y:S01]  /*a680*/  @!PT LDS RZ, [RZ] ;  /* 0x00000000fffff984 */ /* 0x000fe20000000800 */
[----:B------:R-:W-:Y:S01]  /*a690*/  @!PT LDS RZ, [RZ] ;  /* 0x00000000fffff984 */ /* 0x000fe20000000800 */
[----:B------:R-:W-:Y:S01]  /*a6a0*/  @!PT LDS RZ, [RZ] ;  /* 0x00000000fffff984 */ /* 0x000fe20000000800 */
[----:B------:R-:W-:Y:S01]  /*a6b0*/  @!PT LDS RZ, [RZ] ;  /* 0x00000000fffff984 */ /* 0x000fe20000000800 */
[----:B------:R0:W-:Y:S06]  /*a6c0*/  MEMBAR.ALL.CTA ;  /* 0x0000000000007992 */ /* 0x0001ec0000008000 */
[----:B0-----:R-:W0:Y:S01]  /*a6d0*/  FENCE.VIEW.ASYNC.S ;  /* 0x00000000000073c6 */ /* 0x001e220000000000 */
[----:B------:R-:W-:Y:S01]  /*a6e0*/  @!P0 PRMT R4, RZ, 0x654, R4 ;  /* 0x00000654ff048816 */ /* 0x000fe20000000004 */
[----:B0-----:R0:W-:Y:S01]  /*a6f0*/  BAR.SYNC.DEFER_BLOCKING R154, 0x80 ;  /* 0x0002009a0000751d */ /* 0x0011e20000010000 */
[----:B------:R-:W-:-:S04]  /*a700*/  ISETP.NE.AND P1, PT, R19, 0x2, PT ;  /* 0x000000021300780c */ /* 0x000fc80003f25270 */
[----:B------:R-:W-:Y:S01]  /*a710*/  SEL R19, R19, RZ, P1 ;  /* 0x000000ff13137207 */ /* 0x000fe20000800000 */
[----:B------:R1:W-:Y:S01]  /*a720*/  @!P0 SYNCS.ARRIVE.TRANS64.RED.A1T0 RZ, [R4+URZ], RZ ;  /* 0x000000ff04ff89a7 */ /* 0x0003e2000810043f */
[----:B------:R-:W-:Y:S02]  /*a730*/  PLOP3.LUT P0, PT, PT, PT, PT, 0x8, 0x0 ;  /* 0x000000000000781c */ /* 0x000fe40003f0e170 */
[----:B-1----:R-:W-:-:S04]  /*a740*/  SEL R4, RZ, 0x1, P1 ;  /* 0x00000001ff047807 */ /* 0x002fc80000800000 */
[----:B------:R-:W-:Y:S02]  /*a750*/  LOP3.LUT R167, R167, R4, RZ, 0x3c, !PT ;  /* 0x00000004a7a77212 */ /* 0x000fe400078e3cff */
[----:B----4-:R-:W-:-:S13]  /*a760*/  LOP3.LUT P4, RZ, R3, 0x2, RZ, 0xc0, !PT ;  /* 0x0000000203ff7812 */ /* 0x010fda000788c0ff */
[----:B0-----:R-:W-:Y:S05]  /*a770*/  @P4 BRA `(.L_x_1427) ;  /* 0xffffff80009c4947 */ /* 0x001fea000383ffff */
.L_x_1323:
[----:B------:R-:W0:Y:S01]  /*a780*/  LDC.64 R4, c[0x0][0x9e0] ;  /* 0x00027800ff047b82 */ /* 0x000e220000000a00 */
[----:B------:R-:W-:Y:S01]  /*a790*/  BSSY B0, `(.L_x_1428) ;  /* 0x0000005000007945 */ /* 0x000fe20003800000 */
[----:B0-----:R-:W-:-:S03]  /*a7a0*/  ISETP.GE.AND P1, PT, R5, 0x1, PT ;  /* 0x000000010500780c */ /* 0x001fc60003f26270 */
[----:B------:R-:W-:Y:S10]  /*a7b0*/  @P0 BRA `(.L_x_1429) ;  /* 0x0000000000080947 */ /* 0x000ff40003800000 */
[----:B------:R-:W0:Y:S02]  /*a7c0*/  FENCE.VIEW.ASYNC.G ;  /* 0x00000000000073c6 */ /* 0x000e240000000100 */
[----:B0-----:R-:W-:Y:S06]  /*a7d0*/  BAR.ARV 0xc, 0x120 ;  /* 0x0304800000007b1d */ /* 0x001fec0000002000 */
.L_x_1429:
[----:B------:R-:W-:Y:S05]  /*a7e0*/  BSYNC B0 ;  /* 0x0000000000007941 */ /* 0x000fea0003800000 */
.L_x_1428:
[----:B------:R-:W-:Y:S01]  /*a7f0*/  IMAD.IADD R0, R149, 0x1, R4 ;  /* 0x0000000195007824 */ /* 0x000fe200078e0204 */
[----:B------:R-:W-:Y:S06]  /*a800*/  @!P1 BRA `(.L_x_1430) ;  /* 0x0000000000489947 */ /* 0x000fec0003800000 */
[C---:B------:R-:W-:Y:S01]  /*a810*/  ISETP.GT.AND P0, PT, R149.reuse, RZ, PT ;  /* 0x000000ff9500720c */ /* 0x040fe20003f04270 */
[----:B------:R-:W-:Y:S01]  /*a820*/  BSSY B0, `(.L_x_1431) ;  /* 0x000000e000007945 */ /* 0x000fe20003800000 */
[----:B------:R-:W-:-:S11]  /*a830*/  VIADD R2, R149, 0xffffffff ;  /* 0xffffffff95027836 */ /* 0x000fd60000000000 */
        /* <DEDUP_REMOVED lines=8> */
.L_x_1432:
[----:B------:R-:W-:-:S13]  /*a8c0*/  ISETP.NE.AND P0, PT, R5, 0x1, PT ;  /* 0x000000010500780c */ /* 0x000fda0003f05270 */
[----:B------:R-:W0:Y:S02]  /*a8d0*/  @P0 LDC.64 R6, c[0x0][0x9e8] ;  /* 0x00027a00ff060b82 */ /* 0x000e240000000a00 */
[----:B0-----:R-:W-:-:S05]  /*a8e0*/  @P0 IMAD.HI.U32 R4, R2, R6, RZ ;  /* 0x0000000602040227 */ /* 0x001fca00078e00ff */
[----:B------:R-:W-:-:S07]  /*a8f0*/  @P0 SHF.R.U32.HI R2, RZ, R7, R4 ;  /* 0x00000007ff020219 */ /* 0x000fce0000011604 */
.L_x_1433:
[----:B------:R-:W-:Y:S05]  /*a900*/  BSYNC B0 ;  /* 0x0000000000007941 */ /* 0x000fea0003800000 */
.L_x_1431:
[----:B------:R-:W-:-:S05]  /*a910*/  IMAD R3, R2, R5, R5 ;  /* 0x0000000502037224 */ /* 0x000fca00078e0205 */
[----:B------:R-:W-:-:S07]  /*a920*/  VIMNMX R0, R0, R3, PT ;  /* 0x0000000300007248 */ /* 0x000fce0003fe0100 */
.L_x_1430:
[----:B------:R-:W-:Y:S01]  /*a930*/  IADD3 R0, R0, 0x5f, RZ ;  /* 0x0000005f00007810 */ /* 0x000fe20007ffe0ff */
[----:B------:R-:W-:-:S04]  /*a940*/  ULDC UR4, c[0x0][0x9dc] ;  /* 0x0002770000047ab9 */ /* 0x000fc80000000800 */
[----:B------:R-:W-:-:S05]  /*a950*/  IMAD.HI R0, R0, 0x2aaaaaab, RZ ;  /* 0x2aaaaaab00007827 */ /* 0x000fca00078e02ff */
[----:B------:R-:W-:-:S04]  /*a960*/  SHF.R.U32.HI R3, RZ, 0x1f, R0 ;  /* 0x0000001fff037819 */ /* 0x000fc80000011600 */
[----:B------:R-:W-:Y:S01]  /*a970*/  LEA.HI.SX32 R2, R0, R3, 0x1c ;  /* 0x0000000300027211 */ /* 0x000fe200078fe2ff */
[----:B------:R-:W-:-:S03]  /*a980*/  VIADD R0, R148, -UR4 ;  /* 0x8000000494007c36 */ /* 0x000fc60008000000 */
[----:B------:R-:W-:Y:S01]  /*a990*/  VIMNMX R2, R153, R2, PT ;  /* 0x0000000299027248 */ /* 0x000fe20003fe0100 */
        /* <DEDUP_REMOVED lines=11> */
.L_x_1436:
[----:B------:R-:W-:-:S13]  /*aa50*/  ISETP.NE.AND P0, PT, R5, 0x1, PT ;  /* 0x000000010500780c */ /* 0x000fda0003f05270 */
[----:B------:R-:W0:Y:S02]  /*aa60*/  @P0 LDC.64 R6, c[0x0][0x9e8] ;  /* 0x00027a00ff060b82 */ /* 0x000e240000000a00 */
[----:B0-----:R-:W-:-:S05]  /*aa70*/  @P0 IMAD.HI.U32 R6, R148, R6, RZ ;  /* 0x0000000694060227 */ /* 0x001fca00078e00ff */
[----:B------:R-:W-:-:S07]  /*aa80*/  @P0 SHF.R.U32.HI R148, RZ, R7, R6 ;  /* 0x00000007ff940219 */ /* 0x000fce0000011606 */
.L_x_1437:
[----:B------:R-:W-:Y:S05]  /*aa90*/  BSYNC B0 ;  /* 0x0000000000007941 */ /* 0x000fea0003800000 */
.L_x_1435:
[----:B------:R-:W-:-:S05]  /*aaa0*/  IMAD R3, R148, R5, RZ ;  /* 0x0000000594037224 */ /* 0x000fca00078e02ff */
[----:B------:R-:W-:-:S07]  /*aab0*/  VIMNMX R0, R0, R3, !PT ;  /* 0x0000000300007248 */ /* 0x000fce0007fe0100 */
.L_x_1434:
        /* <DEDUP_REMOVED lines=8> */
[----:B--23--:R-:W-:Y:S01]  /*ab40*/  MOV R35, RZ ;  /* 0x000000ff00237202 */ /* 0x00cfe20000000f00 */
[----:B------:R-:W-:Y:S01]  /*ab50*/  IMAD.MOV.U32 R78, RZ, RZ, RZ ;  /* 0x000000ffff4e7224 */ /* 0x000fe200078e00ff */
        /* <DEDUP_REMOVED lines=8> */
[----:B------:R-:W-:Y:S01]  /*abe0*/  ISETP.GT.AND P1, PT, R2, R168, PT ;  /* 0x000000a80200720c */ /* 0x000fe20003f24270 */
[----:B------:R-:W-:Y:S01]  /*abf0*/  IMAD.MOV.U32 R70, RZ, RZ, RZ ;  /* 0x000000ffff467224 */ /* 0x000fe200078e00ff */
        /* <DEDUP_REMOVED lines=17> */
[----:B------:R-:W-:Y:S02]  /*ad10*/  MOV R91, RZ ;  /* 0x000000ff005b7202 */ /* 0x000fe40000000f00 */
[----:B------:R-:W-:Y:S01]  /*ad20*/  CS2R R88, SRZ ;  /* 0x0000000000587805 */ /* 0x000fe2000001ff00 */
[----:B------:R-:W-:Y:S01]  /*ad30*/  IMAD.MOV.U32 R26, RZ, RZ, RZ ;  /* 0x000000ffff1a7224 */ /* 0x000fe200078e00ff */
[----:B------:R-:W-:Y:S01]  /*ad40*/  CS2R R6, SRZ ;  /* 0x0000000000067805 */ /* 0x000fe2000001ff00 */
[----:B------:R-:W-:Y:S01]  /*ad50*/  IMAD.MOV.U32 R93, RZ, RZ, RZ ;  /* 0x000000ffff5d7224 */ /* 0x000fe200078e00ff */
[----:B------:R-:W-:Y:S01]  /*ad60*/  MOV R95, RZ ;  /* 0x000000ff005f7202 */ /* 0x000fe20000000f00 */
[----:B------:R-:W-:Y:S02]  /*ad70*/  IMAD.MOV.U32 R28, RZ, RZ, RZ ;  /* 0x000000ffff1c7224 */ /* 0x000fe400078e00ff */
[----:B------:R-:W-:Y:S01]  /*ad80*/  IMAD.MOV.U32 R24, RZ, RZ, RZ ;  /* 0x000000ffff187224 */ /* 0x000fe200078e00ff */
[----:B------:R-:W-:Y:S06]  /*ad90*/  @!P1 BRA `(.L_x_1438) ;  /* 0x0000014400f09947 */ /* 0x000fec0003800000 */
[----:B------:R-:W2:Y:S04]  /*ada0*/  LDL R4, [R1+0x40] ;  /* 0x0000400001047983 */ /* 0x000ea80000100800 */
[----:B------:R-:W0:Y:S02]  /*adb0*/  SHFL.IDX PT, R0, R200, RZ, 0x1f ;  /* 0x00001fffc8007589 */ /* 0x000e2400000e0000 */
[----:B0-----:R-:W-:-:S04]  /*adc0*/  LEA.HI R3, R0, R0, RZ, 0x1 ;  /* 0x0000000000037211 */ /* 0x001fc800078f08ff */
[----:B------:R-:W-:-:S05]  /*add0*/  LOP3.LUT R3, R3, 0x1e, RZ, 0xc0, !PT ;  /* 0x0000001e03037812 */ /* 0x000fca00078ec0ff */
[----:B------:R-:W-:Y:S01]  /*ade0*/  IMAD.IADD R3, R0, 0x1, -R3 ;  /* 0x0000000100037824 */ /* 0x000fe200078e0a03 */
[----:B--2---:R-:W-:-:S13]  /*adf0*/  R2UR UR4, R4 ;  /* 0x00000000040472ca */ /* 0x004fda00000e0000 */
[----:B------:R-:W-:Y:S02]  /*ae00*/  ULOP3.LUT UP0, URZ, UR4, 0x1bf, URZ, 0xc0, !UPT ;  /* 0x000001bf043f7892 */ /* 0x000fe4000f80c03f */
[----:B------:R-:W-:-:S04]  /*ae10*/  LEA R3, R3, UR4, 0xd ;  /* 0x0000000403037c11 */ /* 0x000fc8000f8e68ff */
[----:B------:R-:W-:Y:S02]  /*ae20*/  SHF.R.U32.HI R3, RZ, 0x4, R3 ;  /* 0x00000004ff037819 */ /* 0x000fe40000011603 */
[----:B------:R-:W-:Y:S02]  /*ae30*/  PLOP3.LUT P0, PT, PT, PT, UP0, 0x80, 0x0 ;  /* 0x000000000000781c */ /* 0x000fe40003f0f008 */
[----:B------:R-:W-:-:S11]  /*ae40*/  LOP3.LUT R68, R3, 0x3fff, RZ, 0xc0, !PT ;  /* 0x00003fff03447812 */ /* 0x000fd600078ec0ff */
        /* <DEDUP_REMOVED lines=17> */
.L_x_1439:
[----:B------:R-:W-:Y:S02]  /*af60*/  ULDC UR4, c[0x0][0x3d4] ;  /* 0x0000f50000047ab9 */ /* 0x000fe40000000800 */
[----:B------:R-:W-:-:S13]  /*af70*/  ISETP.LT.AND P0, PT, RZ, UR4, PT ;  /* 0x00000004ff007c0c */ /* 0x000fda000bf01270 */
[----:B------:R-:W-:Y:S05]  /*af80*/  @P0 BRA `(.L_x_1440) ;  /* 0x00000000003c0947 */ /* 0x000fea0003800000 */
[----:B------:R-:W-:-:S04]  /*af90*/  LEA.HI R0, R184, R184, RZ, 0x1 ;  /* 0x000000b8b8007211 */ /* 0x000fc800078f08ff */
[----:B------:R-:W-:-:S04]  /*afa0*/  LOP3.LUT R3, R0, 0xfffffffe, RZ, 0xc0, !PT ;  /* 0xfffffffe00037812 */ /* 0x000fc800078ec0ff */
[----:B------:R-:W-:-:S04]  /*afb0*/  IADD3 R3, R184, -R3, RZ ;  /* 0x80000003b8037210 */ /* 0x000fc80007ffe0ff */
[----:B------:R-:W-:-:S04]  /*afc0*/  SHF.L.U32 R3, R3, 0x1f, RZ ;  /* 0x0000001f03037819 */ /* 0x000fc800000006ff */
[----:B------:R0:W1:Y:S03]  /*afd0*/  SYNCS.PHASECHK.TRANS64.TRYWAIT P0, [R18+URZ+0x2a800], R3 ;  /* 0x02a80003120075a7 */ /* 0x000066000800017f */
[----:B-1----:R-:W-:Y:S05]  /*afe0*/  @!P0 NANOSLEEP.SYNCS 0x989680 ;  /* 0x009896800000895d */ /* 0x002fea0003900000 */
[----:B------:R-:W1:Y:S01]  /*aff0*/  @!P0 SYNCS.PHASECHK.TRANS64 P0, [R18+URZ+0x2a800], R3 ;  /* 0x02a80003120085a7 */ /* 0x000e62000800007f */
[----:B------:R-:W-:Y:S04]  /*b000*/  BSSY B0, `(.L_x_1441) ;  /* 0x0000006000007945 */ /* 0x000fe80003800000 */
[----:B-1----:R-:W-:Y:S05]  /*b010*/  @P0 BRA `(.L_x_1442) ;  /* 0x0000000000100947 */ /* 0x002fea0003800000 */
.L_x_1443:
[----:B-1----:R1:W2:Y:S02]  /*b020*/  SYNCS.PHASECHK.TRANS64.TRYWAIT P0, [R18+URZ+0x2a800], R3 ;  /* 0x02a80003120075a7 */ /* 0x0022a4000800017f */
[----:B--2---:R-:W-:Y:S05]  /*b030*/  @!P0 NANOSLEEP.SYNCS 0x989680 ;  /* 0x009896800000895d */ /* 0x004fea0003900000 */
[----:B------:R-:W2:Y:S02]  /*b040*/  @!P0 SYNCS.PHASECHK.TRANS64 P0, [R18+URZ+0x2a800], R3 ;  /* 0x02a80003120085a7 */ /* 0x000ea4000800007f */
[----:B--2---:R-:W-:Y:S05]  /*b050*/  @!P0 BRA `(.L_x_1443) ;  /* 0xfffffffc00f08947 */ /* 0x004fea000383ffff */
.L_x_1442:
[----:B------:R-:W-:Y:S05]  /*b060*/  BSYNC B0 ;  /* 0x0000000000007941 */ /* 0x000fea0003800000 */
.L_x_1441:
[----:B------:R-:W-:Y:S05]  /*b070*/  BRA `(.L_x_1444) ;  /* 0x0000006c00207947 */ /* 0x000fea0003800000 */
.L_x_1440:
[----:B------:R-:W2:Y:S01]  /*b080*/  LDL R0, [R1+0x40] ;  /* 0x0000400001007983 */ /* 0x000ea20000100800 */
[----:B------:R-:W0:Y:S01]  /*b090*/  LDC.64 R10, c[0x0][0x3d8] ;  /* 0x0000f600ff0a7b82 */ /* 0x000e220000000a00 */
[----:B-----5:R-:W-:Y:S01]  /*b0a0*/  SHF.R.S32.HI R3, RZ, 0x1f, R147 ;  /* 0x0000001fff037819 */ /* 0x020fe20000011493 */
[--C-:B------:R-:W-:Y:S01]  /*b0b0*/  IMAD.MOV.U32 R4, RZ, RZ, R16.reuse ;  /* 0x000000ffff047224 */ /* 0x100fe200078e0010 */
[----:B------:R-:W-:Y:S02]  /*b0c0*/  SHF.R.S32.HI R5, RZ, 0x1f, R16 ;  /* 0x0000001fff057819 */ /* 0x000fe40000011410 */
[----:B------:R-:W-:-:S03]  /*b0d0*/  SHF.R.S32.HI R9, RZ, 0x1f, R22 ;  /* 0x0000001fff097819 */ /* 0x000fc60000011416 */
[----:B------:R-:W1:Y:S01]  /*b0e0*/  LDC.64 R12, c[0x0][0x3e8] ;  /* 0x0000fa00ff0c7b82 */ /* 0x000e620000000a00 */
[-C--:B0-----:R-:W-:Y:S01]  /*b0f0*/  IMAD R8, R186, R10.reuse, RZ ;  /* 0x0000000aba087224 */ /* 0x081fe200078e02ff */
[----:B------:R-:W-:Y:S01]  /*b100*/  SHF.L.U64.HI R76, R10, 0x6, R11 ;  /* 0x000000060a4c7819 */ /* 0x000fe2000001020b */
[----:B------:R-:W-:-:S04]  /*b110*/  IMAD.WIDE.U32 R74, R147, R10, RZ ;  /* 0x0000000a934a7225 */ /* 0x000fc800078e00ff */
[----:B------:R-:W-:Y:S01]  /*b120*/  IMAD.WIDE.U32 R6, R162, R10, R4 ;  /* 0x0000000aa2067225 */ /* 0x000fe200078e0004 */
[----:B-1----:R-:W-:-:S03]  /*b130*/  SHF.L.U64.HI R69, R12, 0x6, R13 ;  /* 0x000000060c457819 */ /* 0x002fc6000001020d */
[----:B------:R-:W-:Y:S01]  /*b140*/  IMAD R85, R162, R11, R8 ;  /* 0x0000000ba2557224 */ /* 0x000fe200078e0208 */
[----:B------:R-:W-:Y:S01]  /*b150*/  IADD3 R81, P0, R6, R74, RZ ;  /* 0x0000004a06517210 */ /* 0x000fe20007f1e0ff */
[----:B------:R-:W-:Y:S02]  /*b160*/  IMAD.MOV.U32 R8, RZ, RZ, R22 ;  /* 0x000000ffff087224 */ /* 0x000fe400078e0016 */
[----:B------:R-:W-:-:S04]  /*b170*/  IMAD.WIDE.U32 R72, R147, R12, RZ ;  /* 0x0000000c93487225 */ /* 0x000fc800078e00ff */
[----:B------:R-:W-:-:S04]  /*b180*/  IMAD.WIDE.U32 R4, R162, R12, R4 ;  /* 0x0000000ca2047225 */ /* 0x000fc800078e0004 */
[----:B------:R-:W-:Y:S02]  /*b190*/  IMAD.SHL.U32 R78, R10, 0x40, RZ ;  /* 0x000000400a4e7824 */ /* 0x000fe400078e00ff */
[----:B------:R-:W-:Y:S01]  /*b1a0*/  IMAD.SHL.U32 R77, R12, 0x40, RZ ;  /* 0x000000400c4d7824 */ /* 0x000fe200078e00ff */
[----:B--2---:R-:W-:Y:S01]  /*b1b0*/  R2UR UR4, R0 ;  /* 0x00000000000472ca */ /* 0x004fe200000e0000 */
[----:B------:R-:W-:-:S04]  /*b1c0*/  IMAD R0, R3, R10, RZ ;  /* 0x0000000a03007224 */ /* 0x000fc800078e02ff */
[----:B------:R-:W-:Y:S02]  /*b1d0*/  IMAD R61, R147, R11, R0 ;  /* 0x0000000b933d7224 */ /* 0x000fe400078e0200 */
[-C--:B------:R-:W-:Y:S02]  /*b1e0*/  IMAD R0, R3, R12.reuse, RZ ;  /* 0x0000000c03007224 */ /* 0x080fe400078e02ff */
[----:B------:R-:W-:Y:S02]  /*b1f0*/  IMAD.IADD R61, R61, 0x1, R75 ;  /* 0x000000013d3d7824 */ /* 0x000fe400078e024b */
[----:B------:R-:W-:Y:S02]  /*b200*/  IMAD R3, R186, R12, RZ ;  /* 0x0000000cba037224 */ /* 0x000fe400078e02ff */
[----:B------:R-:W-:Y:S01]  /*b210*/  ULOP3.LUT UP0, URZ, UR4, 0x3ff, URZ, 0xc0, !UPT ;  /* 0x000003ff043f7892 */ /* 0x000fe2000f80c03f */
[----:B------:R-:W-:Y:S01]  /*b220*/  IADD3.X R83, R61, R7, R85, P0, !PT ;  /* 0x000000073d537210 */ /* 0x000fe200007fe455 */
[----:B------:R-:W-:Y:S01]  /*b230*/  IMAD.WIDE.U32 R6, R162, R10, R8 ;  /* 0x0000000aa2067225 */ /* 0x000fe200078e0008 */
[----:B------:R-:W-:-:S03]  /*b240*/  IADD3 R60, P0, R4, R72, RZ ;  /* 0x00000048043c7210 */ /* 0x000fc60007f1e0ff */
[----:B------:R-:W-:Y:S01]  /*b250*/  IMAD R79, R147, R13, R0 ;  /* 0x0000000d934f7224 */ /* 0x000fe200078e0200 */
[----:B------:R-:W-:Y:S01]  /*b260*/  IADD3 R71, P1, R6, R74, RZ ;  /* 0x0000004a06477210 */ /* 0x000fe20007f3e0ff */
[----:B------:R-:W-:-:S03]  /*b270*/  IMAD.WIDE.U32 R8, R162, R12, R8 ;  /* 0x0000000ca2087225 */ /* 0x000fc600078e0008 */
[----:B------:R-:W-:Y:S01]  /*b280*/  IADD3.X R85, R61, R85, R7, P1, !PT ;  /* 0x000000553d557210 */ /* 0x000fe20000ffe407 */
[----:B------:R-:W-:Y:S01]  /*b290*/  IMAD R3, R162, R13, R3 ;  /* 0x0000000da2037224 */ /* 0x000fe200078e0203 */
[----:B------:R-:W-:Y:S02]  /*b2a0*/  PLOP3.LUT P1, PT, PT, PT, UP0, 0x80, 0x0 ;  /* 0x000000000000781c */ /* 0x000fe40003f2f008 */
[----:B------:R-:W-:Y:S02]  /*b2b0*/  IADD3 R79, R79, R73, RZ ;  /* 0x000000494f4f7210 */ /* 0x000fe40007ffe0ff */
[----:B------:R-:W-:Y:S02]  /*b2c0*/  IADD3 R70, P2, R8, R72, RZ ;  /* 0x0000004808467210 */ /* 0x000fe40007f5e0ff */
[C---:B------:R-:W-:Y:S02]  /*b2d0*/  IADD3.X R80, R79.reuse, R5, R3, P0, !PT ;  /* 0x000000054f507210 */ /* 0x040fe400007fe403 */
[----:B------:R-:W-:-:S05]  /*b2e0*/  IADD3.X R82, R79, R3, R9, P2, !PT ;  /* 0x000000034f527210 */ /* 0x000fca00017fe409 */
        /* <DEDUP_REMOVED lines=16> */
[----:B-1----:R-:W-:Y:S05]  /*b3f0*/  CALL.ABS.NOINC R14 ;  /* 0x000000000e007343 */ /* 0x002fea0003c00000 */
.L_x_1445:
[----:B------:R-:W0:Y:S01]  /*b400*/  LDC.64 R14, c[0x0][0x3d8] ;  /* 0x0000f600ff0e7b82 */ /* 0x000e220000000a00 */
[----:B------:R-:W-:Y:S01]  /*b410*/  SHF.R.S32.HI R3, RZ, 0x1f, R169 ;  /* 0x0000001fff037819 */ /* 0x000fe200000114a9 */
[----:B------:R-:W-:Y:S01]  /*b420*/  ULDC.U8 UR4, c[0x0][0x3f0] ;  /* 0x0000fc0000047ab9 */ /* 0x000fe20000000000 */
[----:B------:R-:W-:Y:S01]  /*b430*/  BSSY B0, `(.L_x_1446) ;  /* 0x0000684000007945 */ /* 0x000fe20003800000 */
[----:B------:R-:W-:-:S04]  /*b440*/  ISETP.NE.AND P0, PT, RZ, UR4, PT ;  /* 0x00000004ff007c0c */ /* 0x000fc8000bf05270 */
[----:B------:R-:W1:Y:S01]  /*b450*/  LDC.64 R12, c[0x0][0x3e8] ;  /* 0x0000fa00ff0c7b82 */ /* 0x000e620000000a00 */
[-C--:B0-----:R-:W-:Y:S02]  /*b460*/  IMAD R0, R3, R14.reuse, RZ ;  /* 0x0000000e03007224 */ /* 0x081fe400078e02ff */
[----:B------:R-:W-:-:S04]  /*b470*/  IMAD.WIDE.U32 R4, R169, R14, RZ ;  /* 0x0000000ea9047225 */ /* 0x000fc800078e00ff */
[----:B------:R-:W-:Y:S02]  /*b480*/  IMAD.SHL.U32 R86, R4, 0x80, RZ ;  /* 0x0000008004567824 */ /* 0x000fe400078e00ff */
[-C--:B-1----:R-:W-:Y:S02]  /*b490*/  IMAD R8, R3, R12.reuse, RZ ;  /* 0x0000000c03087224 */ /* 0x082fe400078e02ff */
[C---:B------:R-:W-:Y:S02]  /*b4a0*/  IMAD R3, R169.reuse, R15, R0 ;  /* 0x0000000fa9037224 */ /* 0x040fe400078e0200 */
[----:B------:R-:W-:-:S03]  /*b4b0*/  IMAD.WIDE.U32 R6, R169, R12, RZ ;  /* 0x0000000ca9067225 */ /* 0x000fc600078e00ff */
[----:B------:R-:W-:Y:S01]  /*b4c0*/  IADD3 R5, R5, R3, RZ ;  /* 0x0000000305057210 */ /* 0x000fe20007ffe0ff */
[C---:B------:R-:W-:Y:S02]  /*b4d0*/  IMAD R9, R169.reuse, R13, R8 ;  /* 0x0000000da9097224 */ /* 0x040fe400078e0208 */
[----:B------:R-:W-:Y:S01]  /*b4e0*/  IMAD R0, R169, -0x80, R164 ;  /* 0xffffff80a9007824 */ /* 0x000fe200078e02a4 */
[----:B------:R-:W-:Y:S01]  /*b4f0*/  SHF.L.U64.HI R84, R4, 0x7, R5 ;  /* 0x0000000704547819 */ /* 0x000fe20000010205 */
[----:B------:R-:W-:Y:S02]  /*b500*/  IMAD.IADD R3, R7, 0x1, R9 ;  /* 0x0000000107037824 */ /* 0x000fe400078e0209 */
[----:B------:R-:W-:Y:S01]  /*b510*/  IMAD.SHL.U32 R89, R6, 0x80, RZ ;  /* 0x0000008006597824 */ /* 0x000fe200078e00ff */
[----:B------:R-:W-:Y:S02]  /*b520*/  VIMNMX R8, R0, 0x80, PT ;  /* 0x0000008000087848 */ /* 0x000fe40003fe0100 */
[----:B------:R-:W-:Y:S01]  /*b530*/  SHF.L.U64.HI R87, R6, 0x7, R3 ;  /* 0x0000000706577819 */ /* 0x000fe20000010203 */
[----:B------:R-:W-:Y:S06]  /*b540*/  @!P0 BRA `(.L_x_1447) ;  /* 0x0000003000f08947 */ /* 0x000fec0003800000 */
[----:B------:R-:W0:Y:S01]  /*b550*/  LDC R82, c[0x0][0x428] ;  /* 0x00010a00ff527b82 */ /* 0x000e220000000800 */
        /* <DEDUP_REMOVED lines=18> */
[----:B------:R-:W-:Y:S01]  /*b680*/  IADD3 R5, R16, 0x10, RZ ;  /* 0x0000001010057810 */ /* 0x000fe20007ffe0ff */
[----:B------:R-:W-:Y:S01]  /*b690*/  ULDC UR6, c[0x0][0x3d4] ;  /* 0x0000f50000067ab9 */ /* 0x000fe20000000800 */
[----:B------:R-:W-:Y:S01]  /*b6a0*/  LEA R4, P3, R0, UR4, 0x1 ;  /* 0x0000000400047c11 */ /* 0x000fe2000f8608ff */
[----:B------:R-:W-:Y:S01]  /*b6b0*/  IMAD.X R3, R84, 0x1, R83, P1 ;  /* 0x0000000154037824 */ /* 0x000fe200008e0653 */
[----:B------:R-:W-:Y:S01]  /*b6c0*/  ISETP.GE.AND P2, PT, R5, UR6, PT ;  /* 0x0000000605007c0c */ /* 0x000fe2000bf46270 */
[C---:B------:R-:W-:Y:S01]  /*b6d0*/  VIADD R6, R16.reuse, 0x20 ;  /* 0x0000002010067836 */ /* 0x040fe20000000000 */
[C---:B------:R-:W-:Y:S01]  /*b6e0*/  IADD3 R9, R16.reuse, 0x40, RZ ;  /* 0x0000004010097810 */ /* 0x040fe20007ffe0ff */
[----:B------:R-:W-:Y:S01]  /*b6f0*/  VIADD R7, R16, 0x30 ;  /* 0x0000003010077836 */ /* 0x000fe20000000000 */
[----:B------:R-:W-:Y:S01]  /*b700*/  LEA.HI.X R5, R0, UR5, R3, 0x1, P3 ;  /* 0x0000000500057c11 */ /* 0x000fe200098f0c03 */
[----:B------:R-:W-:Y:S01]  /*b710*/  ULDC.64 UR4, c[0x0][0x3e0] ;  /* 0x0000f80000047ab9 */ /* 0x000fe20000000a00 */
[----:B------:R-:W-:Y:S01]  /*b720*/  IADD3 R0, P4, R89, R60, RZ ;  /* 0x0000003c59007210 */ /* 0x000fe20007f9e0ff */
[----:B------:R-:W-:Y:S01]  /*b730*/  VIADD R10, R16, 0x50 ;  /* 0x00000050100a7836 */ /* 0x000fe20000000000 */
[----:B------:R-:W-:-:S02]  /*b740*/  ISETP.GE.AND P1, PT, R6, UR6, PT ;  /* 0x0000000606007c0c */ /* 0x000fc4000bf26270 */
[----:B------:R-:W-:Y:S02]  /*b750*/  CS2R R66, SRZ ;  /* 0x0000000000427805 */ /* 0x000fe4000001ff00 */
[----:B------:R-:W-:Y:S01]  /*b760*/  LEA R6, P6, R0, UR4, 0x1 ;  /* 0x0000000400067c11 */ /* 0x000fe2000f8c08ff */
[----:B------:R-:W-:Y:S01]  /*b770*/  IMAD.X R3, R87, 0x1, R80, P4 ;  /* 0x0000000157037824 */ /* 0x000fe200020e0650 */
[----:B------:R-:W-:Y:S02]  /*b780*/  ISETP.GE.AND P5, PT, R7, UR6, PT ;  /* 0x0000000607007c0c */ /* 0x000fe4000bfa6270 */
[----:B------:R-:W-:Y:S02]  /*b790*/  CS2R R62, SRZ ;  /* 0x00000000003e7805 */ /* 0x000fe4000001ff00 */
[----:B------:R-:W-:Y:S02]  /*b7a0*/  ISETP.GE.AND P3, PT, R16, UR6, PT ;  /* 0x0000000610007c0c */ /* 0x000fe4000bf66270 */
[----:B------:R-:W-:-:S02]  /*b7b0*/  CS2R R56, SRZ ;  /* 0x0000000000387805 */ /* 0x000fc4000001ff00 */
[----:B------:R-:W-:Y:S02]  /*b7c0*/  LEA.HI.X R7, R0, UR5, R3, 0x1, P6 ;  /* 0x0000000500077c11 */ /* 0x000fe4000b0f0c03 */
[----:B------:R-:W-:Y:S02]  /*b7d0*/  CS2R R52, SRZ ;  /* 0x0000000000347805 */ /* 0x000fe4000001ff00 */
[----:B------:R-:W-:Y:S02]  /*b7e0*/  ISETP.GE.AND P4, PT, R9, UR6, PT ;  /* 0x0000000609007c0c */ /* 0x000fe4000bf86270 */
[----:B------:R-:W-:Y:S02]  /*b7f0*/  CS2R R50, SRZ ;  /* 0x0000000000327805 */ /* 0x000fe4000001ff00 */
[----:B------:R-:W-:Y:S02]  /*b800*/  ISETP.GE.AND P6, PT, R10, UR6, PT ;  /* 0x000000060a007c0c */ /* 0x000fe4000bfc6270 */
[----:B------:R-:W-:-:S02]  /*b810*/  CS2R R44, SRZ ;  /* 0x00000000002c7805 */ /* 0x000fc4000001ff00 */
[----:B------:R-:W-:Y:S02]  /*b820*/  CS2R R70, SRZ ;  /* 0x0000000000467805 */ /* 0x000fe4000001ff00 */
[----:B------:R-:W-:Y:S02]  /*b830*/  CS2R R64, SRZ ;  /* 0x0000000000407805 */ /* 0x000fe4000001ff00 */
[----:B------:R-:W-:Y:S02]  /*b840*/  CS2R R58, SRZ ;  /* 0x00000000003a7805 */ /* 0x000fe4000001ff00 */
[----:B------:R-:W-:Y:S02]  /*b850*/  CS2R R54, SRZ ;  /* 0x0000000000367805 */ /* 0x000fe4000001ff00 */
[----:B------:R-:W-:Y:S02]  /*b860*/  CS2R R48, SRZ ;  /* 0x0000000000307805 */ /* 0x000fe4000001ff00 */
[----:B------:R-:W-:Y:S01]  /*b870*/  CS2R R46, SRZ ;  /* 0x00000000002e7805 */ /* 0x000fe2000001ff00 */
[----:B------:R-:W-:-:S02]  /*b880*/  ULDC.64 UR8, c[0x0][0x208] ;  /* 0x0000820000087ab9 */ /* 0x000fc40000000a00 */
        /* <DEDUP_REMOVED lines=12> */
.L_x_1449:
[----:B------:R-:W-:Y:S05]  /*b950*/  BSYNC B1 ;  /* 0x0000000000017941 */ /* 0x000fea0003800000 */
.L_x_1448:
[----:B------:R-:W-:Y:S01]  /*b960*/  ISETP.GE.AND P1, PT, R185, R8, PT ;  /* 0x00000008b900720c */ /* 0x000fe20003f26270 */
[----:B------:R-:W-:Y:S01]  /*b970*/  BSSY B1, `(.L_x_1450) ;  /* 0x000003e000017945 */ /* 0x000fe20003800000 */
[----:B------:R-:W-:Y:S02]  /*b980*/  LOP3.LUT R0, R174, 0x18, R22, 0xf8, !PT ;  /* 0x00000018ae007812 */ /* 0x000fe400078ef816 */
        /* <DEDUP_REMOVED lines=10> */
[----:B------:R-:W-:Y:S02]  /*ba30*/  LOP3.LUT R11, R0, R175, RZ, 0x3c, !PT ;  /* 0x000000af000b7212 */ /* 0x000fe400078e3cff */
[----:B------:R-:W-:Y:S01]  /*ba40*/  CS2R R20, SRZ ;  /* 0x0000000000147805 */ /* 0x000fe2000001ff00 */
[----:B------:R-:W-:Y:S06]  /*ba50*/  @P1 BRA `(.L_x_1451) ;  /* 0x0000000000bc1947 */ /* 0x000fec0003800000 */
[----:B------:R-:W-:Y:S01]  /*ba60*/  IADD3 R77, P4, P5, R60, R77, R89 ;  /* 0x0000004d3c4d7210 */ /* 0x000fe20007d9e059 */
[----:B-1----:R-:W-:Y:S01]  /*ba70*/  VIADD R4, R16, 0x10 ;  /* 0x0000001010047836 */ /* 0x002fe20000000000 */
[----:B------:R-:W-:Y:S01]  /*ba80*/  IADD3 R78, P2, P3, R81, R78, R86 ;  /* 0x0000004e514e7210 */ /* 0x000fe20007b5e056 */
[----:B------:R-:W-:Y:S01]  /*ba90*/  ULDC UR8, c[0x0][0x3d4] ;  /* 0x0000f50000087ab9 */ /* 0x000fe20000000800 */
[----:B------:R-:W-:Y:S01]  /*baa0*/  IADD3.X R0, R80, R69, R87, P4, P5 ;  /* 0x0000004550007210 */ /* 0x000fe200027ea457 */
[----:B------:R-:W-:Y:S01]  /*bab0*/  ULDC.64 UR4, c[0x0][0x3c8] ;  /* 0x0000f20000047ab9 */ /* 0x000fe20000000a00 */
[----:B------:R-:W-:Y:S01]  /*bac0*/  IADD3.X R3, R83, R76, R84, P2, P3 ;  /* 0x0000004c53037210 */ /* 0x000fe200017e6454 */
[----:B------:R-:W-:Y:S01]  /*bad0*/  ULDC.64 UR6, c[0x0][0x3e0] ;  /* 0x0000f80000067ab9 */ /* 0x000fe20000000a00 */
[C---:B------:R-:W-:Y:S01]  /*bae0*/  ISETP.GE.AND P5, PT, R16.reuse, UR8, PT ;  /* 0x0000000810007c0c */ /* 0x040fe2000bfa6270 */
[C---:B------:R-:W-:Y:S01]  /*baf0*/  VIADD R7, R16.reuse, 0x30 ;  /* 0x0000003010077836 */ /* 0x040fe20000000000 */
[----:B------:R-:W-:-:S02]  /*bb00*/  IADD3 R5, R16, 0x20, RZ ;  /* 0x0000002010057810 */ /* 0x000fc40007ffe0ff */
[----:B------:R-:W-:Y:S02]  /*bb10*/  CS2R R42, SRZ ;  /* 0x00000000002a7805 */ /* 0x000fe4000001ff00 */
[----:B------:R-:W-:Y:S02]  /*bb20*/  ISETP.GE.AND P2, PT, R4, UR8, PT ;  /* 0x0000000804007c0c */ /* 0x000fe4000bf46270 */
[----:B------:R-:W-:Y:S02]  /*bb30*/  CS2R R40, SRZ ;  /* 0x0000000000287805 */ /* 0x000fe4000001ff00 */
[----:B------:R-:W-:Y:S01]  /*bb40*/  LEA R4, P3, R78, UR4, 0x1 ;  /* 0x000000044e047c11 */ /* 0x000fe2000f8608ff */
[----:B------:R-:W-:Y:S01]  /*bb50*/  VIADD R8, R16, 0x40 ;  /* 0x0000004010087836 */ /* 0x000fe20000000000 */
[----:B------:R-:W-:Y:S01]  /*bb60*/  LEA R6, P6, R77, UR6, 0x1 ;  /* 0x000000064d067c11 */ /* 0x000fe2000f8c08ff */
[----:B------:R-:W-:Y:S01]  /*bb70*/  ULDC.64 UR10, c[0x0][0x208] ;  /* 0x00008200000a7ab9 */ /* 0x000fe20000000a00 */
[----:B------:R-:W-:-:S02]  /*bb80*/  ISETP.GE.AND P4, PT, R5, UR8, PT ;  /* 0x0000000805007c0c */ /* 0x000fc4000bf86270 */
[----:B------:R-:W-:Y:S02]  /*bb90*/  LEA.HI.X R5, R78, UR5, R3, 0x1, P3 ;  /* 0x000000054e057c11 */ /* 0x000fe400098f0c03 */
[----:B------:R-:W-:Y:S02]  /*bba0*/  ISETP.GE.AND P3, PT, R7, UR8, PT ;  /* 0x0000000807007c0c */ /* 0x000fe4000bf66270 */
[----:B------:R-:W-:Y:S01]  /*bbb0*/  LEA.HI.X R7, R77, UR7, R0, 0x1, P6 ;  /* 0x000000074d077c11 */ /* 0x000fe2000b0f0c00 */
[----:B------:R-:W-:Y:S01]  /*bbc0*/  VIADD R0, R16, 0x50 ;  /* 0x0000005010007836 */ /* 0x000fe20000000000 */
[----:B------:R2:W5:Y:S01]  /*bbd0*/  @!P5 LDG.E.64 R42, desc[UR10][R4.64] ;  /* 0x0000000a042ad981 */ /* 0x000562000c1e1b00 */
[----:B------:R-:W-:-:S03]  /*bbe0*/  ISETP.GE.AND P6, PT, R8, UR8, PT ;  /* 0x0000000808007c0c */ /* 0x000fc6000bfc6270 */
[----:B------:R2:W5:Y:S01]  /*bbf0*/  @!P5 LDG.E.64 R40, desc[UR10][R6.64] ;  /* 0x0000000a0628d981 */ /* 0x000562000c1e1b00 */
[----:B------:R-:W-:Y:S02]  /*bc00*/  ISETP.GE.AND P5, PT, R0, UR8, PT ;  /* 0x0000000800007c0c */ /* 0x000fe4000bfa6270 */
        /* <DEDUP_REMOVED lines=20> */
.L_x_1451:
[----:B------:R-:W-:Y:S05]  /*bd50*/  BSYNC B1 ;  /* 0x0000000000017941 */ /* 0x000fea0003800000 */
.L_x_1450:
[----:B------:R-:W-:Y:S01]  /*bd60*/  LOP3.LUT P2, RZ, R190, 0x4, RZ, 0xc0, !PT ;  /* 0x00000004beff7812 */ /* 0x000fe2000784c0ff */
[----:B-----5:R-:W-:Y:S01]  /*bd70*/  IMAD.MOV.U32 R0, RZ, RZ, R70 ;  /* 0x000000ffff007224 */ /* 0x020fe200078e0046 */
[----:B------:R-:W-:Y:S01]  /*bd80*/  IADD3 R11, R176, R11, RZ ;  /* 0x0000000bb00b7210 */ /* 0x000fe20007ffe0ff */
[----:B-12---:R-:W-:Y:S01]  /*bd90*/  IMAD.MOV.U32 R4, RZ, RZ, R64 ;  /* 0x000000ffff047224 */ /* 0x006fe200078e0040 */
[----:B------:R-:W-:Y:S01]  /*bda0*/  MOV R3, R71 ;  /* 0x0000004700037202 */ /* 0x000fe20000000f00 */
[----:B------:R-:W-:Y:S01]  /*bdb0*/  IMAD.MOV.U32 R7, RZ, RZ, R61 ;  /* 0x000000ffff077224 */ /* 0x000fe200078e003d */
[----:B------:R-:W-:Y:S01]  /*bdc0*/  PRMT R86, R0, 0x7610, R86 ;  /* 0x0000761000567816 */ /* 0x000fe20000000056 */
[----:B------:R-:W-:Y:S01]  /*bdd0*/  IMAD R60, R11, 0x2, R18 ;  /* 0x000000020b3c7824 */ /* 0x000fe200078e0212 */
[----:B------:R-:W-:Y:S01]  /*bde0*/  PRMT R84, R4, 0x7610, R84 ;  /* 0x0000761004547816 */ /* 0x000fe20000000054 */
[----:B------:R-:W-:Y:S01]  /*bdf0*/  IMAD.MOV.U32 R0, RZ, RZ, R65 ;  /* 0x000000ffff007224 */ /* 0x000fe200078e0041 */
[----:B------:R-:W-:Y:S01]  /*be00*/  PRMT R85, R3, 0x7610, R85 ;  /* 0x0000761003557816 */ /* 0x000fe20000000055 */
[C---:B------:R-:W-:Y:S01]  /*be10*/  VIADD R5, R60.reuse, 0xc400 ;  /* 0x0000c4003c057836 */ /* 0x040fe20000000000 */
[----:B------:R-:W-:Y:S01]  /*be20*/  MOV R3, R58 ;  /* 0x0000003a00037202 */ /* 0x000fe20000000f00 */
[----:B------:R-:W-:Y:S01]  /*be30*/  IMAD.MOV.U32 R4, RZ, RZ, R59 ;  /* 0x000000ffff047224 */ /* 0x000fe200078e003b */
[----:B------:R-:W-:Y:S01]  /*be40*/  PRMT R83, R83, 0x5410, R0 ;  /* 0x0000541053537816 */ /* 0x000fe20000000000 */
[----:B------:R-:W-:Y:S01]  /*be50*/  VIADD R10, R60, 0xc440 ;  /* 0x0000c4403c0a7836 */ /* 0x000fe20000000000 */
[----:B------:R-:W-:Y:S01]  /*be60*/  MOV R73, R79 ;  /* 0x0000004f00497202 */ /* 0x000fe20000000f00 */
[----:B------:R-:W-:Y:S01]  /*be70*/  @P2 VIADD R10, R5, 0xffffffc0 ;  /* 0xffffffc0050a2836 */ /* 0x000fe20000000000 */
[----:B0-----:R-:W-:Y:S01]  /*be80*/  ISETP.NE.AND P2, PT, R82, 0x1, PT ;  /* 0x000000015200780c */ /* 0x001fe20003f45270 */
[----:B------:R-:W-:Y:S01]  /*be90*/  IMAD.MOV.U32 R0, RZ, RZ, R54 ;  /* 0x000000ffff007224 */ /* 0x000fe200078e0036 */
[----:B------:R-:W-:Y:S01]  /*bea0*/  PRMT R81, R3, 0x5410, R4 ;  /* 0x0000541003517816 */ /* 0x000fe20000000004 */
[----:B------:R-:W-:Y:S01]  /*beb0*/  IMAD.MOV.U32 R3, RZ, RZ, R55 ;  /* 0x000000ffff037224 */ /* 0x000fe200078e0037 */
[----:B------:R-:W-:Y:S01]  /*bec0*/  ULDC.64 UR4, c[0x0][0x3c8] ;  /* 0x0000f20000047ab9 */ /* 0x000fe20000000a00 */
[----:B------:R-:W-:Y:S01]  /*bed0*/  IMAD.MOV.U32 R4, RZ, RZ, R49 ;  /* 0x000000ffff047224 */ /* 0x000fe200078e0031 */
[----:B------:R-:W-:Y:S01]  /*bee0*/  ULDC.64 UR6, c[0x0][0x3e0] ;  /* 0x0000f80000067ab9 */ /* 0x000fe20000000a00 */
[----:B------:R-:W-:Y:S01]  /*bef0*/  IMAD.MOV.U32 R11, RZ, RZ, R67 ;  /* 0x000000ffff0b7224 */ /* 0x000fe200078e0043 */
[----:B------:R-:W-:Y:S01]  /*bf00*/  PRMT R79, R0, 0x5410, R3 ;  /* 0x00005410004f7816 */ /* 0x000fe20000000003 */
[----:B------:R-:W-:Y:S01]  /*bf10*/  IMAD.MOV.U32 R3, RZ, RZ, R46 ;  /* 0x000000ffff037224 */ /* 0x000fe200078e002e */
[----:B------:R-:W-:Y:S01]  /*bf20*/  MOV R0, R48 ;  /* 0x0000003000007202 */ /* 0x000fe20000000f00 */
[----:B------:R-:W-:Y:S01]  /*bf30*/  IMAD.MOV.U32 R61, RZ, RZ, R53 ;  /* 0x000000ffff3d7224 */ /* 0x000fe200078e0035 */
[----:B------:R-:W-:Y:S01]  /*bf40*/  PRMT R85, R85, 0x5410, R11 ;  /* 0x0000541055557816 */ /* 0x000fe2000000000b */
[----:B------:R-:W0:Y:S01]  /*bf50*/  @P2 LDC R5, c[0x0][0x430] ;  /* 0x00010c00ff052b82 */ /* 0x000e220000000800 */
[----:B------:R-:W-:Y:S01]  /*bf60*/  PRMT R77, R0, 0x5410, R4 ;  /* 0x00005410004d7816 */ /* 0x000fe20000000004 */
[----:B------:R-:W-:Y:S01]  /*bf70*/  IMAD.MOV.U32 R6, RZ, RZ, R74 ;  /* 0x000000ffff067224 */ /* 0x000fe200078e004a */
[----:B------:R-:W-:Y:S01]  /*bf80*/  PRMT R75, R3, 0x7610, R75 ;  /* 0x00007610034b7816 */ /* 0x000fe2000000004b */
[----:B------:R-:W-:Y:S01]  /*bf90*/  IMAD.MOV.U32 R3, RZ, RZ, R47 ;  /* 0x000000ffff037224 */ /* 0x000fe200078e002f */
[----:B------:R-:W-:Y:S01]  /*bfa0*/  MOV R4, R66 ;  /* 0x0000004200047202 */ /* 0x000fe20000000f00 */
[----:B------:R-:W-:Y:S01]  /*bfb0*/  IMAD.MOV.U32 R69, RZ, RZ, R37 ;  /* 0x000000ffff457224 */ /* 0x000fe200078e0025 */
[----:B------:R-:W-:Y:S01]  /*bfc0*/  MOV R11, R56 ;  /* 0x00000038000b7202 */ /* 0x000fe20000000f00 */
[----:B------:R-:W1:Y:S01]  /*bfd0*/  @P2 LDC R0, c[0x0][0x42c] ;  /* 0x00010b00ff002b82 */ /* 0x000e620000000800 */
[----:B------:R-:W-:Y:S01]  /*bfe0*/  PRMT R86, R86, 0x5410, R4 ;  /* 0x0000541056567816 */ /* 0x000fe20000000004 */
[----:B------:R-:W-:Y:S01]  /*bff0*/  IMAD.MOV.U32 R4, RZ, RZ, R63 ;  /* 0x000000ffff047224 */ /* 0x000fe200078e003f */
[----:B------:R-:W-:Y:S01]  /*c000*/  PRMT R75, R75, 0x5410, R3 ;  /* 0x000054104b4b7816 */ /* 0x000fe20000000003 */
[----:B------:R-:W-:Y:S01]  /*c010*/  IMAD.MOV.U32 R3, RZ, RZ, R62 ;  /* 0x000000ffff037224 */ /* 0x000fe200078e003e */
[----:B------:R-:W-:-:S02]  /*c020*/  PRMT R82, R11, 0x7610, R82 ;  /* 0x000076100b527816 */ /* 0x000fc40000000052 */
[----:B------:R-:W-:Y:S01]  /*c030*/  PRMT R83, R4, 0x7610, R83 ;  /* 0x0000761004537816 */ /* 0x000fe20000000053 */
[----:B------:R-:W-:Y:S01]  /*c040*/  IMAD.MOV.U32 R4, RZ, RZ, R57 ;  /* 0x000000ffff047224 */ /* 0x000fe200078e0039 */
[----:B------:R-:W-:Y:S01]  /*c050*/  PRMT R84, R84, 0x5410, R3 ;  /* 0x0000541054547816 */ /* 0x000fe20000000003 */
[----:B------:R-:W-:Y:S01]  /*c060*/  IMAD R3, R169, 0x80, R162 ;  /* 0x00000080a9037824 */ /* 0x000fe200078e02a2 */
[----:B------:R-:W-:Y:S02]  /*c070*/  MOV R11, R52 ;  /* 0x00000034000b7202 */ /* 0x000fe40000000f00 */
[----:B------:R-:W-:Y:S01]  /*c080*/  PRMT R82, R82, 0x5410, R4 ;  /* 0x0000541052527816 */ /* 0x000fe20000000004 */
[----:B------:R-:W-:Y:S01]  /*c090*/  IMAD R3, R188, 0x40, R3 ;  /* 0x00000040bc037824 */ /* 0x000fe200078e0203 */
[----:B------:R-:W-:Y:S01]  /*c0a0*/  PRMT R80, R11, 0x5410, R61 ;  /* 0x000054100b507816 */ /* 0x000fe2000000003d */
[----:B------:R-:W-:Y:S01]  /*c0b0*/  IMAD.MOV.U32 R4, RZ, RZ, R50 ;  /* 0x000000ffff047224 */ /* 0x000fe200078e0032 */
[----:B------:R-:W-:Y:S01]  /*c0c0*/  MOV R11, R44 ;  /* 0x0000002c000b7202 */ /* 0x000fe20000000f00 */
[----:B------:R-:W-:-:S03]  /*c0d0*/  IMAD.MOV.U32 R61, RZ, RZ, R45 ;  /* 0x000000ffff3d7224 */ /* 0x000fc600078e002d */
[----:B------:R-:W-:Y:S01]  /*c0e0*/  PRMT R78, R4, 0x7610, R78 ;  /* 0x00007610044e7816 */ /* 0x000fe2000000004e */
[----:B------:R-:W-:Y:S01]  /*c0f0*/  IMAD.MOV.U32 R4, RZ, RZ, R51 ;  /* 0x000000ffff047224 */ /* 0x000fe200078e0033 */
[----:B------:R-:W-:Y:S01]  /*c100*/  PRMT R76, R11, 0x5410, R61 ;  /* 0x000054100b4c7816 */ /* 0x000fe2000000003d */
[----:B-1----:R-:W-:Y:S01]  /*c110*/  @P2 IMAD.HI.U32 R0, R3, R0, RZ ;  /* 0x0000000003002227 */ /* 0x002fe200078e00ff */
[----:B------:R-:W-:Y:S02]  /*c120*/  MOV R11, R36 ;  /* 0x00000024000b7202 */ /* 0x000fe40000000f00 */
[----:B------:R-:W-:Y:S01]  /*c130*/  PRMT R78, R78, 0x5410, R4 ;  /* 0x000054104e4e7816 */ /* 0x000fe20000000004 */
[----:B------:R-:W-:Y:S01]  /*c140*/  IMAD.MOV.U32 R4, RZ, RZ, R41 ;  /* 0x000000ffff047224 */ /* 0x000fe200078e0029 */
[----:B0-----:R-:W-:Y:S01]  /*c150*/  @P2 SHF.R.U32.HI R3, RZ, R5, R0 ;  /* 0x00000005ff032219 */ /* 0x001fe20000011600 */
[----:B------:R-:W-:Y:S01]  /*c160*/  IMAD.MOV.U32 R0, RZ, RZ, R40 ;  /* 0x000000ffff007224 */ /* 0x000fe200078e0028 */
[----:B------:R-:W-:Y:S01]  /*c170*/  PRMT R61, R11, 0x5410, R69 ;  /* 0x000054100b3d7816 */ /* 0x000fe20000000045 */
[----:B------:R-:W-:Y:S01]  /*c180*/  IMAD.MOV.U32 R11, RZ, RZ, R32 ;  /* 0x000000ffff0b7224 */ /* 0x000fe200078e0020 */
[----:B------:R-:W-:Y:S01]  /*c190*/  SHF.R.S32.HI R5, RZ, 0x1f, R3 ;  /* 0x0000001fff057819 */ /* 0x000fe20000011403 */
[----:B------:R-:W-:Y:S01]  /*c1a0*/  IMAD.WIDE.U32 R6, R3, R14, R6 ;  /* 0x0000000e03067225 */ /* 0x000fe200078e0006 */
[----:B------:R-:W-:-:S03]  /*c1b0*/  PRMT R74, R0, 0x5410, R4 ;  /* 0x00005410004a7816 */ /* 0x000fc60000000004 */
[C---:B------:R-:W-:Y:S02]  /*c1c0*/  IMAD R0, R5.reuse, R14, RZ ;  /* 0x0000000e05007224 */ /* 0x040fe400078e02ff */
[-C--:B------:R-:W-:Y:S02]  /*c1d0*/  IMAD R4, R5, R12.reuse, RZ ;  /* 0x0000000c05047224 */ /* 0x080fe400078e02ff */
[----:B------:R-:W-:-:S04]  /*c1e0*/  IMAD.WIDE.U32 R72, R3, R12, R72 ;  /* 0x0000000c03487225 */ /* 0x000fc800078e0048 */
[C---:B------:R-:W-:Y:S01]  /*c1f0*/  IMAD R5, R3.reuse, R15, R0 ;  /* 0x0000000f03057224 */ /* 0x040fe200078e0200 */
[----:B------:R-:W-:Y:S01]  /*c200*/  LEA R0, P3, R72, UR6, 0x1 ;  /* 0x0000000648007c11 */ /* 0x000fe2000f8608ff */
[----:B------:R-:W-:Y:S01]  /*c210*/  IMAD R3, R3, R13, R4 ;  /* 0x0000000d03037224 */ /* 0x000fe200078e0204 */
[C---:B------:R-:W-:Y:S01]  /*c220*/  LEA R4, P2, R6.reuse, UR4, 0x1 ;  /* 0x0000000406047c11 */ /* 0x040fe2000f8408ff */
[----:B------:R-:W-:Y:S01]  /*c230*/  IMAD.MOV.U32 R12, RZ, RZ, R33 ;  /* 0x000000ffff0c7224 */ /* 0x000fe200078e0021 */
[----:B------:R-:W-:Y:S01]  /*c240*/  IADD3 R5, R7, R5, RZ ;  /* 0x0000000507057210 */ /* 0x000fe20007ffe0ff */
[----:B------:R-:W-:Y:S01]  /*c250*/  IMAD.IADD R3, R73, 0x1, R3 ;  /* 0x0000000149037824 */ /* 0x000fe200078e0203 */
[----:B------:R-:W-:Y:S02]  /*c260*/  UMOV UR4, 0xffffffff ;  /* 0xffffffff00047882 */ /* 0x000fe40000000000 */
[----:B------:R-:W-:Y:S02]  /*c270*/  LEA.HI.X R5, R6, UR5, R5, 0x1, P2 ;  /* 0x0000000506057c11 */ /* 0x000fe400090f0c05 */
[----:B------:R-:W-:-:S02]  /*c280*/  LEA.HI.X R3, R72, UR7, R3, 0x1, P3 ;  /* 0x0000000748037c11 */ /* 0x000fc400098f0c03 */
[----:B------:R-:W-:Y:S02]  /*c290*/  PRMT R69, R11, 0x5410, R12 ;  /* 0x000054100b457816 */ /* 0x000fe4000000000c */
[----:B------:R-:W-:Y:S01]  /*c2a0*/  LEA.HI R6, R184, R184, RZ, 0x1 ;  /* 0x000000b8b8067211 */ /* 0x000fe200078f08ff */
[----:B------:R-:W-:Y:S06]  /*c2b0*/  BRA.DIV UR4, `(.L_x_1452) ;  /* 0x000001ba04a87947 */ /* 0x000fec000b800000 */
.L_x_1736:
[----:B------:R-:W-:-:S03]  /*c2c0*/  UMOV UR4, 0xffffffff ;  /* 0xffffffff00047882 */ /* 0x000fc60000000000 */
[----:B------:R-:W-:Y:S05]  /*c2d0*/  BRA.DIV UR4, `(.L_x_1453) ;  /* 0x000001ba04c87947 */ /* 0x000fea000b800000 */
.L_x_1739:
[----:B------:R-:W-:-:S03]  /*c2e0*/  UMOV UR4, 0xffffffff ;  /* 0xffffffff00047882 */ /* 0x000fc60000000000 */
[----:B------:R-:W-:Y:S05]  /*c2f0*/  BRA.DIV UR4, `(.L_x_1454) ;  /* 0x000001ba04e87947 */ /* 0x000fea000b800000 */
.L_x_1742:
[----:B------:R-:W-:-:S03]  /*c300*/  UMOV UR4, 0xffffffff ;  /* 0xffffffff00047882 */ /* 0x000fc60000000000 */
[----:B------:R-:W-:Y:S05]  /*c310*/  BRA.DIV UR4, `(.L_x_1455) ;  /* 0x000001be04087947 */ /* 0x000fea000b800000 */
.L_x_1745:
[----:B------:R-:W-:-:S03]  /*c320*/  UMOV UR4, 0xffffffff ;  /* 0xffffffff00047882 */ /* 0x000fc60000000000 */
[----:B------:R-:W-:Y:S05]  /*c330*/  BRA.DIV UR4, `(.L_x_1456) ;  /* 0x000001be04287947 */ /* 0x000fea000b800000 */
.L_x_1748:
[----:B------:R-:W-:Y:S01]  /*c340*/  UMOV UR4, 0xffffffff ;  /* 0xffffffff00047882 */ /* 0x000fe20000000000 */
[----:B------:R-:W-:Y:S02]  /*c350*/  LOP3.LUT R5, R6, 0xfffffffe, RZ, 0xc0, !PT ;  /* 0xfffffffe06057812 */ /* 0x000fe400078ec0ff */
[----:B------:R-:W-:Y:S05]  /*c360*/  BRA.DIV UR4, `(.L_x_1457) ;  /* 0x000001be04447947 */ /* 0x000fea000b800000 */
.L_x_1751:
[----:B------:R-:W-:Y:S01]  /*c370*/  UMOV UR4, 0xffffffff ;  /* 0xffffffff00047882 */ /* 0x000fe20000000000 */
[----:B------:R-:W-:Y:S02]  /*c380*/  IMAD.IADD R5, R184, 0x1, -R5 ;  /* 0x00000001b8057824 */ /* 0x000fe400078e0a05 */
[----:B------:R-:W-:Y:S05]  /*c390*/  BRA.DIV UR4, `(.L_x_1458) ;  /* 0x000001be04607947 */ /* 0x000fea000b800000 */
.L_x_1754:
[----:B------:R-:W-:Y:S01]  /*c3a0*/  UMOV UR4, 0xffffffff ;  /* 0xffffffff00047882 */ /* 0x000fe20000000000 */
[----:B------:R-:W-:Y:S02]  /*c3b0*/  SHF.L.U32 R3, R5, 0x1f, RZ ;  /* 0x0000001f05037819 */ /* 0x000fe400000006ff */
[----:B------:R-:W-:Y:S05]  /*c3c0*/  BRA.DIV UR4, `(.L_x_1459) ;  /* 0x000001be047c7947 */ /* 0x000fea000b800000 */
.L_x_1757:
[----:B------:R-:W0:Y:S01]  /*c3d0*/  SYNCS.PHASECHK.TRANS64.TRYWAIT P2, [R18+URZ+0x2a800], R3 ;  /* 0x02a80003120075a7 */ /* 0x000e22000804017f */
[----:B------:R-:W-:Y:S01]  /*c3e0*/  IMAD.MOV.U32 R0, RZ, RZ, R28 ;  /* 0x000000ffff007224 */ /* 0x000fe200078e001c */
[----:B------:R-:W-:Y:S01]  /*c3f0*/  MOV R4, R29 ;  /* 0x0000001d00047202 */ /* 0x000fe20000000f00 */
[----:B------:R-:W-:Y:S01]  /*c400*/  IMAD.MOV.U32 R5, RZ, RZ, R24 ;  /* 0x000000ffff057224 */ /* 0x000fe200078e0018 */
[----:B------:R-:W-:Y:S01]  /*c410*/  BSSY B1, `(.L_x_1460) ;  /* 0x0000019000017945 */ /* 0x000fe20003800000 */
[----:B------:R-:W-:Y:S01]  /*c420*/  IMAD.MOV.U32 R6, RZ, RZ, R25 ;  /* 0x000000ffff067224 */ /* 0x000fe200078e0019 */
[----:B------:R-:W-:Y:S01]  /*c430*/  PRMT R13, R0, 0x5410, R4 ;  /* 0x00005410000d7816 */ /* 0x000fe20000000004 */
[----:B------:R-:W-:Y:S01]  /*c440*/  IMAD.MOV.U32 R0, RZ, RZ, R8 ;  /* 0x000000ffff007224 */ /* 0x000fe200078e0008 */
[----:B------:R-:W-:Y:S01]  /*c450*/  MOV R4, R9 ;  /* 0x0000000900047202 */ /* 0x000fe20000000f00 */
[----:B------:R-:W-:Y:S01]  /*c460*/  IMAD.MOV.U32 R7, RZ, RZ, R35 ;  /* 0x000000ffff077224 */ /* 0x000fe200078e0023 */
[----:B------:R-:W-:Y:S01]  /*c470*/  PRMT R11, R5, 0x5410, R6 ;  /* 0x00005410050b7816 */ /* 0x000fe20000000006 */
[----:B------:R-:W-:Y:S01]  /*c480*/  IMAD.MOV.U32 R5, RZ, RZ, R42 ;  /* 0x000000ffff057224 */ /* 0x000fe200078e002a */
[----:B------:R-:W-:Y:S01]  /*c490*/  PRMT R0, R0, 0x5410, R4 ;  /* 0x0000541000007816 */ /* 0x000fe20000000004 */
[----:B------:R-:W-:-:S02]  /*c4a0*/  IMAD.MOV.U32 R6, RZ, RZ, R43 ;  /* 0x000000ffff067224 */ /* 0x000fc400078e002b */
[----:B------:R-:W-:-:S03]  /*c4b0*/  IMAD.MOV.U32 R4, RZ, RZ, R38 ;  /* 0x000000ffff047224 */ /* 0x000fc600078e0026 */
[----:B------:R-:W-:Y:S01]  /*c4c0*/  PRMT R73, R5, 0x5410, R6 ;  /* 0x0000541005497816 */ /* 0x000fe20000000006 */
[----:B------:R-:W-:Y:S01]  /*c4d0*/  IMAD.MOV.U32 R6, RZ, RZ, R34 ;  /* 0x000000ffff067224 */ /* 0x000fe200078e0022 */
[----:B------:R-:W-:-:S04]  /*c4e0*/  MOV R5, R39 ;  /* 0x0000002700057202 */ /* 0x000fc80000000f00 */
[----:B------:R-:W-:Y:S01]  /*c4f0*/  PRMT R72, R4, 0x5410, R5 ;  /* 0x0000541004487816 */ /* 0x000fe20000000005 */
[----:B------:R-:W-:Y:S01]  /*c500*/  IMAD.MOV.U32 R4, RZ, RZ, R30 ;  /* 0x000000ffff047224 */ /* 0x000fe200078e001e */
[----:B------:R-:W-:Y:S01]  /*c510*/  PRMT R15, R6, 0x5410, R7 ;  /* 0x00005410060f7816 */ /* 0x000fe20000000007 */
[----:B------:R-:W-:Y:S01]  /*c520*/  IMAD.MOV.U32 R6, RZ, RZ, R26 ;  /* 0x000000ffff067224 */ /* 0x000fe200078e001a */
[----:B------:R-:W-:Y:S01]  /*c530*/  MOV R5, R31 ;  /* 0x0000001f00057202 */ /* 0x000fe20000000f00 */
[----:B------:R-:W-:-:S03]  /*c540*/  IMAD.MOV.U32 R7, RZ, RZ, R27 ;  /* 0x000000ffff077224 */ /* 0x000fc600078e001b */
[----:B------:R-:W-:Y:S01]  /*c550*/  PRMT R14, R4, 0x5410, R5 ;  /* 0x00005410040e7816 */ /* 0x000fe20000000005 */
[----:B------:R-:W-:Y:S01]  /*c560*/  IMAD.MOV.U32 R4, RZ, RZ, R20 ;  /* 0x000000ffff047224 */ /* 0x000fe200078e0014 */
[----:B------:R-:W-:Y:S02]  /*c570*/  PRMT R12, R6, 0x5410, R7 ;  /* 0x00005410060c7816 */ /* 0x000fe40000000007 */
[----:B------:R-:W-:Y:S01]  /*c580*/  MOV R5, R21 ;  /* 0x0000001500057202 */ /* 0x000fe20000000f00 */
[----:B0-----:R-:W-:Y:S06]  /*c590*/  @!P2 BRA `(.L_x_1461) ;  /* 0x000001bc0030a947 */ /* 0x001fec0003800000 */
.L_x_1758:
[----:B------:R-:W-:Y:S05]  /*c5a0*/  BSYNC B1 ;  /* 0x0000000000017941 */ /* 0x000fea0003800000 */
.L_x_1460:
[----:B------:R-:W-:Y:S01]  /*c5b0*/  BSSY B1, `(.L_x_1462) ;  /* 0x000011b000017945 */ /* 0x000fe20003800000 */
[----:B0-----:R-:W-:-:S03]  /*c5c0*/  PRMT R3, R4, 0x5410, R5 ;  /* 0x0000541004037816 */ /* 0x001fc60000000005 */
[----:B------:R-:W-:Y:S05]  /*c5d0*/  @P0 BRA `(.L_x_1463) ;  /* 0x0000001000600947 */ /* 0x000fea0003800000 */
[----:B------:R-:W0:Y:S01]  /*c5e0*/  LDC R5, c[0x0][0x3d4] ;  /* 0x0000f500ff057b82 */ /* 0x000e220000000800 */
[C---:B------:R-:W-:Y:S01]  /*c5f0*/  VIADD R6, R16.reuse, 0x20 ;  /* 0x0000002010067836 */ /* 0x040fe20000000000 */
[----:B------:R-:W-:Y:S01]  /*c600*/  BSSY B2, `(.L_x_1464) ;  /* 0x0000036000027945 */ /* 0x000fe20003800000 */
[C---:B------:R-:W-:Y:S02]  /*c610*/  VIADD R4, R16.reuse, 0x10 ;  /* 0x0000001010047836 */ /* 0x040fe40000000000 */
[C---:B------:R-:W-:Y:S01]  /*c620*/  VIADD R88, R16.reuse, 0x30 ;  /* 0x0000003010587836 */ /* 0x040fe20000000000 */
[-C--:B0-----:R-:W-:Y:S02]  /*c630*/  ISETP.GE.AND P0, PT, R16, R5.reuse, PT ;  /* 0x000000051000720c */ /* 0x081fe40003f06270 */
[-C--:B------:R-:W-:Y:S01]  /*c640*/  ISETP.GE.AND P3, PT, R6, R5.reuse, PT ;  /* 0x000000050600720c */ /* 0x080fe20003f66270 */
[----:B------:R-:W-:Y:S01]  /*c650*/  VIADD R6, R16, 0x50 ;  /* 0x0000005010067836 */ /* 0x000fe20000000000 */
[----:B------:R-:W-:-:S02]  /*c660*/  ISETP.GE.AND P2, PT, R4, R5, PT ;  /* 0x000000050400720c */ /* 0x000fc40003f46270 */
[----:B------:R-:W-:Y:S02]  /*c670*/  IADD3 R4, R16, 0x40, RZ ;  /* 0x0000004010047810 */ /* 0x000fe40007ffe0ff */
[-C--:B------:R-:W-:Y:S02]  /*c680*/  ISETP.GE.AND P4, PT, R88, R5.reuse, PT ;  /* 0x000000055800720c */ /* 0x080fe40003f86270 */
[-C--:B------:R-:W-:Y:S02]  /*c690*/  ISETP.GE.AND P5, PT, R4, R5.reuse, PT ;  /* 0x000000050400720c */ /* 0x080fe40003fa6270 */
[----:B------:R-:W-:Y:S01]  /*c6a0*/  ISETP.GE.AND P6, PT, R6, R5, PT ;  /* 0x000000050600720c */ /* 0x000fe20003fc6270 */
[----:B------:R-:W-:-:S12]  /*c6b0*/  @P0 BRA `(.L_x_1465) ;  /* 0x0000000000a80947 */ /* 0x000fd80003800000 */
[----:B------:R-:W0:Y:S01]  /*c6c0*/  LDS.128 R4, [R60+0xc400] ;  /* 0x00c400003c047984 */ /* 0x000e220000000c00 */
[----:B------:R-:W-:Y:S01]  /*c6d0*/  SHF.R.U64 R94, R66, 0x10, R67 ;  /* 0x00000010425e7819 */ /* 0x000fe20000001243 */
[--C-:B------:R-:W-:Y:S01]  /*c6e0*/  HADD2.F32 R87, -RZ, R86.reuse.H1_H1 ;  /* 0x30000056ff577230 */ /* 0x100fe20000004100 */
[----:B------:R-:W-:Y:S01]  /*c6f0*/  SHF.R.U32.HI R89, RZ, 0x10, R71 ;  /* 0x00000010ff597819 */ /* 0x000fe20000011647 */
[----:B------:R-:W-:Y:S01]  /*c700*/  HADD2.F32 R88, -RZ, R86.H0_H0 ;  /* 0x20000056ff587230 */ /* 0x000fe20000004100 */
[----:B------:R-:W-:Y:S02]  /*c710*/  SHF.R.U32.HI R66, RZ, 0x10, R67 ;  /* 0x00000010ff427819 */ /* 0x000fe40000011643 */
[----:B------:R-:W-:Y:S01]  /*c720*/  SHF.R.U64 R93, R70, 0x10, R71 ;  /* 0x00000010465d7819 */ /* 0x000fe20000001247 */
[----:B------:R-:W-:Y:S02]  /*c730*/  HADD2.F32 R89, -RZ, R89.H0_H0 ;  /* 0x20000059ff597230 */ /* 0x000fe40000004100 */
[----:B------:R-:W-:-:S02]  /*c740*/  HADD2.F32 R86, -RZ, R66.H0_H0 ;  /* 0x20000042ff567230 */ /* 0x000fc40000004100 */
[--C-:B0-----:R-:W-:Y:S02]  /*c750*/  HADD2.F32 R71, -RZ, R7.reuse.H1_H1 ;  /* 0x30000007ff477230 */ /* 0x101fe40000004100 */
[----:B------:R-:W-:Y:S02]  /*c760*/  HADD2.F32 R70, -RZ, R7.H0_H0 ;  /* 0x20000007ff467230 */ /* 0x000fe40000004100 */
[--C-:B------:R-:W-:Y:S02]  /*c770*/  HADD2.F32 R7, -RZ, R4.reuse.H0_H0 ;  /* 0x20000004ff077230 */ /* 0x100fe40000004100 */
[C---:B------:R-:W-:Y:S01]  /*c780*/  FMUL.FTZ R91, R71.reuse, R89 ;  /* 0x00000059475b7220 */ /* 0x040fe20000410000 */
[----:B------:R-:W-:Y:S02]  /*c790*/  HADD2.F32 R4, -RZ, R4.H1_H1 ;  /* 0x30000004ff047230 */ /* 0x000fe40000004100 */
[----:B------:R-:W-:Y:S01]  /*c7a0*/  FMUL.FTZ R92, R71, R86 ;  /* 0x00000056475c7220 */ /* 0x000fe20000410000 */
[----:B------:R-:W-:-:S02]  /*c7b0*/  HADD2.F32 R66, -RZ, R6.H0_H0 ;  /* 0x20000006ff427230 */ /* 0x000fc40000004100 */
[----:B------:R-:W-:Y:S01]  /*c7c0*/  FFMA.FTZ R91, R70, R86, -R91 ;  /* 0x00000056465b7223 */ /* 0x000fe2000001085b */
[----:B------:R-:W-:Y:S02]  /*c7d0*/  HADD2.F32 R67, -RZ, R6.H1_H1 ;  /* 0x30000006ff437230 */ /* 0x000fe40000004100 */
[----:B------:R-:W-:Y:S01]  /*c7e0*/  FMUL.FTZ R90, R4, R88 ;  /* 0x00000058045a7220 */ /* 0x000fe20000410000 */
[----:B------:R-:W-:Y:S02]  /*c7f0*/  HADD2.F32 R71, -RZ, R85.H0_H0 ;  /* 0x20000055ff477230 */ /* 0x000fe40000004100 */
[----:B------:R-:W-:Y:S01]  /*c800*/  FFMA.FTZ R92, R70, R89, R92 ;  /* 0x00000059465c7223 */ /* 0x000fe2000001005c */
[----:B------:R-:W-:Y:S02]  /*c810*/  HADD2.F32 R6, -RZ, R5.H0_H0 ;  /* 0x20000005ff067230 */ /* 0x000fe40000004100 */
[----:B------:R-:W-:Y:S01]  /*c820*/  FMUL.FTZ R86, R4, R87 ;  /* 0x0000005704567220 */ /* 0x000fe20000410000 */
[----:B------:R-:W-:-:S02]  /*c830*/  HADD2.F32 R85, -RZ, R85.H1_H1 ;  /* 0x30000055ff557230 */ /* 0x000fc40000004100 */
[C---:B------:R-:W-:Y:S01]  /*c840*/  FFMA.FTZ R90, R7.reuse, R87, -R90 ;  /* 0x00000057075a7223 */ /* 0x040fe2000001085a */
[----:B------:R-:W-:Y:S02]  /*c850*/  HADD2.F32 R5, -RZ, R5.H1_H1 ;  /* 0x30000005ff057230 */ /* 0x000fe40000004100 */
[----:B------:R-:W-:Y:S01]  /*c860*/  FFMA.FTZ R87, R7, R88, R86 ;  /* 0x0000005807577223 */ /* 0x000fe20000010056 */
[----:B------:R-:W-:Y:S02]  /*c870*/  HADD2.F32 R70, -RZ, R93.H0_H0 ;  /* 0x2000005dff467230 */ /* 0x000fe40000004100 */
[C---:B------:R-:W-:Y:S01]  /*c880*/  FMUL.FTZ R89, R67.reuse, R71 ;  /* 0x0000004743597220 */ /* 0x040fe20000410000 */
[----:B------:R-:W-:Y:S02]  /*c890*/  HADD2.F32 R4, -RZ, R94.H0_H0 ;  /* 0x2000005eff047230 */ /* 0x000fe40000004100 */
        /* <DEDUP_REMOVED lines=8> */
[----:B------:R-:W-:-:S02]  /*c920*/  F2FP.F16.F32.PACK_AB R4, R87, R90 ;  /* 0x0000005a5704723e */ /* 0x000fc400000000ff */
[----:B------:R-:W-:Y:S02]  /*c930*/  F2FP.F16.F32.PACK_AB R6, R86, R89 ;  /* 0x000000595606723e */ /* 0x000fe400000000ff */
[----:B------:R-:W-:-:S05]  /*c940*/  F2FP.F16.F32.PACK_AB R5, R70, R5 ;  /* 0x000000054605723e */ /* 0x000fca00000000ff */
[----:B------:R0:W-:Y:S02]  /*c950*/  STS.128 [R60+0xc400], R4 ;  /* 0x00c400043c007388 */ /* 0x0001e40000000c00 */
.L_x_1465:
[----:B------:R-:W-:Y:S05]  /*c960*/  BSYNC B2 ;  /* 0x0000000000027941 */ /* 0x000fea0003800000 */
.L_x_1464:
[----:B------:R-:W-:Y:S04]  /*c970*/  BSSY B2, `(.L_x_1466) ;  /* 0x000002c000027945 */ /* 0x000fe80003800000 */
[----:B------:R-:W-:Y:S05]  /*c980*/  @P2 BRA `(.L_x_1467) ;  /* 0x0000000000a82947 */ /* 0x000fea0003800000 */
[----:B0-----:R-:W0:Y:S01]  /*c990*/  LDS.128 R4, [R10] ;  /* 0x000000000a047984 */ /* 0x001e220000000c00 */
[----:B------:R-:W-:Y:S01]  /*c9a0*/  SHF.R.U32.HI R70, RZ, 0x10, R65 ;  /* 0x00000010ff467819 */ /* 0x000fe20000011641 */
[--C-:B------:R-:W-:Y:S01]  /*c9b0*/  HADD2.F32 R66, -RZ, R84.reuse.H1_H1 ;  /* 0x30000054ff427230 */ /* 0x100fe20000004100 */
[----:B------:R-:W-:Y:S01]  /*c9c0*/  SHF.R.U32.HI R67, RZ, 0x10, R63 ;  /* 0x00000010ff437819 */ /* 0x000fe2000001163f */
[----:B------:R-:W-:Y:S01]  /*c9d0*/  HADD2.F32 R84, -RZ, R84.H0_H0 ;  /* 0x20000054ff547230 */ /* 0x000fe20000004100 */
[----:B------:R-:W-:Y:S01]  /*c9e0*/  SHF.R.U64 R87, R64, 0x10, R65 ;  /* 0x0000001040577819 */ /* 0x000fe20000001241 */
[----:B------:R-:W-:Y:S01]  /*c9f0*/  HADD2.F32 R70, -RZ, R70.H0_H0 ;  /* 0x20000046ff467230 */ /* 0x000fe20000004100 */
[----:B------:R-:W-:Y:S01]  /*ca00*/  SHF.R.U64 R89, R62, 0x10, R63 ;  /* 0x000000103e597819 */ /* 0x000fe2000000123f */
[----:B------:R-:W-:Y:S02]  /*ca10*/  HADD2.F32 R67, -RZ, R67.H0_H0 ;  /* 0x20000043ff437230 */ /* 0x000fe40000004100 */
[----:B0-----:R-:W-:-:S02]  /*ca20*/  HADD2.F32 R65, -RZ, R7.H1_H1 ;  /* 0x30000007ff417230 */ /* 0x001fc40000004100 */
[----:B------:R-:W-:Y:S02]  /*ca30*/  HADD2.F32 R64, -RZ, R7.H0_H0 ;  /* 0x20000007ff407230 */ /* 0x000fe40000004100 */
[--C-:B------:R-:W-:Y:S02]  /*ca40*/  HADD2.F32 R7, -RZ, R4.reuse.H0_H0 ;  /* 0x20000004ff077230 */ /* 0x100fe40000004100 */
[CC--:B------:R-:W-:Y:S01]  /*ca50*/  FMUL.FTZ R71, R65.reuse, R70.reuse ;  /* 0x0000004641477220 */ /* 0x0c0fe20000410000 */
[----:B------:R-:W-:Y:S01]  /*ca60*/  FMUL.FTZ R65, R65, R67 ;  /* 0x0000004341417220 */ /* 0x000fe20000410000 */
[----:B------:R-:W-:Y:S02]  /*ca70*/  HADD2.F32 R4, -RZ, R4.H1_H1 ;  /* 0x30000004ff047230 */ /* 0x000fe40000004100 */
[--C-:B------:R-:W-:Y:S02]  /*ca80*/  HADD2.F32 R62, -RZ, R6.reuse.H0_H0 ;  /* 0x20000006ff3e7230 */ /* 0x100fe40000004100 */
[----:B------:R-:W-:Y:S01]  /*ca90*/  FFMA.FTZ R88, R64, R70, R65 ;  /* 0x0000004640587223 */ /* 0x000fe20000010041 */
[----:B------:R-:W-:-:S02]  /*caa0*/  HADD2.F32 R63, -RZ, R6.H1_H1 ;  /* 0x30000006ff3f7230 */ /* 0x000fc40000004100 */
[----:B------:R-:W-:Y:S01]  /*cab0*/  FMUL.FTZ R86, R4, R84 ;  /* 0x0000005404567220 */ /* 0x000fe20000410000 */
[----:B------:R-:W-:Y:S02]  /*cac0*/  HADD2.F32 R65, -RZ, R83.H1_H1 ;  /* 0x30000053ff417230 */ /* 0x000fe40000004100 */
[----:B------:R-:W-:Y:S01]  /*cad0*/  FFMA.FTZ R85, R64, R67, -R71 ;  /* 0x0000004340557223 */ /* 0x000fe20000010847 */
[----:B------:R-:W-:Y:S02]  /*cae0*/  HADD2.F32 R6, -RZ, R5.H0_H0 ;  /* 0x20000005ff067230 */ /* 0x000fe40000004100 */
[-C--:B------:R-:W-:Y:S01]  /*caf0*/  FMUL.FTZ R70, R4, R66.reuse ;  /* 0x0000004204467220 */ /* 0x080fe20000410000 */
[----:B------:R-:W-:Y:S02]  /*cb00*/  HADD2.F32 R83, -RZ, R83.H0_H0 ;  /* 0x20000053ff537230 */ /* 0x000fe40000004100 */
[----:B------:R-:W-:Y:S01]  /*cb10*/  FFMA.FTZ R86, R7, R66, -R86 ;  /* 0x0000004207567223 */ /* 0x000fe20000010856 */
[----:B------:R-:W-:-:S02]  /*cb20*/  HADD2.F32 R5, -RZ, R5.H1_H1 ;  /* 0x30000005ff057230 */ /* 0x000fc40000004100 */
        /* <DEDUP_REMOVED lines=15> */
[----:B------:R1:W-:Y:S02]  /*cc20*/  STS.128 [R10], R4 ;  /* 0x000000040a007388 */ /* 0x0003e40000000c00 */
.L_x_1467:
[----:B------:R-:W-:Y:S05]  /*cc30*/  BSYNC B2 ;  /* 0x0000000000027941 */ /* 0x000fea0003800000 */
.L_x_1466:
[----:B------:R-:W-:Y:S04]  /*cc40*/  BSSY B2, `(.L_x_1468) ;  /* 0x000002c000027945 */ /* 0x000fe80003800000 */
[----:B------:R-:W-:Y:S05]  /*cc50*/  @P3 BRA `(.L_x_1469) ;  /* 0x0000000000a83947 */ /* 0x000fea0003800000 */
[----:B01----:R-:W0:Y:S01]  /*cc60*/  LDS.128 R4, [R60+0x10400] ;  /* 0x010400003c047984 */ /* 0x003e220000000c00 */
[----:B------:R-:W-:Y:S01]  /*cc70*/  SHF.R.U32.HI R63, RZ, 0x10, R57 ;  /* 0x00000010ff3f7819 */ /* 0x000fe20000011639 */
[----:B------:R-:W-:Y:S01]  /*cc80*/  HADD2.F32 R62, -RZ, R82.H0_H0 ;  /* 0x20000052ff3e7230 */ /* 0x000fe20000004100 */
[--C-:B------:R-:W-:Y:S01]  /*cc90*/  SHF.R.U32.HI R65, RZ, 0x10, R59.reuse ;  /* 0x00000010ff417819 */ /* 0x100fe2000001163b */
[----:B------:R-:W-:Y:S01]  /*cca0*/  HADD2.F32 R64, -RZ, R81.H0_H0 ;  /* 0x20000051ff407230 */ /* 0x000fe20000004100 */
[----:B------:R-:W-:Y:S01]  /*ccb0*/  SHF.R.U64 R71, R58, 0x10, R59 ;  /* 0x000000103a477819 */ /* 0x000fe2000000123b */
[----:B------:R-:W-:Y:S01]  /*ccc0*/  HADD2.F32 R63, -RZ, R63.H0_H0 ;  /* 0x2000003fff3f7230 */ /* 0x000fe20000004100 */
[----:B------:R-:W-:Y:S01]  /*ccd0*/  SHF.R.U64 R83, R56, 0x10, R57 ;  /* 0x0000001038537819 */ /* 0x000fe20000001239 */
[----:B------:R-:W-:Y:S02]  /*cce0*/  HADD2.F32 R65, -RZ, R65.H0_H0 ;  /* 0x20000041ff417230 */ /* 0x000fe40000004100 */
[----:B------:R-:W-:-:S02]  /*ccf0*/  HADD2.F32 R81, -RZ, R81.H1_H1 ;  /* 0x30000051ff517230 */ /* 0x000fc40000004100 */
[----:B------:R-:W-:Y:S02]  /*cd00*/  HADD2.F32 R82, -RZ, R82.H1_H1 ;  /* 0x30000052ff527230 */ /* 0x000fe40000004100 */
[--C-:B0-----:R-:W-:Y:S02]  /*cd10*/  HADD2.F32 R59, -RZ, R7.reuse.H1_H1 ;  /* 0x30000007ff3b7230 */ /* 0x101fe40000004100 */
[----:B------:R-:W-:Y:S02]  /*cd20*/  HADD2.F32 R58, -RZ, R7.H0_H0 ;  /* 0x20000007ff3a7230 */ /* 0x000fe40000004100 */
[--C-:B------:R-:W-:Y:S02]  /*cd30*/  HADD2.F32 R7, -RZ, R4.reuse.H0_H0 ;  /* 0x20000004ff077230 */ /* 0x100fe40000004100 */
[C---:B------:R-:W-:Y:S01]  /*cd40*/  FMUL.FTZ R70, R59.reuse, R63 ;  /* 0x0000003f3b467220 */ /* 0x040fe20000410000 */
[----:B------:R-:W-:Y:S02]  /*cd50*/  HADD2.F32 R4, -RZ, R4.H1_H1 ;  /* 0x30000004ff047230 */ /* 0x000fe40000004100 */
[----:B------:R-:W-:Y:S01]  /*cd60*/  FMUL.FTZ R67, R59, R65 ;  /* 0x000000413b437220 */ /* 0x000fe20000410000 */
[----:B------:R-:W-:-:S02]  /*cd70*/  HADD2.F32 R56, -RZ, R6.H0_H0 ;  /* 0x20000006ff387230 */ /* 0x000fc40000004100 */
[----:B------:R-:W-:Y:S01]  /*cd80*/  FFMA.FTZ R84, R58, R65, R70 ;  /* 0x000000413a547223 */ /* 0x000fe20000010046 */
[----:B------:R-:W-:Y:S02]  /*cd90*/  HADD2.F32 R57, -RZ, R6.H1_H1 ;  /* 0x30000006ff397230 */ /* 0x000fe40000004100 */
[----:B------:R-:W-:Y:S01]  /*cda0*/  FMUL.FTZ R66, R4, R64 ;  /* 0x0000004004427220 */ /* 0x000fe20000410000 */
[--C-:B------:R-:W-:Y:S02]  /*cdb0*/  HADD2.F32 R6, -RZ, R5.reuse.H0_H0 ;  /* 0x20000005ff067230 */ /* 0x100fe40000004100 */
[----:B------:R-:W-:Y:S01]  /*cdc0*/  FFMA.FTZ R67, R58, R63, -R67 ;  /* 0x0000003f3a437223 */ /* 0x000fe20000010843 */
[-C--:B------:R-:W-:Y:S01]  /*cdd0*/  FMUL.FTZ R70, R4, R62.reuse ;  /* 0x0000003e04467220 */ /* 0x080fe20000410000 */
[----:B------:R-:W-:Y:S02]  /*cde0*/  HADD2.F32 R5, -RZ, R5.H1_H1 ;  /* 0x30000005ff057230 */ /* 0x000fe40000004100 */
[----:B------:R-:W-:Y:S01]  /*cdf0*/  FFMA.FTZ R66, R7, R62, -R66 ;  /* 0x0000003e07427223 */ /* 0x000fe20000010842 */
[----:B------:R-:W-:-:S02]  /*ce00*/  HADD2.F32 R58, -RZ, R71.H0_H0 ;  /* 0x20000047ff3a7230 */ /* 0x000fc40000004100 */
[----:B------:R-:W-:Y:S01]  /*ce10*/  FFMA.FTZ R59, R7, R64, R70 ;  /* 0x00000040073b7223 */ /* 0x000fe20000010046 */
[----:B------:R-:W-:Y:S02]  /*ce20*/  HADD2.F32 R4, -RZ, R83.H0_H0 ;  /* 0x20000053ff047230 */ /* 0x000fe40000004100 */
[CC--:B------:R-:W-:Y:S01]  /*ce30*/  FMUL.FTZ R63, R57.reuse, R81.reuse ;  /* 0x00000051393f7220 */ /* 0x0c0fe20000410000 */
[----:B------:R-:W-:Y:S01]  /*ce40*/  FMUL.FTZ R62, R57, R82 ;  /* 0x00000052393e7220 */ /* 0x000fe20000410000 */
[C---:B------:R-:W-:Y:S01]  /*ce50*/  FMUL.FTZ R7, R5.reuse, R58 ;  /* 0x0000003a05077220 */ /* 0x040fe20000410000 */
[----:B------:R-:W-:Y:S01]  /*ce60*/  FMUL.FTZ R57, R5, R4 ;  /* 0x0000000405397220 */ /* 0x000fe20000410000 */
[C---:B------:R-:W-:Y:S01]  /*ce70*/  FFMA.FTZ R63, R56.reuse, R82, -R63 ;  /* 0x00000052383f7223 */ /* 0x040fe2000001083f */
[----:B------:R-:W-:Y:S01]  /*ce80*/  FFMA.FTZ R62, R56, R81, R62 ;  /* 0x00000051383e7223 */ /* 0x000fe2000001003e */
[C---:B------:R-:W-:Y:S01]  /*ce90*/  FFMA.FTZ R5, R6.reuse, R4, -R7 ;  /* 0x0000000406057223 */ /* 0x040fe20000010807 */
[----:B------:R-:W-:Y:S01]  /*cea0*/  FFMA.FTZ R58, R6, R58, R57 ;  /* 0x0000003a063a7223 */ /* 0x000fe20000010039 */
[----:B------:R-:W-:-:S02]  /*ceb0*/  F2FP.F16.F32.PACK_AB R7, R84, R67 ;  /* 0x000000435407723e */ /* 0x000fc400000000ff */
[----:B------:R-:W-:Y:S02]  /*cec0*/  F2FP.F16.F32.PACK_AB R6, R62, R63 ;  /* 0x0000003f3e06723e */ /* 0x000fe400000000ff */
[----:B------:R-:W-:Y:S02]  /*ced0*/  F2FP.F16.F32.PACK_AB R4, R59, R66 ;  /* 0x000000423b04723e */ /* 0x000fe400000000ff */
[----:B------:R-:W-:-:S05]  /*cee0*/  F2FP.F16.F32.PACK_AB R5, R58, R5 ;  /* 0x000000053a05723e */ /* 0x000fca00000000ff */
[----:B------:R2:W-:Y:S02]  /*cef0*/  STS.128 [R60+0x10400], R4 ;  /* 0x010400043c007388 */ /* 0x0005e40000000c00 */
.L_x_1469:
[----:B------:R-:W-:Y:S05]  /*cf00*/  BSYNC B2 ;  /* 0x0000000000027941 */ /* 0x000fea0003800000 */
.L_x_1468:
[----:B------:R-:W-:Y:S04]  /*cf10*/  BSSY B2, `(.L_x_1470) ;  /* 0x000002c000027945 */ /* 0x000fe80003800000 */
[----:B------:R-:W-:Y:S05]  /*cf20*/  @P4 BRA `(.L_x_1471) ;  /* 0x0000000000a84947 */ /* 0x000fea0003800000 */
[----:B012---:R-:W0:Y:S01]  /*cf30*/  LDS.128 R4, [R10+0x4000] ;  /* 0x004000000a047984 */ /* 0x007e220000000c00 */
        /* <DEDUP_REMOVED lines=41> */
.L_x_1471:
[----:B------:R-:W-:Y:S05]  /*d1d0*/  BSYNC B2 ;  /* 0x0000000000027941 */ /* 0x000fea0003800000 */
.L_x_1470:
[----:B------:R-:W-:Y:S04]  /*d1e0*/  BSSY B2, `(.L_x_1472) ;  /* 0x000002c000027945 */ /* 0x000fe80003800000 */
[----:B------:R-:W-:Y:S05]  /*d1f0*/  @P5 BRA `(.L_x_1473) ;  /* 0x0000000000a85947 */ /* 0x000fea0003800000 */
[----:B0123--:R-:W0:Y:S01]  /*d200*/  LDS.128 R4, [R60+0x14400] ;  /* 0x014400003c047984 */ /* 0x00fe220000000c00 */
[----:B------:R-:W-:Y:S01]  /*d210*/  SHF.R.U32.HI R53, RZ, 0x10, R51 ;  /* 0x00000010ff357819 */ /* 0x000fe20000011633 */
[----:B------:R-:W-:Y:S01]  /*d220*/  HADD2.F32 R52, -RZ, R78.H0_H0 ;  /* 0x2000004eff347230 */ /* 0x000fe20000004100 */
[----:B------:R-:W-:Y:S01]  /*d230*/  SHF.R.U32.HI R55, RZ, 0x10, R49 ;  /* 0x00000010ff377819 */ /* 0x000fe20000011631 */
        /* <DEDUP_REMOVED lines=38> */
.L_x_1473:
[----:B------:R-:W-:Y:S05]  /*d4a0*/  BSYNC B2 ;  /* 0x0000000000027941 */ /* 0x000fea0003800000 */
.L_x_1472:
[----:B------:R-:W-:Y:S05]  /*d4b0*/  @P6 BRA `(.L_x_1463) ;  /* 0x0000000000a86947 */ /* 0x000fea0003800000 */
[----:B01234-:R-:W0:Y:S01]  /*d4c0*/  LDS.128 R4, [R10+0x8000] ;  /* 0x008000000a047984 */ /* 0x01fe220000000c00 */
        /* <DEDUP_REMOVED lines=41> */
.L_x_1463:
[----:B------:R-:W-:Y:S05]  /*d760*/  BSYNC B1 ;  /* 0x0000000000017941 */ /* 0x000fea0003800000 */
.L_x_1462:
        /* <DEDUP_REMOVED lines=9> */
[-C--:B------:R-:W-:Y:S01]  /*d800*/  ISETP.GE.AND P2, PT, R6, R5.reuse, PT ;  /* 0x000000050600720c */ /* 0x080fe20003f46270 */
[----:B------:R-:W-:Y:S01]  /*d810*/  VIADD R6, R16, 0x50 ;  /* 0x0000005010067836 */ /* 0x000fe20000000000 */
[----:B------:R-:W-:-:S02]  /*d820*/  ISETP.GE.AND P3, PT, R44, R5, PT ;  /* 0x000000052c00720c */ /* 0x000fc40003f66270 */
[-C--:B------:R-:W-:Y:S02]  /*d830*/  ISETP.GE.AND P4, PT, R4, R5.reuse, PT ;  /* 0x000000050400720c */ /* 0x080fe40003f86270 */
[----:B------:R-:W-:-:S03]  /*d840*/  ISETP.GE.AND P5, PT, R6, R5, PT ;  /* 0x000000050600720c */ /* 0x000fc60003fa6270 */
[----:B------:R-:W-:Y:S10]  /*d850*/  @P0 BRA `(.L_x_1476) ;  /* 0x0000000000a80947 */ /* 0x000ff40003800000 */
[----:B------:R-:W0:Y:S01]  /*d860*/  LDS.128 R4, [R60+0xe400] ;  /* 0x00e400003c047984 */ /* 0x000e220000000c00 */
[----:B------:R-:W-:Y:S01]  /*d870*/  SHF.R.U32.HI R45, RZ, 0x10, R43 ;  /* 0x00000010ff2d7819 */ /* 0x000fe2000001162b */
[----:B------:R-:W-:Y:S01]  /*d880*/  HADD2.F32 R44, -RZ, R73.H0_H0 ;  /* 0x20000049ff2c7230 */ /* 0x000fe20000004100 */
[----:B------:R-:W-:Y:S01]  /*d890*/  SHF.R.U32.HI R47, RZ, 0x10, R41 ;  /* 0x00000010ff2f7819 */ /* 0x000fe20000011629 */
[--C-:B------:R-:W-:Y:S01]  /*d8a0*/  HADD2.F32 R46, -RZ, R74.reuse.H0_H0 ;  /* 0x2000004aff2e7230 */ /* 0x100fe20000004100 */
        /* <DEDUP_REMOVED lines=24> */
[C---:B------:R-:W-:Y:S01]  /*da30*/  FMUL.FTZ R45, R41.reuse, R74 ;  /* 0x0000004a292d7220 */ /* 0x040fe20000410000 */
[-C--:B------:R-:W-:Y:S01]  /*da40*/  FMUL.FTZ R47, R41, R73.reuse ;  /* 0x00000049292f7220 */ /* 0x080fe20000410000 */
        /* <DEDUP_REMOVED lines=11> */
.L_x_1476:
[----:B------:R-:W-:Y:S05]  /*db00*/  BSYNC B1 ;  /* 0x0000000000017941 */ /* 0x000fea0003800000 */
.L_x_1475:
[----:B------:R-:W-:Y:S04]  /*db10*/  BSSY B1, `(.L_x_1477) ;  /* 0x000002c000017945 */ /* 0x000fe80003800000 */
[----:B------:R-:W-:Y:S05]  /*db20*/  @P1 BRA `(.L_x_1478) ;  /* 0x0000000000a81947 */ /* 0x000fea0003800000 */
[----:B0-----:R-:W0:Y:S01]  /*db30*/  LDS.128 R4, [R10+0x2000] ;  /* 0x002000000a047984 */ /* 0x001e220000000c00 */
        /* <DEDUP_REMOVED lines=41> */
.L_x_1478:
[----:B------:R-:W-:Y:S05]  /*ddd0*/  BSYNC B1 ;  /* 0x0000000000017941 */ /* 0x000fea0003800000 */
.L_x_1477:
[----:B------:R-:W-:Y:S04]  /*dde0*/  BSSY B1, `(.L_x_1479) ;  /* 0x000002c000017945 */ /* 0x000fe80003800000 */
[----:B------:R-:W-:Y:S05]  /*ddf0*/  @P2 BRA `(.L_x_1480) ;  /* 0x0000000000a82947 */ /* 0x000fea0003800000 */
[----:B01----:R-:W0:Y:S01]  /*de00*/  LDS.128 R4, [R60+0x12400] ;  /* 0x012400003c047984 */ /* 0x003e220000000c00 */
        /* <DEDUP_REMOVED lines=31> */
[-C--:B------:R-:W-:Y:S01]  /*e000*/  FMUL.FTZ R33, R5, R4.reuse ;  /* 0x0000000405217220 */ /* 0x080fe20000410000 */
        /* <DEDUP_REMOVED lines=9> */
.L_x_1480:
[----:B------:R-:W-:Y:S05]  /*e0a0*/  BSYNC B1 ;  /* 0x0000000000017941 */ /* 0x000fea0003800000 */
.L_x_1479:
[----:B------:R-:W-:Y:S04]  /*e0b0*/  BSSY B1, `(.L_x_1481) ;  /* 0x000002c000017945 */ /* 0x000fe80003800000 */
[----:B------:R-:W-:Y:S05]  /*e0c0*/  @P3 BRA `(.L_x_1482) ;  /* 0x0000000000a83947 */ /* 0x000fea0003800000 */
[----:B012---:R-:W0:Y:S01]  /*e0d0*/  LDS.128 R4, [R10+0x6000] ;  /* 0x006000000a047984 */ /* 0x007e220000000c00 */
[----:B------:R-:W-:Y:S01]  /*e0e0*/  SHF.R.U32.HI R32, RZ, 0x10, R31 ;  /* 0x00000010ff207819 */ /* 0x000fe2000001161f */
[----:B------:R-:W-:Y:S01]  /*e0f0*/  HADD2.F32 R33, -RZ, R13.H0_H0 ;  /* 0x2000000dff217230 */ /* 0x000fe20000004100 */
[----:B------:R-:W-:Y:S02]  /*e100*/  SHF.R.U32.HI R34, RZ, 0x10, R29 ;  /* 0x00000010ff227819 */ /* 0x000fe4000001161d */
[----:B------:R-:W-:Y:S01]  /*e110*/  SHF.R.U64 R38, R30, 0x10, R31 ;  /* 0x000000101e267819 */ /* 0x000fe2000000121f */
[----:B------:R-:W-:Y:S01]  /*e120*/  HADD2.F32 R32, -RZ, R32.H0_H0 ;  /* 0x20000020ff207230 */ /* 0x000fe20000004100 */
[----:B------:R-:W-:Y:S01]  /*e130*/  SHF.R.U64 R37, R28, 0x10, R29 ;  /* 0x000000101c257819 */ /* 0x000fe2000000121d */
[----:B------:R-:W-:Y:S02]  /*e140*/  HADD2.F32 R34, -RZ, R34.H0_H0 ;  /* 0x20000022ff227230 */ /* 0x000fe40000004100 */
[----:B------:R-:W-:-:S02]  /*e150*/  HADD2.F32 R31, -RZ, R14.H0_H0 ;  /* 0x2000000eff1f7230 */ /* 0x000fc40000004100 */
        /* <DEDUP_REMOVED lines=8> */
[C---:B------:R-:W-:Y:S01]  /*e1e0*/  FFMA.FTZ R36, R29.reuse, R32, -R36 ;  /* 0x000000201d247223 */ /* 0x040fe20000010824 */
[----:B------:R-:W-:Y:S02]  /*e1f0*/  HADD2.F32 R28, -RZ, R6.H1_H1 ;  /* 0x30000006ff1c7230 */ /* 0x000fe40000004100 */
[----:B------:R-:W-:Y:S01]  /*e200*/  FFMA.FTZ R35, R29, R34, R35 ;  /* 0x000000221d237223 */ /* 0x000fe20000010023 */
[----:B------:R-:W-:Y:S02]  /*e210*/  HADD2.F32 R6, -RZ, R5.H0_H0 ;  /* 0x20000005ff067230 */ /* 0x000fe40000004100 */
[C---:B------:R-:W-:Y:S01]  /*e220*/  FMUL.FTZ R30, R4.reuse, R33 ;  /* 0x00000021041e7220 */ /* 0x040fe20000410000 */
[----:B------:R-:W-:Y:S01]  /*e230*/  FMUL.FTZ R32, R4, R31 ;  /* 0x0000001f04207220 */ /* 0x000fe20000410000 */
[----:B------:R-:W-:Y:S02]  /*e240*/  HADD2.F32 R29, -RZ, R13.H1_H1 ;  /* 0x3000000dff1d7230 */ /* 0x000fe40000004100 */
[----:B------:R-:W-:Y:S01]  /*e250*/  FMUL.FTZ R34, R28, R14 ;  /* 0x0000000e1c227220 */ /* 0x000fe20000410000 */
[----:B------:R-:W-:-:S02]  /*e260*/  HADD2.F32 R5, -RZ, R5.H1_H1 ;  /* 0x30000005ff057230 */ /* 0x000fc40000004100 */
[C---:B------:R-:W-:Y:S01]  /*e270*/  FFMA.FTZ R33, R7.reuse, R33, R32 ;  /* 0x0000002107217223 */ /* 0x040fe20000010020 */
[----:B------:R-:W-:Y:S02]  /*e280*/  HADD2.F32 R13, -RZ, R37.H0_H0 ;  /* 0x20000025ff0d7230 */ /* 0x000fe40000004100 */
[----:B------:R-:W-:Y:S01]  /*e290*/  FFMA.FTZ R30, R7, R31, -R30 ;  /* 0x0000001f071e7223 */ /* 0x000fe2000001081e */
[----:B------:R-:W-:Y:S02]  /*e2a0*/  HADD2.F32 R4, -RZ, R38.H0_H0 ;  /* 0x20000026ff047230 */ /* 0x000fe40000004100 */
[----:B------:R-:W-:Y:S01]  /*e2b0*/  FMUL.FTZ R32, R28, R29 ;  /* 0x0000001d1c207220 */ /* 0x000fe20000410000 */
[C---:B------:R-:W-:Y:S02]  /*e2c0*/  FMUL.FTZ R7, R5.reuse, R13 ;  /* 0x0000000d05077220 */ /* 0x040fe40000410000 */
        /* <DEDUP_REMOVED lines=10> */
.L_x_1482:
[----:B------:R-:W-:Y:S05]  /*e370*/  BSYNC B1 ;  /* 0x0000000000017941 */ /* 0x000fea0003800000 */
.L_x_1481:
[----:B------:R-:W-:Y:S04]  /*e380*/  BSSY B1, `(.L_x_1483) ;  /* 0x000002c000017945 */ /* 0x000fe80003800000 */
[----:B------:R-:W-:Y:S05]  /*e390*/  @P4 BRA `(.L_x_1484) ;  /* 0x0000000000a84947 */ /* 0x000fea0003800000 */
[----:B0123--:R-:W0:Y:S01]  /*e3a0*/  LDS.128 R4, [R60+0x16400] ;  /* 0x016400003c047984 */ /* 0x00fe220000000c00 */
[--C-:B------:R-:W-:Y:S02]  /*e3b0*/  SHF.R.U64 R32, R26, 0x10, R27.reuse ;  /* 0x000000101a207819 */ /* 0x100fe4000000121b */
[----:B------:R-:W-:Y:S01]  /*e3c0*/  SHF.R.U32.HI R26, RZ, 0x10, R27 ;  /* 0x00000010ff1a7819 */ /* 0x000fe2000001161b */
[----:B------:R-:W-:Y:S01]  /*e3d0*/  HADD2.F32 R27, -RZ, R11.H0_H0 ;  /* 0x2000000bff1b7230 */ /* 0x000fe20000004100 */
[--C-:B------:R-:W-:Y:S02]  /*e3e0*/  SHF.R.U32.HI R28, RZ, 0x10, R25.reuse ;  /* 0x00000010ff1c7819 */ /* 0x100fe40000011619 */
[----:B------:R-:W-:Y:S01]  /*e3f0*/  SHF.R.U64 R31, R24, 0x10, R25 ;  /* 0x00000010181f7819 */ /* 0x000fe20000001219 */
[----:B------:R-:W-:Y:S02]  /*e400*/  HADD2.F32 R26, -RZ, R26.H0_H0 ;  /* 0x2000001aff1a7230 */ /* 0x000fe40000004100 */
[----:B------:R-:W-:-:S02]  /*e410*/  HADD2.F32 R28, -RZ, R28.H0_H0 ;  /* 0x2000001cff1c7230 */ /* 0x000fc40000004100 */
[--C-:B------:R-:W-:Y:S02]  /*e420*/  HADD2.F32 R25, -RZ, R12.reuse.H0_H0 ;  /* 0x2000000cff197230 */ /* 0x100fe40000004100 */
[----:B------:R-:W-:Y:S02]  /*e430*/  HADD2.F32 R12, -RZ, R12.H1_H1 ;  /* 0x3000000cff0c7230 */ /* 0x000fe40000004100 */
[--C-:B0-----:R-:W-:Y:S02]  /*e440*/  HADD2.F32 R24, -RZ, R7.reuse.H1_H1 ;  /* 0x30000007ff187230 */ /* 0x101fe40000004100 */
[----:B------:R-:W-:Y:S02]  /*e450*/  HADD2.F32 R15, -RZ, R7.H0_H0 ;  /* 0x20000007ff0f7230 */ /* 0x000fe40000004100 */
[--C-:B------:R-:W-:Y:S02]  /*e460*/  HADD2.F32 R7, -RZ, R4.reuse.H0_H0 ;  /* 0x20000004ff077230 */ /* 0x100fe40000004100 */
[----:B------:R-:W-:Y:S01]  /*e470*/  FMUL.FTZ R30, R24, R28 ;  /* 0x0000001c181e7220 */ /* 0x000fe20000410000 */
[----:B------:R-:W-:-:S02]  /*e480*/  HADD2.F32 R4, -RZ, R4.H1_H1 ;  /* 0x30000004ff047230 */ /* 0x000fc40000004100 */
[-C--:B------:R-:W-:Y:S01]  /*e490*/  FMUL.FTZ R29, R24, R26.reuse ;  /* 0x0000001a181d7220 */ /* 0x080fe20000410000 */
[--C-:B------:R-:W-:Y:S02]  /*e4a0*/  HADD2.F32 R13, -RZ, R6.reuse.H0_H0 ;  /* 0x20000006ff0d7230 */ /* 0x100fe40000004100 */
[C---:B------:R-:W-:Y:S01]  /*e4b0*/  FFMA.FTZ R30, R15.reuse, R26, -R30 ;  /* 0x0000001a0f1e7223 */ /* 0x040fe2000001081e */
[----:B------:R-:W-:Y:S02]  /*e4c0*/  HADD2.F32 R14, -RZ, R6.H1_H1 ;  /* 0x30000006ff0e7230 */ /* 0x000fe40000004100 */
[----:B------:R-:W-:Y:S01]  /*e4d0*/  FFMA.FTZ R29, R15, R28, R29 ;  /* 0x0000001c0f1d7223 */ /* 0x000fe2000001001d */
[----:B------:R-:W-:Y:S02]  /*e4e0*/  HADD2.F32 R6, -RZ, R5.H0_H0 ;  /* 0x20000005ff067230 */ /* 0x000fe40000004100 */
[C---:B------:R-:W-:Y:S01]  /*e4f0*/  FMUL.FTZ R24, R4.reuse, R27 ;  /* 0x0000001b04187220 */ /* 0x040fe20000410000 */
[----:B------:R-:W-:Y:S01]  /*e500*/  FMUL.FTZ R26, R4, R25 ;  /* 0x00000019041a7220 */ /* 0x000fe20000410000 */
[----:B------:R-:W-:-:S02]  /*e510*/  HADD2.F32 R15, -RZ, R11.H1_H1 ;  /* 0x3000000bff0f7230 */ /* 0x000fc40000004100 */
[C---:B------:R-:W-:Y:S01]  /*e520*/  FMUL.FTZ R28, R14.reuse, R12 ;  /* 0x0000000c0e1c7220 */ /* 0x040fe20000410000 */
[----:B------:R-:W-:Y:S02]  /*e530*/  HADD2.F32 R5, -RZ, R5.H1_H1 ;  /* 0x30000005ff057230 */ /* 0x000fe40000004100 */
[C---:B------:R-:W-:Y:S01]  /*e540*/  FFMA.FTZ R27, R7.reuse, R27, R26 ;  /* 0x0000001b071b7223 */ /* 0x040fe2000001001a */
[----:B------:R-:W-:Y:S02]  /*e550*/  HADD2.F32 R11, -RZ, R31.H0_H0 ;  /* 0x2000001fff0b7230 */ /* 0x000fe40000004100 */
[----:B------:R-:W-:Y:S01]  /*e560*/  FFMA.FTZ R24, R7, R25, -R24 ;  /* 0x0000001907187223 */ /* 0x000fe20000010818 */
[----:B------:R-:W-:Y:S02]  /*e570*/  HADD2.F32 R4, -RZ, R32.H0_H0 ;  /* 0x20000020ff047230 */ /* 0x000fe40000004100 */
[----:B------:R-:W-:Y:S01]  /*e580*/  FMUL.FTZ R26, R14, R15 ;  /* 0x0000000f0e1a7220 */ /* 0x000fe20000410000 */
[----:B------:R-:W-:-:S02]  /*e590*/  FMUL.FTZ R7, R5, R11 ;  /* 0x0000000b05077220 */ /* 0x000fc40000410000 */
[----:B------:R-:W-:Y:S01]  /*e5a0*/  FMUL.FTZ R14, R5, R4 ;  /* 0x00000004050e7220 */ /* 0x000fe20000410000 */
[C---:B------:R-:W-:Y:S01]  /*e5b0*/  FFMA.FTZ R26, R13.reuse, R12, -R26 ;  /* 0x0000000c0d1a7223 */ /* 0x040fe2000001081a */
[----:B------:R-:W-:Y:S01]  /*e5c0*/  FFMA.FTZ R13, R13, R15, R28 ;  /* 0x0000000f0d0d7223 */ /* 0x000fe2000001001c */
[C---:B------:R-:W-:Y:S01]  /*e5d0*/  FFMA.FTZ R5, R6.reuse, R4, -R7 ;  /* 0x0000000406057223 */ /* 0x040fe20000010807 */
[----:B------:R-:W-:Y:S01]  /*e5e0*/  FFMA.FTZ R14, R6, R11, R14 ;  /* 0x0000000b060e7223 */ /* 0x000fe2000001000e */
[----:B------:R-:W-:Y:S02]  /*e5f0*/  F2FP.F16.F32.PACK_AB R7, R29, R30 ;  /* 0x0000001e1d07723e */ /* 0x000fe400000000ff */
[----:B------:R-:W-:Y:S02]  /*e600*/  F2FP.F16.F32.PACK_AB R6, R13, R26 ;  /* 0x0000001a0d06723e */ /* 0x000fe400000000ff */
[----:B------:R-:W-:Y:S02]  /*e610*/  F2FP.F16.F32.PACK_AB R4, R27, R24 ;  /* 0x000000181b04723e */ /* 0x000fe400000000ff */
[----:B------:R-:W-:-:S05]  /*e620*/  F2FP.F16.F32.PACK_AB R5, R14, R5 ;  /* 0x000000050e05723e */ /* 0x000fca00000000ff */
[----:B------:R4:W-:Y:S02]  /*e630*/  STS.128 [R60+0x16400], R4 ;  /* 0x016400043c007388 */ /* 0x0009e40000000c00 */
.L_x_1484:
[----:B------:R-:W-:Y:S05]  /*e640*/  BSYNC B1 ;  /* 0x0000000000017941 */ /* 0x000fea0003800000 */
.L_x_1483:
[----:B------:R-:W-:Y:S05]  /*e650*/  @P5 BRA `(.L_x_1474) ;  /* 0x0000003400845947 */ /* 0x000fea0003800000 */
[----:B01234-:R-:W0:Y:S01]  /*e660*/  LDS.128 R4, [R10+0xa000] ;  /* 0x00a000000a047984 */ /* 0x01fe220000000c00 */
[----:B------:R-:W-:Y:S01]  /*e670*/  SHF.R.U64 R26, R20, 0x10, R21 ;  /* 0x00000010141a7819 */ /* 0x000fe20000001215 */
[--C-:B------:R-:W-:Y:S01]  /*e680*/  HADD2.F32 R13, -RZ, R3.reuse.H0_H0 ;  /* 0x20000003ff0d7230 */ /* 0x100fe20000004100 */
[----:B------:R-:W-:Y:S01]  /*e690*/  SHF.R.U32.HI R20, RZ, 0x10, R9 ;  /* 0x00000010ff147819 */ /* 0x000fe20000011609 */
[----:B------:R-:W-:Y:S01]  /*e6a0*/  HADD2.F32 R15, -RZ, R0.H0_H0 ;  /* 0x20000000ff0f7230 */ /* 0x000fe20000004100 */
[----:B------:R-:W-:Y:S01]  /*e6b0*/  SHF.R.U32.HI R14, RZ, 0x10, R21 ;  /* 0x00000010ff0e7819 */ /* 0x000fe20000011615 */
[----:B------:R-:W-:Y:S01]  /*e6c0*/  HADD2.F32 R3, -RZ, R3.H1_H1 ;  /* 0x30000003ff037230 */ /* 0x000fe20000004100 */
        /* <DEDUP_REMOVED lines=12> */
[C---:B------:R-:W-:Y:S01]  /*e790*/  FMUL.FTZ R12, R4.reuse, R15 ;  /* 0x0000000f040c7220 */ /* 0x040fe20000410000 */
[--C-:B------:R-:W-:Y:S02]  /*e7a0*/  HADD2.F32 R6, -RZ, R5.reuse.H0_H0 ;  /* 0x20000005ff067230 */ /* 0x100fe40000004100 */
[----:B------:R-:W-:Y:S01]  /*e7b0*/  FFMA.FTZ R21, R11, R20, R21 ;  /* 0x000000140b157223 */ /* 0x000fe20000010015 */
[-C--:B------:R-:W-:Y:S01]  /*e7c0*/  FMUL.FTZ R14, R4, R13.reuse ;  /* 0x0000000d040e7220 */ /* 0x080fe20000410000 */
[----:B------:R-:W-:Y:S02]  /*e7d0*/  HADD2.F32 R5, -RZ, R5.H1_H1 ;  /* 0x30000005ff057230 */ /* 0x000fe40000004100 */
        /* <DEDUP_REMOVED lines=8> */
[C---:B------:R-:W-:Y:S01]  /*e860*/  FFMA.FTZ R14, R8.reuse, R11, R14 ;  /* 0x0000000b080e7223 */ /* 0x040fe2000001000e */
[-C--:B------:R-:W-:Y:S01]  /*e870*/  FMUL.FTZ R9, R5, R0.reuse ;  /* 0x0000000005097220 */ /* 0x080fe20000410000 */
[----:B------:R-:W-:Y:S01]  /*e880*/  FFMA.FTZ R13, R8, R3, -R13 ;  /* 0x00000003080d7223 */ /* 0x000fe2000001080d */
[C---:B------:R-:W-:Y:S01]  /*e890*/  FFMA.FTZ R5, R6.reuse, R0, -R7 ;  /* 0x0000000006057223 */ /* 0x040fe20000010807 */
[----:B------:R-:W-:Y:S01]  /*e8a0*/  F2FP.F16.F32.PACK_AB R7, R21, R24 ;  /* 0x000000181507723e */ /* 0x000fe200000000ff */
[----:B------:R-:W-:Y:S01]  /*e8b0*/  FFMA.FTZ R0, R6, R4, R9 ;  /* 0x0000000406007223 */ /* 0x000fe20000010009 */
[----:B------:R-:W-:-:S02]  /*e8c0*/  F2FP.F16.F32.PACK_AB R4, R15, R12 ;  /* 0x0000000c0f04723e */ /* 0x000fc400000000ff */
[----:B------:R-:W-:Y:S02]  /*e8d0*/  F2FP.F16.F32.PACK_AB R6, R14, R13 ;  /* 0x0000000d0e06723e */ /* 0x000fe400000000ff */
[----:B------:R-:W-:-:S05]  /*e8e0*/  F2FP.F16.F32.PACK_AB R5, R0, R5 ;  /* 0x000000050005723e */ /* 0x000fca00000000ff */
[----:B------:R0:W-:Y:S01]  /*e8f0*/  STS.128 [R10+0xa000], R4 ;  /* 0x00a000040a007388 */ /* 0x0001e20000000c00 */
[----:B------:R-:W-:Y:S05]  /*e900*/  BRA `(.L_x_1474) ;  /* 0x0000003000d87947 */ /* 0x000fea0003800000 */
.L_x_1447:
[----:B------:R-:W0:Y:S01]  /*e910*/  LDC R75, c[0x0][0x428] ;  /* 0x00010a00ff4b7b82 */ /* 0x000e220000000800 */
[-C--:B------:R-:W-:Y:S01]  /*e920*/  ISETP.GE.AND P0, PT, R162, R8.reuse, PT ;  /* 0x00000008a200720c */ /* 0x080fe20003f06270 */
[----:B------:R-:W-:Y:S01]  /*e930*/  BSSY B1, `(.L_x_1485) ;  /* 0x000003f000017945 */ /* 0x000fe20003800000 */
[----:B------:R-:W-:Y:S01]  /*e940*/  ISETP.GE.AND P1, PT, R185, R8, PT ;  /* 0x00000008b900720c */ /* 0x000fe20003f26270 */
[----:B------:R-:W-:Y:S01]  /*e950*/  IMAD.MOV.U32 R8, RZ, RZ, R74 ;  /* 0x000000ffff087224 */ /* 0x000fe200078e004a */
[----:B------:R-:W-:Y:S01]  /*e960*/  MOV R9, R61 ;  /* 0x0000003d00097202 */ /* 0x000fe20000000f00 */
[----:B------:R-:W-:Y:S01]  /*e970*/  IMAD.MOV.U32 R10, RZ, RZ, R72 ;  /* 0x000000ffff0a7224 */ /* 0x000fe200078e0048 */
[----:B------:R-:W-:Y:S01]  /*e980*/  CS2R R40, SRZ ;  /* 0x0000000000287805 */ /* 0x000fe2000001ff00 */
[----:B------:R-:W-:Y:S01]  /*e990*/  IMAD.MOV.U32 R11, RZ, RZ, R79 ;  /* 0x000000ffff0b7224 */ /* 0x000fe200078e004f */
        /* <DEDUP_REMOVED lines=22> */
[----:B0-----:R-:W-:Y:S06]  /*eb00*/  @P0 BRA `(.L_x_1486) ;  /* 0x0000000000840947 */ /* 0x001fec0003800000 */
[----:B------:R-:W-:Y:S01]  /*eb10*/  IADD3 R4, P2, R86, R71, RZ ;  /* 0x0000004756047210 */ /* 0x000fe20007f5e0ff */
[----:B------:R-:W-:Y:S01]  /*eb20*/  ULDC.64 UR4, c[0x0][0x3c8] ;  /* 0x0000f20000047ab9 */ /* 0x000fe20000000a00 */
[----:B------:R-:W-:Y:S01]  /*eb30*/  IADD3 R0, P3, R89, R70, RZ ;  /* 0x0000004659007210 */ /* 0x000fe20007f7e0ff */
[----:B------:R-:W-:Y:S01]  /*eb40*/  ULDC.64 UR6, c[0x0][0x3e0] ;  /* 0x0000f80000067ab9 */ /* 0x000fe20000000a00 */
[----:B------:R-:W-:Y:S01]  /*eb50*/  CS2R R32, SRZ ;  /* 0x0000000000207805 */ /* 0x000fe2000001ff00 */
[----:B------:R-:W-:Y:S01]  /*eb60*/  IMAD.X R5, R84, 0x1, R85, P2 ;  /* 0x0000000154057824 */ /* 0x000fe200010e0655 */
[----:B------:R-:W-:Y:S02]  /*eb70*/  IADD3.X R3, R87, R82, RZ, P3, !PT ;  /* 0x0000005257037210 */ /* 0x000fe40001ffe4ff */
[----:B------:R-:W-:Y:S02]  /*eb80*/  CS2R R34, SRZ ;  /* 0x0000000000227805 */ /* 0x000fe4000001ff00 */
[----:B------:R-:W-:Y:S01]  /*eb90*/  LEA R20, P2, R4, UR4, 0x1 ;  /* 0x0000000404147c11 */ /* 0x000fe2000f8408ff */
[----:B------:R-:W-:Y:S01]  /*eba0*/  ULDC UR4, c[0x0][0x3d4] ;  /* 0x0000f50000047ab9 */ /* 0x000fe20000000800 */
[----:B------:R-:W-:-:S02]  /*ebb0*/  LEA R66, P3, R0, UR6, 0x1 ;  /* 0x0000000600427c11 */ /* 0x000fc4000f8608ff */
[----:B------:R-:W-:Y:S02]  /*ebc0*/  CS2R R36, SRZ ;  /* 0x0000000000247805 */ /* 0x000fe4000001ff00 */
[----:B------:R-:W-:Y:S02]  /*ebd0*/  LEA.HI.X R21, R4, UR5, R5, 0x1, P2 ;  /* 0x0000000504157c11 */ /* 0x000fe400090f0c05 */
[----:B------:R-:W-:Y:S02]  /*ebe0*/  CS2R R38, SRZ ;  /* 0x0000000000267805 */ /* 0x000fe4000001ff00 */
[----:B------:R-:W-:Y:S02]  /*ebf0*/  LEA.HI.X R67, R0, UR7, R3, 0x1, P3 ;  /* 0x0000000700437c11 */ /* 0x000fe400098f0c03 */
[----:B------:R-:W-:Y:S02]  /*ec00*/  CS2R R60, SRZ ;  /* 0x00000000003c7805 */ /* 0x000fe4000001ff00 */
[----:B------:R-:W-:-:S02]  /*ec10*/  ISETP.GE.AND P2, PT, R22, UR4, PT ;  /* 0x0000000416007c0c */ /* 0x000fc4000bf46270 */
[----:B------:R-:W-:Y:S02]  /*ec20*/  CS2R R62, SRZ ;  /* 0x00000000003e7805 */ /* 0x000fe4000001ff00 */
[----:B------:R-:W-:Y:S02]  /*ec30*/  ISETP.GE.AND P3, PT, R165, UR4, PT ;  /* 0x00000004a5007c0c */ /* 0x000fe4000bf66270 */
[----:B------:R-:W-:Y:S02]  /*ec40*/  CS2R R4, SRZ ;  /* 0x0000000000047805 */ /* 0x000fe4000001ff00 */
[----:B------:R-:W-:Y:S02]  /*ec50*/  ISETP.GE.AND P4, PT, R166, UR4, PT ;  /* 0x00000004a6007c0c */ /* 0x000fe4000bf86270 */
[----:B------:R-:W-:Y:S02]  /*ec60*/  CS2R R6, SRZ ;  /* 0x0000000000067805 */ /* 0x000fe4000001ff00 */
[----:B------:R-:W-:-:S02]  /*ec70*/  CS2R R24, SRZ ;  /* 0x0000000000187805 */ /* 0x000fc4000001ff00 */
[----:B------:R-:W-:Y:S02]  /*ec80*/  CS2R R26, SRZ ;  /* 0x00000000001a7805 */ /* 0x000fe4000001ff00 */
[----:B------:R-:W-:Y:S02]  /*ec90*/  CS2R R28, SRZ ;  /* 0x00000000001c7805 */ /* 0x000fe4000001ff00 */
[----:B------:R-:W-:Y:S01]  /*eca0*/  CS2R R30, SRZ ;  /* 0x00000000001e7805 */ /* 0x000fe2000001ff00 */
[----:B------:R-:W-:Y:S02]  /*ecb0*/  ULDC.64 UR8, c[0x0][0x208] ;  /* 0x0000820000087ab9 */ /* 0x000fe40000000a00 */
[----:B------:R0:W5:Y:S04]  /*ecc0*/  @!P2 LDG.E.128 R32, desc[UR8][R20.64] ;  /* 0x000000081420a981 */ /* 0x000168000c1e1d00 */
[----:B------:R0:W5:Y:S04]  /*ecd0*/  @!P3 LDG.E.128 R36, desc[UR8][R20.64+0x40] ;  /* 0x000040081424b981 */ /* 0x000168000c1e1d00 */
[----:B------:R0:W5:Y:S04]  /*ece0*/  @!P4 LDG.E.128 R60, desc[UR8][R20.64+0x80] ;  /* 0x00008008143cc981 */ /* 0x000168000c1e1d00 */
[----:B------:R0:W5:Y:S04]  /*ecf0*/  @!P2 LDG.E.128 R4, desc[UR8][R66.64] ;  /* 0x000000084204a981 */ /* 0x000168000c1e1d00 */
[----:B------:R0:W5:Y:S04]  /*ed00*/  @!P3 LDG.E.128 R24, desc[UR8][R66.64+0x40] ;  /* 0x000040084218b981 */ /* 0x000168000c1e1d00 */
[----:B------:R0:W5:Y:S02]  /*ed10*/  @!P4 LDG.E.128 R28, desc[UR8][R66.64+0x80] ;  /* 0x00008008421cc981 */ /* 0x000164000c1e1d00 */
.L_x_1486:
[----:B------:R-:W-:Y:S05]  /*ed20*/  BSYNC B1 ;  /* 0x0000000000017941 */ /* 0x000fea0003800000 */
.L_x_1485:
[----:B------:R-:W-:Y:S01]  /*ed30*/  BSSY B1, `(.L_x_1487) ;  /* 0x0000027000017945 */ /* 0x000fe20003800000 */
[----:B-----5:R-:W-:Y:S01]  /*ed40*/  IMAD.MOV.U32 R72, RZ, RZ, R4 ;  /* 0x000000ffff487224 */ /* 0x020fe200078e0004 */
[----:B0-----:R-:W-:Y:S01]  /*ed50*/  CS2R R66, SRZ ;  /* 0x0000000000427805 */ /* 0x001fe2000001ff00 */
[----:B------:R-:W-:Y:S02]  /*ed60*/  IMAD.MOV.U32 R73, RZ, RZ, R5 ;  /* 0x000000ffff497224 */ /* 0x000fe400078e0005 */
[----:B------:R-:W-:Y:S01]  /*ed70*/  IMAD.MOV.U32 R74, RZ, RZ, R6 ;  /* 0x000000ffff4a7224 */ /* 0x000fe200078e0006 */
[----:B------:R-:W-:Y:S06]  /*ed80*/  @P1 BRA `(.L_x_1488) ;  /* 0x0000000000841947 */ /* 0x000fec0003800000 */
[----:B------:R-:W-:Y:S01]  /*ed90*/  IADD3 R78, P2, P3, R71, R78, R86 ;  /* 0x0000004e474e7210 */ /* 0x000fe20007b5e056 */
[----:B------:R-:W-:Y:S01]  /*eda0*/  ULDC.64 UR4, c[0x0][0x3c8] ;  /* 0x0000f20000047ab9 */ /* 0x000fe20000000a00 */
[----:B------:R-:W-:Y:S01]  /*edb0*/  IADD3 R77, P4, P5, R70, R77, R89 ;  /* 0x0000004d464d7210 */ /* 0x000fe20007d9e059 */
[----:B------:R-:W-:Y:S01]  /*edc0*/  ULDC.64 UR6, c[0x0][0x3e0] ;  /* 0x0000f80000067ab9 */ /* 0x000fe20000000a00 */
[----:B------:R-:W-:Y:S02]  /*edd0*/  IADD3.X R3, R85, R76, R84, P2, P3 ;  /* 0x0000004c55037210 */ /* 0x000fe400017e6454 */
[----:B------:R-:W-:Y:S02]  /*ede0*/  CS2R R52, SRZ ;  /* 0x0000000000347805 */ /* 0x000fe4000001ff00 */
[----:B------:R-:W-:Y:S01]  /*edf0*/  LEA R20, P2, R78, UR4, 0x1 ;  /* 0x000000044e147c11 */ /* 0x000fe2000f8408ff */
[----:B------:R-:W-:Y:S01]  /*ee00*/  ULDC UR4, c[0x0][0x3d4] ;  /* 0x0000f50000047ab9 */ /* 0x000fe20000000800 */
[----:B------:R-:W-:-:S02]  /*ee10*/  IADD3.X R0, R82, R69, R87, P4, P5 ;  /* 0x0000004552007210 */ /* 0x000fc400027ea457 */
[----:B------:R-:W-:Y:S02]  /*ee20*/  CS2R R54, SRZ ;  /* 0x0000000000367805 */ /* 0x000fe4000001ff00 */
[C---:B------:R-:W-:Y:S02]  /*ee30*/  LEA R70, P3, R77.reuse, UR6, 0x1 ;  /* 0x000000064d467c11 */ /* 0x040fe4000f8608ff */
[----:B------:R-:W-:Y:S02]  /*ee40*/  CS2R R56, SRZ ;  /* 0x0000000000387805 */ /* 0x000fe4000001ff00 */
[----:B------:R-:W-:Y:S02]  /*ee50*/  LEA.HI.X R21, R78, UR5, R3, 0x1, P2 ;  /* 0x000000054e157c11 */ /* 0x000fe400090f0c03 */
[----:B------:R-:W-:Y:S02]  /*ee60*/  CS2R R58, SRZ ;  /* 0x00000000003a7805 */ /* 0x000fe4000001ff00 */
[----:B------:R-:W-:-:S02]  /*ee70*/  LEA.HI.X R71, R77, UR7, R0, 0x1, P3 ;  /* 0x000000074d477c11 */ /* 0x000fc400098f0c00 */
        /* <DEDUP_REMOVED lines=18> */
.L_x_1488:
[----:B------:R-:W-:Y:S05]  /*efa0*/  BSYNC B1 ;  /* 0x0000000000017941 */ /* 0x000fea0003800000 */
.L_x_1487:
[----:B------:R-:W-:Y:S01]  /*efb0*/  MOV R0, R7 ;  /* 0x0000000700007202 */ /* 0x000fe20000000f00 */
[----:B------:R-:W-:Y:S01]  /*efc0*/  IMAD.MOV.U32 R3, RZ, RZ, R24 ;  /* 0x000000ffff037224 */ /* 0x000fe200078e0018 */
[----:B------:R-:W-:Y:S01]  /*efd0*/  ISETP.NE.AND P2, PT, R75, 0x1, PT ;  /* 0x000000014b00780c */ /* 0x000fe20003f45270 */
[----:B0-----:R-:W-:Y:S01]  /*efe0*/  IMAD.MOV.U32 R20, RZ, RZ, R25 ;  /* 0x000000ffff147224 */ /* 0x001fe200078e0019 */
[----:B------:R-:W-:Y:S01]  /*eff0*/  PRMT R88, R0, 0x7610, R88 ;  /* 0x0000761000587816 */ /* 0x000fe20000000058 */
[----:B------:R-:W-:Y:S01]  /*f000*/  IMAD.MOV.U32 R0, RZ, RZ, R26 ;  /* 0x000000ffff007224 */ /* 0x000fe200078e001a */
[----:B------:R-:W-:Y:S01]  /*f010*/  PRMT R90, R90, 0x5410, R72 ;  /* 0x000054105a5a7816 */ /* 0x000fe20000000048 */
[----:B------:R-:W-:Y:S01]  /*f020*/  IMAD.MOV.U32 R69, RZ, RZ, R33 ;  /* 0x000000ffff457224 */ /* 0x000fe200078e0021 */
[----:B------:R-:W-:Y:S01]  /*f030*/  PRMT R81, R3, 0x5410, R20 ;  /* 0x0000541003517816 */ /* 0x000fe20000000014 */
[----:B------:R-:W-:Y:S01]  /*f040*/  IMAD.MOV.U32 R20, RZ, RZ, R29 ;  /* 0x000000ffff147224 */ /* 0x000fe200078e001d */
[----:B------:R-:W-:Y:S01]  /*f050*/  MOV R3, R27 ;  /* 0x0000001b00037202 */ /* 0x000fe20000000f00 */
[----:B------:R-:W-:Y:S01]  /*f060*/  IMAD.MOV.U32 R70, RZ, RZ, R39 ;  /* 0x000000ffff467224 */ /* 0x000fe200078e0027 */
[----:B------:R-:W-:Y:S01]  /*f070*/  PRMT R91, R73, 0x7610, R91 ;  /* 0x00007610495b7816 */ /* 0x000fe2000000005b */
[----:B-----5:R-:W-:Y:S01]  /*f080*/  IMAD.MOV.U32 R72, RZ, RZ, R43 ;  /* 0x000000ffff487224 */ /* 0x020fe200078e002b */
[----:B------:R-:W-:Y:S01]  /*f090*/  PRMT R82, R0, 0x5410, R3 ;  /* 0x0000541000527816 */ /* 0x000fe20000000003 */
[----:B------:R-:W-:Y:S01]  /*f0a0*/  IMAD.MOV.U32 R0, RZ, RZ, R28 ;  /* 0x000000ffff007224 */ /* 0x000fe200078e001c */
[----:B------:R-:W0:Y:S01]  /*f0b0*/  @P2 LDC R21, c[0x0][0x430] ;  /* 0x00010c00ff152b82 */ /* 0x000e220000000800 */
[----:B------:R-:W-:Y:S01]  /*f0c0*/  IMAD.MOV.U32 R3, RZ, RZ, R30 ;  /* 0x000000ffff037224 */ /* 0x000fe200078e001e */
[----:B------:R-:W-:Y:S01]  /*f0d0*/  PRMT R89, R89, 0x5410, R74 ;  /* 0x0000541059597816 */ /* 0x000fe2000000004a */
[----:B------:R-:W-:Y:S01]  /*f0e0*/  ULDC.64 UR4, c[0x0][0x3c8] ;  /* 0x0000f20000047ab9 */ /* 0x000fe20000000a00 */
[----:B------:R-:W-:Y:S01]  /*f0f0*/  PRMT R75, R0, 0x5410, R20 ;  /* 0x00005410004b7816 */ /* 0x000fe20000000014 */
[----:B------:R-:W-:Y:S01]  /*f100*/  IMAD.MOV.U32 R20, RZ, RZ, R32 ;  /* 0x000000ffff147224 */ /* 0x000fe200078e0020 */
[----:B------:R-:W-:Y:S01]  /*f110*/  PRMT R76, R3, 0x7610, R76 ;  /* 0x00007610034c7816 */ /* 0x000fe2000000004c */
[----:B------:R-:W-:Y:S01]  /*f120*/  ULDC.64 UR6, c[0x0][0x3e0] ;  /* 0x0000f80000067ab9 */ /* 0x000fe20000000a00 */
[----:B------:R-:W1:Y:S01]  /*f130*/  @P2 LDC R0, c[0x0][0x42c] ;  /* 0x00010b00ff002b82 */ /* 0x000e620000000800 */
[----:B------:R-:W-:-:S02]  /*f140*/  MOV R3, R31 ;  /* 0x0000001f00037202 */ /* 0x000fc40000000f00 */
[----:B------:R-:W-:Y:S02]  /*f150*/  PRMT R90, R20, 0x7610, R90 ;  /* 0x00007610145a7816 */ /* 0x000fe4000000005a */
[----:B------:R-:W-:Y:S01]  /*f160*/  PRMT R76, R76, 0x5410, R3 ;  /* 0x000054104c4c7816 */ /* 0x000fe20000000003 */
[----:B------:R-:W-:Y:S01]  /*f170*/  IMAD.MOV.U32 R3, RZ, RZ, R34 ;  /* 0x000000ffff037224 */ /* 0x000fe200078e0022 */
[----:B------:R-:W-:Y:S01]  /*f180*/  PRMT R91, R91, 0x5410, R69 ;  /* 0x000054105b5b7816 */ /* 0x000fe20000000045 */
[----:B------:R-:W-:Y:S01]  /*f190*/  IMAD.MOV.U32 R69, RZ, RZ, R36 ;  /* 0x000000ffff457224 */ /* 0x000fe200078e0024 */
[----:B------:R-:W-:Y:S02]  /*f1a0*/  MOV R20, R35 ;  /* 0x0000002300147202 */ /* 0x000fe40000000f00 */
[----:B------:R-:W-:Y:S01]  /*f1b0*/  PRMT R89, R3, 0x7610, R89 ;  /* 0x0000761003597816 */ /* 0x000fe20000000059 */
[----:B------:R-:W-:Y:S01]  /*f1c0*/  IMAD R3, R169, 0x80, R162 ;  /* 0x00000080a9037824 */ /* 0x000fe200078e02a2 */
[----:B------:R-:W-:Y:S01]  /*f1d0*/  PRMT R88, R88, 0x5410, R20 ;  /* 0x0000541058587816 */ /* 0x000fe20000000014 */
[----:B------:R-:W-:Y:S01]  /*f1e0*/  IMAD.MOV.U32 R20, RZ, RZ, R37 ;  /* 0x000000ffff147224 */ /* 0x000fe200078e0025 */
[----:B------:R-:W-:Y:S01]  /*f1f0*/  PRMT R83, R69, 0x7610, R83 ;  /* 0x0000761045537816 */ /* 0x000fe20000000053 */
[----:B------:R-:W-:Y:S01]  /*f200*/  IMAD.MOV.U32 R69, RZ, RZ, R38 ;  /* 0x000000ffff457224 */ /* 0x000fe200078e0026 */
[----:B------:R-:W-:-:S02]  /*f210*/  LEA R3, R188, R3, 0x6 ;  /* 0x00000003bc037211 */ /* 0x000fc400078e30ff */
[----:B------:R-:W-:Y:S01]  /*f220*/  PRMT R83, R83, 0x5410, R20 ;  /* 0x0000541053537816 */ /* 0x000fe20000000014 */
[----:B------:R-:W-:Y:S01]  /*f230*/  IMAD.MOV.U32 R20, RZ, RZ, R60 ;  /* 0x000000ffff147224 */ /* 0x000fe200078e003c */
[----:B------:R-:W-:Y:S01]  /*f240*/  PRMT R84, R69, 0x5410, R70 ;  /* 0x0000541045547816 */ /* 0x000fe20000000046 */
[----:B------:R-:W-:Y:S02]  /*f250*/  IMAD.MOV.U32 R69, RZ, RZ, R62 ;  /* 0x000000ffff457224 */ /* 0x000fe400078e003e */
[----:B-1----:R-:W-:Y:S01]  /*f260*/  @P2 IMAD.HI.U32 R0, R3, R0, RZ ;  /* 0x0000000003002227 */ /* 0x002fe200078e00ff */
[----:B------:R-:W-:Y:S02]  /*f270*/  PRMT R77, R20, 0x7610, R77 ;  /* 0x00007610144d7816 */ /* 0x000fe4000000004d */
[----:B------:R-:W-:Y:S01]  /*f280*/  MOV R20, R61 ;  /* 0x0000003d00147202 */ /* 0x000fe20000000f00 */
[----:B------:R-:W-:Y:S01]  /*f290*/  IMAD.MOV.U32 R70, RZ, RZ, R63 ;  /* 0x000000ffff467224 */ /* 0x000fe200078e003f */
[----:B0-----:R-:W-:Y:S01]  /*f2a0*/  @P2 SHF.R.U32.HI R3, RZ, R21, R0 ;  /* 0x00000015ff032219 */ /* 0x001fe20000011600 */
[----:B------:R-:W-:Y:S01]  /*f2b0*/  IMAD.MOV.U32 R0, RZ, RZ, R40 ;  /* 0x000000ffff007224 */ /* 0x000fe200078e0028 */
[----:B------:R-:W-:-:S02]  /*f2c0*/  PRMT R77, R77, 0x5410, R20 ;  /* 0x000054104d4d7816 */ /* 0x000fc40000000014 */
[----:B------:R-:W-:Y:S01]  /*f2d0*/  PRMT R78, R69, 0x5410, R70 ;  /* 0x00005410454e7816 */ /* 0x000fe20000000046 */
[----:B------:R-:W-:Y:S01]  /*f2e0*/  IMAD.MOV.U32 R69, RZ, RZ, R42 ;  /* 0x000000ffff457224 */ /* 0x000fe200078e002a */
[----:B------:R-:W-:Y:S01]  /*f2f0*/  SHF.R.S32.HI R21, RZ, 0x1f, R3 ;  /* 0x0000001fff157819 */ /* 0x000fe20000011403 */
[-C--:B------:R-:W-:Y:S01]  /*f300*/  IMAD.WIDE.U32 R10, R3, R12.reuse, R10 ;  /* 0x0000000c030a7225 */ /* 0x080fe200078e000a */
[----:B------:R-:W-:Y:S02]  /*f310*/  MOV R20, R41 ;  /* 0x0000002900147202 */ /* 0x000fe40000000f00 */
[----:B------:R-:W-:Y:S01]  /*f320*/  PRMT R71, R69, 0x5410, R72 ;  /* 0x0000541045477816 */ /* 0x000fe20000000048 */
[C---:B------:R-:W-:Y:S01]  /*f330*/  IMAD R72, R21.reuse, R12, RZ ;  /* 0x0000000c15487224 */ /* 0x040fe200078e02ff */
[----:B------:R-:W-:Y:S01]  /*f340*/  PRMT R70, R0, 0x5410, R20 ;  /* 0x0000541000467816 */ /* 0x000fe20000000014 */
[-C--:B------:R-:W-:Y:S02]  /*f350*/  IMAD R0, R21, R14.reuse, RZ ;  /* 0x0000000e15007224 */ /* 0x080fe400078e02ff */
[----:B------:R-:W-:-:S04]  /*f360*/  IMAD.WIDE.U32 R20, R3, R14, R8 ;  /* 0x0000000e03147225 */ /* 0x000fc800078e0008 */
[C---:B------:R-:W-:Y:S01]  /*f370*/  IMAD R9, R3.reuse, R15, R0 ;  /* 0x0000000f03097224 */ /* 0x040fe200078e0200 */
[----:B------:R-:W-:Y:S01]  /*f380*/  LEA R8, P2, R20, UR4, 0x1 ;  /* 0x0000000414087c11 */ /* 0x000fe2000f8408ff */
[----:B------:R-:W-:Y:S01]  /*f390*/  IMAD R3, R3, R13, R72 ;  /* 0x0000000d03037224 */ /* 0x000fe200078e0248 */
[----:B------:R-:W-:Y:S01]  /*f3a0*/  LEA R0, P3, R10, UR6, 0x1 ;  /* 0x000000060a007c11 */ /* 0x000fe2000f8608ff */
[----:B------:R-:W-:Y:S01]  /*f3b0*/  IMAD.IADD R9, R21, 0x1, R9 ;  /* 0x0000000115097824 */ /* 0x000fe200078e0209 */
[----:B------:R-:W-:Y:S01]  /*f3c0*/  UMOV UR4, 0xffffffff ;  /* 0xffffffff00047882 */ /* 0x000fe20000000000 */
[----:B------:R-:W-:Y:S01]  /*f3d0*/  IMAD.IADD R3, R11, 0x1, R3 ;  /* 0x000000010b037824 */ /* 0x000fe200078e0203 */
[----:B------:R-:W-:Y:S01]  /*f3e0*/  MOV R13, R45 ;  /* 0x0000002d000d7202 */ /* 0x000fe20000000f00 */
[----:B------:R-:W-:Y:S01]  /*f3f0*/  IMAD.MOV.U32 R12, RZ, RZ, R44 ;  /* 0x000000ffff0c7224 */ /* 0x000fe200078e002c */
[----:B------:R-:W-:Y:S02]  /*f400*/  LEA.HI.X R9, R20, UR5, R9, 0x1, P2 ;  /* 0x0000000514097c11 */ /* 0x000fe400090f0c09 */
[----:B------:R-:W-:-:S02]  /*f410*/  LEA.HI.X R3, R10, UR7, R3, 0x1, P3 ;  /* 0x000000070a037c11 */ /* 0x000fc400098f0c03 */
[----:B------:R-:W-:Y:S02]  /*f420*/  PRMT R69, R12, 0x5410, R13 ;  /* 0x000054100c457816 */ /* 0x000fe4000000000d */
[----:B------:R-:W-:Y:S01]  /*f430*/  LEA.HI R10, R184, R184, RZ, 0x1 ;  /* 0x000000b8b80a7211 */ /* 0x000fe200078f08ff */
[----:B------:R-:W-:Y:S06]  /*f440*/  BRA.DIV UR4, `(.L_x_1489) ;  /* 0x0000018e04987947 */ /* 0x000fec000b800000 */
.L_x_1761:
[----:B------:R-:W-:-:S03]  /*f450*/  UMOV UR4, 0xffffffff ;  /* 0xffffffff00047882 */ /* 0x000fc60000000000 */
[----:B------:R-:W-:Y:S05]  /*f460*/  BRA.DIV UR4, `(.L_x_1490) ;  /* 0x0000018e04b87947 */ /* 0x000fea000b800000 */
.L_x_1764:
[----:B------:R-:W-:-:S03]  /*f470*/  UMOV UR4, 0xffffffff ;  /* 0xffffffff00047882 */ /* 0x000fc60000000000 */
[----:B------:R-:W-:Y:S05]  /*f480*/  BRA.DIV UR4, `(.L_x_1491) ;  /* 0x0000018e04d87947 */ /* 0x000fea000b800000 */
.L_x_1767:
[----:B------:R-:W-:-:S03]  /*f490*/  UMOV UR4, 0xffffffff ;  /* 0xffffffff00047882 */ /* 0x000fc60000000000 */
[----:B------:R-:W-:Y:S05]  /*f4a0*/  BRA.DIV UR4, `(.L_x_1492) ;  /* 0x0000018e04f87947 */ /* 0x000fea000b800000 */
.L_x_1770:
[----:B------:R-:W-:-:S03]  /*f4b0*/  UMOV UR4, 0xffffffff ;  /* 0xffffffff00047882 */ /* 0x000fc60000000000 */
[----:B------:R-:W-:Y:S05]  /*f4c0*/  BRA.DIV UR4, `(.L_x_1493) ;  /* 0x0000019204187947 */ /* 0x000fea000b800000 */
.L_x_1773:
[----:B------:R-:W-:Y:S01]  /*f4d0*/  UMOV UR4, 0xffffffff ;  /* 0xffffffff00047882 */ /* 0x000fe20000000000 */
[----:B------:R-:W-:Y:S02]  /*f4e0*/  LOP3.LUT R9, R10, 0xfffffffe, RZ, 0xc0, !PT ;  /* 0xfffffffe0a097812 */ /* 0x000fe400078ec0ff */
[----:B------:R-:W-:Y:S05]  /*f4f0*/  BRA.DIV UR4, `(.L_x_1494) ;  /* 0x0000019204347947 */ /* 0x000fea000b800000 */
.L_x_1776:
[----:B------:R-:W-:Y:S01]  /*f500*/  UMOV UR4, 0xffffffff ;  /* 0xffffffff00047882 */ /* 0x000fe20000000000 */
[----:B------:R-:W-:Y:S02]  /*f510*/  IMAD.IADD R9, R184, 0x1, -R9 ;  /* 0x00000001b8097824 */ /* 0x000fe400078e0a09 */
[----:B------:R-:W-:Y:S05]  /*f520*/  BRA.DIV UR4, `(.L_x_1495) ;  /* 0x0000019204507947 */ /* 0x000fea000b800000 */
.L_x_1779:
[----:B------:R-:W-:Y:S01]  /*f530*/  UMOV UR4, 0xffffffff ;  /* 0xffffffff00047882 */ /* 0x000fe20000000000 */
[----:B------:R-:W-:Y:S02]  /*f540*/  SHF.L.U32 R9, R9, 0x1f, RZ ;  /* 0x0000001f09097819 */ /* 0x000fe400000006ff */
[----:B------:R-:W-:Y:S05]  /*f550*/  BRA.DIV UR4, `(.L_x_1496) ;  /* 0x00000192046c7947 */ /* 0x000fea000b800000 */
.L_x_1782:
        /* <DEDUP_REMOVED lines=11> */
[----:B------:R-:W-:-:S02]  /*f610*/  IMAD.MOV.U32 R10, RZ, RZ, R52 ;  /* 0x000000ffff0a7224 */ /* 0x000fc400078e0034 */
[----:B------:R-:W-:-:S03]  /*f620*/  IMAD.MOV.U32 R8, RZ, RZ, R51 ;  /* 0x000000ffff087224 */ /* 0x000fc600078e0033 */
[----:B------:R-:W-:Y:S01]  /*f630*/  PRMT R79, R10, 0x5410, R11 ;  /* 0x000054100a4f7816 */ /* 0x000fe2000000000b */
[----:B------:R-:W-:Y:S01]  /*f640*/  IMAD.MOV.U32 R10, RZ, RZ, R55 ;  /* 0x000000ffff0a7224 */ /* 0x000fe200078e0037 */
        /* <DEDUP_REMOVED lines=14> */
.L_x_1783:
[----:B------:R-:W-:Y:S05]  /*f730*/  BSYNC B1 ;  /* 0x0000000000017941 */ /* 0x000fea0003800000 */
.L_x_1497:
        /* <DEDUP_REMOVED lines=10> */
[--C-:B------:R-:W-:Y:S01]  /*f7e0*/  HADD2.F32 R93, -RZ, R91.reuse.H0_H0 ;  /* 0x2000005bff5d7230 */ /* 0x100fe20000004100 */
[----:B------:R-:W-:Y:S01]  /*f7f0*/  LOP3.LUT R8, R174, 0x38, R22, 0xf8, !PT ;  /* 0x00000038ae087812 */ /* 0x000fe200078ef816 */
[----:B------:R-:W-:Y:S01]  /*f800*/  HADD2.F32 R92, -RZ, R91.H1_H1 ;  /* 0x3000005bff5c7230 */ /* 0x000fe20000004100 */
[----:B------:R-:W-:Y:S01]  /*f810*/  SHF.R.S32.HI R13, RZ, 0x1f, R10 ;  /* 0x0000001fff0d7819 */ /* 0x000fe2000001140a */
[----:B------:R-:W-:Y:S01]  /*f820*/  IMAD.SHL.U32 R11, R10, 0x8, RZ ;  /* 0x000000080a0b7824 */ /* 0x000fe200078e00ff */
[----:B0-----:R-:W-:Y:S01]  /*f830*/  LOP3.LUT R9, R8, R175, RZ, 0x3c, !PT ;  /* 0x000000af08097212 */ /* 0x001fe200078e3cff */
[--C-:B------:R-:W-:Y:S01]  /*f840*/  HADD2.F32 R91, -RZ, R90.reuse.H1_H1 ;  /* 0x3000005aff5b7230 */ /* 0x100fe20000004100 */
[----:B------:R-:W-:Y:S01]  /*f850*/  LEA.HI R13, R13, R10, RZ, 0x3 ;  /* 0x0000000a0d0d7211 */ /* 0x000fe200078f18ff */
[----:B------:R-:W-:Y:S01]  /*f860*/  HADD2.F32 R90, -RZ, R90.H0_H0 ;  /* 0x2000005aff5a7230 */ /* 0x000fe20000004100 */
[----:B------:R-:W-:Y:S01]  /*f870*/  LOP3.LUT R8, R174, 0x38, R11, 0xf8, !PT ;  /* 0x00000038ae087812 */ /* 0x000fe200078ef80b */
[----:B------:R-:W-:Y:S01]  /*f880*/  IMAD.IADD R9, R176, 0x1, R9 ;  /* 0x00000001b0097824 */ /* 0x000fe200078e0209 */
[----:B------:R-:W-:-:S02]  /*f890*/  SHF.L.U32 R13, R13, 0xa, RZ ;  /* 0x0000000a0d0d7819 */ /* 0x000fc400000006ff */
[----:B------:R-:W-:Y:S01]  /*f8a0*/  LOP3.LUT R12, R8, R175, RZ, 0x3c, !PT ;  /* 0x000000af080c7212 */ /* 0x000fe200078e3cff */
[----:B------:R-:W-:Y:S01]  /*f8b0*/  IMAD R86, R9, 0x2, R18 ;  /* 0x0000000209567824 */ /* 0x000fe200078e0212 */
[----:B------:R-:W-:Y:S02]  /*f8c0*/  LOP3.LUT R13, R13, 0x7fffe000, RZ, 0xc0, !PT ;  /* 0x7fffe0000d0d7812 */ /* 0x000fe400078ec0ff */
[----:B------:R-:W-:Y:S02]  /*f8d0*/  SHF.R.U64 R104, R32, 0x10, R33 ;  /* 0x0000001020687819 */ /* 0x000fe40000001221 */
[----:B------:R-:W-:Y:S01]  /*f8e0*/  IADD3 R13, R12, R13, R176 ;  /* 0x0000000d0c0d7210 */ /* 0x000fe20007ffe0b0 */
[----:B------:R-:W0:Y:S01]  /*f8f0*/  LDS.128 R8, [R86+0xc400] ;  /* 0x00c4000056087984 */ /* 0x000e220000000c00 */
[--C-:B------:R-:W-:Y:S02]  /*f900*/  SHF.R.U32.HI R94, RZ, 0x10, R5.reuse ;  /* 0x00000010ff5e7819 */ /* 0x100fe40000011605 */
[----:B------:R-:W-:Y:S01]  /*f910*/  SHF.R.U64 R101, R4, 0x10, R5 ;  /* 0x0000001004657819 */ /* 0x000fe20000001205 */
[----:B------:R-:W-:Y:S01]  /*f920*/  IMAD R87, R13, 0x2, R18 ;  /* 0x000000020d577824 */ /* 0x000fe200078e0212 */
[----:B------:R-:W-:Y:S01]  /*f930*/  SHF.R.U32.HI R95, RZ, 0x10, R33 ;  /* 0x00000010ff5f7819 */ /* 0x000fe20000011621 */
[----:B------:R-:W-:Y:S01]  /*f940*/  HADD2.F32 R94, -RZ, R94.H0_H0 ;  /* 0x2000005eff5e7230 */ /* 0x000fe20000004100 */
[----:B------:R-:W-:-:S02]  /*f950*/  SHF.R.U64 R103, R34, 0x10, R35 ;  /* 0x0000001022677819 */ /* 0x000fc40000001223 */
[----:B------:R-:W1:Y:S01]  /*f960*/  LDS.128 R12, [R87+0xc400] ;  /* 0x00c40000570c7984 */ /* 0x000e620000000c00 */
[----:B------:R-:W-:Y:S02]  /*f970*/  SHF.R.U64 R99, R6, 0x10, R7 ;  /* 0x0000001006637819 */ /* 0x000fe40000001207 */
[----:B------:R-:W-:Y:S02]  /*f980*/  SHF.R.U32.HI R102, RZ, 0x10, R35 ;  /* 0x00000010ff667819 */ /* 0x000fe40000011623 */
[----:B------:R-:W-:Y:S01]  /*f990*/  SHF.R.U32.HI R97, RZ, 0x10, R7 ;  /* 0x00000010ff617819 */ /* 0x000fe20000011607 */
[--C-:B0-----:R-:W-:Y:S02]  /*f9a0*/  HADD2.F32 R5, -RZ, R9.reuse.H0_H0 ;  /* 0x20000009ff057230 */ /* 0x101fe40000004100 */
[----:B------:R-:W-:Y:S02]  /*f9b0*/  HADD2.F32 R9, -RZ, R9.H1_H1 ;  /* 0x30000009ff097230 */ /* 0x000fe40000004100 */
[----:B------:R-:W-:-:S02]  /*f9c0*/  HADD2.F32 R4, -RZ, R8.H0_H0 ;  /* 0x20000008ff047230 */ /* 0x000fc40000004100 */
[----:B------:R-:W-:Y:S02]  /*f9d0*/  HADD2.F32 R6, -RZ, R10.H0_H0 ;  /* 0x2000000aff067230 */ /* 0x000fe40000004100 */
[----:B------:R-:W-:Y:S02]  /*f9e0*/  HADD2.F32 R7, -RZ, R11.H0_H0 ;  /* 0x2000000bff077230 */ /* 0x000fe40000004100 */
[--C-:B-1----:R-:W-:Y:S02]  /*f9f0*/  HADD2.F32 R32, -RZ, R13.reuse.H0_H0 ;  /* 0x2000000dff207230 */ /* 0x102fe40000004100 */
[----:B------:R-:W-:Y:S02]  /*fa00*/  HADD2.F32 R33, -RZ, R13.H1_H1 ;  /* 0x3000000dff217230 */ /* 0x000fe40000004100 */
[----:B------:R-:W-:Y:S02]  /*fa10*/  HADD2.F32 R13, -RZ, R12.H0_H0 ;  /* 0x2000000cff0d7230 */ /* 0x000fe40000004100 */
[C---:B------:R-:W-:Y:S01]  /*fa20*/  FMUL.FTZ R96, R32.reuse, R93 ;  /* 0x0000005d20607220 */ /* 0x040fe20000410000 */
[----:B------:R-:W-:Y:S01]  /*fa30*/  FMUL.FTZ R98, R32, R92 ;  /* 0x0000005c20627220 */ /* 0x000fe20000410000 */
[----:B------:R-:W-:-:S02]  /*fa40*/  HADD2.F32 R32, -RZ, R95.H0_H0 ;  /* 0x2000005fff207230 */ /* 0x000fc40000004100 */
[----:B------:R-:W-:Y:S01]  /*fa50*/  FFMA.FTZ R96, R5, R92, -R96 ;  /* 0x0000005c05607223 */ /* 0x000fe20000010860 */
[----:B------:R-:W-:Y:S01]  /*fa60*/  FMUL.FTZ R92, R33, R94 ;  /* 0x0000005e215c7220 */ /* 0x000fe20000410000 */
[----:B------:R-:W-:Y:S01]  /*fa70*/  FFMA.FTZ R98, R5, R93, R98 ;  /* 0x0000005d05627223 */ /* 0x000fe20000010062 */
[-C--:B------:R-:W-:Y:S01]  /*fa80*/  FMUL.FTZ R100, R33, R32.reuse ;  /* 0x0000002021647220 */ /* 0x080fe20000410000 */
[----:B------:R-:W-:Y:S01]  /*fa90*/  FMUL.FTZ R33, R13, R91 ;  /* 0x0000005b0d217220 */ /* 0x000fe20000410000 */
[----:B------:R-:W-:Y:S01]  /*faa0*/  FFMA.FTZ R93, R9, R32, -R92 ;  /* 0x00000020095d7223 */ /* 0x000fe2000001085c */
[-C--:B------:R-:W-:Y:S01]  /*fab0*/  FMUL.FTZ R32, R13, R90.reuse ;  /* 0x0000005a0d207220 */ /* 0x080fe20000410000 */
[----:B------:R-:W-:Y:S02]  /*fac0*/  HADD2.F32 R34, -RZ, R14.H0_H0 ;  /* 0x2000000eff227230 */ /* 0x000fe40000004100 */
[----:B------:R-:W-:Y:S01]  /*fad0*/  FFMA.FTZ R33, R4, R90, -R33 ;  /* 0x0000005a04217223 */ /* 0x000fe20000010821 */
[----:B------:R-:W-:-:S02]  /*fae0*/  HADD2.F32 R5, -RZ, R89.H1_H1 ;  /* 0x30000059ff057230 */ /* 0x000fc40000004100 */
[----:B------:R-:W-:Y:S01]  /*faf0*/  FFMA.FTZ R91, R4, R91, R32 ;  /* 0x0000005b045b7223 */ /* 0x000fe20000010020 */
[----:B------:R-:W-:Y:S02]  /*fb00*/  HADD2.F32 R89, -RZ, R89.H0_H0 ;  /* 0x20000059ff597230 */ /* 0x000fe40000004100 */
[----:B------:R-:W-:Y:S01]  /*fb10*/  FFMA.FTZ R95, R9, R94, R100 ;  /* 0x0000005e095f7223 */ /* 0x000fe20000010064 */
[--C-:B------:R-:W-:Y:S02]  /*fb20*/  HADD2.F32 R4, -RZ, R88.reuse.H1_H1 ;  /* 0x30000058ff047230 */ /* 0x100fe40000004100 */
[C---:B------:R-:W-:Y:S01]  /*fb30*/  FMUL.FTZ R9, R34.reuse, R5 ;  /* 0x0000000522097220 */ /* 0x040fe20000410000 */
[----:B------:R-:W-:Y:S02]  /*fb40*/  HADD2.F32 R35, -RZ, R15.H0_H0 ;  /* 0x2000000fff237230 */ /* 0x000fe40000004100 */
[----:B------:R-:W-:Y:S01]  /*fb50*/  FMUL.FTZ R13, R34, R89 ;  /* 0x00000059220d7220 */ /* 0x000fe20000410000 */
[----:B------:R-:W-:-:S02]  /*fb60*/  HADD2.F32 R88, -RZ, R88.H0_H0 ;  /* 0x20000058ff587230 */ /* 0x000fc40000004100 */
[C---:B------:R-:W-:Y:S01]  /*fb70*/  FFMA.FTZ R89, R6.reuse, R89, -R9 ;  /* 0x0000005906597223 */ /* 0x040fe20000010809 */
[----:B------:R-:W-:Y:S02]  /*fb80*/  HADD2.F32 R15, -RZ, R15.H1_H1 ;  /* 0x3000000fff0f7230 */ /* 0x000fe40000004100 */
[C---:B------:R-:W-:Y:S01]  /*fb90*/  FMUL.FTZ R9, R35.reuse, R4 ;  /* 0x0000000423097220 */ /* 0x040fe20000410000 */
[----:B------:R-:W-:Y:S02]  /*fba0*/  HADD2.F32 R34, -RZ, R97.H0_H0 ;  /* 0x20000061ff227230 */ /* 0x000fe40000004100 */
[----:B------:R-:W-:Y:S01]  /*fbb0*/  FMUL.FTZ R90, R35, R88 ;  /* 0x00000058235a7220 */ /* 0x000fe20000410000 */
[----:B------:R-:W-:Y:S02]  /*fbc0*/  HADD2.F32 R32, -RZ, R102.H0_H0 ;  /* 0x20000066ff207230 */ /* 0x000fe40000004100 */
[----:B------:R-:W-:Y:S01]  /*fbd0*/  FFMA.FTZ R35, R6, R5, R13 ;  /* 0x0000000506237223 */ /* 0x000fe2000001000d */
[----:B------:R-:W-:-:S02]  /*fbe0*/  HADD2.F32 R11, -RZ, R11.H1_H1 ;  /* 0x3000000bff0b7230 */ /* 0x000fc40000004100 */
[C---:B------:R-:W-:Y:S01]  /*fbf0*/  FFMA.FTZ R90, R7.reuse, R4, -R90 ;  /* 0x00000004075a7223 */ /* 0x040fe2000001085a */
[----:B------:R-:W-:Y:S01]  /*fc00*/  FFMA.FTZ R88, R7, R88, R9 ;  /* 0x0000005807587223 */ /* 0x000fe20000010009 */
[----:B------:R-:W-:Y:S02]  /*fc10*/  HADD2.F32 R12, -RZ, R12.H1_H1 ;  /* 0x3000000cff0c7230 */ /* 0x000fe40000004100 */
[C---:B------:R-:W-:Y:S01]  /*fc20*/  FMUL.FTZ R6, R15.reuse, R34 ;  /* 0x000000220f067220 */ /* 0x040fe20000410000 */
[----:B------:R-:W-:Y:S02]  /*fc30*/  HADD2.F32 R14, -RZ, R14.H1_H1 ;  /* 0x3000000eff0e7230 */ /* 0x000fe40000004100 */
[-C--:B------:R-:W-:Y:S01]  /*fc40*/  FMUL.FTZ R4, R15, R32.reuse ;  /* 0x000000200f047220 */ /* 0x080fe20000410000 */
[----:B------:R-:W-:Y:S02]  /*fc50*/  HADD2.F32 R9, -RZ, R101.H0_H0 ;  /* 0x20000065ff097230 */ /* 0x000fe40000004100 */
[----:B------:R-:W-:Y:S01]  /*fc60*/  FFMA.FTZ R97, R11, R32, -R6 ;  /* 0x000000200b617223 */ /* 0x000fe20000010806 */
[----:B------:R-:W-:-:S02]  /*fc70*/  HADD2.F32 R13, -RZ, R99.H0_H0 ;  /* 0x20000063ff0d7230 */ /* 0x000fc40000004100 */
[----:B------:R-:W-:Y:S01]  /*fc80*/  FFMA.FTZ R99, R11, R34, R4 ;  /* 0x000000220b637223 */ /* 0x000fe20000010004 */
[----:B------:R-:W-:Y:S02]  /*fc90*/  HADD2.F32 R5, -RZ, R104.H0_H0 ;  /* 0x20000068ff057230 */ /* 0x000fe40000004100 */
[----:B------:R-:W-:Y:S01]  /*fca0*/  FMUL.FTZ R11, R12, R9 ;  /* 0x000000090c0b7220 */ /* 0x000fe20000410000 */
[----:B------:R-:W-:Y:S02]  /*fcb0*/  HADD2.F32 R7, -RZ, R103.H0_H0 ;  /* 0x20000067ff077230 */ /* 0x000fe40000004100 */
[----:B------:R-:W-:Y:S01]  /*fcc0*/  FMUL.FTZ R15, R14, R13 ;  /* 0x0000000d0e0f7220 */ /* 0x000fe20000410000 */
[----:B------:R-:W-:Y:S02]  /*fcd0*/  HADD2.F32 R8, -RZ, R8.H1_H1 ;  /* 0x30000008ff087230 */ /* 0x000fe40000004100 */
[----:B------:R-:W-:Y:S01]  /*fce0*/  FMUL.FTZ R12, R12, R5 ;  /* 0x000000050c0c7220 */ /* 0x000fe20000410000 */
[----:B------:R-:W-:-:S02]  /*fcf0*/  HADD2.F32 R10, -RZ, R10.H1_H1 ;  /* 0x3000000aff0a7230 */ /* 0x000fc40000004100 */
        /* <DEDUP_REMOVED lines=8> */
[----:B------:R-:W-:-:S02]  /*fd80*/  F2FP.F16.F32.PACK_AB R6, R6, R89 ;  /* 0x000000590606723e */ /* 0x000fc400000000ff */
[----:B------:R-:W-:Y:S02]  /*fd90*/  F2FP.F16.F32.PACK_AB R11, R99, R88 ;  /* 0x00000058630b723e */ /* 0x000fe400000000ff */
[----:B------:R-:W-:Y:S01]  /*fda0*/  F2FP.F16.F32.PACK_AB R9, R95, R98 ;  /* 0x000000625f09723e */ /* 0x000fe200000000ff */
[----:B------:R1:W-:Y:S01]  /*fdb0*/  STS.128 [R86+0xc400], R4 ;  /* 0x00c4000456007388 */ /* 0x0003e20000000c00 */
[----:B------:R-:W-:Y:S02]  /*fdc0*/  F2FP.F16.F32.PACK_AB R8, R8, R91 ;  /* 0x0000005b0808723e */ /* 0x000fe400000000ff */
[----:B------:R-:W-:-:S05]  /*fdd0*/  F2FP.F16.F32.PACK_AB R10, R10, R35 ;  /* 0x000000230a0a723e */ /* 0x000fca00000000ff */
[----:B------:R1:W-:Y:S02]  /*fde0*/  STS.128 [R87+0xc400], R8 ;  /* 0x00c4000857007388 */ /* 0x0003e40000000c00 */
.L_x_1502:
[----:B------:R-:W-:Y:S05]  /*fdf0*/  BSYNC B2 ;  /* 0x0000000000027941 */ /* 0x000fea0003800000 */
.L_x_1501:
[----:B------:R-:W-:Y:S04]  /*fe00*/  BSSY B2, `(.L_x_1503) ;  /* 0x0000060000027945 */ /* 0x000fe80003800000 */
[----:B------:R-:W-:Y:S05]  /*fe10*/  @P2 BRA `(.L_x_1504) ;  /* 0x0000000400782947 */ /* 0x000fea0003800000 */
[----:B-1----:R-:W-:Y:S01]  /*fe20*/  LEA.HI R4, R85, R189, RZ, 0x1d ;  /* 0x000000bd55047211 */ /* 0x002fe200078fe8ff */
[----:B------:R-:W-:Y:S01]  /*fe30*/  HADD2.F32 R34, -RZ, R83.H1_H1 ;  /* 0x30000053ff227230 */ /* 0x000fe20000004100 */
[--C-:B------:R-:W-:Y:S02]  /*fe40*/  SHF.R.U64 R89, R24, 0x10, R25.reuse ;  /* 0x0000001018597819 */ /* 0x100fe40000001219 */
[----:B------:R-:W-:Y:S01]  /*fe50*/  SHF.R.S32.HI R7, RZ, 0x1f, R4 ;  /* 0x0000001fff077819 */ /* 0x000fe20000011404 */
[----:B------:R-:W-:Y:S01]  /*fe60*/  IMAD.SHL.U32 R5, R4, 0x8, RZ ;  /* 0x0000000804057824 */ /* 0x000fe200078e00ff */
[----:B------:R-:W-:Y:S02]  /*fe70*/  SHF.R.U32.HI R33, RZ, 0x10, R25 ;  /* 0x00000010ff217819 */ /* 0x000fe40000011619 */
[----:B------:R-:W-:Y:S02]  /*fe80*/  LEA.HI R7, R7, R4, RZ, 0x3 ;  /* 0x0000000407077211 */ /* 0x000fe400078f18ff */
[----:B------:R-:W-:Y:S01]  /*fe90*/  LOP3.LUT R4, R174, 0x38, R5, 0xf8, !PT ;  /* 0x00000038ae047812 */ /* 0x000fe200078ef805 */
[----:B------:R-:W-:Y:S01]  /*fea0*/  HADD2.F32 R33, -RZ, R33.H0_H0 ;  /* 0x20000021ff217230 */ /* 0x000fe20000004100 */
[----:B------:R-:W-:-:S02]  /*feb0*/  SHF.L.U32 R7, R7, 0xa, RZ ;  /* 0x0000000a07077819 */ /* 0x000fc400000006ff */
[----:B------:R-:W-:Y:S02]  /*fec0*/  LOP3.LUT R8, R4, R175, RZ, 0x3c, !PT ;  /* 0x000000af04087212 */ /* 0x000fe400078e3cff */
[----:B0-----:R-:W-:Y:S02]  /*fed0*/  LOP3.LUT R9, R7, 0x7fffe000, RZ, 0xc0, !PT ;  /* 0x7fffe00007097812 */ /* 0x001fe400078ec0ff */
[----:B------:R-:W0:Y:S01]  /*fee0*/  LDS.128 R4, [R198] ;  /* 0x00000000c6047984 */ /* 0x000e220000000c00 */
[----:B------:R-:W-:Y:S01]  /*fef0*/  SHF.R.U64 R91, R38, 0x10, R39 ;  /* 0x00000010265b7819 */ /* 0x000fe20000001227 */
[----:B------:R-:W-:Y:S01]  /*ff00*/  HADD2.F32 R38, -RZ, R81.H1_H1 ;  /* 0x30000051ff267230 */ /* 0x000fe20000004100 */
[----:B------:R-:W-:Y:S02]  /*ff10*/  IADD3 R9, R8, R9, R176 ;  /* 0x0000000908097210 */ /* 0x000fe40007ffe0b0 */
[--C-:B------:R-:W-:Y:S02]  /*ff20*/  SHF.R.U64 R92, R36, 0x10, R37.reuse ;  /* 0x00000010245c7819 */ /* 0x100fe40000001225 */
[----:B------:R-:W-:Y:S01]  /*ff30*/  SHF.R.U32.HI R37, RZ, 0x10, R37 ;  /* 0x00000010ff257819 */ /* 0x000fe20000011625 */
[----:B------:R-:W-:Y:S01]  /*ff40*/  IMAD R12, R9, 0x2, R18 ;  /* 0x00000002090c7824 */ /* 0x000fe200078e0212 */
[----:B------:R-:W-:-:S02]  /*ff50*/  SHF.R.U64 R87, R26, 0x10, R27 ;  /* 0x000000101a577819 */ /* 0x000fc4000000121b */
[----:B------:R-:W-:Y:S02]  /*ff60*/  SHF.R.U32.HI R90, RZ, 0x10, R39 ;  /* 0x00000010ff5a7819 */ /* 0x000fe40000011627 */
[----:B------:R-:W1:Y:S01]  /*ff70*/  LDS.128 R8, [R12+0xc400] ;  /* 0x00c400000c087984 */ /* 0x000e620000000c00 */
[----:B------:R-:W-:Y:S01]  /*ff80*/  SHF.R.U32.HI R39, RZ, 0x10, R27 ;  /* 0x00000010ff277819 */ /* 0x000fe2000001161b */
[--C-:B0-----:R-:W-:Y:S02]  /*ff90*/  HADD2.F32 R13, -RZ, R5.reuse.H0_H0 ;  /* 0x20000005ff0d7230 */ /* 0x101fe40000004100 */
[----:B------:R-:W-:Y:S02]  /*ffa0*/  HADD2.F32 R14, -RZ, R5.H1_H1 ;  /* 0x30000005ff0e7230 */ /* 0x000fe40000004100 */
[----:B------:R-:W-:Y:S02]  /*ffb0*/  HADD2.F32 R5, -RZ, R4.H0_H0 ;  /* 0x20000004ff057230 */ /* 0x000fe40000004100 */
[----:B------:R-:W-:-:S02]  /*ffc0*/  HADD2.F32 R15, -RZ, R6.H0_H0 ;  /* 0x20000006ff0f7230 */ /* 0x000fc40000004100 */
[--C-:B------:R-:W-:Y:S02]  /*ffd0*/  HADD2.F32 R24, -RZ, R7.reuse.H0_H0 ;  /* 0x20000007ff187230 */ /* 0x100fe40000004100 */
[----:B------:R-:W-:Y:S02]  /*ffe0*/  HADD2.F32 R7, -RZ, R7.H1_H1 ;  /* 0x30000007ff077230 */ /* 0x000fe40000004100 */
[----:B------:R-:W-:Y:S02]  /*fff0*/  HADD2.F32 R4, -RZ, R4.H1_H1 ;  /* 0x30000004ff047230 */ /* 0x000fe40000004100 */
[--C-:B-1----:R-:W-:Y:S02]  /*10000*/  HADD2.F32 R25, -RZ, R9.reuse.H0_H0 ;  /* 0x20000009ff197230 */ /* 0x102fe40000004100 */
[----:B------:R-:W-:Y:S02]  /*10010*/  HADD2.F32 R26, -RZ, R9.H1_H1 ;  /* 0x30000009ff1a7230 */ /* 0x000fe40000004100 */
[----:B------:R-:W-:-:S02]  /*10020*/  HADD2.F32 R9, -RZ, R8.H0_H0 ;  /* 0x20000008ff097230 */ /* 0x000fc40000004100 */
[C---:B------:R-:W-:Y:S01]  /*10030*/  FMUL.FTZ R36, R25.reuse, R38 ;  /* 0x0000002619247220 */ /* 0x040fe20000410000 */
[-C--:B------:R-:W-:Y:S01]  /*10040*/  FMUL.FTZ R86, R25, R34.reuse ;  /* 0x0000002219567220 */ /* 0x080fe20000410000 */
[----:B------:R-:W-:Y:S02]  /*10050*/  HADD2.F32 R25, -RZ, R37.H0_H0 ;  /* 0x20000025ff197230 */ /* 0x000fe40000004100 */
[C---:B------:R-:W-:Y:S01]  /*10060*/  FMUL.FTZ R37, R26.reuse, R33 ;  /* 0x000000211a257220 */ /* 0x040fe20000410000 */
[C---:B------:R-:W-:Y:S01]  /*10070*/  FFMA.FTZ R35, R13.reuse, R34, -R36 ;  /* 0x000000220d237223 */ /* 0x040fe20000010824 */
[----:B------:R-:W-:Y:S02]  /*10080*/  HADD2.F32 R36, -RZ, R81.H0_H0 ;  /* 0x20000051ff247230 */ /* 0x000fe40000004100 */
[----:B------:R-:W-:Y:S01]  /*10090*/  FFMA.FTZ R86, R13, R38, R86 ;  /* 0x000000260d567223 */ /* 0x000fe20000010056 */
[----:B------:R-:W-:Y:S02]  /*100a0*/  HADD2.F32 R34, -RZ, R83.H0_H0 ;  /* 0x20000053ff227230 */ /* 0x000fe40000004100 */
[----:B------:R-:W-:Y:S01]  /*100b0*/  FMUL.FTZ R13, R26, R25 ;  /* 0x000000191a0d7220 */ /* 0x000fe20000410000 */
[----:B------:R-:W-:-:S02]  /*100c0*/  HADD2.F32 R27, -RZ, R10.H0_H0 ;  /* 0x2000000aff1b7230 */ /* 0x000fc40000004100 */
[C---:B------:R-:W-:Y:S01]  /*100d0*/  FMUL.FTZ R38, R9.reuse, R36 ;  /* 0x0000002409267220 */ /* 0x040fe20000410000 */
[----:B------:R-:W-:Y:S02]  /*100e0*/  HADD2.F32 R26, -RZ, R82.H0_H0 ;  /* 0x20000052ff1a7230 */ /* 0x000fe40000004100 */
[----:B------:R-:W-:Y:S01]  /*100f0*/  FMUL.FTZ R9, R9, R34 ;  /* 0x0000002209097220 */ /* 0x000fe20000410000 */
[C---:B------:R-:W-:Y:S01]  /*10100*/  FFMA.FTZ R88, R14.reuse, R25, -R37 ;  /* 0x000000190e587223 */ /* 0x040fe20000010825 */
[----:B------:R-:W-:Y:S01]  /*10110*/  FFMA.FTZ R33, R14, R33, R13 ;  /* 0x000000210e217223 */ /* 0x000fe2000001000d */
[----:B------:R-:W-:Y:S02]  /*10120*/  HADD2.F32 R14, -RZ, R84.H0_H0 ;  /* 0x20000054ff0e7230 */ /* 0x000fe40000004100 */
[C---:B------:R-:W-:Y:S01]  /*10130*/  FFMA.FTZ R36, R5.reuse, R36, R9 ;  /* 0x0000002405247223 */ /* 0x040fe20000010009 */
[----:B------:R-:W-:Y:S02]  /*10140*/  HADD2.F32 R32, -RZ, R11.H0_H0 ;  /* 0x2000000bff207230 */ /* 0x000fe40000004100 */
[----:B------:R-:W-:Y:S01]  /*10150*/  FFMA.FTZ R38, R5, R34, -R38 ;  /* 0x0000002205267223 */ /* 0x000fe20000010826 */
[----:B------:R-:W-:-:S02]  /*10160*/  HADD2.F32 R9, -RZ, R82.H1_H1 ;  /* 0x30000052ff097230 */ /* 0x000fc40000004100 */
[C---:B------:R-:W-:Y:S01]  /*10170*/  FMUL.FTZ R34, R27.reuse, R26 ;  /* 0x0000001a1b227220 */ /* 0x040fe20000410000 */
[----:B------:R-:W-:Y:S02]  /*10180*/  HADD2.F32 R5, -RZ, R84.H1_H1 ;  /* 0x30000054ff057230 */ /* 0x000fe40000004100 */
[-C--:B------:R-:W-:Y:S01]  /*10190*/  FMUL.FTZ R82, R27, R14.reuse ;  /* 0x0000000e1b527220 */ /* 0x080fe20000410000 */
[----:B------:R-:W-:Y:S02]  /*101a0*/  HADD2.F32 R11, -RZ, R11.H1_H1 ;  /* 0x3000000bff0b7230 */ /* 0x000fe40000004100 */
[----:B------:R-:W-:Y:S01]  /*101b0*/  FFMA.FTZ R27, R15, R14, -R34 ;  /* 0x0000000e0f1b7223 */ /* 0x000fe20000010822 */
[C---:B------:R-:W-:Y:S01]  /*101c0*/  FMUL.FTZ R13, R32.reuse, R9 ;  /* 0x00000009200d7220 */ /* 0x040fe20000410000 */
[----:B------:R-:W-:Y:S02]  /*101d0*/  HADD2.F32 R34, -RZ, R39.H0_H0 ;  /* 0x20000027ff227230 */ /* 0x000fe40000004100 */
[----:B------:R-:W-:Y:S01]  /*101e0*/  FMUL.FTZ R32, R32, R5 ;  /* 0x0000000520207220 */ /* 0x000fe20000410000 */
[----:B------:R-:W-:-:S02]  /*101f0*/  HADD2.F32 R14, -RZ, R90.H0_H0 ;  /* 0x2000005aff0e7230 */ /* 0x000fc40000004100 */
[----:B------:R-:W-:Y:S01]  /*10200*/  FFMA.FTZ R82, R15, R26, R82 ;  /* 0x0000001a0f527223 */ /* 0x000fe20000010052 */
[C---:B------:R-:W-:Y:S01]  /*10210*/  FFMA.FTZ R26, R24.reuse, R5, -R13 ;  /* 0x00000005181a7223 */ /* 0x040fe2000001080d */
[----:B------:R-:W-:Y:S01]  /*10220*/  FFMA.FTZ R32, R24, R9, R32 ;  /* 0x0000000918207223 */ /* 0x000fe20000010020 */
[C---:B------:R-:W-:Y:S01]  /*10230*/  FMUL.FTZ R84, R11.reuse, R34 ;  /* 0x000000220b547220 */ /* 0x040fe20000410000 */
[-C--:B------:R-:W-:Y:S01]  /*10240*/  FMUL.FTZ R24, R11, R14.reuse ;  /* 0x0000000e0b187220 */ /* 0x080fe20000410000 */
[----:B------:R-:W-:Y:S02]  /*10250*/  HADD2.F32 R8, -RZ, R8.H1_H1 ;  /* 0x30000008ff087230 */ /* 0x000fe40000004100 */
[----:B------:R-:W-:Y:S02]  /*10260*/  HADD2.F32 R10, -RZ, R10.H1_H1 ;  /* 0x3000000aff0a7230 */ /* 0x000fe40000004100 */
[----:B------:R-:W-:Y:S01]  /*10270*/  FFMA.FTZ R39, R7, R14, -R84 ;  /* 0x0000000e07277223 */ /* 0x000fe20000010854 */
[----:B------:R-:W-:-:S02]  /*10280*/  HADD2.F32 R11, -RZ, R89.H0_H0 ;  /* 0x20000059ff0b7230 */ /* 0x000fc40000004100 */
[----:B------:R-:W-:Y:S01]  /*10290*/  FFMA.FTZ R81, R7, R34, R24 ;  /* 0x0000002207517223 */ /* 0x000fe20000010018 */
[----:B------:R-:W-:Y:S02]  /*102a0*/  HADD2.F32 R13, -RZ, R87.H0_H0 ;  /* 0x20000057ff0d7230 */ /* 0x000fe40000004100 */
[----:B------:R-:W-:Y:S02]  /*102b0*/  HADD2.F32 R5, -RZ, R92.H0_H0 ;  /* 0x2000005cff057230 */ /* 0x000fe40000004100 */
[----:B------:R-:W-:Y:S01]  /*102c0*/  FMUL.FTZ R7, R8, R11 ;  /* 0x0000000b08077220 */ /* 0x000fe20000410000 */
[----:B------:R-:W-:Y:S02]  /*102d0*/  HADD2.F32 R9, -RZ, R91.H0_H0 ;  /* 0x2000005bff097230 */ /* 0x000fe40000004100 */
[----:B------:R-:W-:Y:S01]  /*102e0*/  FMUL.FTZ R37, R10, R13 ;  /* 0x0000000d0a257220 */ /* 0x000fe20000410000 */
[----:B------:R-:W-:Y:S02]  /*102f0*/  HADD2.F32 R6, -RZ, R6.H1_H1 ;  /* 0x30000006ff067230 */ /* 0x000fe40000004100 */
[-C--:B------:R-:W-:Y:S01]  /*10300*/  FMUL.FTZ R8, R8, R5.reuse ;  /* 0x0000000508087220 */ /* 0x080fe20000410000 */
[----:B------:R-:W-:Y:S01]  /*10310*/  FFMA.FTZ R15, R4, R5, -R7 ;  /* 0x00000005040f7223 */ /* 0x000fe20000010807 */
[-C--:B------:R-:W-:Y:S01]  /*10320*/  FMUL.FTZ R14, R10, R9.reuse ;  /* 0x000000090a0e7220 */ /* 0x080fe20000410000 */
[----:B------:R-:W-:Y:S01]  /*10330*/  F2FP.F16.F32.PACK_AB R7, R39, R26 ;  /* 0x0000001a2707723e */ /* 0x000fe200000000ff */
[----:B------:R-:W-:Y:S01]  /*10340*/  FFMA.FTZ R10, R6, R9, -R37 ;  /* 0x00000009060a7223 */ /* 0x000fe20000010825 */
[----:B------:R-:W-:Y:S01]  /*10350*/  FFMA.FTZ R25, R4, R11, R8 ;  /* 0x0000000b04197223 */ /* 0x000fe20000010008 */
[----:B------:R-:W-:Y:S01]  /*10360*/  FFMA.FTZ R13, R6, R13, R14 ;  /* 0x0000000d060d7223 */ /* 0x000fe2000001000e */
[----:B------:R-:W-:-:S02]  /*10370*/  F2FP.F16.F32.PACK_AB R5, R88, R35 ;  /* 0x000000235805723e */ /* 0x000fc400000000ff */
[----:B------:R-:W-:Y:S02]  /*10380*/  F2FP.F16.F32.PACK_AB R4, R15, R38 ;  /* 0x000000260f04723e */ /* 0x000fe400000000ff */
[----:B------:R-:W-:Y:S02]  /*10390*/  F2FP.F16.F32.PACK_AB R6, R10, R27 ;  /* 0x0000001b0a06723e */ /* 0x000fe400000000ff */
[----:B------:R-:W-:Y:S02]  /*103a0*/  F2FP.F16.F32.PACK_AB R11, R81, R32 ;  /* 0x00000020510b723e */ /* 0x000fe400000000ff */
[----:B------:R-:W-:Y:S01]  /*103b0*/  F2FP.F16.F32.PACK_AB R9, R33, R86 ;  /* 0x000000562109723e */ /* 0x000fe200000000ff */
[----:B------:R2:W-:Y:S01]  /*103c0*/  STS.128 [R198], R4 ;  /* 0x00000004c6007388 */ /* 0x0005e20000000c00 */
[----:B------:R-:W-:Y:S02]  /*103d0*/  F2FP.F16.F32.PACK_AB R8, R25, R36 ;  /* 0x000000241908723e */ /* 0x000fe400000000ff */
[----:B------:R-:W-:-:S05]  /*103e0*/  F2FP.F16.F32.PACK_AB R10, R13, R82 ;  /* 0x000000520d0a723e */ /* 0x000fca00000000ff */
[----:B------:R2:W-:Y:S02]  /*103f0*/  STS.128 [R12+0xc400], R8 ;  /* 0x00c400080c007388 */ /* 0x0005e40000000c00 */
.L_x_1504:
[----:B------:R-:W-:Y:S05]  /*10400*/  BSYNC B2 ;  /* 0x0000000000027941 */ /* 0x000fea0003800000 */
.L_x_1503:
[----:B------:R-:W-:Y:S05]  /*10410*/  @P3 BRA `(.L_x_1500) ;  /* 0x0000000400783947 */ /* 0x000fea0003800000 */
[----:B------:R-:W-:Y:S02]  /*10420*/  LEA.HI R85, R85, R196, RZ, 0x1d ;  /* 0x000000c455557211 */ /* 0x000fe400078fe8ff */
[----:B------:R-:W-:Y:S02]  /*10430*/  SHF.R.U64 R38, R28, 0x10, R29 ;  /* 0x000000101c267819 */ /* 0x000fe4000000121d */
[----:B-12---:R-:W-:Y:S01]  /*10440*/  SHF.R.S32.HI R4, RZ, 0x1f, R85 ;  /* 0x0000001fff047819 */ /* 0x006fe20000011455 */
[----:B------:R-:W-:Y:S01]  /*10450*/  IMAD.SHL.U32 R5, R85, 0x8, RZ ;  /* 0x0000000855057824 */ /* 0x000fe200078e00ff */
[----:B------:R-:W-:Y:S01]  /*10460*/  SHF.R.U32.HI R28, RZ, 0x10, R29 ;  /* 0x00000010ff1c7819 */ /* 0x000fe2000001161d */
[----:B------:R-:W-:Y:S01]  /*10470*/  HADD2.F32 R29, -RZ, R77.H1_H1 ;  /* 0x3000004dff1d7230 */ /* 0x000fe20000004100 */
[----:B------:R-:W-:Y:S02]  /*10480*/  LEA.HI R85, R4, R85, RZ, 0x3 ;  /* 0x0000005504557211 */ /* 0x000fe400078f18ff */
[----:B------:R-:W-:-:S02]  /*10490*/  LOP3.LUT R4, R174, 0x38, R5, 0xf8, !PT ;  /* 0x00000038ae047812 */ /* 0x000fc400078ef805 */
[--C-:B------:R-:W-:Y:S01]  /*104a0*/  SHF.R.U64 R37, R30, 0x10, R31.reuse ;  /* 0x000000101e257819 */ /* 0x100fe2000000121f */
[----:B------:R-:W-:Y:S01]  /*104b0*/  IMAD.SHL.U32 R85, R85, 0x400, RZ ;  /* 0x0000040055557824 */ /* 0x000fe200078e00ff */
[----:B------:R-:W-:Y:S01]  /*104c0*/  LOP3.LUT R8, R4, R175, RZ, 0x3c, !PT ;  /* 0x000000af04087212 */ /* 0x000fe200078e3cff */
[----:B------:R-:W-:Y:S01]  /*104d0*/  HADD2.F32 R30, -RZ, R28.H0_H0 ;  /* 0x2000001cff1e7230 */ /* 0x000fe20000004100 */
[----:B------:R-:W1:Y:S01]  /*104e0*/  LDS.128 R4, [R195] ;  /* 0x00000000c3047984 */ /* 0x000e620000000c00 */
[----:B------:R-:W-:Y:S01]  /*104f0*/  SHF.R.U32.HI R36, RZ, 0x10, R31 ;  /* 0x00000010ff247819 */ /* 0x000fe2000001161f */
[--C-:B------:R-:W-:Y:S01]  /*10500*/  HADD2.F32 R31, -RZ, R75.reuse.H1_H1 ;  /* 0x3000004bff1f7230 */ /* 0x100fe20000004100 */
[----:B------:R-:W-:Y:S01]  /*10510*/  LOP3.LUT R85, R85, 0x7fffe000, RZ, 0xc0, !PT ;  /* 0x7fffe00055557812 */ /* 0x000fe200078ec0ff */
[----:B------:R-:W-:Y:S01]  /*10520*/  HADD2.F32 R28, -RZ, R75.H0_H0 ;  /* 0x2000004bff1c7230 */ /* 0x000fe20000004100 */
[----:B------:R-:W-:Y:S02]  /*10530*/  SHF.R.U64 R81, R60, 0x10, R61 ;  /* 0x000000103c517819 */ /* 0x000fe4000000123d */
[----:B------:R-:W-:-:S02]  /*10540*/  IADD3 R85, R8, R85, R176 ;  /* 0x0000005508557210 */ /* 0x000fc40007ffe0b0 */
[----:B------:R-:W-:Y:S02]  /*10550*/  SHF.R.U32.HI R60, RZ, 0x10, R61 ;  /* 0x00000010ff3c7819 */ /* 0x000fe4000001163d */
[----:B------:R-:W-:Y:S02]  /*10560*/  LEA R85, R85, R18, 0x1 ;  /* 0x0000001255557211 */ /* 0x000fe400078e08ff */
[--C-:B------:R-:W-:Y:S02]  /*10570*/  SHF.R.U64 R39, R62, 0x10, R63.reuse ;  /* 0x000000103e277819 */ /* 0x100fe4000000123f */
[----:B------:R-:W-:Y:S01]  /*10580*/  SHF.R.U32.HI R62, RZ, 0x10, R63 ;  /* 0x00000010ff3e7819 */ /* 0x000fe2000001163f */
[----:B0-----:R-:W0:Y:S01]  /*10590*/  LDS.128 R8, [R85+0xc400] ;  /* 0x00c4000055087984 */ /* 0x001e220000000c00 */
[--C-:B-1----:R-:W-:Y:S02]  /*105a0*/  HADD2.F32 R12, -RZ, R5.reuse.H0_H0 ;  /* 0x20000005ff0c7230 */ /* 0x102fe40000004100 */
[----:B------:R-:W-:-:S02]  /*105b0*/  HADD2.F32 R13, -RZ, R5.H1_H1 ;  /* 0x30000005ff0d7230 */ /* 0x000fc40000004100 */
[----:B------:R-:W-:Y:S02]  /*105c0*/  HADD2.F32 R5, -RZ, R4.H0_H0 ;  /* 0x20000004ff057230 */ /* 0x000fe40000004100 */
[----:B------:R-:W-:Y:S02]  /*105d0*/  HADD2.F32 R14, -RZ, R6.H0_H0 ;  /* 0x20000006ff0e7230 */ /* 0x000fe40000004100 */
[--C-:B------:R-:W-:Y:S02]  /*105e0*/  HADD2.F32 R15, -RZ, R7.reuse.H0_H0 ;  /* 0x20000007ff0f7230 */ /* 0x100fe40000004100 */
[----:B------:R-:W-:Y:S02]  /*105f0*/  HADD2.F32 R7, -RZ, R7.H1_H1 ;  /* 0x30000007ff077230 */ /* 0x000fe40000004100 */
[----:B------:R-:W-:Y:S02]  /*10600*/  HADD2.F32 R4, -RZ, R4.H1_H1 ;  /* 0x30000004ff047230 */ /* 0x000fe40000004100 */
[----:B------:R-:W-:-:S02]  /*10610*/  HADD2.F32 R6, -RZ, R6.H1_H1 ;  /* 0x30000006ff067230 */ /* 0x000fc40000004100 */
[--C-:B0-----:R-:W-:Y:S02]  /*10620*/  HADD2.F32 R24, -RZ, R9.reuse.H0_H0 ;  /* 0x20000009ff187230 */ /* 0x101fe40000004100 */
        /* <DEDUP_REMOVED lines=8> */
[----:B------:R-:W-:-:S02]  /*106b0*/  HADD2.F32 R12, -RZ, R77.H0_H0 ;  /* 0x2000004dff0c7230 */ /* 0x000fc40000004100 */
[-C--:B------:R-:W-:Y:S01]  /*106c0*/  FMUL.FTZ R34, R25, R24.reuse ;  /* 0x0000001819227220 */ /* 0x080fe20000410000 */
[----:B------:R-:W-:Y:S01]  /*106d0*/  FFMA.FTZ R32, R13, R24, -R32 ;  /* 0x000000180d207223 */ /* 0x000fe20000010820 */
[----:B------:R-:W-:Y:S02]  /*106e0*/  HADD2.F32 R26, -RZ, R10.H0_H0 ;  /* 0x2000000aff1a7230 */ /* 0x000fe40000004100 */
[C---:B------:R-:W-:Y:S01]  /*106f0*/  FMUL.FTZ R24, R9.reuse, R28 ;  /* 0x0000001c09187220 */ /* 0x040fe20000410000 */
[----:B------:R-:W-:Y:S02]  /*10700*/  HADD2.F32 R25, -RZ, R76.H0_H0 ;  /* 0x2000004cff197230 */ /* 0x000fe40000004100 */
[-C--:B------:R-:W-:Y:S01]  /*10710*/  FMUL.FTZ R31, R9, R12.reuse ;  /* 0x0000000c091f7220 */ /* 0x080fe20000410000 */
[----:B------:R-:W-:Y:S02]  /*10720*/  HADD2.F32 R9, -RZ, R78.H0_H0 ;  /* 0x2000004eff097230 */ /* 0x000fe40000004100 */
[----:B------:R-:W-:Y:S01]  /*10730*/  FFMA.FTZ R29, R5, R12, -R24 ;  /* 0x0000000c051d7223 */ /* 0x000fe20000010818 */
[----:B------:R-:W-:-:S02]  /*10740*/  HADD2.F32 R27, -RZ, R11.H0_H0 ;  /* 0x2000000bff1b7230 */ /* 0x000fc40000004100 */
[----:B------:R-:W-:Y:S01]  /*10750*/  FFMA.FTZ R31, R5, R28, R31 ;  /* 0x0000001c051f7223 */ /* 0x000fe2000001001f */
[----:B------:R-:W-:Y:S02]  /*10760*/  HADD2.F32 R11, -RZ, R11.H1_H1 ;  /* 0x3000000bff0b7230 */ /* 0x000fe40000004100 */
[----:B------:R-:W-:Y:S01]  /*10770*/  FFMA.FTZ R34, R13, R30, R34 ;  /* 0x0000001e0d227223 */ /* 0x000fe20000010022 */
[C---:B------:R-:W-:Y:S01]  /*10780*/  FMUL.FTZ R5, R26.reuse, R25 ;  /* 0x000000191a057220 */ /* 0x040fe20000410000 */
[----:B------:R-:W-:Y:S02]  /*10790*/  HADD2.F32 R76, -RZ, R76.H1_H1 ;  /* 0x3000004cff4c7230 */ /* 0x000fe40000004100 */
[-C--:B------:R-:W-:Y:S01]  /*107a0*/  FMUL.FTZ R13, R26, R9.reuse ;  /* 0x000000091a0d7220 */ /* 0x080fe20000410000 */
[----:B------:R-:W-:Y:S02]  /*107b0*/  HADD2.F32 R24, -RZ, R36.H0_H0 ;  /* 0x20000024ff187230 */ /* 0x000fe40000004100 */
[----:B------:R-:W-:Y:S01]  /*107c0*/  FFMA.FTZ R26, R14, R9, -R5 ;  /* 0x000000090e1a7223 */ /* 0x000fe20000010805 */
[----:B------:R-:W-:-:S02]  /*107d0*/  HADD2.F32 R12, -RZ, R62.H0_H0 ;  /* 0x2000003eff0c7230 */ /* 0x000fc40000004100 */
[----:B------:R-:W-:Y:S01]  /*107e0*/  FMUL.FTZ R28, R27, R76 ;  /* 0x0000004c1b1c7220 */ /* 0x000fe20000410000 */
[----:B------:R-:W-:Y:S02]  /*107f0*/  HADD2.F32 R78, -RZ, R78.H1_H1 ;  /* 0x3000004eff4e7230 */ /* 0x000fe40000004100 */
[----:B------:R-:W-:Y:S01]  /*10800*/  FFMA.FTZ R14, R14, R25, R13 ;  /* 0x000000190e0e7223 */ /* 0x000fe2000001000d */
[C---:B------:R-:W-:Y:S01]  /*10810*/  FMUL.FTZ R30, R11.reuse, R24 ;  /* 0x000000180b1e7220 */ /* 0x040fe20000410000 */
[----:B------:R-:W-:Y:S01]  /*10820*/  FMUL.FTZ R36, R11, R12 ;  /* 0x0000000c0b247220 */ /* 0x000fe20000410000 */
[----:B------:R-:W-:Y:S02]  /*10830*/  HADD2.F32 R8, -RZ, R8.H1_H1 ;  /* 0x30000008ff087230 */ /* 0x000fe40000004100 */
[-C--:B------:R-:W-:Y:S01]  /*10840*/  FMUL.FTZ R27, R27, R78.reuse ;  /* 0x0000004e1b1b7220 */ /* 0x080fe20000410000 */
[----:B------:R-:W-:Y:S02]  /*10850*/  HADD2.F32 R10, -RZ, R10.H1_H1 ;  /* 0x3000000aff0a7230 */ /* 0x000fe40000004100 */
[----:B------:R-:W-:Y:S01]  /*10860*/  FFMA.FTZ R28, R15, R78, -R28 ;  /* 0x0000004e0f1c7223 */ /* 0x000fe2000001081c */
[----:B------:R-:W-:-:S02]  /*10870*/  HADD2.F32 R11, -RZ, R38.H0_H0 ;  /* 0x20000026ff0b7230 */ /* 0x000fc40000004100 */
[----:B------:R-:W-:Y:S01]  /*10880*/  FFMA.FTZ R27, R15, R76, R27 ;  /* 0x0000004c0f1b7223 */ /* 0x000fe2000001001b */
[----:B------:R-:W-:Y:S02]  /*10890*/  HADD2.F32 R13, -RZ, R37.H0_H0 ;  /* 0x20000025ff0d7230 */ /* 0x000fe40000004100 */
[C---:B------:R-:W-:Y:S01]  /*108a0*/  FFMA.FTZ R25, R7.reuse, R12, -R30 ;  /* 0x0000000c07197223 */ /* 0x040fe2000001081e */
[----:B------:R-:W-:Y:S02]  /*108b0*/  HADD2.F32 R5, -RZ, R81.H0_H0 ;  /* 0x20000051ff057230 */ /* 0x000fe40000004100 */
[----:B------:R-:W-:Y:S01]  /*108c0*/  FFMA.FTZ R36, R7, R24, R36 ;  /* 0x0000001807247223 */ /* 0x000fe20000010024 */
[----:B------:R-:W-:Y:S02]  /*108d0*/  HADD2.F32 R9, -RZ, R39.H0_H0 ;  /* 0x20000027ff097230 */ /* 0x000fe40000004100 */
[----:B------:R-:W-:Y:S01]  /*108e0*/  FMUL.FTZ R7, R8, R11 ;  /* 0x0000000b08077220 */ /* 0x000fe20000410000 */
[----:B------:R-:W-:Y:S01]  /*108f0*/  FMUL.FTZ R15, R10, R13 ;  /* 0x0000000d0a0f7220 */ /* 0x000fe20000410000 */
[----:B------:R-:W-:Y:S01]  /*10900*/  FMUL.FTZ R12, R8, R5 ;  /* 0x00000005080c7220 */ /* 0x000fe20000410000 */
        /* <DEDUP_REMOVED lines=15> */
.L_x_1500:
[----:B------:R-:W-:Y:S05]  /*10a00*/  BSYNC B1 ;  /* 0x0000000000017941 */ /* 0x000fea0003800000 */
.L_x_1499:
        /* <DEDUP_REMOVED lines=8> */
[----:B------:R-:W-:Y:S01]  /*10a90*/  HADD2.F32 R31, -RZ, R79.H1_H1 ;  /* 0x3000004fff1f7230 */ /* 0x000fe20000004100 */
[----:B------:R-:W-:Y:S01]  /*10aa0*/  SHF.R.U32.HI R30, RZ, 0x10, R41 ;  /* 0x00000010ff1e7819 */ /* 0x000fe20000011629 */
[----:B------:R-:W-:Y:S01]  /*10ab0*/  HADD2.F32 R33, -RZ, R70.H1_H1 ;  /* 0x30000046ff217230 */ /* 0x000fe20000004100 */
[----:B------:R-:W-:Y:S01]  /*10ac0*/  SHF.R.S32.HI R7, RZ, 0x1f, R4 ;  /* 0x0000001fff077819 */ /* 0x000fe20000011404 */
[----:B------:R-:W-:Y:S01]  /*10ad0*/  IMAD.SHL.U32 R5, R4, 0x8, RZ ;  /* 0x0000000804057824 */ /* 0x000fe200078e00ff */
[----:B------:R-:W-:Y:S01]  /*10ae0*/  SHF.R.U64 R60, R52, 0x10, R53 ;  /* 0x00000010343c7819 */ /* 0x000fe20000001235 */
[----:B------:R-:W-:Y:S01]  /*10af0*/  HADD2.F32 R30, -RZ, R30.H0_H0 ;  /* 0x2000001eff1e7230 */ /* 0x000fe20000004100 */
[----:B------:R-:W-:Y:S01]  /*10b00*/  LEA.HI R7, R7, R4, RZ, 0x3 ;  /* 0x0000000407077211 */ /* 0x000fe200078f18ff */
[----:B------:R-:W-:Y:S01]  /*10b10*/  HADD2.F32 R70, -RZ, R70.H0_H0 ;  /* 0x20000046ff467230 */ /* 0x000fe20000004100 */
[----:B------:R-:W-:-:S02]  /*10b20*/  LOP3.LUT R4, R172, 0x38, R5, 0xf8, !PT ;  /* 0x00000038ac047812 */ /* 0x000fc400078ef805 */
[----:B------:R-:W-:Y:S01]  /*10b30*/  SHF.R.U32.HI R53, RZ, 0x10, R53 ;  /* 0x00000010ff357819 */ /* 0x000fe20000011635 */
[----:B------:R-:W-:Y:S01]  /*10b40*/  IMAD.SHL.U32 R7, R7, 0x400, RZ ;  /* 0x0000040007077824 */ /* 0x000fe200078e00ff */
[----:B------:R-:W-:Y:S02]  /*10b50*/  LOP3.LUT R8, R4, R199, RZ, 0x3c, !PT ;  /* 0x000000c704087212 */ /* 0x000fe400078e3cff */
[----:B------:R-:W-:Y:S02]  /*10b60*/  SHF.R.U64 R52, R40, 0x10, R41 ;  /* 0x0000001028347819 */ /* 0x000fe40000001229 */
[----:B0-----:R-:W-:Y:S02]  /*10b70*/  LOP3.LUT R9, R7, 0x7fffe000, RZ, 0xc0, !PT ;  /* 0x7fffe00007097812 */ /* 0x001fe400078ec0ff */
[----:B------:R-:W0:Y:S01]  /*10b80*/  LDS.128 R4, [R197] ;  /* 0x00000000c5047984 */ /* 0x000e220000000c00 */
[----:B------:R-:W-:Y:S02]  /*10b90*/  SHF.R.U64 R41, R54, 0x10, R55 ;  /* 0x0000001036297819 */ /* 0x000fe40000001237 */
[----:B------:R-:W-:-:S02]  /*10ba0*/  IADD3 R9, R8, R9, R177 ;  /* 0x0000000908097210 */ /* 0x000fc40007ffe0b1 */
[----:B------:R-:W-:Y:S02]  /*10bb0*/  SHF.R.U64 R40, R42, 0x10, R43 ;  /* 0x000000102a287819 */ /* 0x000fe4000000122b */
[----:B------:R-:W-:Y:S01]  /*10bc0*/  SHF.R.U32.HI R54, RZ, 0x10, R55 ;  /* 0x00000010ff367819 */ /* 0x000fe20000011637 */
[----:B------:R-:W-:Y:S01]  /*10bd0*/  IMAD R12, R9, 0x2, R18 ;  /* 0x00000002090c7824 */ /* 0x000fe200078e0212 */
[----:B------:R-:W-:-:S04]  /*10be0*/  SHF.R.U32.HI R42, RZ, 0x10, R43 ;  /* 0x00000010ff2a7819 */ /* 0x000fc8000001162b */
[----:B------:R-:W1:Y:S01]  /*10bf0*/  LDS.128 R8, [R12+0xc400] ;  /* 0x00c400000c087984 */ /* 0x000e620000000c00 */
[--C-:B0-----:R-:W-:Y:S02]  /*10c00*/  HADD2.F32 R14, -RZ, R5.reuse.H0_H0 ;  /* 0x20000005ff0e7230 */ /* 0x101fe40000004100 */
[----:B------:R-:W-:Y:S02]  /*10c10*/  HADD2.F32 R15, -RZ, R5.H1_H1 ;  /* 0x30000005ff0f7230 */ /* 0x000fe40000004100 */
[----:B------:R-:W-:Y:S02]  /*10c20*/  HADD2.F32 R5, -RZ, R4.H0_H0 ;  /* 0x20000004ff057230 */ /* 0x000fe40000004100 */
[----:B------:R-:W-:Y:S02]  /*10c30*/  HADD2.F32 R24, -RZ, R6.H0_H0 ;  /* 0x20000006ff187230 */ /* 0x000fe40000004100 */
[--C-:B------:R-:W-:Y:S02]  /*10c40*/  HADD2.F32 R25, -RZ, R7.reuse.H0_H0 ;  /* 0x20000007ff197230 */ /* 0x100fe40000004100 */
[----:B------:R-:W-:-:S02]  /*10c50*/  HADD2.F32 R7, -RZ, R7.H1_H1 ;  /* 0x30000007ff077230 */ /* 0x000fc40000004100 */
[----:B------:R-:W-:Y:S02]  /*10c60*/  HADD2.F32 R4, -RZ, R4.H1_H1 ;  /* 0x30000004ff047230 */ /* 0x000fe40000004100 */
        /* <DEDUP_REMOVED lines=9> */
[----:B------:R-:W-:Y:S02]  /*10d00*/  HADD2.F32 R14, -RZ, R79.H0_H0 ;  /* 0x2000004fff0e7230 */ /* 0x000fe40000004100 */
[-C--:B------:R-:W-:Y:S01]  /*10d10*/  FMUL.FTZ R34, R27, R26.reuse ;  /* 0x0000001a1b227220 */ /* 0x080fe20000410000 */
[----:B------:R-:W-:Y:S01]  /*10d20*/  FFMA.FTZ R32, R15, R26, -R32 ;  /* 0x0000001a0f207223 */ /* 0x000fe20000010820 */
[----:B------:R-:W-:Y:S01]  /*10d30*/  FMUL.FTZ R26, R9, R70 ;  /* 0x00000046091a7220 */ /* 0x000fe20000410000 */
[----:B------:R-:W-:Y:S02]  /*10d40*/  HADD2.F32 R28, -RZ, R10.H0_H0 ;  /* 0x2000000aff1c7230 */ /* 0x000fe40000004100 */
[----:B------:R-:W-:Y:S01]  /*10d50*/  FFMA.FTZ R34, R15, R30, R34 ;  /* 0x0000001e0f227223 */ /* 0x000fe20000010022 */
[-C--:B------:R-:W-:Y:S01]  /*10d60*/  FMUL.FTZ R31, R9, R14.reuse ;  /* 0x0000000e091f7220 */ /* 0x080fe20000410000 */
[----:B------:R-:W-:Y:S01]  /*10d70*/  FFMA.FTZ R30, R5, R14, -R26 ;  /* 0x0000000e051e7223 */ /* 0x000fe2000001081a */
[----:B------:R-:W-:-:S02]  /*10d80*/  HADD2.F32 R29, -RZ, R11.H0_H0 ;  /* 0x2000000bff1d7230 */ /* 0x000fc40000004100 */
[--C-:B------:R-:W-:Y:S02]  /*10d90*/  HADD2.F32 R27, -RZ, R71.reuse.H0_H0 ;  /* 0x20000047ff1b7230 */ /* 0x100fe40000004100 */
[----:B------:R-:W-:Y:S01]  /*10da0*/  FFMA.FTZ R31, R5, R70, R31 ;  /* 0x00000046051f7223 */ /* 0x000fe2000001001f */
[--C-:B------:R-:W-:Y:S02]  /*10db0*/  HADD2.F32 R9, -RZ, R80.reuse.H0_H0 ;  /* 0x20000050ff097230 */ /* 0x100fe40000004100 */
[----:B------:R-:W-:Y:S02]  /*10dc0*/  HADD2.F32 R26, -RZ, R71.H1_H1 ;  /* 0x30000047ff1a7230 */ /* 0x000fe40000004100 */
[C---:B------:R-:W-:Y:S01]  /*10dd0*/  FMUL.FTZ R5, R28.reuse, R27 ;  /* 0x0000001b1c057220 */ /* 0x040fe20000410000 */
[----:B------:R-:W-:Y:S02]  /*10de0*/  HADD2.F32 R80, -RZ, R80.H1_H1 ;  /* 0x30000050ff507230 */ /* 0x000fe40000004100 */
[----:B------:R-:W-:Y:S01]  /*10df0*/  FMUL.FTZ R15, R28, R9 ;  /* 0x000000091c0f7220 */ /* 0x000fe20000410000 */
[----:B------:R-:W-:-:S02]  /*10e00*/  HADD2.F32 R11, -RZ, R11.H1_H1 ;  /* 0x3000000bff0b7230 */ /* 0x000fc40000004100 */
[C---:B------:R-:W-:Y:S01]  /*10e10*/  FMUL.FTZ R36, R29.reuse, R26 ;  /* 0x0000001a1d247220 */ /* 0x040fe20000410000 */
[----:B------:R-:W-:Y:S02]  /*10e20*/  HADD2.F32 R28, -RZ, R42.H0_H0 ;  /* 0x2000002aff1c7230 */ /* 0x000fe40000004100 */
[----:B------:R-:W-:Y:S01]  /*10e30*/  FMUL.FTZ R29, R29, R80 ;  /* 0x000000501d1d7220 */ /* 0x000fe20000410000 */
[----:B------:R-:W-:Y:S02]  /*10e40*/  HADD2.F32 R14, -RZ, R54.H0_H0 ;  /* 0x20000036ff0e7230 */ /* 0x000fe40000004100 */
[C---:B------:R-:W-:Y:S01]  /*10e50*/  FFMA.FTZ R33, R24.reuse, R9, -R5 ;  /* 0x0000000918217223 */ /* 0x040fe20000010805 */
[----:B------:R-:W-:Y:S01]  /*10e60*/  FFMA.FTZ R24, R24, R27, R15 ;  /* 0x0000001b18187223 */ /* 0x000fe2000001000f */
[----:B------:R-:W-:Y:S01]  /*10e70*/  FFMA.FTZ R29, R25, R26, R29 ;  /* 0x0000001a191d7223 */ /* 0x000fe2000001001d */
[C---:B------:R-:W-:Y:S01]  /*10e80*/  FMUL.FTZ R38, R11.reuse, R28 ;  /* 0x0000001c0b267220 */ /* 0x040fe20000410000 */
[----:B------:R-:W-:Y:S01]  /*10e90*/  FMUL.FTZ R26, R11, R14 ;  /* 0x0000000e0b1a7220 */ /* 0x000fe20000410000 */
[----:B------:R-:W-:-:S02]  /*10ea0*/  HADD2.F32 R8, -RZ, R8.H1_H1 ;  /* 0x30000008ff087230 */ /* 0x000fc40000004100 */
[----:B------:R-:W-:Y:S01]  /*10eb0*/  FFMA.FTZ R36, R25, R80, -R36 ;  /* 0x0000005019247223 */ /* 0x000fe20000010824 */
[----:B------:R-:W-:Y:S02]  /*10ec0*/  HADD2.F32 R10, -RZ, R10.H1_H1 ;  /* 0x3000000aff0a7230 */ /* 0x000fe40000004100 */
[C---:B------:R-:W-:Y:S01]  /*10ed0*/  FFMA.FTZ R39, R7.reuse, R14, -R38 ;  /* 0x0000000e07277223 */ /* 0x040fe20000010826 */
[----:B------:R-:W-:Y:S02]  /*10ee0*/  HADD2.F32 R11, -RZ, R52.H0_H0 ;  /* 0x20000034ff0b7230 */ /* 0x000fe40000004100 */
[----:B------:R-:W-:Y:S01]  /*10ef0*/  FFMA.FTZ R26, R7, R28, R26 ;  /* 0x0000001c071a7223 */ /* 0x000fe2000001001a */
[----:B------:R-:W-:Y:S02]  /*10f00*/  HADD2.F32 R15, -RZ, R40.H0_H0 ;  /* 0x20000028ff0f7230 */ /* 0x000fe40000004100 */
[----:B------:R-:W-:Y:S02]  /*10f10*/  HADD2.F32 R5, -RZ, R60.H0_H0 ;  /* 0x2000003cff057230 */ /* 0x000fe40000004100 */
[----:B------:R-:W-:Y:S01]  /*10f20*/  FMUL.FTZ R7, R8, R11 ;  /* 0x0000000b08077220 */ /* 0x000fe20000410000 */
[----:B------:R-:W-:-:S02]  /*10f30*/  HADD2.F32 R9, -RZ, R41.H0_H0 ;  /* 0x20000029ff097230 */ /* 0x000fc40000004100 */
        /* <DEDUP_REMOVED lines=18> */
.L_x_1506:
[----:B------:R-:W-:Y:S05]  /*11060*/  BSYNC B1 ;  /* 0x0000000000017941 */ /* 0x000fea0003800000 */
.L_x_1505:
[----:B------:R-:W-:Y:S04]  /*11070*/  BSSY B1, `(.L_x_1507) ;  /* 0x0000060000017945 */ /* 0x000fe80003800000 */
[----:B------:R-:W-:Y:S05]  /*11080*/  @P1 BRA `(.L_x_1508) ;  /* 0x0000000400781947 */ /* 0x000fea0003800000 */
[----:B-1234-:R-:W-:Y:S01]  /*11090*/  LEA.HI R4, R13, R189, RZ, 0x1d ;  /* 0x000000bd0d047211 */ /* 0x01efe200078fe8ff */
[----:B------:R-:W-:Y:S01]  /*110a0*/  HADD2.F32 R31, -RZ, R73.H1_H1 ;  /* 0x30000049ff1f7230 */ /* 0x000fe20000004100 */
[----:B------:R-:W-:Y:S01]  /*110b0*/  SHF.R.U32.HI R32, RZ, 0x10, R45 ;  /* 0x00000010ff207819 */ /* 0x000fe2000001162d */
[--C-:B------:R-:W-:Y:S01]  /*110c0*/  HADD2.F32 R33, -RZ, R69.reuse.H1_H1 ;  /* 0x30000045ff217230 */ /* 0x100fe20000004100 */
[----:B------:R-:W-:Y:S01]  /*110d0*/  SHF.R.S32.HI R7, RZ, 0x1f, R4 ;  /* 0x0000001fff077819 */ /* 0x000fe20000011404 */
[----:B------:R-:W-:Y:S01]  /*110e0*/  HADD2.F32 R30, -RZ, R69.H0_H0 ;  /* 0x20000045ff1e7230 */ /* 0x000fe20000004100 */
[----:B------:R-:W-:Y:S01]  /*110f0*/  SHF.L.U32 R5, R4, 0x3, RZ ;  /* 0x0000000304057819 */ /* 0x000fe200000006ff */
[----:B------:R-:W-:Y:S01]  /*11100*/  HADD2.F32 R32, -RZ, R32.H0_H0 ;  /* 0x20000020ff207230 */ /* 0x000fe20000004100 */
[----:B------:R-:W-:Y:S02]  /*11110*/  LEA.HI R7, R7, R4, RZ, 0x3 ;  /* 0x0000000407077211 */ /* 0x000fe400078f18ff */
[----:B------:R-:W-:-:S02]  /*11120*/  LOP3.LUT R4, R172, 0x38, R5, 0xf8, !PT ;  /* 0x00000038ac047812 */ /* 0x000fc400078ef805 */
[--C-:B------:R-:W-:Y:S01]  /*11130*/  SHF.R.U64 R42, R56, 0x10, R57.reuse ;  /* 0x00000010382a7819 */ /* 0x100fe20000001239 */
[----:B------:R-:W-:Y:S01]  /*11140*/  IMAD.SHL.U32 R7, R7, 0x400, RZ ;  /* 0x0000040007077824 */ /* 0x000fe200078e00ff */
[----:B------:R-:W-:Y:S02]  /*11150*/  LOP3.LUT R8, R4, R199, RZ, 0x3c, !PT ;  /* 0x000000c704087212 */ /* 0x000fe400078e3cff */
[----:B------:R-:W-:Y:S02]  /*11160*/  SHF.R.U32.HI R56, RZ, 0x10, R57 ;  /* 0x00000010ff387819 */ /* 0x000fe40000011639 */
[----:B0-----:R-:W-:Y:S02]  /*11170*/  LOP3.LUT R9, R7, 0x7fffe000, RZ, 0xc0, !PT ;  /* 0x7fffe00007097812 */ /* 0x001fe400078ec0ff */
[----:B------:R-:W0:Y:S01]  /*11180*/  LDS.128 R4, [R194] ;  /* 0x00000000c2047984 */ /* 0x000e220000000c00 */
[----:B------:R-:W-:Y:S02]  /*11190*/  SHF.R.U64 R41, R58, 0x10, R59 ;  /* 0x000000103a297819 */ /* 0x000fe4000000123b */
[----:B------:R-:W-:-:S02]  /*111a0*/  IADD3 R9, R8, R9, R177 ;  /* 0x0000000908097210 */ /* 0x000fc40007ffe0b1 */
[----:B------:R-:W-:Y:S02]  /*111b0*/  SHF.R.U64 R39, R46, 0x10, R47 ;  /* 0x000000102e277819 */ /* 0x000fe4000000122f */
[----:B------:R-:W-:Y:S01]  /*111c0*/  SHF.R.U32.HI R58, RZ, 0x10, R59 ;  /* 0x00000010ff3a7819 */ /* 0x000fe2000001163b */
[----:B------:R-:W-:Y:S01]  /*111d0*/  IMAD R12, R9, 0x2, R18 ;  /* 0x00000002090c7824 */ /* 0x000fe200078e0212 */
[----:B------:R-:W-:Y:S02]  /*111e0*/  SHF.R.U32.HI R46, RZ, 0x10, R47 ;  /* 0x00000010ff2e7819 */ /* 0x000fe4000001162f */
[----:B------:R-:W-:Y:S02]  /*111f0*/  SHF.R.U64 R40, R44, 0x10, R45 ;  /* 0x000000102c287819 */ /* 0x000fe4000000122d */
[----:B------:R-:W1:Y:S01]  /*11200*/  LDS.128 R8, [R12+0xc400] ;  /* 0x00c400000c087984 */ /* 0x000e620000000c00 */
[--C-:B0-----:R-:W-:Y:S02]  /*11210*/  HADD2.F32 R14, -RZ, R5.reuse.H0_H0 ;  /* 0x20000005ff0e7230 */ /* 0x101fe40000004100 */
[----:B------:R-:W-:-:S02]  /*11220*/  HADD2.F32 R15, -RZ, R5.H1_H1 ;  /* 0x30000005ff0f7230 */ /* 0x000fc40000004100 */
[----:B------:R-:W-:Y:S02]  /*11230*/  HADD2.F32 R5, -RZ, R4.H0_H0 ;  /* 0x20000004ff057230 */ /* 0x000fe40000004100 */
[----:B------:R-:W-:Y:S02]  /*11240*/  HADD2.F32 R24, -RZ, R6.H0_H0 ;  /* 0x20000006ff187230 */ /* 0x000fe40000004100 */
[--C-:B------:R-:W-:Y:S02]  /*11250*/  HADD2.F32 R25, -RZ, R7.reuse.H0_H0 ;  /* 0x20000007ff197230 */ /* 0x100fe40000004100 */
[----:B------:R-:W-:Y:S02]  /*11260*/  HADD2.F32 R7, -RZ, R7.H1_H1 ;  /* 0x30000007ff077230 */ /* 0x000fe40000004100 */
[----:B------:R-:W-:Y:S02]  /*11270*/  HADD2.F32 R4, -RZ, R4.H1_H1 ;  /* 0x30000004ff047230 */ /* 0x000fe40000004100 */
[----:B-1----:R-:W-:-:S02]  /*11280*/  HADD2.F32 R26, -RZ, R9.H0_H0 ;  /* 0x20000009ff1a7230 */ /* 0x002fc40000004100 */
        /* <DEDUP_REMOVED lines=44> */
[----:B------:R-:W-:-:S02]  /*11550*/  HADD2.F32 R6, -RZ, R6.H1_H1 ;  /* 0x30000006ff067230 */ /* 0x000fc40000004100 */
[----:B------:R-:W-:Y:S01]  /*11560*/  FMUL.FTZ R25, R10, R15 ;  /* 0x0000000f0a197220 */ /* 0x000fe20000410000 */
[----:B------:R-:W-:Y:S01]  /*11570*/  FMUL.FTZ R14, R8, R5 ;  /* 0x00000005080e7220 */ /* 0x000fe20000410000 */
[----:B------:R-:W-:Y:S01]  /*11580*/  FMUL.FTZ R10, R10, R9 ;  /* 0x000000090a0a7220 */ /* 0x000fe20000410000 */
[----:B------:R-:W-:Y:S01]  /*11590*/  FFMA.FTZ R8, R4, R5, -R7 ;  /* 0x0000000504087223 */ /* 0x000fe20000010807 */
        /* <DEDUP_REMOVED lines=13> */
.L_x_1508:
[----:B------:R-:W-:Y:S05]  /*11670*/  BSYNC B1 ;  /* 0x0000000000017941 */ /* 0x000fea0003800000 */
.L_x_1507:
[----:B------:R-:W-:Y:S05]  /*11680*/  @P2 BRA `(.L_x_1474) ;  /* 0x0000000400782947 */ /* 0x000fea0003800000 */
[----:B------:R-:W-:Y:S01]  /*11690*/  LEA.HI R13, R13, R196, RZ, 0x1d ;  /* 0x000000c40d0d7211 */ /* 0x000fe200078fe8ff */
[----:B------:R-:W-:Y:S01]  /*116a0*/  HADD2.F32 R32, -RZ, R0.H1_H1 ;  /* 0x30000000ff207230 */ /* 0x000fe20000004100 */
[----:B------:R-:W-:Y:S01]  /*116b0*/  SHF.R.U64 R38, R64, 0x10, R65 ;  /* 0x0000001040267819 */ /* 0x000fe20000001241 */
[--C-:B------:R-:W-:Y:S01]  /*116c0*/  HADD2.F32 R30, -RZ, R20.reuse.H1_H1 ;  /* 0x30000014ff1e7230 */ /* 0x100fe20000004100 */
[----:B01234-:R-:W-:Y:S01]  /*116d0*/  SHF.R.S32.HI R4, RZ, 0x1f, R13 ;  /* 0x0000001fff047819 */ /* 0x01ffe2000001140d */
[----:B------:R-:W-:Y:S01]  /*116e0*/  IMAD.SHL.U32 R5, R13, 0x8, RZ ;  /* 0x000000080d057824 */ /* 0x000fe200078e00ff */
[----:B------:R-:W-:Y:S01]  /*116f0*/  SHF.R.U32.HI R64, RZ, 0x10, R65 ;  /* 0x00000010ff407819 */ /* 0x000fe20000011641 */
[----:B------:R-:W-:Y:S01]  /*11700*/  HADD2.F32 R20, -RZ, R20.H0_H0 ;  /* 0x20000014ff147230 */ /* 0x000fe20000004100 */
[----:B------:R-:W-:Y:S02]  /*11710*/  LEA.HI R13, R4, R13, RZ, 0x3 ;  /* 0x0000000d040d7211 */ /* 0x000fe400078f18ff */
[----:B------:R-:W-:-:S02]  /*11720*/  LOP3.LUT R4, R172, 0x38, R5, 0xf8, !PT ;  /* 0x00000038ac047812 */ /* 0x000fc400078ef805 */
[----:B------:R-:W-:Y:S02]  /*11730*/  SHF.L.U32 R13, R13, 0xa, RZ ;  /* 0x0000000a0d0d7819 */ /* 0x000fe400000006ff */
[----:B------:R-:W-:Y:S02]  /*11740*/  LOP3.LUT R8, R4, R199, RZ, 0x3c, !PT ;  /* 0x000000c704087212 */ /* 0x000fe400078e3cff */
[----:B------:R-:W-:Y:S01]  /*11750*/  LOP3.LUT R9, R13, 0x7fffe000, RZ, 0xc0, !PT ;  /* 0x7fffe0000d097812 */ /* 0x000fe200078ec0ff */
[----:B------:R-:W0:Y:S01]  /*11760*/  LDS.128 R4, [R193] ;  /* 0x00000000c1047984 */ /* 0x000e220000000c00 */
[----:B------:R-:W-:Y:S02]  /*11770*/  SHF.R.U32.HI R29, RZ, 0x10, R49 ;  /* 0x00000010ff1d7819 */ /* 0x000fe40000011631 */
[----:B------:R-:W-:Y:S02]  /*11780*/  IADD3 R9, R8, R9, R177 ;  /* 0x0000000908097210 */ /* 0x000fe40007ffe0b1 */
[----:B------:R-:W-:Y:S01]  /*11790*/  SHF.R.U64 R37, R66, 0x10, R67 ;  /* 0x0000001042257819 */ /* 0x000fe20000001243 */
[----:B------:R-:W-:Y:S01]  /*117a0*/  HADD2.F32 R29, -RZ, R29.H0_H0 ;  /* 0x2000001dff1d7230 */ /* 0x000fe20000004100 */
[----:B------:R-:W-:Y:S01]  /*117b0*/  SHF.R.U64 R33, R50, 0x10, R51 ;  /* 0x0000001032217819 */ /* 0x000fe20000001233 */
[----:B------:R-:W-:Y:S01]  /*117c0*/  IMAD R12, R9, 0x2, R18 ;  /* 0x00000002090c7824 */ /* 0x000fe200078e0212 */
[----:B------:R-:W-:-:S02]  /*117d0*/  SHF.R.U32.HI R66, RZ, 0x10, R67 ;  /* 0x00000010ff427819 */ /* 0x000fc40000011643 */
[----:B------:R-:W-:Y:S02]  /*117e0*/  SHF.R.U32.HI R50, RZ, 0x10, R51 ;  /* 0x00000010ff327819 */ /* 0x000fe40000011633 */
[----:B------:R-:W1:Y:S01]  /*117f0*/  LDS.128 R8, [R12+0xc400] ;  /* 0x00c400000c087984 */ /* 0x000e620000000c00 */
[----:B------:R-:W-:Y:S01]  /*11800*/  SHF.R.U64 R35, R48, 0x10, R49 ;  /* 0x0000001030237819 */ /* 0x000fe20000001231 */
        /* <DEDUP_REMOVED lines=17> */
[----:B------:R-:W-:Y:S01]  /*11920*/  FMUL.FTZ R13, R26, R25 ;  /* 0x000000191a0d7220 */ /* 0x000fe20000410000 */
[----:B------:R-:W-:-:S02]  /*11930*/  HADD2.F32 R27, -RZ, R10.H0_H0 ;  /* 0x2000000aff1b7230 */ /* 0x000fc40000004100 */
[C---:B------:R-:W-:Y:S01]  /*11940*/  FFMA.FTZ R31, R14.reuse, R25, -R31 ;  /* 0x000000190e1f7223 */ /* 0x040fe2000001081f */
[C---:B------:R-:W-:Y:S01]  /*11950*/  FMUL.FTZ R0, R9.reuse, R30 ;  /* 0x0000001e09007220 */ /* 0x040fe20000410000 */
[----:B------:R-:W-:Y:S02]  /*11960*/  HADD2.F32 R26, -RZ, R3.H0_H0 ;  /* 0x20000003ff1a7230 */ /* 0x000fe40000004100 */
[-C--:B------:R-:W-:Y:S01]  /*11970*/  FMUL.FTZ R9, R9, R20.reuse ;  /* 0x0000001409097220 */ /* 0x080fe20000410000 */
[----:B------:R-:W-:Y:S02]  /*11980*/  HADD2.F32 R28, -RZ, R11.H0_H0 ;  /* 0x2000000bff1c7230 */ /* 0x000fe40000004100 */
[----:B------:R-:W-:Y:S01]  /*11990*/  FFMA.FTZ R20, R5, R20, -R0 ;  /* 0x0000001405147223 */ /* 0x000fe20000010800 */
[----:B------:R-:W-:Y:S01]  /*119a0*/  FFMA.FTZ R29, R14, R29, R13 ;  /* 0x0000001d0e1d7223 */ /* 0x000fe2000001000d */
[----:B------:R-:W-:Y:S02]  /*119b0*/  HADD2.F32 R0, -RZ, R21.H0_H0 ;  /* 0x20000015ff007230 */ /* 0x000fe40000004100 */
[----:B------:R-:W-:Y:S01]  /*119c0*/  FMUL.FTZ R14, R27, R26 ;  /* 0x0000001a1b0e7220 */ /* 0x000fe20000410000 */
[----:B------:R-:W-:-:S02]  /*119d0*/  HADD2.F32 R3, -RZ, R3.H1_H1 ;  /* 0x30000003ff037230 */ /* 0x000fc40000004100 */
[----:B------:R-:W-:Y:S01]  /*119e0*/  FFMA.FTZ R30, R5, R30, R9 ;  /* 0x0000001e051e7223 */ /* 0x000fe20000010009 */
[----:B------:R-:W-:Y:S02]  /*119f0*/  HADD2.F32 R21, -RZ, R21.H1_H1 ;  /* 0x30000015ff157230 */ /* 0x000fe40000004100 */
[-C--:B------:R-:W-:Y:S01]  /*11a00*/  FMUL.FTZ R32, R27, R0.reuse ;  /* 0x000000001b207220 */ /* 0x080fe20000410000 */
[C---:B------:R-:W-:Y:S01]  /*11a10*/  FFMA.FTZ R25, R15.reuse, R0, -R14 ;  /* 0x000000000f197223 */ /* 0x040fe2000001080e */
[C---:B------:R-:W-:Y:S01]  /*11a20*/  FMUL.FTZ R5, R28.reuse, R3 ;  /* 0x000000031c057220 */ /* 0x040fe20000410000 */
[----:B------:R-:W-:Y:S02]  /*11a30*/  HADD2.F32 R11, -RZ, R11.H1_H1 ;  /* 0x3000000bff0b7230 */ /* 0x000fe40000004100 */
[----:B------:R-:W-:Y:S01]  /*11a40*/  FMUL.FTZ R28, R28, R21 ;  /* 0x000000151c1c7220 */ /* 0x000fe20000410000 */
[----:B------:R-:W-:Y:S02]  /*11a50*/  HADD2.F32 R14, -RZ, R50.H0_H0 ;  /* 0x20000032ff0e7230 */ /* 0x000fe40000004100 */
[----:B------:R-:W-:Y:S01]  /*11a60*/  FFMA.FTZ R32, R15, R26, R32 ;  /* 0x0000001a0f207223 */ /* 0x000fe20000010020 */
[----:B------:R-:W-:-:S02]  /*11a70*/  HADD2.F32 R0, -RZ, R66.H0_H0 ;  /* 0x20000042ff007230 */ /* 0x000fc40000004100 */
[C---:B------:R-:W-:Y:S01]  /*11a80*/  FFMA.FTZ R21, R24.reuse, R21, -R5 ;  /* 0x0000001518157223 */ /* 0x040fe20000010805 */
[----:B------:R-:W-:Y:S01]  /*11a90*/  FFMA.FTZ R28, R24, R3, R28 ;  /* 0x00000003181c7223 */ /* 0x000fe2000001001c */
[C---:B------:R-:W-:Y:S01]  /*11aa0*/  FMUL.FTZ R26, R11.reuse, R14 ;  /* 0x0000000e0b1a7220 */ /* 0x040fe20000410000 */
[----:B------:R-:W-:Y:S02]  /*11ab0*/  HADD2.F32 R8, -RZ, R8.H1_H1 ;  /* 0x30000008ff087230 */ /* 0x000fe40000004100 */
[-C--:B------:R-:W-:Y:S01]  /*11ac0*/  FMUL.FTZ R24, R11, R0.reuse ;  /* 0x000000000b187220 */ /* 0x080fe20000410000 */
[----:B------:R-:W-:Y:S02]  /*11ad0*/  HADD2.F32 R10, -RZ, R10.H1_H1 ;  /* 0x3000000aff0a7230 */ /* 0x000fe40000004100 */
[C---:B------:R-:W-:Y:S01]  /*11ae0*/  FFMA.FTZ R26, R7.reuse, R0, -R26 ;  /* 0x00000000071a7223 */ /* 0x040fe2000001081a */
[----:B------:R-:W-:Y:S02]  /*11af0*/  HADD2.F32 R9, -RZ, R35.H0_H0 ;  /* 0x20000023ff097230 */ /* 0x000fe40000004100 */
[----:B------:R-:W-:Y:S01]  /*11b00*/  FFMA.FTZ R27, R7, R14, R24 ;  /* 0x0000000e071b7223 */ /* 0x000fe20000010018 */
[----:B------:R-:W-:-:S02]  /*11b10*/  HADD2.F32 R11, -RZ, R33.H0_H0 ;  /* 0x20000021ff0b7230 */ /* 0x000fc40000004100 */
[----:B------:R-:W-:Y:S02]  /*11b20*/  HADD2.F32 R3, -RZ, R38.H0_H0 ;  /* 0x20000026ff037230 */ /* 0x000fe40000004100 */
[----:B------:R-:W-:Y:S01]  /*11b30*/  FMUL.FTZ R7, R8, R9 ;  /* 0x0000000908077220 */ /* 0x000fe20000410000 */
[----:B------:R-:W-:Y:S02]  /*11b40*/  HADD2.F32 R5, -RZ, R37.H0_H0 ;  /* 0x20000025ff057230 */ /* 0x000fe40000004100 */
[----:B------:R-:W-:Y:S01]  /*11b50*/  FMUL.FTZ R15, R10, R11 ;  /* 0x0000000b0a0f7220 */ /* 0x000fe20000410000 */
[----:B------:R-:W-:Y:S02]  /*11b60*/  HADD2.F32 R6, -RZ, R6.H1_H1 ;  /* 0x30000006ff067230 */ /* 0x000fe40000004100 */
[-C--:B------:R-:W-:Y:S01]  /*11b70*/  FMUL.FTZ R8, R8, R3.reuse ;  /* 0x0000000308087220 */ /* 0x080fe20000410000 */
[----:B------:R-:W-:Y:S01]  /*11b80*/  FFMA.FTZ R3, R4, R3, -R7 ;  /* 0x0000000304037223 */ /* 0x000fe20000010807 */
[----:B------:R-:W-:Y:S01]  /*11b90*/  FMUL.FTZ R10, R10, R5 ;  /* 0x000000050a0a7220 */ /* 0x000fe20000410000 */
        /* <DEDUP_REMOVED lines=13> */
.L_x_1474:
[----:B------:R-:W-:Y:S05]  /*11c70*/  BSYNC B0 ;  /* 0x0000000000007941 */ /* 0x000fea0003800000 */
.L_x_1446:
        /* <DEDUP_REMOVED lines=8> */
.L_x_1444:
[----:B------:R-:W-:-:S06]  /*11d00*/  ULOP3.LUT UR4, UR60, 0x1, URZ, 0xfc, !UPT ;  /* 0x000000013c047892 */ /* 0x000fcc000f8efc3f */
[----:B------:R-:W-:-:S05]  /*11d10*/  IMAD.U32 R0, RZ, RZ, UR4 ;  /* 0x00000004ff007e24 */ /* 0x000fca000f8e00ff */
[----:B------:R-:W-:-:S13]  /*11d20*/  ISETP.NE.AND P0, PT, R0, 0x3, PT ;  /* 0x000000030000780c */ /* 0x000fda0003f05270 */
[----:B------:R-:W-:Y:S05]  /*11d30*/  @!P0 BRA `(.L_x_1509) ;  /* 0x0000000000048947 */ /* 0x000fea0003800000 */
[----:B------:R-:W-:Y:S01]  /*11d40*/  BPT.TRAP 0x1 ;  /* 0x000000040000795c */ /* 0x000fe20000300000 */
.L_x_1509:
[----:B01234-:R-:W-:Y:S01]  /*11d50*/  IMAD R4, R160, 0x8, R18 ;  /* 0x00000008a0047824 */ /* 0x01ffe200078e0212 */
[----:B------:R-:W-:-:S04]  /*11d60*/  SHF.L.U32 R3, R161, 0x1f, RZ ;  /* 0x0000001fa1037819 */ /* 0x000fc800000006ff */
[----:B------:R0:W1:Y:S01]  /*11d70*/  SYNCS.PHASECHK.TRANS64.TRYWAIT P2, [R4+URZ+0x2a830], R3 ;  /* 0x02a83003040075a7 */ /* 0x000062000804017f */
[----:B------:R-:W-:Y:S05]  /*11d80*/  @!P0 BRA `(.L_x_1510) ;  /* 0x0000000000048947 */ /* 0x000fea0003800000 */
[----:B------:R-:W-:Y:S01]  /*11d90*/  BPT.TRAP 0x1 ;  /* 0x000000040000795c */ /* 0x000fe20000300000 */
.L_x_1510:
[----:B------:R-:W2:Y:S02]  /*11da0*/  S2R R0, SR_TID.X ;  /* 0x0000000000007919 */ /* 0x000ea40000002100 */
[----:B--2---:R-:W-:-:S04]  /*11db0*/  LOP3.LUT R0, R0, 0x7f, RZ, 0xc0, !PT ;  /* 0x0000007f00007812 */ /* 0x004fc800078ec0ff */
[----:B------:R-:W-:Y:S01]  /*11dc0*/  ISETP.NE.AND P1, PT, R0, RZ, PT ;  /* 0x000000ff0000720c */ /* 0x000fe20003f25270 */
[----:B-1----:R-:W-:-:S12]  /*11dd0*/  @P2 BRA `(.L_x_1511) ;  /* 0x0000000000082947 */ /* 0x002fd80003800000 */
[----:B------:R-:W1:Y:S02]  /*11de0*/  SYNCS.PHASECHK.TRANS64.TRYWAIT P2, [R4+URZ+0x2a830], R3 ;  /* 0x02a83003040075a7 */ /* 0x000e64000804017f */
[----:B-1----:R-:W-:Y:S05]  /*11df0*/  @!P2 BRA `(.L_x_1512) ;  /* 0x000001680080a947 */ /* 0x002fea0003800000 */
.L_x_1511:
[----:B------:R-:W-:Y:S05]  /*11e00*/  WARPSYNC.ALL ;  /* 0x0000000000007948 */ /* 0x000fea0003800000 */
[----:B------:R-:W-:Y:S01]  /*11e10*/  IADD3 R0, R18, 0x18400, RZ ;  /* 0x0001840012007810 */ /* 0x000fe20007ffe0ff */
[----:B------:R-:W-:Y:S01]  /*11e20*/  IMAD.MOV.U32 R7, RZ, RZ, 0x40000040 ;  /* 0x40000040ff077424 */ /* 0x000fe200078e00ff */
[----:B------:R-:W-:Y:S01]  /*11e30*/  R2UR UR4, R68 ;  /* 0x00000000440472ca */ /* 0x000fe200000e0000 */
[----:B------:R-:W-:Y:S01]  /*11e40*/  UMOV UR9, 0x40000040 ;  /* 0x4000004000097882 */ /* 0x000fe20000000000 */
[----:B------:R-:W-:Y:S01]  /*11e50*/  SHF.R.U32.HI R0, RZ, 0x4, R0 ;  /* 0x00000004ff007819 */ /* 0x000fe20000011600 */
[----:B------:R-:W-:Y:S01]  /*11e60*/  WARPGROUP.ARRIVE ;  /* 0x00000000000079c5 */ /* 0x000fe20000000000 */
[----:B------:R-:W-:Y:S01]  /*11e70*/  R2UR UR11, R7 ;  /* 0x00000000070b72ca */ /* 0x000fe200000e0000 */
[----:B------:R-:W-:Y:S01]  /*11e80*/  IMAD.MOV.U32 R9, RZ, RZ, 0x40000040 ;  /* 0x40000040ff097424 */ /* 0x000fe200078e00ff */
[----:B------:R-:W-:Y:S01]  /*11e90*/  LOP3.LUT R0, R0, 0x3fff, RZ, 0xc0, !PT ;  /* 0x00003fff00007812 */ /* 0x000fe200078ec0ff */
[----:B------:R-:W-:Y:S01]  /*11ea0*/  IMAD.U32 R11, RZ, RZ, UR9 ;  /* 0x00000009ff0b7e24 */ /* 0x000fe2000f8e00ff */
[----:B------:R-:W-:Y:S01]  /*11eb0*/  UMOV UR53, 0x40000040 ;  /* 0x4000004000357882 */ /* 0x000fe20000000000 */
[----:B------:R-:W-:Y:S01]  /*11ec0*/  UMOV UR49, 0x40000040 ;  /* 0x4000004000317882 */ /* 0x000fe20000000000 */
[----:B------:R-:W-:Y:S01]  /*11ed0*/  LOP3.LUT R5, R0, 0x10000, RZ, 0xfc, !PT ;  /* 0x0001000000057812 */ /* 0x000fe200078efcff */
[----:B------:R-:W-:Y:S01]  /*11ee0*/  UMOV UR45, 0x40000040 ;  /* 0x40000040002d7882 */ /* 0x000fe20000000000 */
[----:B------:R-:W-:Y:S01]  /*11ef0*/  UMOV UR41, 0x40000040 ;  /* 0x4000004000297882 */ /* 0x000fe20000000000 */
[----:B------:R-:W-:Y:S01]  /*11f00*/  ULOP3.LUT UR4, UR4, 0x10000, URZ, 0xfc, !UPT ;  /* 0x0001000004047892 */ /* 0x000fe2000f8efc3f */
[----:B------:R-:W2:Y:S01]  /*11f10*/  LDC.64 R12, c[0x0][0x9e0] ;  /* 0x00027800ff0c7b82 */ /* 0x000ea20000000a00 */
[----:B------:R-:W-:-:S02]  /*11f20*/  IMAD R6, R160, 0x900, R5 ;  /* 0x00000900a0067824 */ /* 0x000fc400078e0205 */
[----:B------:R-:W-:-:S03]  /*11f30*/  UIADD3 UR5, UR4, 0x2, URZ ;  /* 0x0000000204057890 */ /* 0x000fc6000fffe03f */
[C---:B------:R-:W-:Y:S01]  /*11f40*/  R2UR UR10, R6.reuse ;  /* 0x00000000060a72ca */ /* 0x040fe200000e0000 */
[----:B------:R-:W-:Y:S01]  /*11f50*/  UMOV UR8, UR4 ;  /* 0x0000000400087c82 */ /* 0x000fe20008000000 */
[----:B------:R-:W-:Y:S01]  /*11f60*/  IADD3 R8, R6, 0x2, RZ ;  /* 0x0000000206087810 */ /* 0x000fe20007ffe0ff */
[----:B------:R-:W-:-:S05]  /*11f70*/  IMAD.U32 R10, RZ, RZ, UR8 ;  /* 0x00000008ff0a7e24 */ /* 0x000fca000f8e00ff */
[----:B------:R3:W-:Y:S05]  /*11f80*/  STL.64 [R1+0x38], R10 ;  /* 0x0000380a01007387 */ /* 0x0007ea0000100a00 */
[----:B------:R-:W-:Y:S01]  /*11f90*/  HGMMA.64x96x16.F32 R24, gdesc[UR8], RZ, !UPT, gsb0 ;  /* 0x01600000081879f0 */ /* 0x000fe2000c0008ff */
[----:B------:R-:W-:Y:S01]  /*11fa0*/  R2UR UR10, R8 ;  /* 0x00000000080a72ca */ /* 0x000fe200000e0000 */
[----:B------:R-:W-:Y:S01]  /*11fb0*/  UMOV UR8, UR5 ;  /* 0x0000000500087c82 */ /* 0x000fe20008000000 */
[----:B------:R-:W-:Y:S01]  /*11fc0*/  R2UR UR11, R9 ;  /* 0x00000000090b72ca */ /* 0x000fe200000e0000 */
[----:B------:R-:W-:Y:S01]  /*11fd0*/  UMOV UR9, 0x40000040 ;  /* 0x4000004000097882 */ /* 0x000fe20000000000 */
[----:B------:R-:W-:Y:S01]  /*11fe0*/  IMAD.MOV.U32 R9, RZ, RZ, 0x40000040 ;  /* 0x40000040ff097424 */ /* 0x000fe200078e00ff */
[----:B------:R-:W-:Y:S01]  /*11ff0*/  IADD3 R8, R6, 0x4, RZ ;  /* 0x0000000406087810 */ /* 0x000fe20007ffe0ff */
[----:B------:R-:W-:Y:S01]  /*12000*/  UIADD3 UR5, UR4, 0x4, URZ ;  /* 0x0000000404057890 */ /* 0x000fe2000fffe03f */
[----:B---3--:R-:W-:-:S02]  /*12010*/  IMAD.U32 R10, RZ, RZ, UR8 ;  /* 0x00000008ff0a7e24 */ /* 0x008fc4000f8e00ff */
[----:B------:R-:W-:-:S05]  /*12020*/  IMAD.U32 R11, RZ, RZ, UR9 ;  /* 0x00000009ff0b7e24 */ /* 0x000fca000f8e00ff */
[----:B------:R3:W-:Y:S01]  /*12030*/  STL.64 [R1+0x30], R10 ;  /* 0x0000300a01007387 */ /* 0x0007e20000100a00 */
[----:B------:R-:W-:Y:S02]  /*12040*/  WARPGROUP.DEPBAR.LE gsb0, 0x0 ;  /* 0x00008000000079c5 */ /* 0x000fe40000010000 */
[----:B------:R-:W-:-:S06]  /*12050*/  WARPGROUP.ARRIVE ;  /* 0x00000000000079c5 */ /* 0x000fcc0000000000 */
[----:B------:R-:W-:Y:S01]  /*12060*/  HGMMA.64x96x16.F32 R24, gdesc[UR8], R24, gsb0 ;  /* 0x01600000081879f0 */ /* 0x000fe20008000818 */
[----:B------:R-:W-:Y:S01]  /*12070*/  R2UR UR10, R8 ;  /* 0x00000000080a72ca */ /* 0x000fe200000e0000 */
[----:B------:R-:W-:Y:S01]  /*12080*/  UMOV UR8, UR5 ;  /* 0x0000000500087c82 */ /* 0x000fe20008000000 */
[----:B------:R-:W-:Y:S01]  /*12090*/  R2UR UR11, R9 ;  /* 0x00000000090b72ca */ /* 0x000fe200000e0000 */
[----:B------:R-:W-:Y:S01]  /*120a0*/  UMOV UR9, 0x40000040 ;  /* 0x4000004000097882 */ /* 0x000fe20000000000 */
[----:B------:R-:W-:Y:S01]  /*120b0*/  IMAD.MOV.U32 R9, RZ, RZ, 0x40000040 ;  /* 0x40000040ff097424 */ /* 0x000fe200078e00ff */
[----:B------:R-:W-:Y:S01]  /*120c0*/  IADD3 R8, R6, 0x6, RZ ;  /* 0x0000000606087810 */ /* 0x000fe20007ffe0ff */
[----:B------:R-:W-:Y:S01]  /*120d0*/  UIADD3 UR5, UR4, 0x6, URZ ;  /* 0x0000000604057890 */ /* 0x000fe2000fffe03f */
[----:B---3--:R-:W-:Y:S02]  /*120e0*/  IMAD.U32 R10, RZ, RZ, UR8 ;  /* 0x00000008ff0a7e24 */ /* 0x008fe4000f8e00ff */
        /* <DEDUP_REMOVED lines=39> */
[----:B------:R-:W-:Y:S01]  /*12360*/  IMAD.U32 R11, RZ, RZ, UR9 ;  /* 0x00000009ff0b7e24 */ /* 0x000fe2000f8e00ff */
[----:B------:R-:W-:-:S02]  /*12370*/  UIADD3 UR52, UR4, 0x406, URZ ;  /* 0x0000040604347890 */ /* 0x000fc4000fffe03f */
[----:B------:R-:W-:Y:S02]  /*12380*/  UIADD3 UR48, UR4, 0x800, URZ ;  /* 0x0000080004307890 */ /* 0x000fe4000fffe03f */
[----:B------:R-:W-:Y:S01]  /*12390*/  UIADD3 UR44, UR4, 0x802, URZ ;  /* 0x00000802042c7890 */ /* 0x000fe2000fffe03f */
[----:B------:R3:W-:Y:S04]  /*123a0*/  STL.64 [R1+0x10], R10 ;  /* 0x0000100a01007387 */ /* 0x0007e80000100a00 */
[----:B------:R-:W4:Y:S01]  /*123b0*/  LDL.LU R72, [R1] ;  /* 0x0000000001487983 */ /* 0x000f220000300800 */
        /* <DEDUP_REMOVED lines=10> */
[----:B------:R-:W-:Y:S01]  /*12460*/  IMAD.MOV.U32 R7, RZ, RZ, 0x40000040 ;  /* 0x40000040ff077424 */ /* 0x000fe200078e00ff */
[----:B------:R-:W-:Y:S02]  /*12470*/  WARPGROUP.DEPBAR.LE gsb0, 0x0 ;  /* 0x00008000000079c5 */ /* 0x000fe40000010000 */
[----:B------:R-:W-:Y:S01]  /*12480*/  WARPGROUP.ARRIVE ;  /* 0x00000000000079c5 */ /* 0x000fe20000000000 */
[----:B------:R-:W-:Y:S01]  /*12490*/  UIADD3 UR36, UR4, 0x806, URZ ;  /* 0x0000080604247890 */ /* 0x000fe2000fffe03f */
[----:B------:R-:W-:Y:S01]  /*124a0*/  R2UR UR54, R8 ;  /* 0x00000000083672ca */ /* 0x000fe200000e0000 */
[----:B------:R-:W-:Y:S01]  /*124b0*/  UMOV UR37, 0x40000040 ;  /* 0x4000004000257882 */ /* 0x000fe20000000000 */
[----:B01----:R-:W-:Y:S01]  /*124c0*/  @!P1 VIADD R4, R4, 0x2a840 ;  /* 0x0002a84004049836 */ /* 0x003fe20000000000 */
[----:B------:R-:W-:Y:S01]  /*124d0*/  R2UR UR55, R9 ;  /* 0x00000000093772ca */ /* 0x000fe200000e0000 */
[----:B------:R-:W-:Y:S01]  /*124e0*/  HGMMA.64x96x16.F32 R24, gdesc[UR8], R24, gsb0 ;  /* 0x01600000081879f0 */ /* 0x000fe20008000818 */
[----:B------:R-:W-:Y:S01]  /*124f0*/  VIADD R8, R6, 0x600 ;  /* 0x0000060006087836 */ /* 0x000fe20000000000 */
[----:B------:R-:W-:Y:S01]  /*12500*/  R2UR UR39, R7 ;  /* 0x00000000072772ca */ /* 0x000fe200000e0000 */
[----:B------:R-:W-:Y:S01]  /*12510*/  IMAD.MOV.U32 R9, RZ, RZ, 0x40000040 ;  /* 0x40000040ff097424 */ /* 0x000fe200078e00ff */
[----:B------:R-:W-:Y:S01]  /*12520*/  ULDC.64 UR4, c[0x0][0x9d8] ;  /* 0x0002760000047ab9 */ /* 0x000fe20000000a00 */
[----:B--2---:R-:W-:Y:S01]  /*12530*/  ISETP.GE.AND P2, PT, R13, 0x1, PT ;  /* 0x000000010d00780c */ /* 0x004fe20003f46270 */
[----:B---3--:R-:W-:Y:S01]  /*12540*/  IMAD.U32 R10, RZ, RZ, UR8 ;  /* 0x00000008ff0a7e24 */ /* 0x008fe2000f8e00ff */
[----:B------:R-:W-:Y:S01]  /*12550*/  R2UR UR50, R8 ;  /* 0x00000000083272ca */ /* 0x000fe200000e0000 */
[----:B------:R-:W-:Y:S01]  /*12560*/  IMAD.U32 R11, RZ, RZ, UR9 ;  /* 0x00000009ff0b7e24 */ /* 0x000fe2000f8e00ff */
[----:B------:R-:W-:Y:S01]  /*12570*/  R2UR UR51, R9 ;  /* 0x00000000093372ca */ /* 0x000fe200000e0000 */
[----:B------:R-:W-:-:S02]  /*12580*/  WARPGROUP.DEPBAR.LE gsb0, 0x0 ;  /* 0x00008000000079c5 */ /* 0x000fc40000010000 */
[----:B------:R-:W-:-:S06]  /*12590*/  WARPGROUP.ARRIVE ;  /* 0x00000000000079c5 */ /* 0x000fcc0000000000 */
[----:B------:R-:W-:Y:S01]  /*125a0*/  HGMMA.64x96x16.F32 R24, gdesc[UR52], R24, gsb0 ;  /* 0x01600000341879f0 */ /* 0x000fe20008000818 */
[----:B------:R-:W-:Y:S01]  /*125b0*/  IMAD.MOV.U32 R9, RZ, RZ, 0x40000040 ;  /* 0x40000040ff097424 */ /* 0x000fe200078e00ff */
[----:B------:R-:W-:-:S04]  /*125c0*/  IADD3 R8, R6, 0x602, RZ ;  /* 0x0000060206087810 */ /* 0x000fc80007ffe0ff */
[----:B------:R-:W-:Y:S02]  /*125d0*/  R2UR UR46, R8 ;  /* 0x00000000082e72ca */ /* 0x000fe400000e0000 */
[----:B------:R-:W-:Y:S01]  /*125e0*/  R2UR UR47, R9 ;  /* 0x00000000092f72ca */ /* 0x000fe200000e0000 */
[----:B------:R-:W-:Y:S02]  /*125f0*/  WARPGROUP.DEPBAR.LE gsb0, 0x0 ;  /* 0x00008000000079c5 */ /* 0x000fe40000010000 */
[----:B------:R-:W-:-:S06]  /*12600*/  WARPGROUP.ARRIVE ;  /* 0x00000000000079c5 */ /* 0x000fcc0000000000 */
[----:B------:R-:W-:Y:S01]  /*12610*/  HGMMA.64x96x16.F32 R24, gdesc[UR48], R24, gsb0 ;  /* 0x01600000301879f0 */ /* 0x000fe20008000818 */
[----:B------:R-:W-:Y:S02]  /*12620*/  VIADD R8, R6, 0x604 ;  /* 0x0000060406087836 */ /* 0x000fe40000000000 */
[----:B------:R-:W-:-:S03]  /*12630*/  IMAD.MOV.U32 R9, RZ, RZ, 0x40000040 ;  /* 0x40000040ff097424 */ /* 0x000fc600078e00ff */
[----:B------:R-:W-:Y:S02]  /*12640*/  R2UR UR42, R8 ;  /* 0x00000000082a72ca */ /* 0x000fe400000e0000 */
[----:B------:R-:W-:Y:S01]  /*12650*/  R2UR UR43, R9 ;  /* 0x00000000092b72ca */ /* 0x000fe200000e0000 */
[----:B------:R-:W-:Y:S02]  /*12660*/  WARPGROUP.DEPBAR.LE gsb0, 0x0 ;  /* 0x00008000000079c5 */ /* 0x000fe40000010000 */
[----:B------:R-:W-:-:S06]  /*12670*/  WARPGROUP.ARRIVE ;  /* 0x00000000000079c5 */ /* 0x000fcc0000000000 */
[----:B------:R-:W-:Y:S01]  /*12680*/  HGMMA.64x96x16.F32 R24, gdesc[UR44], R24, gsb0 ;  /* 0x016000002c1879f0 */ /* 0x000fe20008000818 */
[----:B------:R-:W-:-:S04]  /*12690*/  IADD3 R6, R6, 0x606, RZ ;  /* 0x0000060606067810 */ /* 0x000fc80007ffe0ff */
[----:B------:R-:W-:Y:S01]  /*126a0*/  R2UR UR38, R6 ;  /* 0x00000000062672ca */ /* 0x000fe200000e0000 */
[----:B------:R-:W-:Y:S02]  /*126b0*/  WARPGROUP.DEPBAR.LE gsb0, 0x0 ;  /* 0x00008000000079c5 */ /* 0x000fe40000010000 */
[----:B------:R-:W-:-:S06]  /*126c0*/  WARPGROUP.ARRIVE ;  /* 0x00000000000079c5 */ /* 0x000fcc0000000000 */
[----:B------:R-:W-:Y:S03]  /*126d0*/  HGMMA.64x96x16.F32 R24, gdesc[UR40], R24, gsb0 ;  /* 0x01600000281879f0 */ /* 0x000fe60008000818 */
[----:B------:R-:W-:Y:S02]  /*126e0*/  WARPGROUP.DEPBAR.LE gsb0, 0x0 ;  /* 0x00008000000079c5 */ /* 0x000fe40000010000 */
[----:B------:R-:W-:-:S06]  /*126f0*/  WARPGROUP.ARRIVE ;  /* 0x00000000000079c5 */ /* 0x000fcc0000000000 */
[----:B------:R-:W-:Y:S01]  /*12700*/  HGMMA.64x96x16.F32 R24, gdesc[UR36], R24, gsb0 ;  /* 0x01600000241879f0 */ /* 0x000fe20008000818 */
[----:B------:R-:W-:Y:S01]  /*12710*/  IMAD.MOV.U32 R9, RZ, RZ, -0x60 ;  /* 0xffffffa0ff097424 */ /* 0x000fe200078e00ff */
[----:B------:R-:W-:Y:S01]  /*12720*/  @!P1 PRMT R4, RZ, 0x654, R4 ;  /* 0x00000654ff049816 */ /* 0x000fe20000000004 */
[----:B------:R-:W-:Y:S01]  /*12730*/  ULOP3.LUT UR6, URZ, UR5, URZ, 0x33, !UPT ;  /* 0x000000053f067292 */ /* 0x000fe2000f8e333f */
[----:B----4-:R-:W-:Y:S01]  /*12740*/  LOP3.LUT R72, R72, 0xffefffff, RZ, 0xc0, !PT ;  /* 0xffefffff48487812 */ /* 0x010fe200078ec0ff */
[----:B------:R0:W-:Y:S03]  /*12750*/  STL.64 [R1+0x8], R10 ;  /* 0x0000080a01007387 */ /* 0x0001e60000100a00 */
[----:B------:R-:W-:Y:S01]  /*12760*/  @P2 LOP3.LUT R72, R72, 0x100000, RZ, 0xfc, !PT ;  /* 0x0010000048482812 */ /* 0x000fe200078efcff */
[----:B------:R-:W-:Y:S02]  /*12770*/  WARPGROUP.DEPBAR.LE gsb0, 0x0 ;  /* 0x00008000000079c5 */ /* 0x000fe40000010000 */
[----:B------:R-:W-:Y:S01]  /*12780*/  FMUL.FTZ R8, R37, UR4 ;  /* 0x0000000425087c20 */ /* 0x000fe20008410000 */
[----:B------:R1:W-:Y:S03]  /*12790*/  @!P1 SYNCS.ARRIVE.TRANS64.RED.A1T0 RZ, [R4+URZ], RZ ;  /* 0x000000ff04ff99a7 */ /* 0x0003e6000810043f */
[----:B------:R2:W3:Y:S01]  /*127a0*/  MUFU.TANH R82, R8 ;  /* 0x0000000800527308 */ /* 0x0004e20000002400 */
[----:B------:R-:W-:Y:S01]  /*127b0*/  FMUL.FTZ R7, R33, UR4 ;  /* 0x0000000421077c20 */ /* 0x000fe20008410000 */
[----:B------:R-:W-:Y:S01]  /*127c0*/  FMUL.FTZ R33, R38, UR4 ;  /* 0x0000000426217c20 */ /* 0x000fe20008410000 */
[----:B------:R-:W-:-:S02]  /*127d0*/  IMAD R38, R2, R9, 0x60 ;  /* 0x0000006002267424 */ /* 0x000fc400078e0209 */
[----:B--2---:R-:W-:-:S04]  /*127e0*/  FMUL.FTZ R8, R45, UR4 ;  /* 0x000000042d087c20 */ /* 0x004fc80008410000 */
[----:B------:R2:W4:Y:S02]  /*127f0*/  MUFU.TANH R74, R8 ;  /* 0x00000008004a7308 */ /* 0x0005240000002400 */
[----:B--2---:R-:W-:-:S06]  /*12800*/  FMUL.FTZ R8, R53, UR4 ;  /* 0x0000000435087c20 */ /* 0x004fcc0008410000 */
[----:B------:R2:W0:Y:S08]  /*12810*/  MUFU.TANH R86, R7 ;  /* 0x0000000700567308 */ /* 0x0004300000002400 */
[----:B------:R1:W0:Y:S01]  /*12820*/  MUFU.TANH R20, R8 ;  /* 0x0000000800147308 */ /* 0x0002220000002400 */
[----:B--2---:R-:W-:Y:S01]  /*12830*/  FMUL.FTZ R7, R41, UR4 ;  /* 0x0000000429077c20 */ /* 0x004fe20008410000 */
[----:B-1----:R-:W-:-:S06]  /*12840*/  IADD3 R8, R163, R38, RZ ;  /* 0x00000026a3087210 */ /* 0x002fcc0007ffe0ff */
[----:B------:R1:W2:Y:S01]  /*12850*/  MUFU.TANH R78, R7 ;  /* 0x00000007004e7308 */ /* 0x0002a20000002400 */
[----:B------:R-:W-:Y:S01]  /*12860*/  IADD3 R4, -R164, 0x1, R8 ;  /* 0x00000001a4047810 */ /* 0x000fe20007ffe108 */
[----:B------:R-:W-:Y:S01]  /*12870*/  FMUL.FTZ R45, R47, UR4 ;  /* 0x000000042f2d7c20 */ /* 0x000fe20008410000 */
[----:B------:R-:W-:-:S03]  /*12880*/  FMUL.FTZ R25, R25, UR4 ;  /* 0x0000000419197c20 */ /* 0x000fc60008410000 */
[----:B------:R-:W-:Y:S02]  /*12890*/  IMAD R47, R173, -0x2, R4 ;  /* 0xfffffffead2f7824 */ /* 0x000fe400078e0204 */
[----:B-1----:R-:W-:Y:S01]  /*128a0*/  FMUL.FTZ R7, R49, UR4 ;  /* 0x0000000431077c20 */ /* 0x002fe20008410000 */
[----:B------:R-:W-:Y:S02]  /*128b0*/  IMAD.U32 R4, RZ, RZ, UR6 ;  /* 0x00000006ff047e24 */ /* 0x000fe4000f8e00ff */
[----:B------:R-:W-:Y:S01]  /*128c0*/  FMUL.FTZ R29, R29, UR4 ;  /* 0x000000041d1d7c20 */ /* 0x000fe20008410000 */
[----:B------:R1:W2:Y:S01]  /*128d0*/  MUFU.TANH R14, R7 ;  /* 0x00000007000e7308 */ /* 0x0002a20000002400 */
[----:B------:R-:W-:Y:S01]  /*128e0*/  FMUL.FTZ R15, R24, UR4 ;  /* 0x00000004180f7c20 */ /* 0x000fe20008410000 */
[----:B------:R2:W-:Y:S01]  /*128f0*/  STL [R1+0x4], R4 ;  /* 0x0000040401007387 */ /* 0x0005e20000100800 */
[----:B------:R-:W-:Y:S01]  /*12900*/  FMUL.FTZ R3, R27, UR4 ;  /* 0x000000041b037c20 */ /* 0x000fe20008410000 */
[----:B0-----:R-:W-:Y:S01]  /*12910*/  FMUL.FTZ R11, R31, UR4 ;  /* 0x000000041f0b7c20 */ /* 0x001fe20008410000 */
[----:B------:R-:W-:Y:S01]  /*12920*/  FMUL.FTZ R41, R43, UR4 ;  /* 0x000000042b297c20 */ /* 0x000fe20008410000 */
[----:B------:R0:W-:Y:S01]  /*12930*/  STL [R1], R72 ;  /* 0x0000004801007387 */ /* 0x0001e20000100800 */
[----:B-1----:R-:W-:Y:S01]  /*12940*/  FMUL.FTZ R7, R57, UR4 ;  /* 0x0000000439077c20 */ /* 0x002fe20008410000 */
[----:B------:R1:W0:Y:S01]  /*12950*/  MUFU.TANH R10, R25 ;  /* 0x00000019000a7308 */ /* 0x0002220000002400 */
        /* <DEDUP_REMOVED lines=8> */
[----:B-1----:R-:W-:Y:S01]  /*129e0*/  FMUL.FTZ R25, R35, UR4 ;  /* 0x0000000423197c20 */ /* 0x002fe20008410000 */
[----:B------:R-:W-:Y:S01]  /*129f0*/  FMUL.FTZ R35, R39, UR4 ;  /* 0x0000000427237c20 */ /* 0x000fe20008410000 */
[----:B------:R-:W-:Y:S01]  /*12a00*/  FMUL.FTZ R44, R44, UR4 ;  /* 0x000000042c2c7c20 */ /* 0x000fe20008410000 */
[----:B------:R-:W-:Y:S01]  /*12a10*/  FMUL.FTZ R43, R46, UR4 ;  /* 0x000000042e2b7c20 */ /* 0x000fe20008410000 */
[----:B------:R-:W-:Y:S01]  /*12a20*/  FMUL.FTZ R48, R48, UR4 ;  /* 0x0000000430307c20 */ /* 0x000fe20008410000 */
[----:B------:R-:W-:Y:S01]  /*12a30*/  FMUL.FTZ R49, R50, UR4 ;  /* 0x0000000432317c20 */ /* 0x000fe20008410000 */
[----:B------:R-:W-:Y:S01]  /*12a40*/  FMUL.FTZ R51, R51, UR4 ;  /* 0x0000000433337c20 */ /* 0x000fe20008410000 */
        /* <DEDUP_REMOVED lines=12> */
[----:B-1----:R-:W-:Y:S01]  /*12b10*/  FMUL.FTZ R7, R67, UR4 ;  /* 0x0000000443077c20 */ /* 0x002fe20008410000 */
[----:B------:R-:W-:Y:S01]  /*12b20*/  FMUL.FTZ R69, R69, UR4 ;  /* 0x0000000445457c20 */ /* 0x000fe20008410000 */
[----:B------:R-:W-:Y:S01]  /*12b30*/  FMUL.FTZ R29, R70, UR4 ;  /* 0x00000004461d7c20 */ /* 0x000fe20008410000 */
[----:B------:R-:W-:Y:S01]  /*12b40*/  FMUL.FTZ R31, R71, UR4 ;  /* 0x00000004471f7c20 */ /* 0x000fe20008410000 */
[----:B------:R-:W-:Y:S01]  /*12b50*/  FMUL.FTZ R56, R56, UR4 ;  /* 0x0000000438387c20 */ /* 0x000fe20008410000 */
[----:B------:R-:W-:Y:S01]  /*12b60*/  FMUL.FTZ R68, R68, UR4 ;  /* 0x0000000444447c20 */ /* 0x000fe20008410000 */
[----:B------:R-:W1:Y:S01]  /*12b70*/  MUFU.TANH R15, R15 ;  /* 0x0000000f000f7308 */ /* 0x000e620000002400 */
[----:B------:R-:W-:-:S07]  /*12b80*/  FMUL.FTZ R59, R59, UR4 ;  /* 0x000000043b3b7c20 */ /* 0x000fce0008410000 */
[----:B------:R-:W0:Y:S01]  /*12b90*/  MUFU.TANH R0, R0 ;  /* 0x0000000000007308 */ /* 0x000e220000002400 */
[----:B------:R-:W-:-:S07]  /*12ba0*/  FMUL.FTZ R28, R28, UR4 ;  /* 0x000000041c1c7c20 */ /* 0x000fce0008410000 */
[----:B------:R-:W0:Y:S01]  /*12bb0*/  MUFU.TANH R3, R3 ;  /* 0x0000000300037308 */ /* 0x000e220000002400 */
[----:B------:R-:W-:-:S07]  /*12bc0*/  IMAD R9, R169, 0x80, R179 ;  /* 0x00000080a9097824 */ /* 0x000fce00078e02b3 */
        /* <DEDUP_REMOVED lines=35> */
[----:B------:R-:W-:-:S02]  /*12e00*/  VIADD R46, R47, UR6 ;  /* 0x000000062f2e7c36 */ /* 0x000fc40008000000 */
[----:B------:R-:W-:-:S05]  /*12e10*/  IMAD R50, R173, -0x2, R38 ;  /* 0xfffffffead327824 */ /* 0x000fca00078e0226 */
[----:B------:R3:W0:Y:S01]  /*12e20*/  MUFU.TANH R73, R59 ;  /* 0x0000003b00497308 */ /* 0x0006220000002400 */
[----:B------:R-:W-:Y:S01]  /*12e30*/  IMAD.IADD R30, R46, 0x1, R9 ;  /* 0x000000012e1e7824 */ /* 0x000fe200078e0209 */
[----:B---3--:R-:W-:-:S06]  /*12e40*/  IADD3 R59, R47, R12, RZ ;  /* 0x0000000c2f3b7210 */ /* 0x008fcc0007ffe0ff */
[----:B------:R3:W0:Y:S02]  /*12e50*/  MUFU.TANH R94, R28 ;  /* 0x0000001c005e7308 */ /* 0x0006240000002400 */
[----:B---3--:R-:W-:Y:S01]  /*12e60*/  VIADDMNMX R28, R9, R59, R42, PT ;  /* 0x0000003b091c7246 */ /* 0x008fe2000380012a */
[----:B-12-4-:R-:W-:Y:S06]  /*12e70*/  @!P2 BRA `(.L_x_1513) ;  /* 0x00000000004ca947 */ /* 0x016fec0003800000 */
[----:B------:R-:W-:Y:S01]  /*12e80*/  IADD3 R4, -R164, R163, R9 ;  /* 0x000000a3a4047210 */ /* 0x000fe20007ffe109 */
[----:B------:R-:W-:Y:S03]  /*12e90*/  BSSY B0, `(.L_x_1514) ;  /* 0x000000e000007945 */ /* 0x000fe60003800000 */
        /* <DEDUP_REMOVED lines=9> */
.L_x_1515:
[----:B------:R-:W-:-:S13]  /*12f30*/  ISETP.NE.AND P2, PT, R13, 0x1, PT ;  /* 0x000000010d00780c */ /* 0x000fda0003f45270 */
[----:B------:R-:W1:Y:S02]  /*12f40*/  @P2 LDC.64 R66, c[0x0][0x9e8] ;  /* 0x00027a00ff422b82 */ /* 0x000e640000000a00 */
[----:B-1----:R-:W-:-:S05]  /*12f50*/  @P2 IMAD.HI.U32 R8, R4, R66, RZ ;  /* 0x0000004204082227 */ /* 0x002fca00078e00ff */
[----:B------:R-:W-:-:S07]  /*12f60*/  @P2 SHF.R.U32.HI R4, RZ, R67, R8 ;  /* 0x00000043ff042219 */ /* 0x000fce0000011608 */
.L_x_1516:
[----:B------:R-:W-:Y:S05]  /*12f70*/  BSYNC B0 ;  /* 0x0000000000007941 */ /* 0x000fea0003800000 */
.L_x_1514:
[----:B------:R-:W-:-:S05]  /*12f80*/  IMAD R47, R4, R13, R50 ;  /* 0x0000000d042f7224 */ /* 0x000fca00078e0232 */
[----:B------:R-:W-:Y:S02]  /*12f90*/  VIMNMX R30, R30, R47, !PT ;  /* 0x0000002f1e1e7248 */ /* 0x000fe40007fe0100 */
[----:B------:R-:W-:-:S07]  /*12fa0*/  VIADDMNMX R28, R47, R13, R28, PT ;  /* 0x0000000d2f1c7246 */ /* 0x000fce000380011c */
.L_x_1513:
[C---:B------:R-:W-:Y:S01]  /*12fb0*/  ISETP.GE.AND P3, PT, R38.reuse, 0x9, PT ;  /* 0x000000092600780c */ /* 0x040fe20003f66270 */
[----:B------:R-:W-:Y:S01]  /*12fc0*/  VIADD R90, R9, 0x8 ;  /* 0x00000008095a7836 */ /* 0x000fe20000000000 */
[----:B------:R-:W-:Y:S02]  /*12fd0*/  ISETP.GE.AND P2, PT, R38, 0x2, PT ;  /* 0x000000022600780c */ /* 0x000fe40003f46270 */
[----:B------:R-:W-:Y:S02]  /*12fe0*/  P2R R54, PR, RZ, 0x8 ;  /* 0x00000008ff367803 */ /* 0x000fe40000000000 */
[C---:B------:R-:W-:Y:S02]  /*12ff0*/  ISETP.GT.AND P3, PT, R30.reuse, 0x8, !P3 ;  /* 0x000000081e00780c */ /* 0x040fe40005f64270 */
[----:B------:R-:W-:Y:S02]  /*13000*/  ISETP.GT.AND P4, PT, R30, 0x1, !P2 ;  /* 0x000000011e00780c */ /* 0x000fe40005784270 */
[----:B------:R-:W-:-:S02]  /*13010*/  ISETP.LT.OR P3, PT, R28, 0x9, P3 ;  /* 0x000000091c00780c */ /* 0x000fc40001f61670 */
[----:B------:R-:W-:Y:S02]  /*13020*/  ISETP.GE.AND P5, PT, R38, 0xa, PT ;  /* 0x0000000a2600780c */ /* 0x000fe40003fa6270 */
[----:B0-----:R-:W-:Y:S02]  /*13030*/  FSEL R94, R94, -INF , !P3 ;  /* 0xff8000005e5e7808 */ /* 0x001fe40005800000 */
[----:B------:R-:W-:Y:S02]  /*13040*/  ISETP.LT.OR P4, PT, R28, 0x2, P4 ;  /* 0x000000021c00780c */ /* 0x000fe40002781670 */
[----:B------:R-:W-:Y:S02]  /*13050*/  ISETP.GT.AND P3, PT, R30, 0x9, !P5 ;  /* 0x000000091e00780c */ /* 0x000fe40006f64270 */
[----:B------:R-:W-:Y:S02]  /*13060*/  FSEL R96, R10, -INF , !P4 ;  /* 0xff8000000a607808 */ /* 0x000fe40006000000 */
        /* <DEDUP_REMOVED lines=88> */
[C---:B------:R-:W-:Y:S02]  /*135f0*/  ISETP.GE.AND P3, PT, R38.reuse, 0x52, PT ;  /* 0x000000522600780c */ /* 0x040fe40003f66270 */
[----:B------:R-:W-:Y:S02]  /*13600*/  ISETP.GE.AND P6, PT, R38, 0x1, PT ;  /* 0x000000012600780c */ /* 0x000fe40003fc6270 */
[----:B------:R-:W-:-:S02]  /*13610*/  ISETP.GT.AND P4, PT, R30, 0x51, !P3 ;  /* 0x000000511e00780c */ /* 0x000fc40005f84270 */
[----:B------:R-:W-:Y:S02]  /*13620*/  VIADDMNMX R90, R90, R59, R42, PT ;  /* 0x0000003b5a5a7246 */ /* 0x000fe4000380012a */
[----:B------:R-:W-:Y:S02]  /*13630*/  ISETP.LT.OR P4, PT, R28, 0x52, P4 ;  /* 0x000000521c00780c */ /* 0x000fe40002781670 */
[----:B------:R-:W-:Y:S02]  /*13640*/  IADD3 R59, R46, 0x8, R9 ;  /* 0x000000082e3b7810 */ /* 0x000fe40007ffe009 */
[----:B------:R-:W-:Y:S02]  /*13650*/  FSEL R14, R65, -INF , !P4 ;  /* 0xff800000410e7808 */ /* 0x000fe40006000000 */
[----:B------:R-:W-:-:S04]  /*13660*/  ISETP.GE.AND P4, PT, R38, 0x59, PT ;  /* 0x000000592600780c */ /* 0x000fc80003f86270 */
[----:B------:R-:W-:-:S04]  /*13670*/  ISETP.GT.AND P5, PT, R30, 0x58, !P4 ;  /* 0x000000581e00780c */ /* 0x000fc800067a4270 */
[----:B------:R-:W-:-:S04]  /*13680*/  ISETP.LT.OR P5, PT, R28, 0x59, P5 ;  /* 0x000000591c00780c */ /* 0x000fc80002fa1670 */
[----:B------:R-:W-:Y:S02]  /*13690*/  FSEL R4, R34, -INF , !P5 ;  /* 0xff80000022047808 */ /* 0x000fe40006800000 */
        /* <DEDUP_REMOVED lines=22> */
.L_x_1519:
[----:B------:R-:W-:-:S13]  /*13800*/  ISETP.NE.AND P5, PT, R13, 0x1, PT ;  /* 0x000000010d00780c */ /* 0x000fda0003fa5270 */
[----:B------:R-:W0:Y:S02]  /*13810*/  @P5 LDC.64 R46, c[0x0][0x9e8] ;  /* 0x00027a00ff2e5b82 */ /* 0x000e240000000a00 */
[----:B0-----:R-:W-:-:S05]  /*13820*/  @P5 IMAD.HI.U32 R46, R15, R46, RZ ;  /* 0x0000002e0f2e5227 */ /* 0x001fca00078e00ff */
[----:B------:R-:W-:-:S07]  /*13830*/  @P5 SHF.R.U32.HI R15, RZ, R47, R46 ;  /* 0x0000002fff0f5219 */ /* 0x000fce000001162e */
.L_x_1520:
[----:B------:R-:W-:Y:S05]  /*13840*/  BSYNC B0 ;  /* 0x0000000000007941 */ /* 0x000fea0003800000 */
.L_x_1518:
[----:B------:R-:W-:-:S05]  /*13850*/  IMAD R30, R15, R13, R50 ;  /* 0x0000000d0f1e7224 */ /* 0x000fca00078e0232 */
[----:B------:R-:W-:Y:S02]  /*13860*/  VIMNMX R59, R59, R30, !PT ;  /* 0x0000001e3b3b7248 */ /* 0x000fe40007fe0100 */
[----:B------:R-:W-:-:S07]  /*13870*/  VIADDMNMX R90, R30, R13, R90, PT ;  /* 0x0000000d1e5a7246 */ /* 0x000fce000380015a */
.L_x_1517:
[C---:B------:R-:W-:Y:S01]  /*13880*/  ISETP.GT.AND P2, PT, R59.reuse, 0x1, !P2 ;  /* 0x000000013b00780c */ /* 0x040fe20005744270 */
[----:B------:R-:W-:Y:S01]  /*13890*/  ULDC UR4, c[0x0][0x988] ;  /* 0x0002620000047ab9 */ /* 0x000fe20000000800 */
[----:B------:R-:W-:Y:S02]  /*138a0*/  ISETP.NE.AND P5, PT, R32, RZ, PT ;  /* 0x000000ff2000720c */ /* 0x000fe40003fa5270 */
[----:B------:R-:W-:Y:S02]  /*138b0*/  ISETP.LT.OR P2, PT, R90, 0x2, P2 ;  /* 0x000000025a00780c */ /* 0x000fe40001741670 */
[----:B------:R-:W-:Y:S02]  /*138c0*/  ISETP.GT.AND P6, PT, R59, RZ, !P6 ;  /* 0x000000ff3b00720c */ /* 0x000fe400077c4270 */
        /* <DEDUP_REMOVED lines=36> */
[----:B------:R-:W-:Y:S02]  /*13b10*/  ISETP.GT.AND P2, PT, R59, 0x19, !P5 ;  /* 0x000000193b00780c */ /* 0x000fe40006f44270 */
[----:B------:R-:W-:-:S02]  /*13b20*/  ISETP.NE.AND P5, PT, R44, RZ, PT ;  /* 0x000000ff2c00720c */ /* 0x000fc40003fa5270 */
        /* <DEDUP_REMOVED lines=16> */
[----:B------:R-:W-:Y:S02]  /*13c30*/  FSEL R46, R41, -INF , !P2 ;  /* 0xff800000292e7808 */ /* 0x000fe40005000000 */
[----:B------:R-:W-:-:S02]  /*13c40*/  ISETP.NE.AND P2, PT, R77, RZ, PT ;  /* 0x000000ff4d00720c */ /* 0x000fc40003f45270 */
[----:B------:R-:W-:Y:S02]  /*13c50*/  ISETP.LT.OR P6, PT, R90, 0x1, P6 ;  /* 0x000000015a00780c */ /* 0x000fe400037c1670 */
[----:B------:R-:W-:Y:S02]  /*13c60*/  ISETP.GT.AND P2, PT, R59, 0x28, !P2 ;  /* 0x000000283b00780c */ /* 0x000fe40005744270 */
[----:B------:R-:W-:Y:S02]  /*13c70*/  FMNMX.FTZ R3, R28, R3, !PT ;  /* 0x000000031c037209 */ /* 0x000fe40007810000 */
[----:B------:R-:W-:Y:S02]  /*13c80*/  ISETP.LT.OR P2, PT, R90, 0x29, P2 ;  /* 0x000000295a00780c */ /* 0x000fe40001741670 */
[----:B------:R-:W-:Y:S02]  /*13c90*/  FSEL R33, R0, -INF , !P6 ;  /* 0xff80000000217808 */ /* 0x000fe40007000000 */
[----:B------:R-:W-:Y:S01]  /*13ca0*/  FSEL R48, R43, -INF , !P2 ;  /* 0xff8000002b307808 */ /* 0x000fe20005000000 */
[----:B------:R-:W0:Y:S01]  /*13cb0*/  SHFL.BFLY PT, R0, R3, 0x2, 0x1f ;  /* 0x0c401f0003007f89 */ /* 0x000e2200000e0000 */
[----:B------:R-:W-:-:S02]  /*13cc0*/  ISETP.NE.AND P2, PT, R79, RZ, PT ;  /* 0x000000ff4f00720c */ /* 0x000fc40003f45270 */
[----:B------:R-:W-:Y:S02]  /*13cd0*/  MOV R11, UR4 ;  /* 0x00000004000b7c02 */ /* 0x000fe40008000f00 */
[----:B------:R-:W-:Y:S02]  /*13ce0*/  ISETP.GT.AND P2, PT, R59, 0x29, !P2 ;  /* 0x000000293b00780c */ /* 0x000fe40005744270 */
[----:B------:R-:W-:Y:S02]  /*13cf0*/  ISETP.NE.AND P6, PT, R61, RZ, PT ;  /* 0x000000ff3d00720c */ /* 0x000fe40003fc5270 */
[----:B------:R-:W-:Y:S02]  /*13d00*/  ISETP.LT.OR P2, PT, R90, 0x2a, P2 ;  /* 0x0000002a5a00780c */ /* 0x000fe40001741670 */
[----:B------:R-:W-:Y:S02]  /*13d10*/  ISETP.GT.AND P3, PT, R59, 0x51, !P3 ;  /* 0x000000513b00780c */ /* 0x000fe40005f64270 */
[----:B------:R-:W-:-:S02]  /*13d20*/  FSEL R50, R45, -INF , !P2 ;  /* 0xff8000002d327808 */ /* 0x000fc40005000000 */
[----:B------:R-:W-:Y:S02]  /*13d30*/  ISETP.NE.AND P2, PT, R81, RZ, PT ;  /* 0x000000ff5100720c */ /* 0x000fe40003f45270 */
[C---:B------:R-:W-:Y:S02]  /*13d40*/  ISETP.GT.AND P4, PT, R59.reuse, 0x58, !P4 ;  /* 0x000000583b00780c */ /* 0x040fe40006784270 */
[----:B------:R-:W-:Y:S02]  /*13d50*/  ISETP.GT.AND P2, PT, R59, 0x30, !P2 ;  /* 0x000000303b00780c */ /* 0x000fe40005744270 */
[C---:B------:R-:W-:Y:S02]  /*13d60*/  ISETP.LT.OR P3, PT, R90.reuse, 0x52, P3 ;  /* 0x000000525a00780c */ /* 0x040fe40001f61670 */
[----:B------:R-:W-:Y:S02]  /*13d70*/  ISETP.LT.OR P2, PT, R90, 0x31, P2 ;  /* 0x000000315a00780c */ /* 0x000fe40001741670 */
[----:B0-----:R-:W-:-:S02]  /*13d80*/  FMNMX.FTZ R15, R3, R0, !PT ;  /* 0x00000000030f7209 */ /* 0x001fc40007810000 */
[----:B------:R-:W-:Y:S02]  /*13d90*/  FSEL R52, R49, -INF , !P2 ;  /* 0xff80000031347808 */ /* 0x000fe40005000000 */
[----:B------:R-:W-:Y:S01]  /*13da0*/  ISETP.NE.AND P2, PT, R83, RZ, PT ;  /* 0x000000ff5300720c */ /* 0x000fe20003f45270 */
[----:B------:R-:W0:Y:S01]  /*13db0*/  SHFL.BFLY PT, R6, R15, 0x1, 0x1f ;  /* 0x0c201f000f067f89 */ /* 0x000e2200000e0000 */
[----:B------:R-:W-:Y:S02]  /*13dc0*/  FMNMX.FTZ R3, R33, R30, !PT ;  /* 0x0000001e21037209 */ /* 0x000fe40007810000 */
[----:B------:R-:W-:Y:S02]  /*13dd0*/  ISETP.GT.AND P2, PT, R59, 0x31, !P2 ;  /* 0x000000313b00780c */ /* 0x000fe40005744270 */
[----:B------:R-:W-:Y:S02]  /*13de0*/  FMNMX.FTZ R3, R32, R3, !PT ;  /* 0x0000000320037209 */ /* 0x000fe40007810000 */
[----:B------:R-:W-:-:S02]  /*13df0*/  ISETP.LT.OR P2, PT, R90, 0x32, P2 ;  /* 0x000000325a00780c */ /* 0x000fc40001741670 */
[----:B------:R-:W-:Y:S02]  /*13e00*/  FMNMX.FTZ R3, R34, R3, !PT ;  /* 0x0000000322037209 */ /* 0x000fe40007810000 */
[----:B------:R-:W-:Y:S02]  /*13e10*/  FSEL R54, R51, -INF , !P2 ;  /* 0xff80000033367808 */ /* 0x000fe40005000000 */
[----:B------:R-:W-:Y:S02]  /*13e20*/  ISETP.NE.AND P2, PT, R85, RZ, PT ;  /* 0x000000ff5500720c */ /* 0x000fe40003f45270 */
[----:B------:R-:W-:Y:S02]  /*13e30*/  ISETP.LT.OR P4, PT, R90, 0x59, P4 ;  /* 0x000000595a00780c */ /* 0x000fe40002781670 */
[----:B------:R-:W-:-:S04]  /*13e40*/  ISETP.GT.AND P2, PT, R59, 0x38, !P2 ;  /* 0x000000383b00780c */ /* 0x000fc80005744270 */
[----:B------:R-:W-:Y:S02]  /*13e50*/  ISETP.LT.OR P2, PT, R90, 0x39, P2 ;  /* 0x000000395a00780c */ /* 0x000fe40001741670 */
[----:B0-----:R-:W-:Y:S02]  /*13e60*/  FMNMX.FTZ R6, R15, R6, !PT ;  /* 0x000000060f067209 */ /* 0x001fe40007810000 */
[----:B------:R-:W-:Y:S02]  /*13e70*/  FSEL R56, R53, -INF , !P2 ;  /* 0xff80000035387808 */ /* 0x000fe40005000000 */
[----:B------:R-:W-:Y:S01]  /*13e80*/  ISETP.NE.AND P2, PT, R87, RZ, PT ;  /* 0x000000ff5700720c */ /* 0x000fe20003f45270 */
[----:B------:R-:W-:Y:S01]  /*13e90*/  FMUL.FTZ R0, R6, R11 ;  /* 0x0000000b06007220 */ /* 0x000fe20000410000 */
        /* <DEDUP_REMOVED lines=14> */
[----:B------:R-:W-:Y:S02]  /*13f80*/  FMNMX.FTZ R21, R48, R21, !PT ;  /* 0x0000001530157209 */ /* 0x000fe40007810000 */
[----:B------:R-:W-:Y:S02]  /*13f90*/  ISETP.GT.AND P2, PT, R59, 0x41, !P2 ;  /* 0x000000413b00780c */ /* 0x000fe40005744270 */
[----:B------:R-:W-:Y:S02]  /*13fa0*/  FMNMX.FTZ R21, R50, R21, !PT ;  /* 0x0000001532157209 */ /* 0x000fe40007810000 */
[----:B------:R-:W-:-:S04]  /*13fb0*/  ISETP.LT.OR P2, PT, R90, 0x42, P2 ;  /* 0x000000425a00780c */ /* 0x000fc80001741670 */
[----:B------:R-:W-:Y:S02]  /*13fc0*/  FSEL R60, R73, -INF , !P2 ;  /* 0xff800000493c7808 */ /* 0x000fe40005000000 */
[----:B------:R-:W-:Y:S02]  /*13fd0*/  ISETP.GT.AND P2, PT, R59, 0x48, !P5 ;  /* 0x000000483b00780c */ /* 0x000fe40006f44270 */
[----:B------:R-:W-:Y:S02]  /*13fe0*/  ISETP.NE.AND P5, PT, R93, RZ, PT ;  /* 0x000000ff5d00720c */ /* 0x000fe40003fa5270 */
[----:B------:R-:W-:-:S04]  /*13ff0*/  ISETP.LT.OR P2, PT, R90, 0x49, P2 ;  /* 0x000000495a00780c */ /* 0x000fc80001741670 */
[----:B------:R-:W-:Y:S02]  /*14000*/  FSEL R62, R62, -INF , !P2 ;  /* 0xff8000003e3e7808 */ /* 0x000fe40005000000 */
[----:B------:R-:W-:-:S04]  /*14010*/  FSETP.NEU.FTZ.AND P2, PT, R6, -INF , PT ;  /* 0xff8000000600780b */ /* 0x000fc80003f5d000 */
[----:B------:R-:W-:Y:S02]  /*14020*/  FSEL R37, R0, RZ, P2 ;  /* 0x000000ff00257208 */ /* 0x000fe40001000000 */
[----:B------:R-:W-:Y:S02]  /*14030*/  ISETP.GT.AND P2, PT, R59, 0x49, !P5 ;  /* 0x000000493b00780c */ /* 0x000fe40006f44270 */
[----:B------:R-:W-:Y:S01]  /*14040*/  ISETP.NE.AND P5, PT, R65, RZ, PT ;  /* 0x000000ff4100720c */ /* 0x000fe20003fa5270 */
[-CC-:B------:R-:W-:Y:S01]  /*14050*/  FFMA.FTZ R25, R96, R11.reuse, -R37.reuse ;  /* 0x0000000b60197223 */ /* 0x180fe20000010825 */
[----:B------:R-:W-:Y:S01]  /*14060*/  ISETP.LT.OR P2, PT, R90, 0x4a, P2 ;  /* 0x0000004a5a00780c */ /* 0x000fe20001741670 */
[-CC-:B------:R-:W-:Y:S01]  /*14070*/  FFMA.FTZ R82, R82, R11.reuse, -R37.reuse ;  /* 0x0000000b52527223 */ /* 0x180fe20000010825 */
[-CC-:B------:R-:W-:Y:S01]  /*14080*/  FFMA.FTZ R148, R80, R11.reuse, -R37.reuse ;  /* 0x0000000b50947223 */ /* 0x180fe20000010825 */
[----:B------:R0:W-:Y:S01]  /*14090*/  MUFU.EX2 R3, R25 ;  /* 0x0000001900037308 */ /* 0x0001e20000000800 */
[----:B------:R-:W-:Y:S01]  /*140a0*/  FSEL R0, R39, -INF , !P2 ;  /* 0xff80000027007808 */ /* 0x000fe20005000000 */
[-CC-:B------:R-:W-:Y:S01]  /*140b0*/  FFMA.FTZ R154, R84, R11.reuse, -R37.reuse ;  /* 0x0000000b549a7223 */ /* 0x180fe20000010825 */
[C---:B------:R-:W-:Y:S01]  /*140c0*/  ISETP.GT.AND P2, PT, R59.reuse, 0x50, !P6 ;  /* 0x000000503b00780c */ /* 0x040fe20007744270 */
[-CC-:B------:R-:W-:Y:S01]  /*140d0*/  FFMA.FTZ R24, R24, R11.reuse, -R37.reuse ;  /* 0x0000000b18187223 */ /* 0x180fe20000010825 */
[----:B------:R-:W-:Y:S01]  /*140e0*/  ISETP.GT.AND P5, PT, R59, 0x59, !P5 ;  /* 0x000000593b00780c */ /* 0x000fe20006fa4270 */
[-CC-:B------:R-:W-:Y:S01]  /*140f0*/  FFMA.FTZ R156, R156, R11.reuse, -R37.reuse ;  /* 0x0000000b9c9c7223 */ /* 0x180fe20000010825 */
[----:B------:R-:W-:Y:S01]  /*14100*/  ISETP.LT.OR P2, PT, R90, 0x51, P2 ;  /* 0x000000515a00780c */ /* 0x000fe20001741670 */
[--C-:B------:R-:W-:Y:S01]  /*14110*/  FFMA.FTZ R158, R94, R11, -R37.reuse ;  /* 0x0000000b5e9e7223 */ /* 0x100fe20000010825 */
[----:B0-----:R-:W-:Y:S01]  /*14120*/  FMNMX.FTZ R25, R52, R21, !PT ;  /* 0x0000001534197209 */ /* 0x001fe20007810000 */
[-CC-:B------:R-:W-:Y:S01]  /*14130*/  FFMA.FTZ R92, R92, R11.reuse, -R37.reuse ;  /* 0x0000000b5c5c7223 */ /* 0x180fe20000010825 */
[----:B------:R-:W-:Y:S01]  /*14140*/  FSEL R80, R27, -INF , !P2 ;  /* 0xff8000001b507808 */ /* 0x000fe20005000000 */
[--C-:B------:R-:W-:Y:S01]  /*14150*/  FFMA.FTZ R27, R78, R11, -R37.reuse ;  /* 0x0000000b4e1b7223 */ /* 0x100fe20000010825 */
[----:B------:R-:W-:Y:S01]  /*14160*/  FMNMX.FTZ R25, R54, R25, !PT ;  /* 0x0000001936197209 */ /* 0x000fe20007810000 */
[----:B------:R-:W0:Y:S01]  /*14170*/  MUFU.EX2 R156, R156 ;  /* 0x0000009c009c7308 */ /* 0x000e220000000800 */
[----:B------:R-:W-:Y:S01]  /*14180*/  ISETP.LT.OR P5, PT, R90, 0x5a, P5 ;  /* 0x0000005a5a00780c */ /* 0x000fe20002fa1670 */
[--C-:B------:R-:W-:Y:S01]  /*14190*/  FFMA.FTZ R152, R88, R11, -R37.reuse ;  /* 0x0000000b58987223 */ /* 0x100fe20000010825 */
[----:B------:R-:W-:Y:S01]  /*141a0*/  FMNMX.FTZ R25, R56, R25, !PT ;  /* 0x0000001938197209 */ /* 0x000fe20007810000 */
[-CC-:B------:R-:W-:Y:S01]  /*141b0*/  FFMA.FTZ R86, R86, R11.reuse, -R37.reuse ;  /* 0x0000000b56567223 */ /* 0x180fe20000010825 */
[----:B------:R-:W-:Y:S01]  /*141c0*/  FSEL R78, R29, -INF , !P4 ;  /* 0xff8000001d4e7808 */ /* 0x000fe20006000000 */
[--C-:B------:R-:W-:Y:S01]  /*141d0*/  FFMA.FTZ R4, R4, R11, -R37.reuse ;  /* 0x0000000b04047223 */ /* 0x100fe20000010825 */
[----:B------:R-:W-:Y:S01]  /*141e0*/  FMNMX.FTZ R25, R58, R25, !PT ;  /* 0x000000193a197209 */ /* 0x000fe20007810000 */
[----:B------:R-:W1:Y:S01]  /*141f0*/  MUFU.EX2 R158, R158 ;  /* 0x0000009e009e7308 */ /* 0x000e620000000800 */
[----:B------:R-:W-:Y:S01]  /*14200*/  FSEL R84, R31, -INF , !P5 ;  /* 0xff8000001f547808 */ /* 0x000fe20006800000 */
[--C-:B------:R-:W-:Y:S01]  /*14210*/  FFMA.FTZ R76, R76, R11, -R37.reuse ;  /* 0x0000000b4c4c7223 */ /* 0x100fe20000010825 */
[----:B------:R-:W-:Y:S01]  /*14220*/  FMNMX.FTZ R35, R64, R25, !PT ;  /* 0x0000001940237209 */ /* 0x000fe20007810000 */
[-CC-:B------:R-:W-:Y:S01]  /*14230*/  FFMA.FTZ R14, R14, R11.reuse, -R37.reuse ;  /* 0x0000000b0e0e7223 */ /* 0x180fe20000010825 */
[-CC-:B------:R-:W-:Y:S01]  /*14240*/  FFMA.FTZ R72, R72, R11.reuse, -R37.reuse ;  /* 0x0000000b48487223 */ /* 0x180fe20000010825 */
[----:B------:R-:W-:Y:S01]  /*14250*/  FFMA.FTZ R70, R70, R11, -R37 ;  /* 0x0000000b46467223 */ /* 0x000fe20000010825 */
[----:B------:R-:W-:Y:S01]  /*14260*/  FMNMX.FTZ R35, R60, R35, !PT ;  /* 0x000000233c237209 */ /* 0x000fe20007810000 */
[----:B------:R2:W-:Y:S01]  /*14270*/  MUFU.EX2 R25, R82 ;  /* 0x0000005200197308 */ /* 0x0005e20000000800 */
[----:B0-----:R-:W-:Y:S01]  /*14280*/  FADD.FTZ R47, R156, R3 ;  /* 0x000000039c2f7221 */ /* 0x001fe20000010000 */
[--C-:B------:R-:W-:Y:S01]  /*14290*/  FFMA.FTZ R68, R68, R11, -R37.reuse ;  /* 0x0000000b44447223 */ /* 0x100fe20000010825 */
[----:B------:R-:W-:Y:S01]  /*142a0*/  FMNMX.FTZ R35, R62, R35, !PT ;  /* 0x000000233e237209 */ /* 0x000fe20007810000 */
[-CC-:B------:R-:W-:Y:S01]  /*142b0*/  FFMA.FTZ R66, R66, R11.reuse, -R37.reuse ;  /* 0x0000000b42427223 */ /* 0x180fe20000010825 */
[-CC-:B------:R-:W-:Y:S01]  /*142c0*/  FFMA.FTZ R26, R26, R11.reuse, -R37.reuse ;  /* 0x0000000b1a1a7223 */ /* 0x180fe20000010825 */
[--C-:B------:R-:W-:Y:S01]  /*142d0*/  FFMA.FTZ R8, R8, R11, -R37.reuse ;  /* 0x0000000b08087223 */ /* 0x100fe20000010825 */
[----:B------:R-:W-:Y:S01]  /*142e0*/  FMNMX.FTZ R35, R0, R35, !PT ;  /* 0x0000002300237209 */ /* 0x000fe20007810000 */
[----:B------:R-:W0:Y:S01]  /*142f0*/  MUFU.EX2 R15, R92 ;  /* 0x0000005c000f7308 */ /* 0x000e220000000800 */
[----:B--2---:R-:W-:Y:S01]  /*14300*/  FSEL R82, R7, -INF , !P3 ;  /* 0xff80000007527808 */ /* 0x004fe20005800000 */
[--C-:B------:R-:W-:Y:S01]  /*14310*/  FFMA.FTZ R7, R74, R11, -R37.reuse ;  /* 0x0000000b4a077223 */ /* 0x100fe20000010825 */
[----:B------:R-:W-:Y:S01]  /*14320*/  FMNMX.FTZ R35, R80, R35, !PT ;  /* 0x0000002350237209 */ /* 0x000fe20007810000 */
[-CC-:B------:R-:W-:Y:S01]  /*14330*/  FFMA.FTZ R20, R20, R11.reuse, -R37.reuse ;  /* 0x0000000b14147223 */ /* 0x180fe20000010825 */
[----:B------:R-:W-:Y:S01]  /*14340*/  F2FP.F16.F32.PACK_AB R156, R3, R156 ;  /* 0x0000009c039c723e */ /* 0x000fe200000000ff */
[--C-:B------:R-:W-:Y:S01]  /*14350*/  FFMA.FTZ R10, R10, R11, -R37.reuse ;  /* 0x0000000b0a0a7223 */ /* 0x100fe20000010825 */
[----:B------:R-:W-:Y:S01]  /*14360*/  FMNMX.FTZ R35, R82, R35, !PT ;  /* 0x0000002352237209 */ /* 0x000fe20007810000 */
[----:B------:R-:W-:Y:S01]  /*14370*/  MUFU.EX2 R29, R7 ;  /* 0x00000007001d7308 */ /* 0x000fe20000000800 */
[----:B------:R-:W-:Y:S01]  /*14380*/  FFMA.FTZ R28, R28, R11, -R37 ;  /* 0x0000000b1c1c7223 */ /* 0x000fe20000010825 */
[----:B------:R-:W-:-:S02]  /*14390*/  ISETP.GE.AND P6, PT, R13, 0x1, PT ;  /* 0x000000010d00780c */ /* 0x000fc40003fc6270 */
[----:B------:R-:W-:-:S04]  /*143a0*/  FMNMX.FTZ R35, R78, R35, !PT ;  /* 0x000000234e237209 */ /* 0x000fc80007810000 */
[----:B------:R-:W-:Y:S01]  /*143b0*/  FMNMX.FTZ R35, R84, R35, !PT ;  /* 0x0000002354237209 */ /* 0x000fe20007810000 */
[----:B------:R-:W2:Y:S04]  /*143c0*/  MUFU.EX2 R152, R152 ;  /* 0x0000009800987308 */ /* 0x000ea80000000800 */
[----:B------:R-:W3:Y:S04]  /*143d0*/  SHFL.BFLY PT, R74, R35, 0x2, 0x1f ;  /* 0x0c401f00234a7f89 */ /* 0x000ee800000e0000 */
[----:B------:R-:W4:Y:S08]  /*143e0*/  MUFU.EX2 R21, R86 ;  /* 0x0000005600157308 */ /* 0x000f300000000800 */
[----:B------:R1:W-:Y:S08]  /*143f0*/  MUFU.EX2 R138, R4 ;  /* 0x00000004008a7308 */ /* 0x0003f00000000800 */
[----:B------:R-:W4:Y:S01]  /*14400*/  MUFU.EX2 R154, R154 ;  /* 0x0000009a009a7308 */ /* 0x000f220000000800 */
[----:B-1----:R-:W-:Y:S01]  /*14410*/  FADD.FTZ R4, R158, R47 ;  /* 0x0000002f9e047221 */ /* 0x002fe20000010000 */
[----:B0-----:R-:W-:-:S02]  /*14420*/  F2FP.F16.F32.PACK_AB R158, R15, R158 ;  /* 0x0000009e0f9e723e */ /* 0x001fc400000000ff */
[----:B---3--:R-:W-:Y:S01]  /*14430*/  FMNMX.FTZ R74, R35, R74, !PT ;  /* 0x0000004a234a7209 */ /* 0x008fe20007810000 */
[----:B------:R-:W-:-:S03]  /*14440*/  FADD.FTZ R47, R15, R4 ;  /* 0x000000040f2f7221 */ /* 0x000fc60000010000 */
[----:B------:R0:W-:Y:S01]  /*14450*/  MUFU.EX2 R35, R24 ;  /* 0x0000001800237308 */ /* 0x0001e20000000800 */
[----:B------:R-:W1:Y:S01]  /*14460*/  SHFL.BFLY PT, R7, R74, 0x1, 0x1f ;  /* 0x0c201f004a077f89 */ /* 0x000e6200000e0000 */
[----:B--2---:R-:W-:Y:S01]  /*14470*/  FADD.FTZ R4, R152, R47 ;  /* 0x0000002f98047221 */ /* 0x004fe20000010000 */
[----:B----4-:R-:W-:-:S03]  /*14480*/  F2FP.F16.F32.PACK_AB R152, R21, R152 ;  /* 0x000000981598723e */ /* 0x010fc600000000ff */
[----:B------:R-:W-:Y:S02]  /*14490*/  FADD.FTZ R49, R21, R4 ;  /* 0x0000000415317221 */ /* 0x000fe40000010000 */
[----:B------:R-:W2:Y:S08]  /*144a0*/  MUFU.EX2 R148, R148 ;  /* 0x0000009400947308 */ /* 0x000eb00000000800 */
[----:B------:R-:W3:Y:S08]  /*144b0*/  MUFU.EX2 R27, R27 ;  /* 0x0000001b001b7308 */ /* 0x000ef00000000800 */
[----:B------:R-:W4:Y:S01]  /*144c0*/  MUFU.EX2 R76, R76 ;  /* 0x0000004c004c7308 */ /* 0x000f220000000800 */
[----:B-1----:R-:W-:-:S04]  /*144d0*/  FMNMX.FTZ R7, R74, R7, !PT ;  /* 0x000000074a077209 */ /* 0x002fc80007810000 */
[C---:B------:R-:W-:Y:S01]  /*144e0*/  FSETP.NEU.FTZ.AND P2, PT, R7.reuse, -INF , PT ;  /* 0xff8000000700780b */ /* 0x040fe20003f5d000 */
[----:B0-----:R-:W-:Y:S02]  /*144f0*/  FMUL.FTZ R24, R7, R11 ;  /* 0x0000000b07187220 */ /* 0x001fe40000410000 */
[----:B------:R0:W-:Y:S03]  /*14500*/  MUFU.EX2 R43, R14 ;  /* 0x0000000e002b7308 */ /* 0x0001e60000000800 */
[----:B------:R-:W-:-:S05]  /*14510*/  FSEL R45, R24, RZ, P2 ;  /* 0x000000ff182d7208 */ /* 0x000fca0001000000 */
        /* <DEDUP_REMOVED lines=11> */
[-C--:B------:R-:W-:Y:S01]  /*145d0*/  FFMA.FTZ R48, R48, R11.reuse, -R45 ;  /* 0x0000000b30307223 */ /* 0x080fe2000001082d */
[----:B0-----:R-:W-:Y:S01]  /*145e0*/  FADD.FTZ R14, R154, R49 ;  /* 0x000000319a0e7221 */ /* 0x001fe20000010000 */
[-CC-:B------:R-:W-:Y:S01]  /*145f0*/  FFMA.FTZ R50, R50, R11.reuse, -R45.reuse ;  /* 0x0000000b32327223 */ /* 0x180fe2000001082d */
[----:B------:R-:W0:Y:S01]  /*14600*/  MUFU.EX2 R30, R30 ;  /* 0x0000001e001e7308 */ /* 0x000e220000000800 */
[-CC-:B------:R-:W-:Y:S01]  /*14610*/  FFMA.FTZ R52, R52, R11.reuse, -R45.reuse ;  /* 0x0000000b34347223 */ /* 0x180fe2000001082d */
[----:B------:R-:W-:Y:S01]  /*14620*/  FADD.FTZ R49, R25, R14 ;  /* 0x0000000e19317221 */ /* 0x000fe20000010000 */
[-CC-:B------:R-:W-:Y:S01]  /*14630*/  FFMA.FTZ R54, R54, R11.reuse, -R45.reuse ;  /* 0x0000000b36367223 */ /* 0x180fe2000001082d */
[-CC-:B------:R-:W-:Y:S01]  /*14640*/  FFMA.FTZ R56, R56, R11.reuse, -R45.reuse ;  /* 0x0000000b38387223 */ /* 0x180fe2000001082d */
[-C--:B------:R-:W-:Y:S01]  /*14650*/  FFMA.FTZ R58, R58, R11.reuse, -R45 ;  /* 0x0000000b3a3a7223 */ /* 0x080fe2000001082d */
[----:B--2---:R-:W-:Y:S01]  /*14660*/  FADD.FTZ R14, R148, R49 ;  /* 0x00000031940e7221 */ /* 0x004fe20000010000 */
[-CC-:B------:R-:W-:Y:S01]  /*14670*/  FFMA.FTZ R64, R64, R11.reuse, -R45.reuse ;  /* 0x0000000b40407223 */ /* 0x180fe2000001082d */
[----:B------:R-:W1:Y:S01]  /*14680*/  MUFU.EX2 R32, R32 ;  /* 0x0000002000207308 */ /* 0x000e620000000800 */
[-CC-:B------:R-:W-:Y:S01]  /*14690*/  FFMA.FTZ R60, R60, R11.reuse, -R45.reuse ;  /* 0x0000000b3c3c7223 */ /* 0x180fe2000001082d */
[----:B---3--:R-:W-:Y:S01]  /*146a0*/  FADD.FTZ R49, R27, R14 ;  /* 0x0000000e1b317221 */ /* 0x008fe20000010000 */
[-CC-:B------:R-:W-:Y:S01]  /*146b0*/  FFMA.FTZ R62, R62, R11.reuse, -R45.reuse ;  /* 0x0000000b3e3e7223 */ /* 0x180fe2000001082d */
[-CC-:B------:R-:W-:Y:S01]  /*146c0*/  FFMA.FTZ R0, R0, R11.reuse, -R45.reuse ;  /* 0x0000000b00007223 */ /* 0x180fe2000001082d */
[-C--:B------:R-:W-:Y:S01]  /*146d0*/  FFMA.FTZ R80, R80, R11.reuse, -R45 ;  /* 0x0000000b50507223 */ /* 0x080fe2000001082d */
[----:B----4-:R-:W-:Y:S01]  /*146e0*/  FADD.FTZ R14, R76, R49 ;  /* 0x000000314c0e7221 */ /* 0x010fe20000010000 */
[-CC-:B------:R-:W-:Y:S01]  /*146f0*/  FFMA.FTZ R82, R82, R11.reuse, -R45.reuse ;  /* 0x0000000b52527223 */ /* 0x180fe2000001082d */
[----:B------:R-:W2:Y:S01]  /*14700*/  MUFU.EX2 R159, R34 ;  /* 0x00000022009f7308 */ /* 0x000ea20000000800 */
[----:B0-----:R-:W-:Y:S01]  /*14710*/  FADD.FTZ R47, R33, R30 ;  /* 0x0000001e212f7221 */ /* 0x001fe20000010000 */
[----:B------:R-:W-:Y:S01]  /*14720*/  FADD.FTZ R49, R29, R14 ;  /* 0x0000000e1d317221 */ /* 0x000fe20000010000 */
[-CC-:B------:R-:W-:Y:S01]  /*14730*/  FFMA.FTZ R78, R78, R11.reuse, -R45.reuse ;  /* 0x0000000b4e4e7223 */ /* 0x180fe2000001082d */
[----:B------:R-:W-:Y:S01]  /*14740*/  FFMA.FTZ R45, R84, R11, -R45 ;  /* 0x0000000b542d7223 */ /* 0x000fe2000001082d */
[----:B------:R-:W-:-:S02]  /*14750*/  F2FP.F16.F32.PACK_AB R154, R25, R154 ;  /* 0x0000009a199a723e */ /* 0x000fc400000000ff */
[----:B------:R-:W-:Y:S01]  /*14760*/  F2FP.F16.F32.PACK_AB R148, R27, R148 ;  /* 0x000000941b94723e */ /* 0x000fe200000000ff */
[----:B------:R-:W0:Y:S01]  /*14770*/  MUFU.EX2 R36, R36 ;  /* 0x0000002400247308 */ /* 0x000e220000000800 */
[----:B-1----:R-:W-:Y:S01]  /*14780*/  FADD.FTZ R4, R32, R47 ;  /* 0x0000002f20047221 */ /* 0x002fe20000010000 */
[----:B------:R-:W-:Y:S02]  /*14790*/  F2FP.F16.F32.PACK_AB R150, R29, R76 ;  /* 0x0000004c1d96723e */ /* 0x000fe400000000ff */
[----:B------:R-:W-:-:S04]  /*147a0*/  F2FP.F16.F32.PACK_AB R157, R30, R33 ;  /* 0x000000211e9d723e */ /* 0x000fc800000000ff */
        /* <DEDUP_REMOVED lines=29> */
[----:B------:R-:W-:-:S06]  /*14980*/  F2FP.F16.F32.PACK_AB R144, R31, R72 ;  /* 0x000000481f90723e */ /* 0x000fcc00000000ff */
[----:B------:R-:W-:Y:S01]  /*14990*/  MUFU.EX2 R56, R56 ;  /* 0x0000003800387308 */ /* 0x000fe20000000800 */
[C---:B--2---:R-:W-:Y:S01]  /*149a0*/  FADD.FTZ R3, R145.reuse, R4 ;  /* 0x0000000491037221 */ /* 0x044fe20000010000 */
[----:B------:R-:W-:-:S06]  /*149b0*/  F2FP.F16.F32.PACK_AB R145, R145, R52 ;  /* 0x000000349191723e */ /* 0x000fcc00000000ff */
[----:B------:R-:W1:Y:S01]  /*149c0*/  MUFU.EX2 R39, R66 ;  /* 0x0000004200277308 */ /* 0x000e620000000800 */
[----:B0-----:R-:W-:-:S07]  /*149d0*/  FADD.FTZ R14, R68, R49 ;  /* 0x00000031440e7221 */ /* 0x001fce0000010000 */
[----:B-----5:R-:W-:Y:S08]  /*149e0*/  MUFU.EX2 R147, R58 ;  /* 0x0000003a00937308 */ /* 0x020ff00000000800 */
[----:B------:R-:W0:Y:S01]  /*149f0*/  MUFU.EX2 R26, R26 ;  /* 0x0000001a001a7308 */ /* 0x000e220000000800 */
[C---:B-1----:R-:W-:Y:S01]  /*14a00*/  FADD.FTZ R49, R39.reuse, R14 ;  /* 0x0000000e27317221 */ /* 0x042fe20000010000 */
[----:B------:R-:W-:-:S06]  /*14a10*/  F2FP.F16.F32.PACK_AB R146, R39, R68 ;  /* 0x000000442792723e */ /* 0x000fcc00000000ff */
[----:B------:R-:W-:Y:S08]  /*14a20*/  MUFU.EX2 R64, R64 ;  /* 0x0000004000407308 */ /* 0x000ff00000000800 */
[----:B------:R-:W-:Y:S01]  /*14a30*/  MUFU.EX2 R141, R60 ;  /* 0x0000003c008d7308 */ /* 0x000fe20000000800 */
[----:B0-----:R-:W-:Y:S01]  /*14a40*/  FADD.FTZ R14, R26, R49 ;  /* 0x000000311a0e7221 */ /* 0x001fe20000010000 */
[----:B------:R-:W-:-:S03]  /*14a50*/  F2FP.F16.F32.PACK_AB R140, R35, R26 ;  /* 0x0000001a238c723e */ /* 0x000fc600000000ff */
[----:B------:R-:W-:Y:S01]  /*14a60*/  FADD.FTZ R15, R35, R14 ;  /* 0x0000000e230f7221 */ /* 0x000fe20000010000 */
[----:B------:R-:W-:Y:S02]  /*14a70*/  IMAD.IADD R14, R163, 0x1, -R164 ;  /* 0x00000001a30e7824 */ /* 0x000fe400078e0aa4 */
[----:B------:R-:W0:Y:S08]  /*14a80*/  MUFU.EX2 R8, R8 ;  /* 0x0000000800087308 */ /* 0x000e300000000800 */
[----:B------:R-:W1:Y:S08]  /*14a90*/  MUFU.EX2 R62, R62 ;  /* 0x0000003e003e7308 */ /* 0x000e700000000800 */
[----:B------:R2:W-:Y:S01]  /*14aa0*/  MUFU.EX2 R143, R0 ;  /* 0x00000000008f7308 */ /* 0x0005e20000000800 */
[----:B0-----:R-:W-:-:S07]  /*14ab0*/  FADD.FTZ R4, R8, R15 ;  /* 0x0000000f08047221 */ /* 0x001fce0000010000 */
[----:B------:R-:W0:Y:S01]  /*14ac0*/  MUFU.EX2 R41, R20 ;  /* 0x0000001400297308 */ /* 0x000e220000000800 */
[----:B--2---:R-:W-:-:S04]  /*14ad0*/  FADD.FTZ R0, R56, R3 ;  /* 0x0000000338007221 */ /* 0x004fc80000010000 */
[C---:B------:R-:W-:Y:S01]  /*14ae0*/  FADD.FTZ R3, R147.reuse, R0 ;  /* 0x0000000093037221 */ /* 0x040fe20000010000 */
[----:B------:R-:W-:Y:S02]  /*14af0*/  F2FP.F16.F32.PACK_AB R147, R147, R56 ;  /* 0x000000389393723e */ /* 0x000fe400000000ff */
[----:B------:R-:W2:Y:S01]  /*14b00*/  MUFU.EX2 R10, R10 ;  /* 0x0000000a000a7308 */ /* 0x000ea20000000800 */
[----:B------:R-:W-:-:S04]  /*14b10*/  FADD.FTZ R0, R64, R3 ;  /* 0x0000000340007221 */ /* 0x000fc80000010000 */
[C---:B------:R-:W-:Y:S01]  /*14b20*/  FADD.FTZ R3, R141.reuse, R0 ;  /* 0x000000008d037221 */ /* 0x040fe20000010000 */
[----:B------:R-:W-:Y:S02]  /*14b30*/  F2FP.F16.F32.PACK_AB R141, R141, R64 ;  /* 0x000000408d8d723e */ /* 0x000fe400000000ff */
[----:B------:R-:W3:Y:S01]  /*14b40*/  MUFU.EX2 R80, R80 ;  /* 0x0000005000507308 */ /* 0x000ee20000000800 */
[----:B-1----:R-:W-:Y:S01]  /*14b50*/  FADD.FTZ R0, R62, R3 ;  /* 0x000000033e007221 */ /* 0x002fe20000010000 */
[C---:B0-----:R-:W-:Y:S01]  /*14b60*/  FADD.FTZ R15, R41.reuse, R4 ;  /* 0x00000004290f7221 */ /* 0x041fe20000010000 */
[----:B------:R-:W-:Y:S01]  /*14b70*/  F2FP.F16.F32.PACK_AB R142, R41, R8 ;  /* 0x00000008298e723e */ /* 0x000fe200000000ff */
[----:B------:R-:W-:Y:S02]  /*14b80*/  VIADD R8, R2, 0xfffffffe ;  /* 0xfffffffe02087836 */ /* 0x000fe40000000000 */
[C---:B------:R-:W-:Y:S01]  /*14b90*/  FADD.FTZ R3, R143.reuse, R0 ;  /* 0x000000008f037221 */ /* 0x040fe20000010000 */
[----:B------:R-:W-:Y:S01]  /*14ba0*/  F2FP.F16.F32.PACK_AB R143, R143, R62 ;  /* 0x0000003e8f8f723e */ /* 0x000fe200000000ff */
[----:B------:R-:W0:Y:S01]  /*14bb0*/  MUFU.EX2 R137, R82 ;  /* 0x0000005200897308 */ /* 0x000e220000000800 */
[----:B--2---:R-:W-:Y:S01]  /*14bc0*/  FADD.FTZ R4, R10, R15 ;  /* 0x0000000f0a047221 */ /* 0x004fe20000010000 */
[----:B------:R-:W-:-:S03]  /*14bd0*/  F2FP.F16.F32.PACK_AB R136, R43, R10 ;  /* 0x0000000a2b88723e */ /* 0x000fc600000000ff */
[----:B------:R-:W-:-:S03]  /*14be0*/  FADD.FTZ R15, R43, R4 ;  /* 0x000000042b0f7221 */ /* 0x000fc60000010000 */
[----:B------:R-:W1:Y:S01]  /*14bf0*/  MUFU.EX2 R78, R78 ;  /* 0x0000004e004e7308 */ /* 0x000e620000000800 */
[----:B---3--:R-:W-:Y:S01]  /*14c00*/  FADD.FTZ R0, R80, R3 ;  /* 0x0000000350007221 */ /* 0x008fe20000010000 */
[----:B------:R-:W-:Y:S01]  /*14c10*/  FADD.FTZ R4, R138, R15 ;  /* 0x0000000f8a047221 */ /* 0x000fe20000010000 */
[----:B------:R-:W-:-:S05]  /*14c20*/  IMAD R15, R169, 0x80, R14 ;  /* 0x00000080a90f7824 */ /* 0x000fca00078e020e */
[----:B------:R-:W2:Y:S01]  /*14c30*/  MUFU.EX2 R37, R28 ;  /* 0x0000001c00257308 */ /* 0x000ea20000000800 */
[C---:B0-----:R-:W-:Y:S01]  /*14c40*/  FADD.FTZ R3, R137.reuse, R0 ;  /* 0x0000000089037221 */ /* 0x041fe20000010000 */
[----:B------:R-:W-:Y:S02]  /*14c50*/  F2FP.F16.F32.PACK_AB R137, R137, R80 ;  /* 0x000000508989723e */ /* 0x000fe400000000ff */
[----:B------:R-:W-:-:S04]  /*14c60*/  IADD3 R12, R15, R12, RZ ;  /* 0x0000000c0f0c7210 */ /* 0x000fc80007ffe0ff */
[----:B------:R-:W0:Y:S01]  /*14c70*/  MUFU.EX2 R45, R45 ;  /* 0x0000002d002d7308 */ /* 0x000e220000000800 */
[----:B-1----:R-:W-:Y:S01]  /*14c80*/  FADD.FTZ R0, R78, R3 ;  /* 0x000000034e007221 */ /* 0x002fe20000010000 */
[C---:B--2---:R-:W-:Y:S01]  /*14c90*/  FADD.FTZ R4, R37.reuse, R4 ;  /* 0x0000000425047221 */ /* 0x044fe20000010000 */
[----:B------:R-:W-:Y:S02]  /*14ca0*/  F2FP.F16.F32.PACK_AB R138, R37, R138 ;  /* 0x0000008a258a723e */ /* 0x000fe400000000ff */
[C---:B0-----:R-:W-:Y:S01]  /*14cb0*/  FADD.FTZ R3, R45.reuse, R0 ;  /* 0x000000002d037221 */ /* 0x041fe20000010000 */
[----:B------:R-:W-:Y:S01]  /*14cc0*/  F2FP.F16.F32.PACK_AB R139, R45, R78 ;  /* 0x0000004e2d8b723e */ /* 0x000fe200000000ff */
        /* <DEDUP_REMOVED lines=12> */
.L_x_1523:
[----:B------:R-:W-:-:S13]  /*14d90*/  ISETP.NE.AND P2, PT, R13, 0x1, PT ;  /* 0x000000010d00780c */ /* 0x000fda0003f45270 */
[----:B------:R-:W0:Y:S02]  /*14da0*/  @P2 LDC.64 R20, c[0x0][0x9e8] ;  /* 0x00027a00ff142b82 */ /* 0x000e240000000a00 */
[----:B0-----:R-:W-:-:S05]  /*14db0*/  @P2 IMAD.HI.U32 R2, R0, R20, RZ ;  /* 0x0000001400022227 */ /* 0x001fca00078e00ff */
[----:B------:R-:W-:-:S07]  /*14dc0*/  @P2 SHF.R.U32.HI R0, RZ, R21, R2 ;  /* 0x00000015ff002219 */ /* 0x000fce0000011602 */
.L_x_1524:
[----:B------:R-:W-:Y:S05]  /*14dd0*/  BSYNC B0 ;  /* 0x0000000000007941 */ /* 0x000fea0003800000 */
.L_x_1522:
[----:B------:R-:W-:-:S05]  /*14de0*/  IMAD R13, R0, R13, R13 ;  /* 0x0000000d000d7224 */ /* 0x000fca00078e020d */
[----:B------:R-:W-:-:S07]  /*14df0*/  VIMNMX R12, R12, R13, PT ;  /* 0x0000000d0c0c7248 */ /* 0x000fce0003fe0100 */
.L_x_1521:
[----:B------:R-:W-:Y:S01]  /*14e00*/  IMAD.HI R12, R12, 0x2aaaaaab, RZ ;  /* 0x2aaaaaab0c0c7827 */ /* 0x000fe200078e02ff */
[----:B------:R-:W-:Y:S01]  /*14e10*/  ULDC UR46, c[0x0][0x9e4] ;  /* 0x00027900002e7ab9 */ /* 0x000fe20000000800 */
[----:B------:R-:W-:Y:S01]  /*14e20*/  ULDC UR39, c[0x0][0x9e4] ;  /* 0x0002790000277ab9 */ /* 0x000fe20000000800 */
[----:B------:R-:W-:Y:S01]  /*14e30*/  ULDC UR38, c[0x0][0x988] ;  /* 0x0002620000267ab9 */ /* 0x000fe20000000800 */
[----:B------:R-:W-:Y:S01]  /*14e40*/  ULDC UR43, c[0x0][0x988] ;  /* 0x00026200002b7ab9 */ /* 0x000fe20000000800 */
[----:B------:R-:W-:Y:S01]  /*14e50*/  SHF.R.U32.HI R13, RZ, 0x1f, R12 ;  /* 0x0000001fff0d7819 */ /* 0x000fe2000001160c */
[----:B------:R-:W-:Y:S01]  /*14e60*/  ULDC UR42, c[0x0][0x988] ;  /* 0x00026200002a7ab9 */ /* 0x000fe20000000800 */
[----:B------:R-:W-:Y:S01]  /*14e70*/  ULDC UR55, c[0x0][0x9d8] ;  /* 0x0002760000377ab9 */ /* 0x000fe20000000800 */
[----:B------:R-:W-:Y:S01]  /*14e80*/  ULDC UR51, c[0x0][0x9d8] ;  /* 0x0002760000337ab9 */ /* 0x000fe20000000800 */
[----:B------:R-:W-:Y:S01]  /*14e90*/  LEA.HI.SX32 R13, R12, R13, 0x1c ;  /* 0x0000000d0c0d7211 */ /* 0x000fe200078fe2ff */
[----:B------:R-:W-:Y:S01]  /*14ea0*/  ULDC UR50, c[0x0][0x9d8] ;  /* 0x0002760000327ab9 */ /* 0x000fe20000000800 */
[----:B------:R-:W-:Y:S01]  /*14eb0*/  ULDC UR54, c[0x0][0x9e0] ;  /* 0x0002780000367ab9 */ /* 0x000fe20000000800 */
[----:B------:R-:W-:Y:S01]  /*14ec0*/  ULDC UR47, c[0x0][0x9e0] ;  /* 0x00027800002f7ab9 */ /* 0x000fe20000000800 */
[----:B------:R-:W-:Y:S01]  /*14ed0*/  VIMNMX R15, R168, R13, !PT ;  /* 0x0000000da80f7248 */ /* 0x000fe20007fe0100 */
[----:B------:R-:W-:Y:S01]  /*14ee0*/  BSSY B1, `(.L_x_1525) ;  /* 0x0000398000017945 */ /* 0x000fe20003800000 */
[----:B------:R-:W-:Y:S01]  /*14ef0*/  IMAD.MOV.U32 R2, RZ, RZ, 0x3f800000 ;  /* 0x3f800000ff027424 */ /* 0x000fe200078e00ff */
[----:B------:R-:W-:-:S02]  /*14f00*/  MOV R0, 0x3f800000 ;  /* 0x3f80000000007802 */ /* 0x000fc40000000f00 */
[----:B------:R-:W-:Y:S02]  /*14f10*/  CS2R R86, SRZ ;  /* 0x0000000000567805 */ /* 0x000fe4000001ff00 */
[----:B------:R-:W-:Y:S02]  /*14f20*/  ISETP.GE.AND P2, PT, R8, R15, PT ;  /* 0x0000000f0800720c */ /* 0x000fe40003f46270 */
        /* <DEDUP_REMOVED lines=31> */
[----:B------:R-:W-:Y:S06]  /*15120*/  @!P2 BRA `(.L_x_1526) ;  /* 0x0000003400cca947 */ /* 0x000fec0003800000 */
[----:B------:R-:W-:Y:S01]  /*15130*/  IMAD.IADD R20, R9, 0x1, R14 ;  /* 0x0000000109147824 */ /* 0x000fe200078e020e */
[----:B------:R-:W-:Y:S01]  /*15140*/  BSSY B0, `(.L_x_1527) ;  /* 0x000036d000007945 */ /* 0x000fe20003800000 */
[----:B------:R-:W-:Y:S02]  /*15150*/  IMAD.MOV.U32 R2, RZ, RZ, 0x3f800000 ;  /* 0x3f800000ff027424 */ /* 0x000fe400078e00ff */
[----:B------:R-:W-:Y:S01]  /*15160*/  IMAD.MOV.U32 R87, RZ, RZ, RZ ;  /* 0x000000ffff577224 */ /* 0x000fe200078e00ff */
[----:B------:R-:W-:-:S07]  /*15170*/  IADD3 R21, R20, 0x8, RZ ;  /* 0x0000000814157810 */ /* 0x000fce0007ffe0ff */
.L_x_1546:
[----:B------:R-:W-:-:S05]  /*15180*/  VIADD R170, R160, 0x1 ;  /* 0x00000001a0aa7836 */ /* 0x000fca0000000000 */
[----:B------:R-:W-:-:S04]  /*15190*/  ISETP.NE.AND P2, PT, R170, 0x2, PT ;  /* 0x00000002aa00780c */ /* 0x000fc80003f45270 */
[----:B------:R-:W-:Y:S02]  /*151a0*/  SEL R10, RZ, 0x1, P2 ;  /* 0x00000001ff0a7807 */ /* 0x000fe40001000000 */
[----:B------:R-:W-:Y:S02]  /*151b0*/  SEL R170, R170, RZ, P2 ;  /* 0x000000ffaaaa7207 */ /* 0x000fe40001000000 */
[----:B------:R-:W-:Y:S01]  /*151c0*/  LOP3.LUT R171, R161, R10, RZ, 0x3c, !PT ;  /* 0x0000000aa1ab7212 */ /* 0x000fe200078e3cff */
[----:B------:R-:W-:Y:S06]  /*151d0*/  @!P0 BRA `(.L_x_1528) ;  /* 0x0000000000048947 */ /* 0x000fec0003800000 */
[----:B------:R-:W-:Y:S01]  /*151e0*/  BPT.TRAP 0x1 ;  /* 0x000000040000795c */ /* 0x000fe20000300000 */
.L_x_1528:
[----:B------:R-:W-:Y:S01]  /*151f0*/  IMAD R192, R170, 0x8, R18 ;  /* 0x00000008aac07824 */ /* 0x000fe200078e0212 */
[----:B------:R-:W-:-:S04]  /*15200*/  SHF.L.U32 R13, R171, 0x1f, RZ ;  /* 0x0000001fab0d7819 */ /* 0x000fc800000006ff */
[----:B------:R0:W1:Y:S01]  /*15210*/  SYNCS.PHASECHK.TRANS64.TRYWAIT P2, [R192+URZ+0x2a830], R13 ;  /* 0x02a8300dc00075a7 */ /* 0x000062000804017f */
[----:B------:R-:W-:Y:S05]  /*15220*/  @!P0 BRA `(.L_x_1529) ;  /* 0x0000000000048947 */ /* 0x000fea0003800000 */
[----:B------:R-:W-:Y:S01]  /*15230*/  BPT.TRAP 0x1 ;  /* 0x000000040000795c */ /* 0x000fe20000300000 */
.L_x_1529:
[----:B------:R-:W-:Y:S01]  /*15240*/  BSSY B2, `(.L_x_1530) ;  /* 0x0000006000027945 */ /* 0x000fe20003800000 */
[----:B------:R-:W-:Y:S02]  /*15250*/  IMAD R10, R170, 0x900, R5 ;  /* 0x00000900aa0a7824 */ /* 0x000fe400078e0205 */
[----:B------:R-:W-:Y:S01]  /*15260*/  IMAD.MOV.U32 R11, RZ, RZ, 0x40000040 ;  /* 0x40000040ff0b7424 */ /* 0x000fe200078e00ff */
[----:B-1----:R-:W-:Y:S06]  /*15270*/  @P2 BRA `(.L_x_1531) ;  /* 0x0000000000082947 */ /* 0x002fec0003800000 */
[----:B------:R-:W1:Y:S02]  /*15280*/  SYNCS.PHASECHK.TRANS64.TRYWAIT P2, [R192+URZ+0x2a830], R13 ;  /* 0x02a8300dc00075a7 */ /* 0x000e64000804017f */
[----:B-1----:R-:W-:Y:S05]  /*15290*/  @!P2 BRA `(.L_x_1532) ;  /* 0x00000134006ca947 */ /* 0x002fea0003800000 */
.L_x_1531:
[----:B------:R-:W-:Y:S05]  /*152a0*/  BSYNC B2 ;  /* 0x0000000000027941 */ /* 0x000fea0003800000 */
.L_x_1530:
[----:B------:R-:W2:Y:S04]  /*152b0*/  LDL.64 R88, [R1+0x38] ;  /* 0x0000380001587983 */ /* 0x000ea80000100a00 */
[----:B------:R-:W3:Y:S04]  /*152c0*/  LDL.64 R212, [R1+0x30] ;  /* 0x0000300001d47983 */ /* 0x000ee80000100a00 */
[----:B------:R-:W4:Y:S01]  /*152d0*/  LDL.64 R210, [R1+0x28] ;  /* 0x0000280001d27983 */ /* 0x000f220000100a00 */
[----:B------:R-:W-:-:S03]  /*152e0*/  R2UR UR6, R10 ;  /* 0x000000000a0672ca */ /* 0x000fc600000e0000 */
[----:B------:R-:W5:Y:S01]  /*152f0*/  LDL.64 R208, [R1+0x20] ;  /* 0x0000200001d07983 */ /* 0x000f620000100a00 */
[----:B------:R-:W-:Y:S01]  /*15300*/  R2UR UR7, R11 ;  /* 0x000000000b0772ca */ /* 0x000fe200000e0000 */
[----:B01----:R-:W-:Y:S01]  /*15310*/  IMAD.MOV.U32 R13, RZ, RZ, 0x40000040 ;  /* 0x40000040ff0d7424 */ /* 0x003fe200078e00ff */
[----:B------:R-:W-:Y:S01]  /*15320*/  IADD3 R12, R10, 0x2, RZ ;  /* 0x000000020a0c7810 */ /* 0x000fe20007ffe0ff */
[----:B------:R-:W5:Y:S04]  /*15330*/  LDL.64 R206, [R1+0x18] ;  /* 0x0000180001ce7983 */ /* 0x000f680000100a00 */
[----:B------:R-:W5:Y:S04]  /*15340*/  LDL.64 R204, [R1+0x10] ;  /* 0x0000100001cc7983 */ /* 0x000f680000100a00 */
[----:B------:R-:W5:Y:S01]  /*15350*/  LDL.64 R202, [R1+0x8] ;  /* 0x0000080001ca7983 */ /* 0x000f620000100a00 */
[----:B--2---:R-:W-:-:S02]  /*15360*/  R2UR UR4, R88 ;  /* 0x00000000580472ca */ /* 0x004fc400000e0000 */
[----:B------:R-:W-:Y:S02]  /*15370*/  R2UR UR5, R89 ;  /* 0x00000000590572ca */ /* 0x000fe400000e0000 */
[----:B------:R-:W-:-:S11]  /*15380*/  WARPGROUP.ARRIVE ;  /* 0x00000000000079c5 */ /* 0x000fd60000000000 */
[----:B------:R-:W-:Y:S01]  /*15390*/  HGMMA.64x96x16.F32 R88, gdesc[UR4], RZ, !UPT, gsb0 ;  /* 0x01600000045879f0 */ /* 0x000fe2000c0008ff */
[----:B------:R-:W-:Y:S02]  /*153a0*/  R2UR UR6, R12 ;  /* 0x000000000c0672ca */ /* 0x000fe400000e0000 */
[----:B------:R-:W-:Y:S02]  /*153b0*/  R2UR UR7, R13 ;  /* 0x000000000d0772ca */ /* 0x000fe400000e0000 */
[----:B---3--:R-:W-:Y:S02]  /*153c0*/  R2UR UR4, R212 ;  /* 0x00000000d40472ca */ /* 0x008fe400000e0000 */
[----:B------:R-:W-:Y:S01]  /*153d0*/  R2UR UR5, R213 ;  /* 0x00000000d50572ca */ /* 0x000fe200000e0000 */
[----:B------:R-:W-:Y:S02]  /*153e0*/  VIADD R12, R10, 0x4 ;  /* 0x000000040a0c7836 */ /* 0x000fe40000000000 */
[----:B------:R-:W-:Y:S01]  /*153f0*/  IMAD.MOV.U32 R13, RZ, RZ, 0x40000040 ;  /* 0x40000040ff0d7424 */ /* 0x000fe200078e00ff */
[----:B------:R-:W-:-:S02]  /*15400*/  WARPGROUP.DEPBAR.LE gsb0, 0x0 ;  /* 0x00008000000079c5 */ /* 0x000fc40000010000 */
[----:B------:R-:W-:-:S07]  /*15410*/  WARPGROUP.ARRIVE ;  /* 0x00000000000079c5 */ /* 0x000fce0000000000 */
[----:B------:R-:W-:Y:S01]  /*15420*/  HGMMA.64x96x16.F32 R88, gdesc[UR4], R88, gsb0 ;  /* 0x01600000045879f0 */ /* 0x000fe20008000858 */
        /* <DEDUP_REMOVED lines=8> */
[----:B------:R-:W-:Y:S01]  /*154b0*/  HGMMA.64x96x16.F32 R88, gdesc[UR4], R88, gsb0 ;  /* 0x01600000045879f0 */ /* 0x000fe20008000858 */
[----:B------:R-:W-:Y:S02]  /*154c0*/  R2UR UR6, R12 ;  /* 0x000000000c0672ca */ /* 0x000fe400000e0000 */
[----:B------:R-:W-:Y:S02]  /*154d0*/  R2UR UR7, R13 ;  /* 0x000000000d0772ca */ /* 0x000fe400000e0000 */
[----:B-----5:R-:W-:Y:S02]  /*154e0*/  R2UR UR4, R208 ;  /* 0x00000000d00472ca */ /* 0x020fe400000e0000 */
        /* <DEDUP_REMOVED lines=17> */
[----:B------:R-:W-:Y:S02]  /*15600*/  R2UR UR4, R204 ;  /* 0x00000000cc0472ca */ /* 0x000fe400000e0000 */
        /* <DEDUP_REMOVED lines=16> */
[----:B------:R-:W-:Y:S01]  /*15710*/  R2UR UR7, R13 ;  /* 0x000000000d0772ca */ /* 0x000fe200000e0000 */
[----:B------:R-:W-:Y:S01]  /*15720*/  UMOV UR4, UR52 ;  /* 0x0000003400047c82 */ /* 0x000fe20008000000 */
[----:B------:R-:W-:Y:S01]  /*15730*/  UMOV UR5, UR53 ;  /* 0x0000003500057c82 */ /* 0x000fe20008000000 */
[----:B------:R-:W-:Y:S02]  /*15740*/  VIADD R12, R10, 0x600 ;  /* 0x000006000a0c7836 */ /* 0x000fe40000000000 */
[----:B------:R-:W-:Y:S01]  /*15750*/  IMAD.MOV.U32 R13, RZ, RZ, 0x40000040 ;  /* 0x40000040ff0d7424 */ /* 0x000fe200078e00ff */
[----:B------:R-:W-:Y:S02]  /*15760*/  WARPGROUP.DEPBAR.LE gsb0, 0x0 ;  /* 0x00008000000079c5 */ /* 0x000fe40000010000 */
[----:B------:R-:W-:-:S06]  /*15770*/  WARPGROUP.ARRIVE ;  /* 0x00000000000079c5 */ /* 0x000fcc0000000000 */
[----:B------:R-:W-:Y:S01]  /*15780*/  HGMMA.64x96x16.F32 R88, gdesc[UR4], R88, gsb0 ;  /* 0x01600000045879f0 */ /* 0x000fe20008000858 */
        /* <DEDUP_REMOVED lines=31> */
[----:B------:R-:W-:Y:S02]  /*15980*/  WARPGROUP.DEPBAR.LE gsb0, 0x0 ;  /* 0x00008000000079c5 */ /* 0x000fe40000010000 */
[----:B------:R-:W-:-:S08]  /*15990*/  WARPGROUP.ARRIVE ;  /* 0x00000000000079c5 */ /* 0x000fd00000000000 */
[----:B------:R-:W-:Y:S01]  /*159a0*/  HGMMA.64x96x16.F32 R88, gdesc[UR4], R88, gsb0 ;  /* 0x01600000045879f0 */ /* 0x000fe20008000858 */
        /* <DEDUP_REMOVED lines=67> */
.L_x_1533:
[----:B------:R-:W-:Y:S01]  /*15de0*/  SHF.L.U32 R11, R161, 0x1f, RZ ;  /* 0x0000001fa10b7819 */ /* 0x000fe200000006ff */
[----:B------:R-:W-:-:S04]  /*15df0*/  IMAD R12, R160, 0x8, R18 ;  /* 0x00000008a00c7824 */ /* 0x000fc800078e0212 */
[----:B------:R0:W1:Y:S01]  /*15e00*/  SYNCS.PHASECHK.TRANS64.TRYWAIT P2, [R12+URZ+0x2a850], R11 ;  /* 0x02a8500b0c0075a7 */ /* 0x000062000804017f */
[----:B------:R-:W-:Y:S05]  /*15e10*/  @!P0 BRA `(.L_x_1534) ;  /* 0x0000000000048947 */ /* 0x000fea0003800000 */
[----:B------:R-:W-:Y:S01]  /*15e20*/  BPT.TRAP 0x1 ;  /* 0x000000040000795c */ /* 0x000fe20000300000 */
.L_x_1534:
[----:B------:R-:W-:Y:S01]  /*15e30*/  VIADD R0, R18, 0x400 ;  /* 0x0000040012007836 */ /* 0x000fe20000000000 */
[----:B------:R-:W-:Y:S04]  /*15e40*/  BSSY B2, `(.L_x_1535) ;  /* 0x0000008000027945 */ /* 0x000fe80003800000 */
[----:B------:R-:W-:-:S04]  /*15e50*/  SHF.R.U32.HI R0, RZ, 0x4, R0 ;  /* 0x00000004ff007819 */ /* 0x000fc80000011600 */
[----:B------:R-:W-:-:S04]  /*15e60*/  LOP3.LUT R0, R0, 0x3fff, RZ, 0xc0, !PT ;  /* 0x00003fff00007812 */ /* 0x000fc800078ec0ff */
[----:B------:R-:W-:-:S05]  /*15e70*/  LOP3.LUT R13, R0, 0x3000000, RZ, 0xfc, !PT ;  /* 0x03000000000d7812 */ /* 0x000fca00078efcff */
[----:B------:R-:W-:Y:S01]  /*15e80*/  IMAD R0, R160, 0x600, R13 ;  /* 0x00000600a0007824 */ /* 0x000fe200078e020d */
[----:B-1----:R-:W-:Y:S06]  /*15e90*/  @P2 BRA `(.L_x_1536) ;  /* 0x0000000000082947 */ /* 0x002fec0003800000 */
[----:B------:R-:W1:Y:S02]  /*15ea0*/  SYNCS.PHASECHK.TRANS64.TRYWAIT P2, [R12+URZ+0x2a850], R11 ;  /* 0x02a8500b0c0075a7 */ /* 0x000e64000804017f */
[----:B-1----:R-:W-:Y:S05]  /*15eb0*/  @!P2 BRA `(.L_x_1537) ;  /* 0x000001280078a947 */ /* 0x002fea0003800000 */
.L_x_1536:
[----:B------:R-:W-:Y:S05]  /*15ec0*/  BSYNC B2 ;  /* 0x0000000000027941 */ /* 0x000fea0003800000 */
.L_x_1535:
[----:B01----:R-:W-:Y:S01]  /*15ed0*/  IMAD.MOV.U32 R11, RZ, RZ, 0x40000040 ;  /* 0x40000040ff0b7424 */ /* 0x003fe200078e00ff */
[----:B------:R-:W-:Y:S01]  /*15ee0*/  MOV R10, R0 ;  /* 0x00000000000a7202 */ /* 0x000fe20000000f00 */
[----:B------:R-:W2:Y:S03]  /*15ef0*/  LDL R2, [R1+0x4] ;  /* 0x0000040001027983 */ /* 0x000ea60000100800 */
[----:B------:R-:W-:Y:S01]  /*15f00*/  R2UR UR6, R10 ;  /* 0x000000000a0672ca */ /* 0x000fe200000e0000 */
[----:B------:R-:W3:Y:S01]  /*15f10*/  LDL R202, [R1] ;  /* 0x0000000001ca7983 */ /* 0x000ee20000100800 */
[----:B------:R-:W-:Y:S01]  /*15f20*/  R2UR UR7, R11 ;  /* 0x000000000b0772ca */ /* 0x000fe200000e0000 */
[----:B------:R-:W-:Y:S01]  /*15f30*/  WARPGROUP.ARRIVE ;  /* 0x00000000000079c5 */ /* 0x000fe20000000000 */
[----:B------:R-:W-:Y:S02]  /*15f40*/  VIADD R10, R0, 0x80 ;  /* 0x00000080000a7836 */ /* 0x000fe40000000000 */
[----:B------:R-:W-:Y:S01]  /*15f50*/  FMUL.FTZ R13, R91, UR55 ;  /* 0x000000375b0d7c20 */ /* 0x000fe20008410000 */
[----:B------:R-:W-:-:S02]  /*15f60*/  IMAD.MOV.U32 R11, RZ, RZ, 0x40000040 ;  /* 0x40000040ff0b7424 */ /* 0x000fc400078e00ff */
        /* <DEDUP_REMOVED lines=8> */
[----:B------:R-:W-:Y:S01]  /*15ff0*/  HGMMA.64x128x16.F32 R24, R156, gdesc[UR4].tnspB, R24, gsb0 ;  /* 0x41e000049c187df0 */ /* 0x000fe20008000818 */
[----:B------:R-:W-:Y:S01]  /*16000*/  R2UR UR6, R10 ;  /* 0x000000000a0672ca */ /* 0x000fe200000e0000 */
[----:B------:R-:W-:Y:S01]  /*16010*/  FMUL.FTZ R118, R118, UR55 ;  /* 0x0000003776767c20 */ /* 0x000fe20008410000 */
[----:B------:R-:W-:Y:S01]  /*16020*/  R2UR UR7, R11 ;  /* 0x000000000b0772ca */ /* 0x000fe200000e0000 */
[----:B------:R-:W-:Y:S01]  /*16030*/  IMAD.MOV.U32 R11, RZ, RZ, 0x40000040 ;  /* 0x40000040ff0b7424 */ /* 0x000fe200078e00ff */
[----:B------:R-:W-:Y:S01]  /*16040*/  IADD3 R10, R0, 0x100, RZ ;  /* 0x00000100000a7810 */ /* 0x000fe20007ffe0ff */
[----:B------:R-:W0:Y:S01]  /*16050*/  MUFU.TANH R88, R88 ;  /* 0x0000005800587308 */ /* 0x000e220000002400 */
[----:B------:R-:W-:-:S04]  /*16060*/  @!P1 IADD3 R192, R192, 0x2a840, RZ ;  /* 0x0002a840c0c09810 */ /* 0x000fc80007ffe0ff */
[----:B------:R-:W-:-:S03]  /*16070*/  @!P1 PRMT R192, RZ, 0x654, R192 ;  /* 0x00000654ffc09816 */ /* 0x000fc600000000c0 */
[----:B------:R-:W1:Y:S08]  /*16080*/  MUFU.TANH R89, R89 ;  /* 0x0000005900597308 */ /* 0x000e700000002400 */
[----:B------:R-:W4:Y:S08]  /*16090*/  MUFU.TANH R13, R13 ;  /* 0x0000000d000d7308 */ /* 0x000f300000002400 */
        /* <DEDUP_REMOVED lines=8> */
[----:B------:R-:W-:-:S05]  /*16120*/  IMAD R156, R8, -0x60, RZ ;  /* 0xffffffa0089c7824 */ /* 0x000fca00078e02ff */
[----:B------:R-:W-:Y:S01]  /*16130*/  HGMMA.64x128x16.F32 R24, R152, gdesc[UR4].tnspB, R24, gsb0 ;  /* 0x41e0000498187df0 */ /* 0x000fe20008000818 */
[----:B------:R-:W-:Y:S01]  /*16140*/  R2UR UR6, R10 ;  /* 0x000000000a0672ca */ /* 0x000fe200000e0000 */
[----:B------:R-:W-:Y:S01]  /*16150*/  VIADD R10, R0, 0x180 ;  /* 0x00000180000a7836 */ /* 0x000fe20000000000 */
[----:B------:R-:W-:Y:S01]  /*16160*/  R2UR UR7, R11 ;  /* 0x000000000b0772ca */ /* 0x000fe200000e0000 */
[----:B------:R-:W-:Y:S01]  /*16170*/  IMAD.MOV.U32 R11, RZ, RZ, 0x40000040 ;  /* 0x40000040ff0b7424 */ /* 0x000fe200078e00ff */
[----:B--2---:R-:W-:Y:S01]  /*16180*/  R2UR UR4, R2 ;  /* 0x00000000020472ca */ /* 0x004fe200000e0000 */
[----:B------:R-:W-:Y:S01]  /*16190*/  FMUL.FTZ R2, R90, UR55 ;  /* 0x000000375a027c20 */ /* 0x000fe20008410000 */
[----:B------:R-:W-:Y:S01]  /*161a0*/  FMUL.FTZ R90, R94, UR55 ;  /* 0x000000375e5a7c20 */ /* 0x000fe20008410000 */
[----:B------:R-:W-:Y:S01]  /*161b0*/  FMUL.FTZ R94, R102, UR55 ;  /* 0x00000037665e7c20 */ /* 0x000fe20008410000 */
[----:B------:R-:W-:Y:S01]  /*161c0*/  FMUL.FTZ R102, R114, UR55 ;  /* 0x0000003772667c20 */ /* 0x000fe20008410000 */
[----:B---3--:R-:W-:-:S02]  /*161d0*/  LOP3.LUT P2, RZ, R202, 0x100000, RZ, 0xc0, !PT ;  /* 0x00100000caff7812 */ /* 0x008fc4000784c0ff */
[----:B------:R-:W2:Y:S01]  /*161e0*/  MUFU.TANH R2, R2 ;  /* 0x0000000200027308 */ /* 0x000ea20000002400 */
[----:B------:R-:W-:Y:S02]  /*161f0*/  WARPGROUP.DEPBAR.LE gsb0, 0x0 ;  /* 0x00008000000079c5 */ /* 0x000fe40000010000 */
[----:B------:R-:W-:Y:S01]  /*16200*/  WARPGROUP.ARRIVE ;  /* 0x00000000000079c5 */ /* 0x000fe20000000000 */
[----:B------:R-:W-:Y:S01]  /*16210*/  FMUL.FTZ R152, R129, UR55 ;  /* 0x0000003781987c20 */ /* 0x000fe20008410000 */
[----:B------:R-:W-:-:S03]  /*16220*/  FMUL.FTZ R154, R132, UR55 ;  /* 0x00000037849a7c20 */ /* 0x000fc60008410000 */
[----:B------:R-:W3:Y:S01]  /*16230*/  MUFU.TANH R90, R90 ;  /* 0x0000005a005a7308 */ /* 0x000ee20000002400 */
[----:B------:R-:W-:Y:S01]  /*16240*/  HGMMA.64x128x16.F32 R24, R148, gdesc[UR4].tnspB, R24, gsb0 ;  /* 0x41e0000494187df0 */ /* 0x000fe20008000818 */
[----:B------:R-:W-:Y:S02]  /*16250*/  R2UR UR6, R10 ;  /* 0x000000000a0672ca */ /* 0x000fe400000e0000 */
[----:B------:R-:W-:Y:S01]  /*16260*/  R2UR UR7, R11 ;  /* 0x000000000b0772ca */ /* 0x000fe200000e0000 */
[----:B------:R-:W-:Y:S01]  /*16270*/  IMAD.MOV.U32 R11, RZ, RZ, 0x40000040 ;  /* 0x40000040ff0b7424 */ /* 0x000fe200078e00ff */
[----:B------:R-:W-:Y:S02]  /*16280*/  IADD3 R10, R0, 0x200, RZ ;  /* 0x00000200000a7810 */ /* 0x000fe40007ffe0ff */
        /* <DEDUP_REMOVED lines=9> */
[----:B------:R-:W-:Y:S02]  /*16320*/  FMUL.FTZ R112, R130, UR55 ;  /* 0x0000003782707c20 */ /* 0x000fe40008410000 */
[----:B------:R-:W-:Y:S01]  /*16330*/  HGMMA.64x128x16.F32 R24, R144, gdesc[UR4].tnspB, R24, gsb0 ;  /* 0x41e0000490187df0 */ /* 0x000fe20008000818 */
[----:B------:R-:W-:Y:S01]  /*16340*/  R2UR UR6, R10 ;  /* 0x000000000a0672ca */ /* 0x000fe200000e0000 */
[----:B------:R-:W-:Y:S01]  /*16350*/  VIADD R10, R0, 0x280 ;  /* 0x00000280000a7836 */ /* 0x000fe20000000000 */
[----:B------:R-:W-:Y:S01]  /*16360*/  R2UR UR7, R11 ;  /* 0x000000000b0772ca */ /* 0x000fe200000e0000 */
[----:B------:R-:W-:Y:S01]  /*16370*/  IMAD.MOV.U32 R11, RZ, RZ, 0x40000040 ;  /* 0x40000040ff0b7424 */ /* 0x000fe200078e00ff */
[----:B------:R-:W0:Y:S08]  /*16380*/  MUFU.TANH R148, R148 ;  /* 0x0000009400947308 */ /* 0x000e300000002400 */
[----:B------:R-:W0:Y:S08]  /*16390*/  MUFU.TANH R149, R149 ;  /* 0x0000009500957308 */ /* 0x000e300000002400 */
[----:B------:R0:W0:Y:S08]  /*163a0*/  MUFU.TANH R0, R118 ;  /* 0x0000007600007308 */ /* 0x0000300000002400 */
        /* <DEDUP_REMOVED lines=23> */
[----:B------:R-:W-:Y:S01]  /*16520*/  FMUL.FTZ R111, R135, UR55 ;  /* 0x00000037876f7c20 */ /* 0x000fe20008410000 */
[----:B------:R-:W0:Y:S01]  /*16530*/  MUFU.TANH R145, R145 ;  /* 0x0000009100917308 */ /* 0x000e220000002400 */
[----:B------:R-:W-:-:S02]  /*16540*/  IMAD R123, R173, -0x2, R156 ;  /* 0xfffffffead7b7824 */ /* 0x000fc400078e029c */
[----:B------:R-:W-:-:S04]  /*16550*/  IMAD.IADD R10, R11, 0x1, -R164 ;  /* 0x000000010b0a7824 */ /* 0x000fc800078e0aa4 */
[----:B------:R-:W-:Y:S01]  /*16560*/  IMAD R10, R173, -0x2, R10 ;  /* 0xfffffffead0a7824 */ /* 0x000fe200078e020a */
[----:B------:R-:W0:Y:S03]  /*16570*/  MUFU.TANH R144, R144 ;  /* 0x0000009000907308 */ /* 0x000e260000002400 */
[C---:B------:R-:W-:Y:S02]  /*16580*/  VIADD R160, R10.reuse, UR54 ;  /* 0x000000360aa07c36 */ /* 0x040fe40008000000 */
[----:B------:R-:W-:-:S03]  /*16590*/  VIADD R158, R10, UR4 ;  /* 0x000000040a9e7c36 */ /* 0x000fc60008000000 */
        /* <DEDUP_REMOVED lines=22> */
[----:B------:R-:W-:Y:S01]  /*16700*/  FMUL.FTZ R105, R122, UR55 ;  /* 0x000000377a697c20 */ /* 0x000fe20008410000 */
[----:B------:R-:W-:Y:S01]  /*16710*/  FMUL.FTZ R119, R125, UR55 ;  /* 0x000000377d777c20 */ /* 0x000fe20008410000 */
[----:B------:R-:W-:Y:S01]  /*16720*/  FMUL.FTZ R108, R127, UR55 ;  /* 0x000000377f6c7c20 */ /* 0x000fe20008410000 */
[----:B------:R-:W-:Y:S01]  /*16730*/  FMUL.FTZ R109, R131, UR55 ;  /* 0x00000037836d7c20 */ /* 0x000fe20008410000 */
[----:B------:R-:W0:Y:S01]  /*16740*/  MUFU.TANH R141, R141 ;  /* 0x0000008d008d7308 */ /* 0x000e220000002400 */
[C---:B------:R-:W-:Y:S01]  /*16750*/  IADD3 R127, R9.reuse, R160, RZ ;  /* 0x000000a0097f7210 */ /* 0x040fe20007ffe0ff */
[----:B------:R-:W-:-:S06]  /*16760*/  IMAD.IADD R125, R9, 0x1, R158 ;  /* 0x00000001097d7824 */ /* 0x000fcc00078e029e */
        /* <DEDUP_REMOVED lines=9> */
[----:B------:R-:W-:Y:S01]  /*16800*/  FMUL.FTZ R136, R121, UR55 ;  /* 0x0000003779887c20 */ /* 0x000fe20008410000 */
[----:B------:R-:W-:Y:S01]  /*16810*/  FMUL.FTZ R138, R124, UR55 ;  /* 0x000000377c8a7c20 */ /* 0x000fe20008410000 */
[----:B------:R-:W-:Y:S01]  /*16820*/  FMUL.FTZ R121, R133, UR55 ;  /* 0x0000003785797c20 */ /* 0x000fe20008410000 */
[----:B------:R0:W-:Y:S03]  /*16830*/  @!P1 SYNCS.ARRIVE.TRANS64.RED.A1T0 RZ, [R192+URZ], RZ ;  /* 0x000000ffc0ff99a7 */ /* 0x0001e6000810043f */
[----:B------:R-:W0:Y:S08]  /*16840*/  MUFU.TANH R136, R136 ;  /* 0x0000008800887308 */ /* 0x000e300000002400 */
[----:B------:R-:W0:Y:S08]  /*16850*/  MUFU.TANH R138, R138 ;  /* 0x0000008a008a7308 */ /* 0x000e300000002400 */
[----:B------:R-:W0:Y:S01]  /*16860*/  MUFU.TANH R121, R121 ;  /* 0x0000007900797308 */ /* 0x000e220000002400 */
[----:B-1234-:R-:W-:Y:S05]  /*16870*/  @!P2 BRA `(.L_x_1538) ;  /* 0x000000000058a947 */ /* 0x01efea0003800000 */
        /* <DEDUP_REMOVED lines=12> */
.L_x_1540:
[----:B------:R-:W-:-:S04]  /*16940*/  MOV R116, UR46 ;  /* 0x0000002e00747c02 */ /* 0x000fc80008000f00 */
[----:B------:R-:W-:-:S13]  /*16950*/  ISETP.NE.AND P2, PT, R116, 0x1, PT ;  /* 0x000000017400780c */ /* 0x000fda0003f45270 */
[----:B------:R-:W1:Y:S02]  /*16960*/  @P2 LDC.64 R10, c[0x0][0x9e8] ;  /* 0x00027a00ff0a2b82 */ /* 0x000e640000000a00 */
[----:B-1----:R-:W-:-:S04]  /*16970*/  @P2 IMAD.HI.U32 R114, R129, R10, RZ ;  /* 0x0000000a81722227 */ /* 0x002fc800078e00ff */
[----:B------:R-:W-:Y:S01]  /*16980*/  IMAD.MOV.U32 R10, RZ, RZ, R129 ;  /* 0x000000ffff0a7224 */ /* 0x000fe200078e0081 */
[----:B------:R-:W-:-:S07]  /*16990*/  @P2 SHF.R.U32.HI R10, RZ, R11, R114 ;  /* 0x0000000bff0a2219 */ /* 0x000fce0000011672 */
.L_x_1541:
[----:B------:R-:W-:Y:S05]  /*169a0*/  BSYNC B2 ;  /* 0x0000000000027941 */ /* 0x000fea0003800000 */
.L_x_1539:
[----:B------:R-:W-:-:S05]  /*169b0*/  IMAD R10, R10, R116, R123 ;  /* 0x000000740a0a7224 */ /* 0x000fca00078e027b */
[----:B------:R-:W-:Y:S02]  /*169c0*/  VIADDMNMX R127, R10, R116, R127, PT ;  /* 0x000000740a7f7246 */ /* 0x000fe4000380017f */
[----:B------:R-:W-:-:S07]  /*169d0*/  VIMNMX R125, R125, R10, !PT ;  /* 0x0000000a7d7d7248 */ /* 0x000fce0007fe0100 */
.L_x_1538:
[C---:B------:R-:W-:Y:S02]  /*169e0*/  ISETP.GE.AND P3, PT, R156.reuse, 0x9, PT ;  /* 0x000000099c00780c */ /* 0x040fe40003f66270 */
[C---:B------:R-:W-:Y:S02]  /*169f0*/  ISETP.GE.AND P2, PT, R156.reuse, 0x2, PT ;  /* 0x000000029c00780c */ /* 0x040fe40003f46270 */
        /* <DEDUP_REMOVED lines=34> */
[C---:B------:R-:W-:Y:S02]  /*16c20*/  ISETP.GE.AND P5, PT, R156.reuse, 0x22, PT ;  /* 0x000000229c00780c */ /* 0x040fe40003fa6270 */
        /* <DEDUP_REMOVED lines=61> */
[----:B------:R-:W-:Y:S02]  /*17000*/  ISETP.GE.AND P4, PT, R156, 0x52, PT ;  /* 0x000000529c00780c */ /* 0x000fe40003f86270 */
[--C-:B------:R-:W-:Y:S02]  /*17010*/  IADD3 R99, R160, 0x8, R9.reuse ;  /* 0x00000008a0637810 */ /* 0x100fe40007ffe009 */
[----:B------:R-:W-:Y:S02]  /*17020*/  ISETP.GT.AND P5, PT, R125, 0x51, !P4 ;  /* 0x000000517d00780c */ /* 0x000fe400067a4270 */
[----:B------:R-:W-:-:S02]  /*17030*/  IADD3 R113, R158, 0x8, R9 ;  /* 0x000000089e717810 */ /* 0x000fc40007ffe009 */
        /* <DEDUP_REMOVED lines=18> */
[----:B------:R-:W-:Y:S01]  /*17160*/  ISETP.GT.AND P6, PT, R21, -0x1, PT ;  /* 0xffffffff1500780c */ /* 0x000fe20003fc4270 */
[----:B------:R-:W-:-:S12]  /*17170*/  BSSY B2, `(.L_x_1543) ;  /* 0x0000011000027945 */ /* 0x000fd80003800000 */
[----:B------:R-:W-:Y:S05]  /*17180*/  @P6 BRA `(.L_x_1544) ;  /* 0x0000000000246947 */ /* 0x000fea0003800000 */
[----:B------:R-:W-:Y:S02]  /*17190*/  IMAD.U32 R125, RZ, RZ, UR46 ;  /* 0x0000002eff7d7e24 */ /* 0x000fe4000f8e00ff */
[----:B------:R-:W-:-:S03]  /*171a0*/  VIADD R121, R20, 0x8 ;  /* 0x0000000814797836 */ /* 0x000fc60000000000 */
[----:B------:R-:W-:Y:S02]  /*171b0*/  ISETP.NE.AND P6, PT, R125, 0x1, PT ;  /* 0x000000017d00780c */ /* 0x000fe40003fc5270 */
[----:B------:R-:W-:-:S11]  /*171c0*/  LOP3.LUT R121, RZ, R121, RZ, 0x33, !PT ;  /* 0x00000079ff797212 */ /* 0x000fd600078e33ff */
[----:B------:R-:W0:Y:S02]  /*171d0*/  @P6 LDC.64 R10, c[0x0][0x9e8] ;  /* 0x00027a00ff0a6b82 */ /* 0x000e240000000a00 */
[----:B0-----:R-:W-:-:S05]  /*171e0*/  @P6 IMAD.HI.U32 R10, R121, R10, RZ ;  /* 0x0000000a790a6227 */ /* 0x001fca00078e00ff */
[----:B------:R-:W-:-:S04]  /*171f0*/  @P6 SHF.R.U32.HI R121, RZ, R11, R10 ;  /* 0x0000000bff796219 */ /* 0x000fc8000001160a */
[----:B------:R-:W-:Y:S01]  /*17200*/  LOP3.LUT R10, RZ, R121, RZ, 0x33, !PT ;  /* 0x00000079ff0a7212 */ /* 0x000fe200078e33ff */
[----:B------:R-:W-:Y:S06]  /*17210*/  BRA `(.L_x_1545) ;  /* 0x0000000000187947 */ /* 0x000fec0003800000 */
.L_x_1544:
[----:B------:R-:W-:-:S04]  /*17220*/  MOV R125, UR46 ;  /* 0x0000002e007d7c02 */ /* 0x000fc80008000f00 */
[----:B------:R-:W-:-:S13]  /*17230*/  ISETP.NE.AND P6, PT, R125, 0x1, PT ;  /* 0x000000017d00780c */ /* 0x000fda0003fc5270 */
[----:B------:R-:W0:Y:S02]  /*17240*/  @P6 LDC.64 R10, c[0x0][0x9e8] ;  /* 0x00027a00ff0a6b82 */ /* 0x000e240000000a00 */
[----:B0-----:R-:W-:-:S04]  /*17250*/  @P6 IMAD.HI.U32 R156, R21, R10, RZ ;  /* 0x0000000a159c6227 */ /* 0x001fc800078e00ff */
[----:B------:R-:W-:Y:S01]  /*17260*/  IMAD.MOV.U32 R10, RZ, RZ, R21 ;  /* 0x000000ffff0a7224 */ /* 0x000fe200078e0015 */
[----:B------:R-:W-:-:S07]  /*17270*/  @P6 SHF.R.U32.HI R10, RZ, R11, R156 ;  /* 0x0000000bff0a6219 */ /* 0x000fce000001169c */
.L_x_1545:
[----:B------:R-:W-:Y:S05]  /*17280*/  BSYNC B2 ;  /* 0x0000000000027941 */ /* 0x000fea0003800000 */
.L_x_1543:
[----:B------:R-:W-:-:S05]  /*17290*/  IMAD R10, R10, R125, R123 ;  /* 0x0000007d0a0a7224 */ /* 0x000fca00078e027b */
[----:B------:R-:W-:Y:S02]  /*172a0*/  VIADDMNMX R99, R10, R125, R99, PT ;  /* 0x0000007d0a637246 */ /* 0x000fe40003800163 */
[----:B------:R-:W-:-:S07]  /*172b0*/  VIMNMX R113, R113, R10, !PT ;  /* 0x0000000a71717248 */ /* 0x000fce0007fe0100 */
.L_x_1542:
[----:B------:R-:W-:Y:S01]  /*172c0*/  ISETP.GT.AND P2, PT, R113, 0x1, !P2 ;  /* 0x000000017100780c */ /* 0x000fe20005744270 */
[----:B------:R-:W-:Y:S01]  /*172d0*/  @!P1 VIADD R12, R12, 0x2a860 ;  /* 0x0002a8600c0c9836 */ /* 0x000fe20000000000 */
[----:B------:R-:W-:Y:S02]  /*172e0*/  FMNMX.FTZ R11, R89, R6, !PT ;  /* 0x00000006590b7209 */ /* 0x000fe40007810000 */
[----:B------:R-:W-:Y:S02]  /*172f0*/  ISETP.LT.OR P2, PT, R99, 0x2, P2 ;  /* 0x000000026300780c */ /* 0x000fe40001741670 */
[----:B------:R-:W-:Y:S02]  /*17300*/  ISETP.NE.AND P6, PT, R157, RZ, PT ;  /* 0x000000ff9d00720c */ /* 0x000fe40003fc5270 */
[----:B------:R-:W-:Y:S02]  /*17310*/  FSEL R156, R13, -INF , !P2 ;  /* 0xff8000000d9c7808 */ /* 0x000fe40005000000 */
[----:B------:R-:W-:-:S02]  /*17320*/  ISETP.NE.AND P2, PT, R151, RZ, PT ;  /* 0x000000ff9700720c */ /* 0x000fc40003f45270 */
[C---:B------:R-:W-:Y:S02]  /*17330*/  ISETP.GT.AND P3, PT, R113.reuse, 0x8, !P3 ;  /* 0x000000087100780c */ /* 0x040fe40005f64270 */
[----:B------:R-:W-:Y:S02]  /*17340*/  ISETP.GT.AND P2, PT, R113, 0x9, !P2 ;  /* 0x000000097100780c */ /* 0x000fe40005744270 */
[----:B------:R-:W-:Y:S02]  /*17350*/  FMNMX.FTZ R11, R114, R11, !PT ;  /* 0x0000000b720b7209 */ /* 0x000fe40007810000 */
[C---:B------:R-:W-:Y:S02]  /*17360*/  ISETP.LT.OR P2, PT, R99.reuse, 0xa, P2 ;  /* 0x0000000a6300780c */ /* 0x040fe40001741670 */
[----:B------:R-:W-:Y:S02]  /*17370*/  ISETP.LT.OR P3, PT, R99, 0x9, P3 ;  /* 0x000000096300780c */ /* 0x000fe40001f61670 */
[----:B------:R-:W-:-:S02]  /*17380*/  FSEL R158, R91, -INF , !P2 ;  /* 0xff8000005b9e7808 */ /* 0x000fc40005000000 */
[----:B------:R-:W-:Y:S02]  /*17390*/  ISETP.NE.AND P2, PT, R129, RZ, PT ;  /* 0x000000ff8100720c */ /* 0x000fe40003f45270 */
[----:B------:R-:W-:Y:S02]  /*173a0*/  FMNMX.FTZ R11, R116, R11, !PT ;  /* 0x0000000b740b7209 */ /* 0x000fe40007810000 */
[----:B------:R-:W-:Y:S02]  /*173b0*/  ISETP.GT.AND P2, PT, R113, 0x10, !P2 ;  /* 0x000000107100780c */ /* 0x000fe40005744270 */
[----:B------:R-:W-:Y:S02]  /*173c0*/  FSEL R90, R90, -INF , !P3 ;  /* 0xff8000005a5a7808 */ /* 0x000fe40005800000 */
[----:B------:R-:W-:Y:S02]  /*173d0*/  ISETP.LT.OR P2, PT, R99, 0x11, P2 ;  /* 0x000000116300780c */ /* 0x000fe40001741670 */
[----:B------:R-:W-:-:S02]  /*173e0*/  ISETP.NE.AND P3, PT, R155, RZ, PT ;  /* 0x000000ff9b00720c */ /* 0x000fc40003f65270 */
        /* <DEDUP_REMOVED lines=29> */
[----:B------:R-:W-:-:S02]  /*175c0*/  ISETP.GT.AND P2, PT, R113, 0x21, !P6 ;  /* 0x000000217100780c */ /* 0x000fc40007744270 */
[----:B------:R-:W-:Y:S02]  /*175d0*/  FMNMX.FTZ R11, R132, R11, !PT ;  /* 0x0000000b840b7209 */ /* 0x000fe40007810000 */
[----:B------:R-:W-:Y:S02]  /*175e0*/  ISETP.LT.OR P2, PT, R99, 0x22, P2 ;  /* 0x000000226300780c */ /* 0x000fe40001741670 */
[----:B------:R-:W-:Y:S02]  /*175f0*/  FMNMX.FTZ R11, R134, R11, !PT ;  /* 0x0000000b860b7209 */ /* 0x000fe40007810000 */
[----:B------:R-:W-:Y:S02]  /*17600*/  FSEL R98, R98, -INF , !P2 ;  /* 0xff80000062627808 */ /* 0x000fe40005000000 */
        /* <DEDUP_REMOVED lines=15> */
[----:B------:R-:W-:Y:S02]  /*17700*/  ISETP.NE.AND P6, PT, R159, RZ, PT ;  /* 0x000000ff9f00720c */ /* 0x000fe40003fc5270 */
[----:B------:R-:W-:Y:S02]  /*17710*/  ISETP.LT.OR P2, PT, R99, 0x31, P2 ;  /* 0x000000316300780c */ /* 0x000fe40001741670 */
[----:B------:R-:W-:Y:S01]  /*17720*/  ISETP.NE.AND P3, PT, R161, RZ, PT ;  /* 0x000000ffa100720c */ /* 0x000fe20003f65270 */
[----:B------:R-:W-:Y:S01]  /*17730*/  IMAD.MOV.U32 R161, RZ, RZ, R171 ;  /* 0x000000ffffa17224 */ /* 0x000fe200078e00ab */
        /* <DEDUP_REMOVED lines=9> */
[----:B------:R-:W-:Y:S02]  /*177d0*/  ISETP.LT.OR P5, PT, R99, 0x59, P5 ;  /* 0x000000596300780c */ /* 0x000fe40002fa1670 */
[----:B------:R-:W-:-:S04]  /*177e0*/  ISETP.GT.AND P2, PT, R113, 0x38, !P2 ;  /* 0x000000387100780c */ /* 0x000fc80005744270 */
[----:B------:R-:W-:-:S04]  /*177f0*/  ISETP.LT.OR P2, PT, R99, 0x39, P2 ;  /* 0x000000396300780c */ /* 0x000fc80001741670 */
[----:B------:R-:W-:Y:S02]  /*17800*/  FSEL R208, R0, -INF , !P2 ;  /* 0xff80000000d07808 */ /* 0x000fe40005000000 */
[----:B------:R-:W-:Y:S02]  /*17810*/  ISETP.NE.AND P2, PT, R147, RZ, PT ;  /* 0x000000ff9300720c */ /* 0x000fe40003f45270 */
[----:B------:R-:W-:Y:S02]  /*17820*/  FMNMX.FTZ R0, R88, R11, !PT ;  /* 0x0000000b58007209 */ /* 0x000fe40007810000 */
[----:B------:R-:W-:-:S03]  /*17830*/  ISETP.GT.AND P2, PT, R113, 0x39, !P2 ;  /* 0x000000397100780c */ /* 0x000fc60005744270 */
[----:B------:R-:W0:Y:S01]  /*17840*/  SHFL.BFLY PT, R11, R0, 0x2, 0x1f ;  /* 0x0c401f00000b7f89 */ /* 0x000e2200000e0000 */
[----:B------:R-:W-:-:S04]  /*17850*/  ISETP.LT.OR P2, PT, R99, 0x3a, P2 ;  /* 0x0000003a6300780c */ /* 0x000fc80001741670 */
[----:B------:R-:W-:Y:S02]  /*17860*/  FSEL R104, R104, -INF , !P2 ;  /* 0xff80000068687808 */ /* 0x000fe40005000000 */
[----:B------:R-:W-:-:S04]  /*17870*/  ISETP.NE.AND P2, PT, R115, RZ, PT ;  /* 0x000000ff7300720c */ /* 0x000fc80003f45270 */
[----:B------:R-:W-:-:S04]  /*17880*/  ISETP.GT.AND P2, PT, R113, 0x40, !P2 ;  /* 0x000000407100780c */ /* 0x000fc80005744270 */
[----:B------:R-:W-:-:S04]  /*17890*/  ISETP.LT.OR P2, PT, R99, 0x41, P2 ;  /* 0x000000416300780c */ /* 0x000fc80001741670 */
[----:B------:R-:W-:Y:S02]  /*178a0*/  FSEL R210, R105, -INF , !P2 ;  /* 0xff80000069d27808 */ /* 0x000fe40005000000 */
[----:B------:R-:W-:Y:S02]  /*178b0*/  ISETP.NE.AND P2, PT, R117, RZ, PT ;  /* 0x000000ff7500720c */ /* 0x000fe40003f45270 */
[----:B0-----:R-:W-:Y:S01]  /*178c0*/  FMNMX.FTZ R91, R0, R11, !PT ;  /* 0x0000000b005b7209 */ /* 0x001fe20007810000 */
[----:B------:R-:W-:Y:S01]  /*178d0*/  IMAD.U32 R11, RZ, RZ, UR43 ;  /* 0x0000002bff0b7e24 */ /* 0x000fe2000f8e00ff */
        /* <DEDUP_REMOVED lines=8> */
[----:B------:R-:W-:Y:S02]  /*17960*/  ISETP.GT.AND P2, PT, R113, 0x49, !P6 ;  /* 0x000000497100780c */ /* 0x000fe40007744270 */
[----:B------:R-:W-:Y:S02]  /*17970*/  ISETP.NE.AND P6, PT, R119, RZ, PT ;  /* 0x000000ff7700720c */ /* 0x000fe40003fc5270 */
[----:B------:R-:W-:Y:S02]  /*17980*/  ISETP.LT.OR P2, PT, R99, 0x4a, P2 ;  /* 0x0000004a6300780c */ /* 0x000fe40001741670 */
[----:B0-----:R-:W-:Y:S02]  /*17990*/  FMNMX.FTZ R10, R91, R10, !PT ;  /* 0x0000000a5b0a7209 */ /* 0x001fe40007810000 */
[----:B------:R-:W-:-:S02]  /*179a0*/  FSEL R108, R108, -INF , !P2 ;  /* 0xff8000006c6c7808 */ /* 0x000fc40005000000 */
[----:B------:R-:W-:Y:S01]  /*179b0*/  ISETP.GT.AND P2, PT, R113, 0x50, !P3 ;  /* 0x000000507100780c */ /* 0x000fe20005f44270 */
[----:B------:R-:W-:-:S03]  /*179c0*/  FMUL.FTZ R97, R10, R11 ;  /* 0x0000000b0a617220 */ /* 0x000fc60000410000 */
[----:B------:R-:W-:-:S04]  /*179d0*/  ISETP.LT.OR P2, PT, R99, 0x51, P2 ;  /* 0x000000516300780c */ /* 0x000fc80001741670 */
[----:B------:R-:W-:Y:S02]  /*179e0*/  FSEL R112, R112, -INF , !P2 ;  /* 0xff80000070707808 */ /* 0x000fe40005000000 */
[----:B------:R-:W-:Y:S02]  /*179f0*/  ISETP.GT.AND P2, PT, R113, RZ, !P6 ;  /* 0x000000ff7100720c */ /* 0x000fe40007744270 */
[----:B------:R-:W-:Y:S02]  /*17a00*/  ISETP.NE.AND P6, PT, R153, RZ, PT ;  /* 0x000000ff9900720c */ /* 0x000fe40003fc5270 */
[----:B------:R-:W-:Y:S02]  /*17a10*/  ISETP.LT.OR P2, PT, R99, 0x1, P2 ;  /* 0x000000016300780c */ /* 0x000fe40001741670 */
[----:B------:R-:W-:Y:S02]  /*17a20*/  ISETP.GT.AND P3, PT, R113, 0x59, !P6 ;  /* 0x000000597100780c */ /* 0x000fe40007764270 */
[----:B------:R-:W-:-:S02]  /*17a30*/  FSEL R2, R2, -INF , !P2 ;  /* 0xff80000002027808 */ /* 0x000fc40005000000 */
[C---:B------:R-:W-:Y:S02]  /*17a40*/  FSETP.NEU.FTZ.AND P2, PT, R10.reuse, -INF , PT ;  /* 0xff8000000a00780b */ /* 0x040fe40003f5d000 */
[----:B------:R-:W-:Y:S02]  /*17a50*/  ISETP.LT.OR P3, PT, R99, 0x5a, P3 ;  /* 0x0000005a6300780c */ /* 0x000fe40001f61670 */
[----:B------:R-:W-:Y:S02]  /*17a60*/  FSEL R97, R97, RZ, P2 ;  /* 0x000000ff61617208 */ /* 0x000fe40001000000 */
[----:B------:R-:W-:-:S03]  /*17a70*/  FSEL R113, R10, RZ, P2 ;  /* 0x000000ff0a717208 */ /* 0x000fc60001000000 */
[--C-:B------:R-:W-:Y:S01]  /*17a80*/  FFMA.FTZ R13, R89, R11, -R97.reuse ;  /* 0x0000000b590d7223 */ /* 0x100fe20000010861 */
[----:B------:R-:W-:Y:S01]  /*17a90*/  FMNMX.FTZ R89, R2, R7, !PT ;  /* 0x0000000702597209 */ /* 0x000fe20007810000 */
[-CC-:B------:R-:W-:Y:S01]  /*17aa0*/  FFMA.FTZ R122, R122, R11.reuse, -R97.reuse ;  /* 0x0000000b7a7a7223 */ /* 0x180fe20000010861 */
[-CC-:B------:R-:W-:Y:S01]  /*17ab0*/  FFMA.FTZ R0, R116, R11.reuse, -R97.reuse ;  /* 0x0000000b74007223 */ /* 0x180fe20000010861 */
        /* <DEDUP_REMOVED lines=11> */
[----:B------:R0:W-:Y:S01]  /*17b70*/  MUFU.EX2 R89, R0 ;  /* 0x0000000000597308 */ /* 0x0001e20000000800 */
[--C-:B------:R-:W-:Y:S01]  /*17b80*/  FFMA.FTZ R96, R96, R11, -R97.reuse ;  /* 0x0000000b60607223 */ /* 0x100fe20000010861 */
[----:B------:R-:W-:Y:S01]  /*17b90*/  FMNMX.FTZ R91, R92, R91, !PT ;  /* 0x0000005b5c5b7209 */ /* 0x000fe20007810000 */
[-CC-:B------:R-:W-:Y:S01]  /*17ba0*/  FFMA.FTZ R99, R128, R11.reuse, -R97.reuse ;  /* 0x0000000b80637223 */ /* 0x180fe20000010861 */
[----:B------:R-:W-:-:S02]  /*17bb0*/  FFMA.FTZ R126, R148, R11, -R97 ;  /* 0x0000000b947e7223 */ /* 0x000fc40000010861 */
[----:B------:R-:W-:Y:S02]  /*17bc0*/  FMNMX.FTZ R91, R160, R91, !PT ;  /* 0x0000005ba05b7209 */ /* 0x000fe40007810000 */
[----:B------:R-:W-:Y:S01]  /*17bd0*/  MUFU.EX2 R13, R13 ;  /* 0x0000000d000d7308 */ /* 0x000fe20000000800 */
[--C-:B0-----:R-:W-:Y:S01]  /*17be0*/  FFMA.FTZ R0, R118, R11, -R97.reuse ;  /* 0x0000000b76007223 */ /* 0x101fe20000010861 */
[----:B------:R-:W-:Y:S01]  /*17bf0*/  FMNMX.FTZ R91, R94, R91, !PT ;  /* 0x0000005b5e5b7209 */ /* 0x000fe20007810000 */
[-CC-:B------:R-:W-:Y:S01]  /*17c00*/  FFMA.FTZ R118, R120, R11.reuse, -R97.reuse ;  /* 0x0000000b78767223 */ /* 0x180fe20000010861 */
[-CC-:B------:R-:W-:Y:S01]  /*17c10*/  FFMA.FTZ R120, R140, R11.reuse, -R97.reuse ;  /* 0x0000000b8c787223 */ /* 0x180fe20000010861 */
[----:B------:R-:W-:Y:S01]  /*17c20*/  FFMA.FTZ R140, R134, R11, -R97 ;  /* 0x0000000b868c7223 */ /* 0x000fe20000010861 */
[----:B------:R-:W-:Y:S02]  /*17c30*/  FMNMX.FTZ R93, R192, R91, !PT ;  /* 0x0000005bc05d7209 */ /* 0x000fe40007810000 */
[----:B------:R0:W-:Y:S02]  /*17c40*/  MUFU.EX2 R91, R146 ;  /* 0x00000092005b7308 */ /* 0x0001e40000000800 */
[----:B------:R-:W-:-:S04]  /*17c50*/  FMNMX.FTZ R93, R202, R93, !PT ;  /* 0x0000005dca5d7209 */ /* 0x000fc80007810000 */
[----:B------:R-:W-:Y:S02]  /*17c60*/  FMNMX.FTZ R93, R98, R93, !PT ;  /* 0x0000005d625d7209 */ /* 0x000fe40007810000 */
[----:B------:R-:W-:Y:S01]  /*17c70*/  MUFU.EX2 R114, R114 ;  /* 0x0000007200727308 */ /* 0x000fe20000000800 */
[----:B0-----:R-:W-:Y:S01]  /*17c80*/  FFMA.FTZ R146, R130, R11, -R97 ;  /* 0x0000000b82927223 */ /* 0x001fe20000010861 */
        /* <DEDUP_REMOVED lines=8> */
[----:B------:R0:W-:Y:S02]  /*17d10*/  MUFU.EX2 R95, R122 ;  /* 0x0000007a005f7308 */ /* 0x0001e40000000800 */
[----:B------:R-:W-:-:S04]  /*17d20*/  FMNMX.FTZ R101, R210, R101, !PT ;  /* 0x00000065d2657209 */ /* 0x000fc80007810000 */
[----:B------:R-:W-:Y:S02]  /*17d30*/  FMNMX.FTZ R101, R106, R101, !PT ;  /* 0x000000656a657209 */ /* 0x000fe40007810000 */
[----:B------:R-:W1:Y:S01]  /*17d40*/  MUFU.EX2 R96, R96 ;  /* 0x0000006000607308 */ /* 0x000e620000000800 */
[----:B0-----:R-:W-:Y:S01]  /*17d50*/  FSEL R122, R109, -INF , !P4 ;  /* 0xff8000006d7a7808 */ /* 0x001fe20006000000 */
[----:B------:R-:W-:Y:S01]  /*17d60*/  FFMA.FTZ R109, R152, R11, -R97 ;  /* 0x0000000b986d7223 */ /* 0x000fe20000010861 */
[----:B------:R-:W-:-:S04]  /*17d70*/  FMNMX.FTZ R101, R212, R101, !PT ;  /* 0x00000065d4657209 */ /* 0x000fc80007810000 */
[----:B------:R-:W-:Y:S01]  /*17d80*/  FMNMX.FTZ R103, R108, R101, !PT ;  /* 0x000000656c677209 */ /* 0x000fe20007810000 */
[----:B------:R-:W-:Y:S03]  /*17d90*/  MUFU.EX2 R118, R118 ;  /* 0x0000007600767308 */ /* 0x000fe60000000800 */
[----:B------:R-:W-:-:S04]  /*17da0*/  FMNMX.FTZ R103, R112, R103, !PT ;  /* 0x0000006770677209 */ /* 0x000fc80007810000 */
[----:B------:R-:W-:Y:S01]  /*17db0*/  FMNMX.FTZ R103, R122, R103, !PT ;  /* 0x000000677a677209 */ /* 0x000fe20007810000 */
[----:B------:R0:W-:Y:S01]  /*17dc0*/  MUFU.EX2 R101, R105 ;  /* 0x0000006900657308 */ /* 0x0001e20000000800 */
[----:B-1----:R-:W-:Y:S02]  /*17dd0*/  F2FP.F16.F32.PACK_AB R152, R96, R91 ;  /* 0x0000005b6098723e */ /* 0x002fe400000000ff */
[----:B------:R-:W-:-:S04]  /*17de0*/  FMNMX.FTZ R103, R124, R103, !PT ;  /* 0x000000677c677209 */ /* 0x000fc80007810000 */
[----:B------:R-:W-:Y:S01]  /*17df0*/  FMNMX.FTZ R0, R142, R103, !PT ;  /* 0x000000678e007209 */ /* 0x000fe20007810000 */
[-CC-:B------:R-:W-:Y:S01]  /*17e00*/  FFMA.FTZ R103, R132, R11.reuse, -R97.reuse ;  /* 0x0000000b84677223 */ /* 0x180fe20000010861 */
[-CC-:B0-----:R-:W-:Y:S01]  /*17e10*/  FFMA.FTZ R105, R136, R11.reuse, -R97.reuse ;  /* 0x0000000b88697223 */ /* 0x181fe20000010861 */
[----:B------:R-:W-:Y:S01]  /*17e20*/  FFMA.FTZ R136, R150, R11, -R97 ;  /* 0x0000000b96887223 */ /* 0x000fe20000010861 */
[----:B------:R-:W0:Y:S01]  /*17e30*/  MUFU.EX2 R120, R120 ;  /* 0x0000007800787308 */ /* 0x000e220000000800 */
[----:B------:R-:W1:Y:S07]  /*17e40*/  SHFL.BFLY PT, R107, R0, 0x2, 0x1f ;  /* 0x0c401f00006b7f89 */ /* 0x000e6e00000e0000 */
[----:B------:R-:W2:Y:S08]  /*17e50*/  MUFU.EX2 R110, R110 ;  /* 0x0000006e006e7308 */ /* 0x000eb00000000800 */
[----:B------:R-:W-:Y:S01]  /*17e60*/  MUFU.EX2 R144, R144 ;  /* 0x0000009000907308 */ /* 0x000fe20000000800 */
[----:B0-----:R-:W-:-:S07]  /*17e70*/  F2FP.F16.F32.PACK_AB R148, R120, R95 ;  /* 0x0000005f7894723e */ /* 0x001fce00000000ff */
[----:B------:R-:W-:Y:S01]  /*17e80*/  MUFU.EX2 R99, R99 ;  /* 0x0000006300637308 */ /* 0x000fe20000000800 */
[----:B-1----:R-:W-:Y:S01]  /*17e90*/  FMNMX.FTZ R111, R0, R107, !PT ;  /* 0x0000006b006f7209 */ /* 0x002fe20007810000 */
[-CC-:B------:R-:W-:Y:S01]  /*17ea0*/  FFMA.FTZ R107, R138, R11.reuse, -R97.reuse ;  /* 0x0000000b8a6b7223 */ /* 0x180fe20000010861 */
[-CC-:B------:R-:W-:Y:S01]  /*17eb0*/  FFMA.FTZ R138, R154, R11.reuse, -R97.reuse ;  /* 0x0000000b9a8a7223 */ /* 0x180fe20000010861 */
[----:B------:R-:W-:Y:S01]  /*17ec0*/  FFMA.FTZ R97, R88, R11, -R97 ;  /* 0x0000000b58617223 */ /* 0x000fe20000010861 */
[----:B------:R-:W-:Y:S01]  /*17ed0*/  F2FP.F16.F32.PACK_AB R154, R118, R93 ;  /* 0x0000005d769a723e */ /* 0x000fe200000000ff */
[----:B------:R-:W0:Y:S01]  /*17ee0*/  SHFL.BFLY PT, R0, R111, 0x1, 0x1f ;  /* 0x0c201f006f007f89 */ /* 0x000e2200000e0000 */
[----:B--2---:R-:W-:Y:S01]  /*17ef0*/  F2FP.F16.F32.PACK_AB R150, R110, R101 ;  /* 0x000000656e96723e */ /* 0x004fe200000000ff */
[----:B------:R-:W-:Y:S08]  /*17f00*/  MUFU.EX2 R146, R146 ;  /* 0x0000009200927308 */ /* 0x000ff00000000800 */
[----:B------:R-:W-:Y:S08]  /*17f10*/  MUFU.EX2 R103, R103 ;  /* 0x0000006700677308 */ /* 0x000ff00000000800 */
[----:B------:R-:W-:Y:S01]  /*17f20*/  MUFU.EX2 R140, R140 ;  /* 0x0000008c008c7308 */ /* 0x000fe20000000800 */
[----:B0-----:R-:W-:Y:S01]  /*17f30*/  FMNMX.FTZ R88, R111, R0, !PT ;  /* 0x000000006f587209 */ /* 0x001fe20007810000 */
[----:B------:R-:W-:Y:S01]  /*17f40*/  FADD.FTZ R0, -R113, R6 ;  /* 0x0000000671007221 */ /* 0x000fe20000010100 */
[----:B------:R-:W-:-:S05]  /*17f50*/  @!P1 PRMT R113, RZ, 0x654, R12 ;  /* 0x00000654ff719816 */ /* 0x000fca000000000c */
[----:B------:R-:W-:Y:S01]  /*17f60*/  MUFU.EX2 R105, R105 ;  /* 0x0000006900697308 */ /* 0x000fe20000000800 */
[C---:B------:R-:W-:Y:S01]  /*17f70*/  FSETP.NEU.FTZ.AND P2, PT, R88.reuse, -INF , PT ;  /* 0xff8000005800780b */ /* 0x040fe20003f5d000 */
[-C--:B------:R-:W-:Y:S01]  /*17f80*/  FMUL.FTZ R111, R88, R11.reuse ;  /* 0x0000000b586f7220 */ /* 0x080fe20000410000 */
[-C--:B------:R-:W-:Y:S01]  /*17f90*/  FMUL.FTZ R0, R0, R11.reuse ;  /* 0x0000000b00007220 */ /* 0x080fe20000410000 */
[----:B------:R0:W-:Y:S03]  /*17fa0*/  @!P1 SYNCS.ARRIVE.TRANS64.RED.A1T0 RZ, [R113+URZ], RZ ;  /* 0x000000ff71ff99a7 */ /* 0x0001e6000810043f */
[----:B------:R-:W-:Y:S01]  /*17fb0*/  FSEL R111, R111, RZ, P2 ;  /* 0x000000ff6f6f7208 */ /* 0x000fe20001000000 */
[----:B------:R-:W-:Y:S04]  /*17fc0*/  MUFU.EX2 R107, R107 ;  /* 0x0000006b006b7308 */ /* 0x000fe80000000800 */
[-CC-:B------:R-:W-:Y:S01]  /*17fd0*/  FFMA.FTZ R157, R2, R11.reuse, -R111.reuse ;  /* 0x0000000b029d7223 */ /* 0x180fe2000001086f */
[----:B------:R-:W-:Y:S01]  /*17fe0*/  FSEL R2, R88, RZ, P2 ;  /* 0x000000ff58027208 */ /* 0x000fe20001000000 */
[-CC-:B------:R-:W-:Y:S01]  /*17ff0*/  FFMA.FTZ R6, R156, R11.reuse, -R111.reuse ;  /* 0x0000000b9c067223 */ /* 0x180fe2000001086f */
[-CC-:B------:R-:W-:Y:S01]  /*18000*/  FFMA.FTZ R159, R90, R11.reuse, -R111.reuse ;  /* 0x0000000b5a9f7223 */ /* 0x180fe2000001086f */
[----:B------:R-:W1:Y:S01]  /*18010*/  MUFU.EX2 R0, R0 ;  /* 0x0000000000007308 */ /* 0x000e620000000800 */
[-C--:B------:R-:W-:Y:S01]  /*18020*/  FFMA.FTZ R90, R158, R11.reuse, -R111 ;  /* 0x0000000b9e5a7223 */ /* 0x080fe2000001086f */
[----:B------:R-:W-:Y:S01]  /*18030*/  FADD.FTZ R2, -R2, R7 ;  /* 0x0000000702027221 */ /* 0x000fe20000010100 */
[-CC-:B------:R-:W-:Y:S01]  /*18040*/  FFMA.FTZ R153, R92, R11.reuse, -R111.reuse ;  /* 0x0000000b5c997223 */ /* 0x180fe2000001086f */
[-CC-:B------:R-:W-:Y:S01]  /*18050*/  FFMA.FTZ R92, R160, R11.reuse, -R111.reuse ;  /* 0x0000000ba05c7223 */ /* 0x180fe2000001086f */
[-CC-:B------:R-:W-:Y:S01]  /*18060*/  FFMA.FTZ R155, R94, R11.reuse, -R111.reuse ;  /* 0x0000000b5e9b7223 */ /* 0x180fe2000001086f */
[-C--:B------:R-:W-:Y:S01]  /*18070*/  FMUL.FTZ R2, R2, R11.reuse ;  /* 0x0000000b02027220 */ /* 0x080fe20000410000 */
        /* <DEDUP_REMOVED lines=9> */
[----:B------:R-:W2:Y:S01]  /*18110*/  MUFU.EX2 R2, R2 ;  /* 0x0000000200027308 */ /* 0x000ea20000000800 */
[----:B-1----:R-:W-:Y:S01]  /*18120*/  FFMA.FTZ R7, R0, R4, R13 ;  /* 0x0000000400077223 */ /* 0x002fe2000001000d */
[-CC-:B------:R-:W-:Y:S01]  /*18130*/  FFMA.FTZ R104, R104, R11.reuse, -R111.reuse ;  /* 0x0000000b68687223 */ /* 0x180fe2000001086f */
[-CC-:B------:R-:W-:Y:S01]  /*18140*/  FFMA.FTZ R141, R210, R11.reuse, -R111.reuse ;  /* 0x0000000bd28d7223 */ /* 0x180fe2000001086f */
[-C--:B------:R-:W-:Y:S01]  /*18150*/  FFMA.FTZ R12, R106, R11.reuse, -R111 ;  /* 0x0000000b6a0c7223 */ /* 0x080fe2000001086f */
[----:B------:R-:W-:Y:S01]  /*18160*/  FADD.FTZ R4, R114, R7 ;  /* 0x0000000772047221 */ /* 0x000fe20000010000 */
        /* <DEDUP_REMOVED lines=11> */
[----:B--2---:R-:W-:Y:S01]  /*18220*/  FFMA.FTZ R3, R2, R3, R157 ;  /* 0x0000000302037223 */ /* 0x004fe2000001009d */
[----:B------:R-:W-:Y:S01]  /*18230*/  FADD.FTZ R7, R91, R4 ;  /* 0x000000045b077221 */ /* 0x000fe20000010000 */
[----:B------:R-:W-:Y:S01]  /*18240*/  F2FP.F16.F32.PACK_AB R156, R114, R13 ;  /* 0x0000000d729c723e */ /* 0x000fe200000000ff */
[----:B------:R-:W-:Y:S01]  /*18250*/  IMAD.MOV.U32 R160, RZ, RZ, R170 ;  /* 0x000000ffffa07224 */ /* 0x000fe200078e00aa */
[----:B------:R-:W-:Y:S01]  /*18260*/  F2FP.F16.F32.PACK_AB R158, R116, R89 ;  /* 0x00000059749e723e */ /* 0x000fe200000000ff */
[----:B------:R-:W-:Y:S01]  /*18270*/  FADD.FTZ R128, R96, R7 ;  /* 0x0000000760807221 */ /* 0x000fe20000010000 */
[----:B------:R-:W-:Y:S01]  /*18280*/  IADD3 R8, R8, -0x1, RZ ;  /* 0xffffffff08087810 */ /* 0x000fe20007ffe0ff */
[----:B------:R-:W2:Y:S01]  /*18290*/  MUFU.EX2 R90, R90 ;  /* 0x0000005a005a7308 */ /* 0x000ea20000000800 */
[C---:B-1----:R-:W-:Y:S01]  /*182a0*/  FADD.FTZ R4, R6.reuse, R3 ;  /* 0x0000000306047221 */ /* 0x042fe20000010000 */
[----:B------:R-:W-:Y:S01]  /*182b0*/  FADD.FTZ R7, R93, R128 ;  /* 0x000000805d077221 */ /* 0x000fe20000010000 */
[----:B------:R-:W-:Y:S01]  /*182c0*/  F2FP.F16.F32.PACK_AB R157, R6, R157 ;  /* 0x0000009d069d723e */ /* 0x000fe200000000ff */
[----:B------:R-:W-:-:S02]  /*182d0*/  IMAD.MOV.U32 R6, RZ, RZ, R10 ;  /* 0x000000ffff067224 */ /* 0x000fc400078e000a */
[----:B------:R-:W-:Y:S02]  /*182e0*/  FADD.FTZ R128, R118, R7 ;  /* 0x0000000776807221 */ /* 0x000fe40000010000 */
[----:B------:R-:W1:Y:S01]  /*182f0*/  MUFU.EX2 R153, R153 ;  /* 0x0000009900997308 */ /* 0x000e620000000800 */
[----:B---3--:R-:W-:Y:S01]  /*18300*/  FADD.FTZ R3, R159, R4 ;  /* 0x000000049f037221 */ /* 0x008fe20000010000 */
[----:B------:R-:W-:-:S04]  /*18310*/  FADD.FTZ R7, R95, R128 ;  /* 0x000000805f077221 */ /* 0x000fc80000010000 */
[----:B------:R-:W-:Y:S02]  /*18320*/  FADD.FTZ R128, R120, R7 ;  /* 0x0000000778807221 */ /* 0x000fe40000010000 */
[----:B------:R-:W3:Y:S01]  /*18330*/  MUFU.EX2 R92, R92 ;  /* 0x0000005c005c7308 */ /* 0x000ee20000000800 */
[C---:B--2---:R-:W-:Y:S01]  /*18340*/  FADD.FTZ R4, R90.reuse, R3 ;  /* 0x000000035a047221 */ /* 0x044fe20000010000 */
[----:B------:R-:W-:Y:S01]  /*18350*/  FADD.FTZ R7, R101, R128 ;  /* 0x0000008065077221 */ /* 0x000fe20000010000 */
[----:B------:R-:W-:-:S03]  /*18360*/  F2FP.F16.F32.PACK_AB R159, R90, R159 ;  /* 0x0000009f5a9f723e */ /* 0x000fc600000000ff */
[----:B------:R-:W-:Y:S02]  /*18370*/  FADD.FTZ R7, R110, R7 ;  /* 0x000000076e077221 */ /* 0x000fe40000010000 */
[----:B------:R-:W2:Y:S01]  /*18380*/  MUFU.EX2 R155, R155 ;  /* 0x0000009b009b7308 */ /* 0x000ea20000000800 */
[----:B-1----:R-:W-:Y:S01]  /*18390*/  FADD.FTZ R3, R153, R4 ;  /* 0x0000000499037221 */ /* 0x002fe20000010000 */
[----:B------:R-:W-:Y:S01]  /*183a0*/  FADD.FTZ R106, R144, R7 ;  /* 0x00000007906a7221 */ /* 0x000fe20000010000 */
[----:B------:R-:W-:-:S03]  /*183b0*/  F2FP.F16.F32.PACK_AB R144, R99, R144 ;  /* 0x000000906390723e */ /* 0x000fc600000000ff */
[----:B------:R-:W-:Y:S02]  /*183c0*/  FADD.FTZ R7, R99, R106 ;  /* 0x0000006a63077221 */ /* 0x000fe40000010000 */
[----:B------:R-:W1:Y:S01]  /*183d0*/  MUFU.EX2 R94, R94 ;  /* 0x0000005e005e7308 */ /* 0x000e620000000800 */
[----:B---3--:R-:W-:Y:S01]  /*183e0*/  FADD.FTZ R4, R92, R3 ;  /* 0x000000035c047221 */ /* 0x008fe20000010000 */
[----:B------:R-:W-:Y:S01]  /*183f0*/  FADD.FTZ R106, R146, R7 ;  /* 0x00000007926a7221 */ /* 0x000fe20000010000 */
[C---:B------:R-:W-:Y:S02]  /*18400*/  F2FP.F16.F32.PACK_AB R146, R103.reuse, R146 ;  /* 0x000000926792723e */ /* 0x040fe400000000ff */
[----:B------:R-:W-:Y:S01]  /*18410*/  F2FP.F16.F32.PACK_AB R153, R92, R153 ;  /* 0x000000995c99723e */ /* 0x000fe200000000ff */
[----:B------:R-:W-:Y:S02]  /*18420*/  FADD.FTZ R7, R103, R106 ;  /* 0x0000006a67077221 */ /* 0x000fe40000010000 */
[----:B------:R-:W3:Y:S01]  /*18430*/  MUFU.EX2 R149, R149 ;  /* 0x0000009500957308 */ /* 0x000ee20000000800 */
[----:B--2---:R-:W-:Y:S01]  /*18440*/  FADD.FTZ R3, R155, R4 ;  /* 0x000000049b037221 */ /* 0x004fe20000010000 */
[----:B------:R-:W-:Y:S01]  /*18450*/  FADD.FTZ R106, R140, R7 ;  /* 0x000000078c6a7221 */ /* 0x000fe20000010000 */
[----:B------:R-:W-:-:S03]  /*18460*/  F2FP.F16.F32.PACK_AB R140, R105, R140 ;  /* 0x0000008c698c723e */ /* 0x000fc600000000ff */
[----:B------:R-:W-:Y:S02]  /*18470*/  FADD.FTZ R106, R105, R106 ;  /* 0x0000006a696a7221 */ /* 0x000fe40000010000 */
[----:B------:R-:W2:Y:S01]  /*18480*/  MUFU.EX2 R98, R98 ;  /* 0x0000006200627308 */ /* 0x000ea20000000800 */
[C---:B-1----:R-:W-:Y:S01]  /*18490*/  FADD.FTZ R4, R94.reuse, R3 ;  /* 0x000000035e047221 */ /* 0x042fe20000010000 */
[----:B------:R-:W-:Y:S01]  /*184a0*/  FADD.FTZ R7, R107, R106 ;  /* 0x0000006a6b077221 */ /* 0x000fe20000010000 */
[----:B------:R-:W-:-:S05]  /*184b0*/  F2FP.F16.F32.PACK_AB R155, R94, R155 ;  /* 0x0000009b5e9b723e */ /* 0x000fca00000000ff */
[----:B------:R-:W1:Y:S01]  /*184c0*/  MUFU.EX2 R151, R151 ;  /* 0x0000009700977308 */ /* 0x000e620000000800 */
[----:B---3--:R-:W-:-:S07]  /*184d0*/  FADD.FTZ R3, R149, R4 ;  /* 0x0000000495037221 */ /* 0x008fce0000010000 */
        /* <DEDUP_REMOVED lines=29> */
[C---:B---3--:R-:W-:Y:S01]  /*186b0*/  FADD.FTZ R3, R108.reuse, R3 ;  /* 0x000000036c037221 */ /* 0x048fe20000010000 */
[----:B------:R-:W-:-:S06]  /*186c0*/  F2FP.F16.F32.PACK_AB R143, R108, R143 ;  /* 0x0000008f6c8f723e */ /* 0x000fcc00000000ff */
[----:B------:R-:W3:Y:S01]  /*186d0*/  MUFU.EX2 R109, R109 ;  /* 0x0000006d006d7308 */ /* 0x000ee20000000800 */
[----:B--2---:R-:W-:-:S07]  /*186e0*/  FADD.FTZ R96, R136, R7 ;  /* 0x0000000788607221 */ /* 0x004fce0000010000 */
[----:B------:R-:W2:Y:S01]  /*186f0*/  MUFU.EX2 R122, R122 ;  /* 0x0000007a007a7308 */ /* 0x000ea20000000800 */
[----:B-1----:R-:W-:-:S07]  /*18700*/  FADD.FTZ R3, R112, R3 ;  /* 0x0000000370037221 */ /* 0x002fce0000010000 */
[----:B------:R-:W1:Y:S01]  /*18710*/  MUFU.EX2 R138, R138 ;  /* 0x0000008a008a7308 */ /* 0x000e620000000800 */
[C---:B---3--:R-:W-:Y:S01]  /*18720*/  FADD.FTZ R7, R109.reuse, R96 ;  /* 0x000000606d077221 */ /* 0x048fe20000010000 */
[----:B------:R-:W-:-:S06]  /*18730*/  F2FP.F16.F32.PACK_AB R136, R109, R136 ;  /* 0x000000886d88723e */ /* 0x000fcc00000000ff */
[----:B------:R-:W3:Y:S01]  /*18740*/  MUFU.EX2 R124, R124 ;  /* 0x0000007c007c7308 */ /* 0x000ee20000000800 */
[C---:B--2---:R-:W-:Y:S01]  /*18750*/  FADD.FTZ R3, R122.reuse, R3 ;  /* 0x000000037a037221 */ /* 0x044fe20000010000 */
[----:B------:R-:W-:-:S06]  /*18760*/  F2FP.F16.F32.PACK_AB R137, R122, R112 ;  /* 0x000000707a89723e */ /* 0x000fcc00000000ff */
[----:B------:R-:W2:Y:S01]  /*18770*/  MUFU.EX2 R97, R97 ;  /* 0x0000006100617308 */ /* 0x000ea20000000800 */
[----:B-1----:R-:W-:Y:S01]  /*18780*/  FADD.FTZ R96, R138, R7 ;  /* 0x000000078a607221 */ /* 0x002fe20000010000 */
[----:B------:R-:W-:-:S06]  /*18790*/  MOV R7, R88 ;  /* 0x0000005800077202 */ /* 0x000fcc0000000f00 */
[----:B------:R-:W1:Y:S01]  /*187a0*/  MUFU.EX2 R111, R111 ;  /* 0x0000006f006f7308 */ /* 0x000e620000000800 */
[----:B---3--:R-:W-:Y:S01]  /*187b0*/  FADD.FTZ R3, R124, R3 ;  /* 0x000000037c037221 */ /* 0x008fe20000010000 */
[C---:B--2---:R-:W-:Y:S01]  /*187c0*/  FADD.FTZ R4, R97.reuse, R96 ;  /* 0x0000006061047221 */ /* 0x044fe20000010000 */
[----:B------:R-:W-:Y:S02]  /*187d0*/  F2FP.F16.F32.PACK_AB R138, R97, R138 ;  /* 0x0000008a618a723e */ /* 0x000fe400000000ff */
[C---:B-1----:R-:W-:Y:S01]  /*187e0*/  FADD.FTZ R3, R111.reuse, R3 ;  /* 0x000000036f037221 */ /* 0x042fe20000010000 */
[----:B------:R-:W-:Y:S01]  /*187f0*/  F2FP.F16.F32.PACK_AB R139, R111, R124 ;  /* 0x0000007c6f8b723e */ /* 0x000fe200000000ff */
[----:B0-----:R-:W-:Y:S06]  /*18800*/  @P2 BRA `(.L_x_1546) ;  /* 0xffffffc8005c2947 */ /* 0x001fec000383ffff */
[----:B------:R-:W-:Y:S05]  /*18810*/  BSYNC B0 ;  /* 0x0000000000007941 */ /* 0x000fea0003800000 */
.L_x_1527:
[----:B------:R-:W-:Y:S01]  /*18820*/  IMAD.MOV.U32 R7, RZ, RZ, R88 ;  /* 0x000000ffff077224 */ /* 0x000fe200078e0058 */
[----:B------:R-:W-:Y:S01]  /*18830*/  MOV R161, R171 ;  /* 0x000000ab00a17202 */ /* 0x000fe20000000f00 */
[----:B------:R-:W-:Y:S02]  /*18840*/  IMAD.MOV.U32 R6, RZ, RZ, R10 ;  /* 0x000000ffff067224 */ /* 0x000fe400078e000a */
[----:B------:R-:W-:-:S07]  /*18850*/  IMAD.MOV.U32 R160, RZ, RZ, R170 ;  /* 0x000000ffffa07224 */ /* 0x000fce00078e00aa */
.L_x_1526:
[----:B------:R-:W-:Y:S05]  /*18860*/  BSYNC B1 ;  /* 0x0000000000017941 */ /* 0x000fea0003800000 */
.L_x_1525:
[----:B------:R-:W0:Y:S01]  /*18870*/  LDC R9, c[0x0][0x9e4] ;  /* 0x00027900ff097b82 */ /* 0x000e220000000800 */
[----:B------:R-:W-:Y:S01]  /*18880*/  IADD3 R10, R163, 0x80, -R164 ;  /* 0x00000080a30a7810 */ /* 0x000fe20007ffe8a4 */
[----:B------:R-:W-:-:S04]  /*18890*/  ULDC UR4, c[0x0][0x9dc] ;  /* 0x0002770000047ab9 */ /* 0x000fc80000000800 */
[----:B------:R-:W-:-:S04]  /*188a0*/  IMAD R10, R169, 0x80, R10 ;  /* 0x00000080a90a7824 */ /* 0x000fc800078e020a */
[----:B------:R-:W-:Y:S01]  /*188b0*/  VIADD R12, R10, -UR4 ;  /* 0x800000040a0c7c36 */ /* 0x000fe20008000000 */
[----:B0-----:R-:W-:-:S13]  /*188c0*/  ISETP.GE.AND P2, PT, R9, 0x1, PT ;  /* 0x000000010900780c */ /* 0x001fda0003f46270 */
[----:B------:R-:W-:Y:S05]  /*188d0*/  @!P2 BRA `(.L_x_1547) ;  /* 0x000000000044a947 */ /* 0x000fea0003800000 */
        /* <DEDUP_REMOVED lines=10> */
.L_x_1549:
[----:B------:R-:W-:-:S13]  /*18980*/  ISETP.NE.AND P2, PT, R9, 0x1, PT ;  /* 0x000000010900780c */ /* 0x000fda0003f45270 */
[----:B------:R-:W0:Y:S02]  /*18990*/  @P2 LDC.64 R14, c[0x0][0x9e8] ;  /* 0x00027a00ff0e2b82 */ /* 0x000e240000000a00 */
[----:B0-----:R-:W-:-:S05]  /*189a0*/  @P2 IMAD.HI.U32 R14, R10, R14, RZ ;  /* 0x0000000e0a0e2227 */ /* 0x001fca00078e00ff */
[----:B------:R-:W-:-:S07]  /*189b0*/  @P2 SHF.R.U32.HI R10, RZ, R15, R14 ;  /* 0x0000000fff0a2219 */ /* 0x000fce000001160e */
.L_x_1550:
[----:B------:R-:W-:Y:S05]  /*189c0*/  BSYNC B0 ;  /* 0x0000000000007941 */ /* 0x000fea0003800000 */
.L_x_1548:
[----:B------:R-:W-:-:S05]  /*189d0*/  IMAD R13, R10, R9, RZ ;  /* 0x000000090a0d7224 */ /* 0x000fca00078e02ff */
[----:B------:R-:W-:-:S07]  /*189e0*/  VIMNMX R12, R12, R13, !PT ;  /* 0x0000000d0c0c7248 */ /* 0x000fce0007fe0100 */
.L_x_1547:
[----:B------:R-:W-:Y:S01]  /*189f0*/  VIADD R12, R12, 0x5f ;  /* 0x0000005f0c0c7836 */ /* 0x000fe20000000000 */
[----:B------:R-:W-:Y:S03]  /*18a00*/  BSSY B0, `(.L_x_1551) ;  /* 0x0000263000007945 */ /* 0x000fe60003800000 */
[----:B------:R-:W-:-:S05]  /*18a10*/  IMAD.HI R12, R12, 0x2aaaaaab, RZ ;  /* 0x2aaaaaab0c0c7827 */ /* 0x000fca00078e02ff */
[----:B------:R-:W-:-:S04]  /*18a20*/  SHF.R.U32.HI R13, RZ, 0x1f, R12 ;  /* 0x0000001fff0d7819 */ /* 0x000fc8000001160c */
[----:B------:R-:W-:-:S04]  /*18a30*/  LEA.HI.SX32 R13, R12, R13, 0x1c ;  /* 0x0000000d0c0d7211 */ /* 0x000fc800078fe2ff */
[----:B------:R-:W-:-:S04]  /*18a40*/  VIMNMX R14, R168, R13, !PT ;  /* 0x0000000da80e7248 */ /* 0x000fc80007fe0100 */
[----:B------:R-:W-:-:S13]  /*18a50*/  ISETP.GE.AND P2, PT, R8, R14, PT ;  /* 0x0000000e0800720c */ /* 0x000fda0003f46270 */
[----:B------:R-:W-:Y:S05]  /*18a60*/  @!P2 BRA `(.L_x_1552) ;  /* 0x000000240070a947 */ /* 0x000fea0003800000 */
[----:B------:R-:W-:Y:S01]  /*18a70*/  BSSY B1, `(.L_x_1552) ;  /* 0x000025b000017945 */ /* 0x000fe20003800000 */
[----:B------:R-:W-:Y:S01]  /*18a80*/  MOV R13, R7 ;  /* 0x00000007000d7202 */ /* 0x000fe20000000f00 */
[----:B------:R-:W-:Y:S02]  /*18a90*/  IMAD.MOV.U32 R12, RZ, RZ, R6 ;  /* 0x000000ffff0c7224 */ /* 0x000fe400078e0006 */
[----:B------:R-:W-:Y:S02]  /*18aa0*/  IMAD.MOV.U32 R20, RZ, RZ, R161 ;  /* 0x000000ffff147224 */ /* 0x000fe400078e00a1 */
[----:B------:R-:W-:-:S07]  /*18ab0*/  IMAD.MOV.U32 R21, RZ, RZ, R160 ;  /* 0x000000ffff157224 */ /* 0x000fce00078e00a0 */
.L_x_1563:
[----:B------:R-:W-:-:S04]  /*18ac0*/  IADD3 R15, R21, 0x1, RZ ;  /* 0x00000001150f7810 */ /* 0x000fc80007ffe0ff */
[----:B------:R-:W-:-:S04]  /*18ad0*/  ISETP.NE.AND P2, PT, R15, 0x2, PT ;  /* 0x000000020f00780c */ /* 0x000fc80003f45270 */
[----:B------:R-:W-:Y:S02]  /*18ae0*/  SEL R15, R15, RZ, P2 ;  /* 0x000000ff0f0f7207 */ /* 0x000fe40001000000 */
[----:B------:R-:W-:-:S03]  /*18af0*/  SEL R161, RZ, 0x1, P2 ;  /* 0x00000001ffa17807 */ /* 0x000fc60001000000 */
[----:B------:R-:W-:Y:S01]  /*18b00*/  IMAD.MOV.U32 R160, RZ, RZ, R15 ;  /* 0x000000ffffa07224 */ /* 0x000fe200078e000f */
[----:B------:R-:W-:Y:S01]  /*18b10*/  LOP3.LUT R161, R20, R161, RZ, 0x3c, !PT ;  /* 0x000000a114a17212 */ /* 0x000fe200078e3cff */
[----:B------:R-:W-:Y:S06]  /*18b20*/  @!P0 BRA `(.L_x_1553) ;  /* 0x0000000000048947 */ /* 0x000fec0003800000 */
[----:B------:R-:W-:Y:S01]  /*18b30*/  BPT.TRAP 0x1 ;  /* 0x000000040000795c */ /* 0x000fe20000300000 */
.L_x_1553:
[----:B------:R-:W-:Y:S01]  /*18b40*/  IMAD R10, R160, 0x8, R18 ;  /* 0x00000008a00a7824 */ /* 0x000fe200078e0212 */
[----:B------:R-:W-:-:S04]  /*18b50*/  SHF.L.U32 R11, R161, 0x1f, RZ ;  /* 0x0000001fa10b7819 */ /* 0x000fc800000006ff */
[----:B------:R0:W1:Y:S01]  /*18b60*/  SYNCS.PHASECHK.TRANS64.TRYWAIT P2, [R10+URZ+0x2a830], R11 ;  /* 0x02a8300b0a0075a7 */ /* 0x000062000804017f */
[----:B------:R-:W-:Y:S05]  /*18b70*/  @!P0 BRA `(.L_x_1554) ;  /* 0x0000000000048947 */ /* 0x000fea0003800000 */
[----:B------:R-:W-:Y:S01]  /*18b80*/  BPT.TRAP 0x1 ;  /* 0x000000040000795c */ /* 0x000fe20000300000 */
.L_x_1554:
[----:B------:R-:W-:Y:S01]  /*18b90*/  BSSY B2, `(.L_x_1555) ;  /* 0x0000006000027945 */ /* 0x000fe20003800000 */
[----:B------:R-:W-:Y:S02]  /*18ba0*/  IMAD R6, R160, 0x900, R5 ;  /* 0x00000900a0067824 */ /* 0x000fe400078e0205 */
[----:B------:R-:W-:Y:S01]  /*18bb0*/  IMAD.MOV.U32 R7, RZ, RZ, 0x40000040 ;  /* 0x40000040ff077424 */ /* 0x000fe200078e00ff */
[----:B-1----:R-:W-:Y:S06]  /*18bc0*/  @P2 BRA `(.L_x_1556) ;  /* 0x0000000000082947 */ /* 0x002fec0003800000 */
[----:B------:R-:W1:Y:S02]  /*18bd0*/  SYNCS.PHASECHK.TRANS64.TRYWAIT P2, [R10+URZ+0x2a830], R11 ;  /* 0x02a8300b0a0075a7 */ /* 0x000e64000804017f */
[----:B-1----:R-:W-:Y:S05]  /*18be0*/  @!P2 BRA `(.L_x_1557) ;  /* 0x000000fc0040a947 */ /* 0x002fea0003800000 */
.L_x_1556:
[----:B------:R-:W-:Y:S05]  /*18bf0*/  BSYNC B2 ;  /* 0x0000000000027941 */ /* 0x000fea0003800000 */
.L_x_1555:
        /* <DEDUP_REMOVED lines=179> */
.L_x_1558:
[----:B------:R-:W-:Y:S01]  /*19730*/  SHF.L.U32 R7, R20, 0x1f, RZ ;  /* 0x0000001f14077819 */ /* 0x000fe200000006ff */
[----:B------:R-:W-:-:S04]  /*19740*/  IMAD R20, R21, 0x8, R18 ;  /* 0x0000000815147824 */ /* 0x000fc800078e0212 */
[----:B------:R0:W1:Y:S01]  /*19750*/  SYNCS.PHASECHK.TRANS64.TRYWAIT P2, [R20+URZ+0x2a850], R7 ;  /* 0x02a85007140075a7 */ /* 0x000062000804017f */
[----:B------:R-:W-:Y:S05]  /*19760*/  @!P0 BRA `(.L_x_1559) ;  /* 0x0000000000048947 */ /* 0x000fea0003800000 */
[----:B------:R-:W-:Y:S01]  /*19770*/  BPT.TRAP 0x1 ;  /* 0x000000040000795c */ /* 0x000fe20000300000 */
.L_x_1559:
[----:B------:R-:W-:Y:S04]  /*19780*/  BSSY B2, `(.L_x_1560) ;  /* 0x0000004000027945 */ /* 0x000fe80003800000 */
[----:B-1----:R-:W-:Y:S05]  /*19790*/  @P2 BRA `(.L_x_1561) ;  /* 0x0000000000082947 */ /* 0x002fea0003800000 */
[----:B------:R-:W1:Y:S02]  /*197a0*/  SYNCS.PHASECHK.TRANS64.TRYWAIT P2, [R20+URZ+0x2a850], R7 ;  /* 0x02a85007140075a7 */ /* 0x000e64000804017f */
[----:B-1----:R-:W-:Y:S05]  /*197b0*/  @!P2 BRA `(.L_x_1562) ;  /* 0x000000f00060a947 */ /* 0x002fea0003800000 */
.L_x_1561:
[----:B------:R-:W-:Y:S05]  /*197c0*/  BSYNC B2 ;  /* 0x0000000000027941 */ /* 0x000fea0003800000 */
.L_x_1560:
[----:B------:R-:W-:Y:S01]  /*197d0*/  VIADD R0, R18, 0x400 ;  /* 0x0000040012007836 */ /* 0x000fe20000000000 */
[----:B------:R-:W-:Y:S01]  /*197e0*/  MOV R11, 0x40000040 ;  /* 0x40000040000b7802 */ /* 0x000fe20000000f00 */
[----:B------:R-:W-:Y:S01]  /*197f0*/  WARPGROUP.ARRIVE ;  /* 0x00000000000079c5 */ /* 0x000fe20000000000 */
[----:B01----:R-:W-:Y:S02]  /*19800*/  IMAD.MOV.U32 R7, RZ, RZ, 0x40000040 ;  /* 0x40000040ff077424 */ /* 0x003fe400078e00ff */
[----:B------:R-:W-:Y:S01]  /*19810*/  FMUL.FTZ R2, R88, UR51 ;  /* 0x0000003358027c20 */ /* 0x000fe20008410000 */
[----:B------:R-:W-:Y:S01]  /*19820*/  SHF.R.U32.HI R0, RZ, 0x4, R0 ;  /* 0x00000004ff007819 */ /* 0x000fe20000011600 */
[----:B------:R-:W-:Y:S01]  /*19830*/  FMUL.FTZ R192, R89, UR51 ;  /* 0x0000003359c07c20 */ /* 0x000fe20008410000 */
[----:B------:R-:W-:Y:S01]  /*19840*/  R2UR UR7, R11 ;  /* 0x000000000b0772ca */ /* 0x000fe200000e0000 */
        /* <DEDUP_REMOVED lines=9> */
[----:B------:R-:W-:Y:S01]  /*198e0*/  FMUL.FTZ R212, R108, UR51 ;  /* 0x000000336cd47c20 */ /* 0x000fe20008410000 */
[----:B------:R-:W-:Y:S01]  /*198f0*/  IMAD R10, R21, 0x600, R0 ;  /* 0x00000600150a7824 */ /* 0x000fe200078e0200 */
[----:B------:R-:W1:Y:S01]  /*19900*/  MUFU.TANH R192, R192 ;  /* 0x000000c000c07308 */ /* 0x000e620000002400 */
[----:B------:R-:W-:Y:S01]  /*19910*/  FMUL.FTZ R214, R109, UR51 ;  /* 0x000000336dd67c20 */ /* 0x000fe20008410000 */
[----:B------:R-:W-:Y:S01]  /*19920*/  FMUL.FTZ R112, R112, UR51 ;  /* 0x0000003370707c20 */ /* 0x000fe20008410000 */
[C---:B------:R-:W-:Y:S01]  /*19930*/  VIADD R6, R10.reuse, 0x80 ;  /* 0x000000800a067836 */ /* 0x040fe20000000000 */
[----:B------:R-:W-:Y:S01]  /*19940*/  R2UR UR6, R10 ;  /* 0x000000000a0672ca */ /* 0x000fe200000e0000 */
[----:B------:R-:W-:Y:S01]  /*19950*/  FMUL.FTZ R216, R113, UR51 ;  /* 0x0000003371d87c20 */ /* 0x000fe20008410000 */
[----:B------:R-:W-:Y:S01]  /*19960*/  FMUL.FTZ R116, R116, UR51 ;  /* 0x0000003374747c20 */ /* 0x000fe20008410000 */
        /* <DEDUP_REMOVED lines=12> */
[----:B------:R-:W-:Y:S01]  /*19a30*/  VIADD R6, R10, 0x100 ;  /* 0x000001000a067836 */ /* 0x000fe20000000000 */
[----:B------:R-:W-:Y:S01]  /*19a40*/  R2UR UR7, R7 ;  /* 0x00000000070772ca */ /* 0x000fe200000e0000 */
[----:B------:R-:W-:Y:S01]  /*19a50*/  FMUL.FTZ R222, R133, UR51 ;  /* 0x0000003385de7c20 */ /* 0x000fe20008410000 */
[----:B-1----:R-:W-:Y:S01]  /*19a60*/  FMNMX.FTZ R11, R192, R11, !PT ;  /* 0x0000000bc00b7209 */ /* 0x002fe20007810000 */
[----:B------:R-:W-:Y:S01]  /*19a70*/  FMUL.FTZ R108, R111, UR51 ;  /* 0x000000336f6c7c20 */ /* 0x000fe20008410000 */
[----:B------:R-:W1:Y:S01]  /*19a80*/  MUFU.TANH R204, R204 ;  /* 0x000000cc00cc7308 */ /* 0x000e620000002400 */
[----:B------:R-:W-:Y:S01]  /*19a90*/  MOV R7, 0x40000040 ;  /* 0x4000004000077802 */ /* 0x000fe20000000f00 */
[----:B------:R-:W-:Y:S01]  /*19aa0*/  FMUL.FTZ R88, R90, UR51 ;  /* 0x000000335a587c20 */ /* 0x000fe20008410000 */
[----:B--2---:R-:W-:Y:S01]  /*19ab0*/  FMNMX.FTZ R11, R92, R11, !PT ;  /* 0x0000000b5c0b7209 */ /* 0x004fe20007810000 */
[----:B------:R-:W-:Y:S01]  /*19ac0*/  FMUL.FTZ R90, R91, UR51 ;  /* 0x000000335b5a7c20 */ /* 0x000fe20008410000 */
[----:B------:R-:W-:-:S02]  /*19ad0*/  IMAD.MOV.U32 R93, RZ, RZ, 0x40000040 ;  /* 0x40000040ff5d7424 */ /* 0x000fc400078e00ff */
        /* <DEDUP_REMOVED lines=11> */
[----:B-1----:R-:W-:Y:S01]  /*19b90*/  FMNMX.FTZ R11, R204, R11, !PT ;  /* 0x0000000bcc0b7209 */ /* 0x002fe20007810000 */
        /* <DEDUP_REMOVED lines=11> */
[C---:B------:R-:W-:Y:S01]  /*19c50*/  ISETP.GT.AND P2, PT, R8.reuse, R14, PT ;  /* 0x0000000e0800720c */ /* 0x040fe20003f44270 */
[----:B------:R-:W-:-:S02]  /*19c60*/  VIADD R8, R8, 0xffffffff ;  /* 0xffffffff08087836 */ /* 0x000fc40000000000 */
        /* <DEDUP_REMOVED lines=21> */
[----:B------:R-:W-:Y:S02]  /*19dc0*/  R2UR UR6, R6 ;  /* 0x00000000060672ca */ /* 0x000fe400000e0000 */
[----:B------:R-:W-:Y:S02]  /*19dd0*/  R2UR UR7, R7 ;  /* 0x00000000070772ca */ /* 0x000fe400000e0000 */
        /* <DEDUP_REMOVED lines=29> */
[----:B------:R-:W-:Y:S01]  /*19fb0*/  FMUL.FTZ R154, R121, UR51 ;  /* 0x00000033799a7c20 */ /* 0x000fe20008410000 */
[----:B------:R-:W-:-:S04]  /*19fc0*/  WARPGROUP.ARRIVE ;  /* 0x00000000000079c5 */ /* 0x000fc80000000000 */
[----:B------:R-:W0:Y:S02]  /*19fd0*/  MUFU.TANH R152, R0 ;  /* 0x0000000000987308 */ /* 0x000e240000002400 */
[----:B------:R-:W-:Y:S01]  /*19fe0*/  HGMMA.64x128x16.F32 R24, R148, gdesc[UR4].tnspB, R24, gsb0 ;  /* 0x41e0000494187df0 */ /* 0x000fe20008000818 */
[----:B------:R-:W-:Y:S01]  /*19ff0*/  R2UR UR7, R93 ;  /* 0x000000005d0772ca */ /* 0x000fe200000e0000 */
[----:B------:R-:W-:-:S04]  /*1a000*/  IMAD.MOV.U32 R93, RZ, RZ, 0x40000040 ;  /* 0x40000040ff5d7424 */ /* 0x000fc800078e00ff */
        /* <DEDUP_REMOVED lines=11> */
[----:B------:R-:W-:-:S04]  /*1a0c0*/  FMNMX.FTZ R11, R224, R11, !PT ;  /* 0x0000000be00b7209 */ /* 0x000fc80007810000 */
[----:B------:R-:W-:-:S05]  /*1a0d0*/  FMNMX.FTZ R11, R222, R11, !PT ;  /* 0x0000000bde0b7209 */ /* 0x000fca0007810000 */
[----:B------:R-:W0:Y:S02]  /*1a0e0*/  SHFL.BFLY PT, R0, R11, 0x2, 0x1f ;  /* 0x0c401f000b007f89 */ /* 0x000e2400000e0000 */
[----:B0-----:R-:W-:Y:S01]  /*1a0f0*/  FMNMX.FTZ R0, R11, R0, !PT ;  /* 0x000000000b007209 */ /* 0x001fe20007810000 */
[----:B------:R-:W-:-:S04]  /*1a100*/  IMAD.U32 R11, RZ, RZ, UR42 ;  /* 0x0000002aff0b7e24 */ /* 0x000fc8000f8e00ff */
[----:B------:R-:W0:Y:S02]  /*1a110*/  SHFL.BFLY PT, R7, R0, 0x1, 0x1f ;  /* 0x0c201f0000077f89 */ /* 0x000e2400000e0000 */
[----:B0-----:R-:W-:Y:S02]  /*1a120*/  FMNMX.FTZ R6, R0, R7, !PT ;  /* 0x0000000700067209 */ /* 0x001fe40007810000 */
[----:B------:R-:W-:-:S03]  /*1a130*/  FMNMX.FTZ R7, R88, R13, !PT ;  /* 0x0000000d58077209 */ /* 0x000fc60007810000 */
[----:B------:R-:W-:Y:S01]  /*1a140*/  FMUL.FTZ R111, R6, R11 ;  /* 0x0000000b066f7220 */ /* 0x000fe20000410000 */
[----:B------:R-:W-:Y:S01]  /*1a150*/  FMNMX.FTZ R7, R90, R7, !PT ;  /* 0x000000075a077209 */ /* 0x000fe20007810000 */
[----:B------:R-:W-:Y:S01]  /*1a160*/  FADD.FTZ R0, -R6, R12 ;  /* 0x0000000c06007221 */ /* 0x000fe20000010100 */
[----:B------:R-:W-:Y:S02]  /*1a170*/  VIADD R12, R10, 0x280 ;  /* 0x000002800a0c7836 */ /* 0x000fe40000000000 */
[--C-:B------:R-:W-:Y:S01]  /*1a180*/  FFMA.FTZ R91, R92, R11, -R111.reuse ;  /* 0x0000000b5c5b7223 */ /* 0x100fe2000001086f */
[----:B------:R-:W-:Y:S01]  /*1a190*/  VIADD R92, R10, 0x180 ;  /* 0x000001800a5c7836 */ /* 0x000fe20000000000 */
[----:B------:R-:W-:Y:S01]  /*1a1a0*/  FMNMX.FTZ R7, R94, R7, !PT ;  /* 0x000000075e077209 */ /* 0x000fe20007810000 */
[-CC-:B------:R-:W-:Y:S01]  /*1a1b0*/  FFMA.FTZ R89, R2, R11.reuse, -R111.reuse ;  /* 0x0000000b02597223 */ /* 0x180fe2000001086f */
[-CC-:B------:R-:W-:Y:S01]  /*1a1c0*/  FFMA.FTZ R21, R204, R11.reuse, -R111.reuse ;  /* 0x0000000bcc157223 */ /* 0x180fe2000001086f */
[-CC-:B------:R-:W-:Y:S01]  /*1a1d0*/  FFMA.FTZ R99, R208, R11.reuse, -R111.reuse ;  /* 0x0000000bd0637223 */ /* 0x180fe2000001086f */
[----:B------:R-:W-:Y:S01]  /*1a1e0*/  R2UR UR6, R92 ;  /* 0x000000005c0672ca */ /* 0x000fe200000e0000 */
[--C-:B------:R-:W-:Y:S01]  /*1a1f0*/  FFMA.FTZ R204, R206, R11, -R111.reuse ;  /* 0x0000000bcecc7223 */ /* 0x100fe2000001086f */
[----:B------:R-:W-:Y:S01]  /*1a200*/  FMNMX.FTZ R7, R170, R7, !PT ;  /* 0x00000007aa077209 */ /* 0x000fe20007810000 */
[-CC-:B------:R-:W-:Y:S01]  /*1a210*/  FFMA.FTZ R208, R210, R11.reuse, -R111.reuse ;  /* 0x0000000bd2d07223 */ /* 0x180fe2000001086f */
[----:B------:R-:W-:Y:S01]  /*1a220*/  IADD3 R92, R10, 0x200, RZ ;  /* 0x000002000a5c7810 */ /* 0x000fe20007ffe0ff */
        /* <DEDUP_REMOVED lines=15> */
[-C--:B------:R-:W-:Y:S01]  /*1a320*/  FFMA.FTZ R120, R222, R11.reuse, -R111 ;  /* 0x0000000bde787223 */ /* 0x080fe2000001086f */
[----:B------:R-:W-:Y:S01]  /*1a330*/  FMUL.FTZ R0, R0, R11 ;  /* 0x0000000b00007220 */ /* 0x000fe20000410000 */
[----:B------:R-:W-:-:S02]  /*1a340*/  WARPGROUP.DEPBAR.LE gsb0, 0x0 ;  /* 0x00008000000079c5 */ /* 0x000fc40000010000 */
[----:B------:R-:W-:Y:S01]  /*1a350*/  WARPGROUP.ARRIVE ;  /* 0x00000000000079c5 */ /* 0x000fe20000000000 */
[----:B------:R-:W-:Y:S01]  /*1a360*/  FMNMX.FTZ R7, R104, R7, !PT ;  /* 0x0000000768077209 */ /* 0x000fe20007810000 */
[----:B------:R-:W-:Y:S01]  /*1a370*/  FMUL.FTZ R148, R123, UR51 ;  /* 0x000000337b947c20 */ /* 0x000fe20008410000 */
[----:B------:R-:W-:Y:S01]  /*1a380*/  FMUL.FTZ R150, R127, UR51 ;  /* 0x000000337f967c20 */ /* 0x000fe20008410000 */
[----:B------:R-:W-:Y:S01]  /*1a390*/  MUFU.EX2 R0, R0 ;  /* 0x0000000000007308 */ /* 0x000fe20000000800 */
[----:B------:R-:W-:Y:S01]  /*1a3a0*/  FMNMX.FTZ R7, R106, R7, !PT ;  /* 0x000000076a077209 */ /* 0x000fe20007810000 */
[----:B------:R-:W-:Y:S01]  /*1a3b0*/  HGMMA.64x128x16.F32 R24, R144, gdesc[UR4].tnspB, R24, gsb0 ;  /* 0x41e0000490187df0 */ /* 0x000fe20008000818 */
[----:B------:R-:W-:Y:S01]  /*1a3c0*/  R2UR UR6, R92 ;  /* 0x000000005c0672ca */ /* 0x000fe200000e0000 */
[--C-:B------:R-:W-:Y:S01]  /*1a3d0*/  FFMA.FTZ R92, R124, R11, -R111.reuse ;  /* 0x0000000b7c5c7223 */ /* 0x100fe2000001086f */
[----:B------:R-:W-:Y:S02]  /*1a3e0*/  FMNMX.FTZ R7, R110, R7, !PT ;  /* 0x000000076e077209 */ /* 0x000fe40007810000 */
[----:B------:R-:W-:Y:S01]  /*1a3f0*/  R2UR UR7, R93 ;  /* 0x000000005d0772ca */ /* 0x000fe200000e0000 */
[----:B------:R-:W0:Y:S01]  /*1a400*/  MUFU.TANH R148, R148 ;  /* 0x0000009400947308 */ /* 0x000e220000002400 */
[----:B------:R-:W-:Y:S01]  /*1a410*/  FMNMX.FTZ R7, R108, R7, !PT ;  /* 0x000000076c077209 */ /* 0x000fe20007810000 */
[----:B------:R-:W-:-:S03]  /*1a420*/  FFMA.FTZ R93, R128, R11, -R111 ;  /* 0x0000000b805d7223 */ /* 0x000fc6000001086f */
[----:B------:R-:W-:-:S03]  /*1a430*/  FMNMX.FTZ R7, R114, R7, !PT ;  /* 0x0000000772077209 */ /* 0x000fc60007810000 */
[----:B------:R-:W1:Y:S01]  /*1a440*/  MUFU.TANH R150, R150 ;  /* 0x0000009600967308 */ /* 0x000e620000002400 */
[----:B------:R-:W-:-:S04]  /*1a450*/  FMNMX.FTZ R7, R132, R7, !PT ;  /* 0x0000000784077209 */ /* 0x000fc80007810000 */
[----:B------:R-:W-:-:S03]  /*1a460*/  FMNMX.FTZ R7, R118, R7, !PT ;  /* 0x0000000776077209 */ /* 0x000fc60007810000 */
[----:B------:R-:W-:Y:S01]  /*1a470*/  MUFU.EX2 R89, R89 ;  /* 0x0000005900597308 */ /* 0x000fe20000000800 */
[----:B------:R-:W-:-:S04]  /*1a480*/  FMNMX.FTZ R7, R226, R7, !PT ;  /* 0x00000007e2077209 */ /* 0x000fc80007810000 */
[----:B------:R-:W-:-:S03]  /*1a490*/  FMNMX.FTZ R7, R122, R7, !PT ;  /* 0x000000077a077209 */ /* 0x000fc60007810000 */
[----:B------:R-:W2:Y:S01]  /*1a4a0*/  MUFU.EX2 R192, R192 ;  /* 0x000000c000c07308 */ /* 0x000ea20000000800 */
[----:B0-----:R-:W-:-:S04]  /*1a4b0*/  FMNMX.FTZ R7, R148, R7, !PT ;  /* 0x0000000794077209 */ /* 0x001fc80007810000 */
[----:B------:R-:W-:-:S03]  /*1a4c0*/  FMNMX.FTZ R7, R126, R7, !PT ;  /* 0x000000077e077209 */ /* 0x000fc60007810000 */
[----:B------:R-:W-:Y:S01]  /*1a4d0*/  MUFU.EX2 R91, R91 ;  /* 0x0000005b005b7308 */ /* 0x000fe20000000800 */
[----:B-1----:R-:W-:-:S04]  /*1a4e0*/  FMNMX.FTZ R7, R150, R7, !PT ;  /* 0x0000000796077209 */ /* 0x002fc80007810000 */
[----:B------:R-:W-:-:S03]  /*1a4f0*/  FMNMX.FTZ R7, R130, R7, !PT ;  /* 0x0000000782077209 */ /* 0x000fc60007810000 */
[----:B------:R-:W0:Y:S01]  /*1a500*/  MUFU.EX2 R202, R202 ;  /* 0x000000ca00ca7308 */ /* 0x000e220000000800 */
[----:B------:R-:W-:Y:S02]  /*1a510*/  FMNMX.FTZ R7, R228, R7, !PT ;  /* 0x00000007e4077209 */ /* 0x000fe40007810000 */
[----:B--2---:R-:W-:Y:S02]  /*1a520*/  F2FP.F16.F32.PACK_AB R156, R192, R89 ;  /* 0x00000059c09c723e */ /* 0x004fe400000000ff */
[----:B------:R-:W-:-:S03]  /*1a530*/  FMNMX.FTZ R7, R134, R7, !PT ;  /* 0x0000000786077209 */ /* 0x000fc60007810000 */
[----:B------:R-:W-:Y:S01]  /*1a540*/  MUFU.EX2 R21, R21 ;  /* 0x0000001500157308 */ /* 0x000fe20000000800 */
[----:B------:R-:W-:-:S05]  /*1a550*/  FMNMX.FTZ R7, R230, R7, !PT ;  /* 0x00000007e6077209 */ /* 0x000fca0007810000 */
[----:B------:R-:W1:Y:S02]  /*1a560*/  SHFL.BFLY PT, R2, R7, 0x2, 0x1f ;  /* 0x0c401f0007027f89 */ /* 0x000e6400000e0000 */
[----:B------:R-:W2:Y:S01]  /*1a570*/  MUFU.EX2 R204, R204 ;  /* 0x000000cc00cc7308 */ /* 0x000ea20000000800 */
[----:B0-----:R-:W-:-:S07]  /*1a580*/  F2FP.F16.F32.PACK_AB R158, R202, R91 ;  /* 0x0000005bca9e723e */ /* 0x001fce00000000ff */
[----:B------:R-:W-:Y:S08]  /*1a590*/  MUFU.EX2 R101, R101 ;  /* 0x0000006500657308 */ /* 0x000ff00000000800 */
[----:B------:R-:W-:Y:S01]  /*1a5a0*/  MUFU.EX2 R206, R206 ;  /* 0x000000ce00ce7308 */ /* 0x000fe20000000800 */
[----:B--2---:R-:W-:Y:S02]  /*1a5b0*/  F2FP.F16.F32.PACK_AB R152, R204, R21 ;  /* 0x00000015cc98723e */ /* 0x004fe400000000ff */
[----:B-1----:R-:W-:-:S05]  /*1a5c0*/  FMNMX.FTZ R2, R7, R2, !PT ;  /* 0x0000000207027209 */ /* 0x002fca0007810000 */
[----:B------:R-:W-:Y:S01]  /*1a5d0*/  MUFU.EX2 R99, R99 ;  /* 0x0000006300637308 */ /* 0x000fe20000000800 */
[----:B------:R-:W0:Y:S07]  /*1a5e0*/  SHFL.BFLY PT, R7, R2, 0x1, 0x1f ;  /* 0x0c201f0002077f89 */ /* 0x000e2e00000e0000 */
[----:B------:R-:W-:Y:S08]  /*1a5f0*/  MUFU.EX2 R208, R208 ;  /* 0x000000d000d07308 */ /* 0x000ff00000000800 */
[----:B------:R-:W-:Y:S08]  /*1a600*/  MUFU.EX2 R97, R97 ;  /* 0x0000006100617308 */ /* 0x000ff00000000800 */
[----:B------:R-:W-:Y:S01]  /*1a610*/  MUFU.EX2 R210, R210 ;  /* 0x000000d200d27308 */ /* 0x000fe20000000800 */
[----:B0-----:R-:W-:-:S05]  /*1a620*/  FMNMX.FTZ R7, R2, R7, !PT ;  /* 0x0000000702077209 */ /* 0x001fca0007810000 */
[----:B------:R-:W-:Y:S01]  /*1a630*/  FADD.FTZ R2, -R7, R13 ;  /* 0x0000000d07027221 */ /* 0x000fe20000010100 */
[----:B------:R-:W-:Y:S01]  /*1a640*/  IMAD.MOV.U32 R13, RZ, RZ, 0x40000040 ;  /* 0x40000040ff0d7424 */ /* 0x000fe200078e00ff */
[----:B------:R-:W-:Y:S02]  /*1a650*/  MUFU.EX2 R103, R103 ;  /* 0x0000006700677308 */ /* 0x000fe40000000800 */
[----:B------:R-:W-:-:S06]  /*1a660*/  FMUL.FTZ R2, R2, R11 ;  /* 0x0000000b02027220 */ /* 0x000fcc0000410000 */
[----:B------:R-:W-:Y:S08]  /*1a670*/  MUFU.EX2 R2, R2 ;  /* 0x0000000200027308 */ /* 0x000ff00000000800 */
[----:B------:R-:W-:Y:S01]  /*1a680*/  MUFU.EX2 R105, R105 ;  /* 0x0000006900697308 */ /* 0x000fe20000000800 */
[----:B------:R-:W-:Y:S02]  /*1a690*/  WARPGROUP.DEPBAR.LE gsb0, 0x0 ;  /* 0x00008000000079c5 */ /* 0x000fe40000010000 */
[----:B------:R-:W-:Y:S01]  /*1a6a0*/  WARPGROUP.ARRIVE ;  /* 0x00000000000079c5 */ /* 0x000fe20000000000 */
[-CC-:B------:R-:W-:Y:S01]  /*1a6b0*/  FFMA.FTZ R144, R112, R11.reuse, -R111.reuse ;  /* 0x0000000b70907223 */ /* 0x180fe2000001086f */
[-CC-:B------:R-:W-:Y:S01]  /*1a6c0*/  FFMA.FTZ R146, R116, R11.reuse, -R111.reuse ;  /* 0x0000000b74927223 */ /* 0x180fe2000001086f */
[-CC-:B------:R-:W-:Y:S01]  /*1a6d0*/  FFMA.FTZ R112, R154, R11.reuse, -R111.reuse ;  /* 0x0000000b9a707223 */ /* 0x180fe2000001086f */
[-C--:B------:R-:W-:Y:S01]  /*1a6e0*/  FFMA.FTZ R116, R220, R11.reuse, -R111 ;  /* 0x0000000bdc747223 */ /* 0x080fe2000001086f */
[-C--:B------:R-:W-:Y:S01]  /*1a6f0*/  FMUL.FTZ R111, R7, R11.reuse ;  /* 0x0000000b076f7220 */ /* 0x080fe20000410000 */
[----:B------:R-:W-:Y:S01]  /*1a700*/  HGMMA.64x128x16.F32 R24, R140, gdesc[UR4].tnspB, R24, gsb0 ;  /* 0x41e000048c187df0 */ /* 0x000fe20008000818 */
[----:B------:R-:W-:Y:S01]  /*1a710*/  R2UR UR6, R12 ;  /* 0x000000000c0672ca */ /* 0x000fe200000e0000 */
[----:B------:R-:W-:Y:S01]  /*1a720*/  MUFU.EX2 R144, R144 ;  /* 0x0000009000907308 */ /* 0x000fe20000000800 */
[----:B------:R-:W-:Y:S01]  /*1a730*/  R2UR UR7, R13 ;  /* 0x000000000d0772ca */ /* 0x000fe200000e0000 */
[-CC-:B------:R-:W-:Y:S01]  /*1a740*/  FFMA.FTZ R157, R88, R11.reuse, -R111.reuse ;  /* 0x0000000b589d7223 */ /* 0x180fe2000001086f */
[-CC-:B------:R-:W-:Y:S01]  /*1a750*/  FFMA.FTZ R88, R90, R11.reuse, -R111.reuse ;  /* 0x0000000b5a587223 */ /* 0x180fe2000001086f */
[-CC-:B------:R-:W-:Y:S01]  /*1a760*/  FFMA.FTZ R159, R94, R11.reuse, -R111.reuse ;  /* 0x0000000b5e9f7223 */ /* 0x180fe2000001086f */
[----:B------:R-:W-:Y:S01]  /*1a770*/  @!P1 LEA R12, R15, R18, 0x3 ;  /* 0x000000120f0c9211 */ /* 0x000fe200078e18ff */
[-CC-:B------:R-:W-:Y:S01]  /*1a780*/  FFMA.FTZ R90, R170, R11.reuse, -R111.reuse ;  /* 0x0000000baa5a7223 */ /* 0x180fe2000001086f */
[-CC-:B------:R-:W-:Y:S01]  /*1a790*/  FFMA.FTZ R153, R96, R11.reuse, -R111.reuse ;  /* 0x0000000b60997223 */ /* 0x180fe2000001086f */
[----:B------:R-:W0:Y:S01]  /*1a7a0*/  MUFU.EX2 R157, R157 ;  /* 0x0000009d009d7308 */ /* 0x000e220000000800 */
[----:B------:R-:W-:Y:S01]  /*1a7b0*/  FFMA.FTZ R94, R98, R11, -R111 ;  /* 0x0000000b625e7223 */ /* 0x000fe2000001086f */
[----:B------:R-:W-:-:S02]  /*1a7c0*/  @!P1 VIADD R12, R12, 0x2a840 ;  /* 0x0002a8400c0c9836 */ /* 0x000fc40000000000 */
[----:B------:R-:W-:Y:S01]  /*1a7d0*/  FFMA.FTZ R15, R0, R4, R89 ;  /* 0x00000004000f7223 */ /* 0x000fe20000010059 */
[-CC-:B------:R-:W-:Y:S01]  /*1a7e0*/  FFMA.FTZ R155, R100, R11.reuse, -R111.reuse ;  /* 0x0000000b649b7223 */ /* 0x180fe2000001086f */
[-CC-:B------:R-:W-:Y:S01]  /*1a7f0*/  FFMA.FTZ R96, R102, R11.reuse, -R111.reuse ;  /* 0x0000000b66607223 */ /* 0x180fe2000001086f */
[-C--:B------:R-:W-:Y:S01]  /*1a800*/  FFMA.FTZ R149, R104, R11.reuse, -R111 ;  /* 0x0000000b68957223 */ /* 0x080fe2000001086f */
[----:B------:R-:W-:Y:S01]  /*1a810*/  @!P1 PRMT R13, RZ, 0x654, R12 ;  /* 0x00000654ff0d9816 */ /* 0x000fe2000000000c */
[----:B------:R-:W1:Y:S01]  /*1a820*/  MUFU.EX2 R88, R88 ;  /* 0x0000005800587308 */ /* 0x000e620000000800 */
[----:B------:R-:W-:Y:S01]  /*1a830*/  FADD.FTZ R4, R192, R15 ;  /* 0x0000000fc0047221 */ /* 0x000fe20000010000 */
[-CC-:B------:R-:W-:Y:S01]  /*1a840*/  FFMA.FTZ R98, R106, R11.reuse, -R111.reuse ;  /* 0x0000000b6a627223 */ /* 0x180fe2000001086f */
[-CC-:B------:R-:W-:Y:S01]  /*1a850*/  FFMA.FTZ R151, R110, R11.reuse, -R111.reuse ;  /* 0x0000000b6e977223 */ /* 0x180fe2000001086f */
        /* <DEDUP_REMOVED lines=8> */
[-CC-:B------:R-:W-:Y:S01]  /*1a8e0*/  FFMA.FTZ R130, R130, R11.reuse, -R111.reuse ;  /* 0x0000000b82827223 */ /* 0x180fe2000001086f */
[-CC-:B------:R-:W-:Y:S01]  /*1a8f0*/  FFMA.FTZ R228, R228, R11.reuse, -R111.reuse ;  /* 0x0000000be4e47223 */ /* 0x180fe2000001086f */
[----:B------:R-:W-:Y:S01]  /*1a900*/  FFMA.FTZ R134, R134, R11, -R111 ;  /* 0x0000000b86867223 */ /* 0x000fe2000001086f */
[----:B------:R-:W-:Y:S01]  /*1a910*/  F2FP.F16.F32.PACK_AB R154, R206, R101 ;  /* 0x00000065ce9a723e */ /* 0x000fe200000000ff */
        /* <DEDUP_REMOVED lines=18> */
[----:B------:R-:W0:Y:S01]  /*1aa40*/  MUFU.EX2 R112, R112 ;  /* 0x0000007000707308 */ /* 0x000e220000000800 */
[----:B------:R-:W-:Y:S07]  /*1aa50*/  HGMMA.64x128x16.F32 R24, R136, gdesc[UR4].tnspB, R24, gsb0 ;  /* 0x41e0000488187df0 */ /* 0x000fee0008000818 */
[----:B------:R-:W-:Y:S08]  /*1aa60*/  MUFU.EX2 R141, R141 ;  /* 0x0000008d008d7308 */ /* 0x000ff00000000800 */
[----:B------:R-:W-:Y:S01]  /*1aa70*/  MUFU.EX2 R107, R107 ;  /* 0x0000006b006b7308 */ /* 0x000fe20000000800 */
[----:B0-----:R-:W-:-:S07]  /*1aa80*/  F2FP.F16.F32.PACK_AB R140, R112, R95 ;  /* 0x0000005f708c723e */ /* 0x001fce00000000ff */
[----:B------:R-:W-:Y:S08]  /*1aa90*/  MUFU.EX2 R126, R126 ;  /* 0x0000007e007e7308 */ /* 0x000ff00000000800 */
[----:B------:R-:W0:Y:S08]  /*1aaa0*/  MUFU.EX2 R92, R92 ;  /* 0x0000005c005c7308 */ /* 0x000e300000000800 */
[----:B------:R1:W-:Y:S08]  /*1aab0*/  MUFU.EX2 R143, R150 ;  /* 0x00000096008f7308 */ /* 0x0003f00000000800 */
[----:B------:R-:W-:Y:S01]  /*1aac0*/  MUFU.EX2 R93, R93 ;  /* 0x0000005d005d7308 */ /* 0x000fe20000000800 */
[----:B-1----:R-:W-:-:S02]  /*1aad0*/  F2FP.F16.F32.PACK_AB R150, R210, R97 ;  /* 0x00000061d296723e */ /* 0x002fc400000000ff */
[----:B0-----:R-:W-:-:S05]  /*1aae0*/  F2FP.F16.F32.PACK_AB R142, R92, R107 ;  /* 0x0000006b5c8e723e */ /* 0x001fca00000000ff */
[----:B------:R-:W-:Y:S08]  /*1aaf0*/  MUFU.EX2 R130, R130 ;  /* 0x0000008200827308 */ /* 0x000ff00000000800 */
[----:B------:R-:W0:Y:S08]  /*1ab00*/  MUFU.EX2 R116, R116 ;  /* 0x0000007400747308 */ /* 0x000e300000000800 */
[----:B------:R-:W-:Y:S08]  /*1ab10*/  MUFU.EX2 R109, R109 ;  /* 0x0000006d006d7308 */ /* 0x000ff00000000800 */
[----:B------:R-:W-:Y:S08]  /*1ab20*/  MUFU.EX2 R134, R134 ;  /* 0x0000008600867308 */ /* 0x000ff00000000800 */
[----:B------:R-:W1:Y:S01]  /*1ab30*/  MUFU.EX2 R120, R120 ;  /* 0x0000007800787308 */ /* 0x000e620000000800 */
[----:B------:R-:W-:-:S02]  /*1ab40*/  WARPGROUP.DEPBAR.LE gsb0, 0x0 ;  /* 0x00008000000079c5 */ /* 0x000fc40000010000 */
[----:B------:R2:W-:Y:S05]  /*1ab50*/  @!P1 SYNCS.ARRIVE.TRANS64.RED.A1T0 RZ, [R13+URZ], RZ ;  /* 0x000000ff0dff99a7 */ /* 0x0005ea000810043f */
[----:B------:R-:W-:Y:S01]  /*1ab60*/  MUFU.EX2 R137, R228 ;  /* 0x000000e400897308 */ /* 0x000fe20000000800 */
[----:B0-----:R-:W-:Y:S02]  /*1ab70*/  F2FP.F16.F32.PACK_AB R136, R116, R93 ;  /* 0x0000005d7488723e */ /* 0x001fe400000000ff */
[----:B-1----:R-:W-:Y:S01]  /*1ab80*/  F2FP.F16.F32.PACK_AB R138, R120, R109 ;  /* 0x0000006d788a723e */ /* 0x002fe200000000ff */
[----:B--2---:R-:W-:Y:S02]  /*1ab90*/  @!P1 VIADD R13, R20, 0x2a860 ;  /* 0x0002a860140d9836 */ /* 0x004fe40000000000 */
[----:B------:R-:W-:Y:S01]  /*1aba0*/  FADD.FTZ R20, R88, R3 ;  /* 0x0000000358147221 */ /* 0x000fe20000010000 */
[----:B------:R-:W-:Y:S01]  /*1abb0*/  FADD.FTZ R3, R91, R4 ;  /* 0x000000045b037221 */ /* 0x000fe20000010000 */
[----:B------:R-:W-:Y:S01]  /*1abc0*/  FFMA.FTZ R4, R226, R11, -R111 ;  /* 0x0000000be2047223 */ /* 0x000fe2000001086f */
[----:B------:R-:W-:Y:S01]  /*1abd0*/  @!P1 PRMT R15, RZ, 0x654, R13 ;  /* 0x00000654ff0f9816 */ /* 0x000fe2000000000d */
[----:B------:R-:W-:Y:S01]  /*1abe0*/  FADD.FTZ R13, R159, R20 ;  /* 0x000000149f0d7221 */ /* 0x000fe20000010000 */
[----:B------:R-:W-:Y:S01]  /*1abf0*/  FADD.FTZ R20, R202, R3 ;  /* 0x00000003ca147221 */ /* 0x000fe20000010000 */
[----:B------:R-:W-:-:S02]  /*1ac00*/  F2FP.F16.F32.PACK_AB R159, R90, R159 ;  /* 0x0000009f5a9f723e */ /* 0x000fc400000000ff */
[----:B------:R-:W0:Y:S01]  /*1ac10*/  MUFU.EX2 R4, R4 ;  /* 0x0000000400047308 */ /* 0x000e220000000800 */
[----:B------:R-:W-:Y:S01]  /*1ac20*/  FADD.FTZ R100, R90, R13 ;  /* 0x0000000d5a647221 */ /* 0x000fe20000010000 */
[----:B------:R-:W-:Y:S01]  /*1ac30*/  FADD.FTZ R3, R21, R20 ;  /* 0x0000001415037221 */ /* 0x000fe20000010000 */
[-CC-:B------:R-:W-:Y:S01]  /*1ac40*/  FFMA.FTZ R20, R148, R11.reuse, -R111.reuse ;  /* 0x0000000b94147223 */ /* 0x180fe2000001086f */
[----:B------:R-:W-:Y:S01]  /*1ac50*/  FFMA.FTZ R111, R230, R11, -R111 ;  /* 0x0000000be66f7223 */ /* 0x000fe2000001086f */
[----:B------:R-:W-:Y:S01]  /*1ac60*/  FADD.FTZ R13, R153, R100 ;  /* 0x00000064990d7221 */ /* 0x000fe20000010000 */
[----:B------:R-:W-:Y:S01]  /*1ac70*/  FADD.FTZ R100, R204, R3 ;  /* 0x00000003cc647221 */ /* 0x000fe20000010000 */
[----:B------:R1:W-:Y:S01]  /*1ac80*/  @!P1 SYNCS.ARRIVE.TRANS64.RED.A1T0 RZ, [R15+URZ], RZ ;  /* 0x000000ff0fff99a7 */ /* 0x0003e2000810043f */
[C---:B------:R-:W-:Y:S01]  /*1ac90*/  F2FP.F16.F32.PACK_AB R153, R94.reuse, R153 ;  /* 0x000000995e99723e */ /* 0x040fe200000000ff */
[----:B------:R-:W-:Y:S01]  /*1aca0*/  FADD.FTZ R102, R94, R13 ;  /* 0x0000000d5e667221 */ /* 0x000fe20000010000 */
[----:B------:R-:W-:Y:S01]  /*1acb0*/  FADD.FTZ R3, R101, R100 ;  /* 0x0000006465037221 */ /* 0x000fe20000010000 */
[----:B------:R-:W-:Y:S01]  /*1acc0*/  MUFU.EX2 R20, R20 ;  /* 0x0000001400147308 */ /* 0x000fe20000000800 */
[----:B------:R-:W-:Y:S01]  /*1acd0*/  F2FP.F16.F32.PACK_AB R148, R208, R99 ;  /* 0x00000063d094723e */ /* 0x000fe200000000ff */
[----:B------:R-:W-:Y:S01]  /*1ace0*/  FADD.FTZ R13, R155, R102 ;  /* 0x000000669b0d7221 */ /* 0x000fe20000010000 */
[----:B------:R-:W-:Y:S01]  /*1acf0*/  FADD.FTZ R100, R206, R3 ;  /* 0x00000003ce647221 */ /* 0x000fe20000010000 */
[----:B------:R-:W-:Y:S01]  /*1ad00*/  F2FP.F16.F32.PACK_AB R155, R96, R155 ;  /* 0x0000009b609b723e */ /* 0x000fe200000000ff */
[----:B------:R-:W-:-:S02]  /*1ad10*/  IMAD.MOV.U32 R21, RZ, RZ, R160 ;  /* 0x000000ffff157224 */ /* 0x000fc400078e00a0 */
[----:B------:R-:W-:Y:S01]  /*1ad20*/  FADD.FTZ R102, R96, R13 ;  /* 0x0000000d60667221 */ /* 0x000fe20000010000 */
[----:B------:R-:W-:Y:S01]  /*1ad30*/  FADD.FTZ R3, R99, R100 ;  /* 0x0000006463037221 */ /* 0x000fe20000010000 */
[----:B------:R-:W2:Y:S02]  /*1ad40*/  MUFU.EX2 R111, R111 ;  /* 0x0000006f006f7308 */ /* 0x000ea40000000800 */
        /* <DEDUP_REMOVED lines=16> */
[----:B------:R-:W-:Y:S01]  /*1ae50*/  F2FP.F16.F32.PACK_AB R146, R105, R146 ;  /* 0x000000926992723e */ /* 0x000fe200000000ff */
[----:B------:R-:W-:Y:S02]  /*1ae60*/  IMAD.MOV.U32 R12, RZ, RZ, R6 ;  /* 0x000000ffff0c7224 */ /* 0x000fe400078e0006 */
[----:B------:R-:W-:Y:S01]  /*1ae70*/  FADD.FTZ R3, R147, R88 ;  /* 0x0000005893037221 */ /* 0x000fe20000010000 */
[----:B------:R-:W-:Y:S01]  /*1ae80*/  FADD.FTZ R90, R105, R90 ;  /* 0x0000005a695a7221 */ /* 0x000fe20000010000 */
[C---:B0-----:R-:W-:Y:S02]  /*1ae90*/  F2FP.F16.F32.PACK_AB R147, R4.reuse, R147 ;  /* 0x000000930493723e */ /* 0x041fe400000000ff */
[----:B------:R-:W-:Y:S01]  /*1aea0*/  FADD.FTZ R88, R4, R3 ;  /* 0x0000000304587221 */ /* 0x000fe20000010000 */
[----:B------:R-:W-:Y:S01]  /*1aeb0*/  FADD.FTZ R3, R95, R90 ;  /* 0x0000005a5f037221 */ /* 0x000fe20000010000 */
[----:B--2---:R-:W-:-:S02]  /*1aec0*/  F2FP.F16.F32.PACK_AB R139, R111, R134 ;  /* 0x000000866f8b723e */ /* 0x004fc400000000ff */
[----:B------:R-:W-:Y:S01]  /*1aed0*/  FADD.FTZ R13, R141, R88 ;  /* 0x000000588d0d7221 */ /* 0x000fe20000010000 */
[----:B------:R-:W-:Y:S01]  /*1aee0*/  FADD.FTZ R10, R112, R3 ;  /* 0x00000003700a7221 */ /* 0x000fe20000010000 */
[C---:B------:R-:W-:Y:S02]  /*1aef0*/  F2FP.F16.F32.PACK_AB R141, R20.reuse, R141 ;  /* 0x0000008d148d723e */ /* 0x040fe400000000ff */
[----:B------:R-:W-:Y:S01]  /*1af00*/  FADD.FTZ R13, R20, R13 ;  /* 0x0000000d140d7221 */ /* 0x000fe20000010000 */
[----:B------:R-:W-:Y:S01]  /*1af10*/  FADD.FTZ R3, R107, R10 ;  /* 0x0000000a6b037221 */ /* 0x000fe20000010000 */
[----:B------:R-:W-:Y:S02]  /*1af20*/  MOV R20, R161 ;  /* 0x000000a100147202 */ /* 0x000fe40000000f00 */
[----:B------:R-:W-:Y:S01]  /*1af30*/  FADD.FTZ R13, R126, R13 ;  /* 0x0000000d7e0d7221 */ /* 0x000fe20000010000 */
[----:B------:R-:W-:-:S03]  /*1af40*/  FADD.FTZ R10, R92, R3 ;  /* 0x000000035c0a7221 */ /* 0x000fc60000010000 */
[----:B------:R-:W-:Y:S01]  /*1af50*/  FADD.FTZ R13, R143, R13 ;  /* 0x0000000d8f0d7221 */ /* 0x000fe20000010000 */
[----:B------:R-:W-:Y:S01]  /*1af60*/  FADD.FTZ R3, R93, R10 ;  /* 0x0000000a5d037221 */ /* 0x000fe20000010000 */
[----:B------:R-:W-:Y:S02]  /*1af70*/  F2FP.F16.F32.PACK_AB R143, R143, R126 ;  /* 0x0000007e8f8f723e */ /* 0x000fe400000000ff */
        /* <DEDUP_REMOVED lines=8> */
[----:B------:R-:W-:Y:S01]  /*1b000*/  IMAD.MOV.U32 R13, RZ, RZ, R7 ;  /* 0x000000ffff0d7224 */ /* 0x000fe200078e0007 */
[----:B-1----:R-:W-:Y:S06]  /*1b010*/  @P2 BRA `(.L_x_1563) ;  /* 0xffffffd800a82947 */ /* 0x002fec000383ffff */
[----:B------:R-:W-:Y:S05]  /*1b020*/  BSYNC B1 ;  /* 0x0000000000017941 */ /* 0x000fea0003800000 */
.L_x_1552:
[----:B------:R-:W-:Y:S05]  /*1b030*/  BSYNC B0 ;  /* 0x0000000000007941 */ /* 0x000fea0003800000 */
.L_x_1551:
[----:B------:R-:W-:Y:S01]  /*1b040*/  ISETP.GE.AND P2, PT, R8, R168, PT ;  /* 0x000000a80800720c */ /* 0x000fe20003f46270 */
[----:B------:R-:W-:-:S12]  /*1b050*/  BSSY B0, `(.L_x_1564) ;  /* 0x0000373000007945 */ /* 0x000fd80003800000 */
[----:B------:R-:W-:Y:S05]  /*1b060*/  @!P2 BRA `(.L_x_1565) ;  /* 0x0000003400c4a947 */ /* 0x000fea0003800000 */
[----:B------:R-:W-:Y:S01]  /*1b070*/  LEA R14, R169, R179, 0x7 ;  /* 0x000000b3a90e7211 */ /* 0x000fe200078e38ff */
[----:B------:R-:W-:Y:S01]  /*1b080*/  IMAD.MOV.U32 R12, RZ, RZ, R7 ;  /* 0x000000ffff0c7224 */ /* 0x000fe200078e0007 */
[----:B------:R-:W-:Y:S01]  /*1b090*/  MOV R20, R161 ;  /* 0x000000a100147202 */ /* 0x000fe20000000f00 */
[----:B------:R-:W-:Y:S02]  /*1b0a0*/  IMAD.MOV.U32 R13, RZ, RZ, R6 ;  /* 0x000000ffff0d7224 */ /* 0x000fe400078e0006 */
[----:B------:R-:W-:Y:S02]  /*1b0b0*/  VIADD R14, R14, 0x8 ;  /* 0x000000080e0e7836 */ /* 0x000fe40000000000 */
[----:B------:R-:W-:-:S03]  /*1b0c0*/  IMAD.MOV.U32 R21, RZ, RZ, R160 ;  /* 0x000000ffff157224 */ /* 0x000fc600078e00a0 */
[----:B------:R-:W-:-:S07]  /*1b0d0*/  IADD3 R14, R14, R163, -R164 ;  /* 0x000000a30e0e7210 */ /* 0x000fce0007ffe8a4 */
.L_x_1584:
[----:B------:R-:W-:-:S05]  /*1b0e0*/  VIADD R6, R21, 0x1 ;  /* 0x0000000115067836 */ /* 0x000fca0000000000 */
[----:B------:R-:W-:-:S04]  /*1b0f0*/  ISETP.NE.AND P2, PT, R6, 0x2, PT ;  /* 0x000000020600780c */ /* 0x000fc80003f45270 */
[----:B------:R-:W-:Y:S02]  /*1b100*/  SEL R161, RZ, 0x1, P2 ;  /* 0x00000001ffa17807 */ /* 0x000fe40001000000 */
[----:B------:R-:W-:Y:S02]  /*1b110*/  SEL R160, R6, RZ, P2 ;  /* 0x000000ff06a07207 */ /* 0x000fe40001000000 */
[----:B------:R-:W-:Y:S01]  /*1b120*/  LOP3.LUT R161, R20, R161, RZ, 0x3c, !PT ;  /* 0x000000a114a17212 */ /* 0x000fe200078e3cff */
[----:B------:R-:W-:Y:S06]  /*1b130*/  @!P0 BRA `(.L_x_1566) ;  /* 0x0000000000048947 */ /* 0x000fec0003800000 */
[----:B------:R-:W-:Y:S01]  /*1b140*/  BPT.TRAP 0x1 ;  /* 0x000000040000795c */ /* 0x000fe20000300000 */
.L_x_1566:
[----:B------:R-:W-:Y:S01]  /*1b150*/  IMAD R15, R160, 0x8, R18 ;  /* 0x00000008a00f7824 */ /* 0x000fe200078e0212 */
[----:B------:R-:W-:-:S04]  /*1b160*/  SHF.L.U32 R10, R161, 0x1f, RZ ;  /* 0x0000001fa10a7819 */ /* 0x000fc800000006ff */
[----:B------:R0:W1:Y:S01]  /*1b170*/  SYNCS.PHASECHK.TRANS64.TRYWAIT P2, [R15+URZ+0x2a830], R10 ;  /* 0x02a8300a0f0075a7 */ /* 0x000062000804017f */
[----:B------:R-:W-:Y:S05]  /*1b180*/  @!P0 BRA `(.L_x_1567) ;  /* 0x0000000000048947 */ /* 0x000fea0003800000 */
[----:B------:R-:W-:Y:S01]  /*1b190*/  BPT.TRAP 0x1 ;  /* 0x000000040000795c */ /* 0x000fe20000300000 */
.L_x_1567:
[----:B------:R-:W-:Y:S01]  /*1b1a0*/  BSSY B1, `(.L_x_1568) ;  /* 0x0000006000017945 */ /* 0x000fe20003800000 */
[----:B------:R-:W-:Y:S01]  /*1b1b0*/  IMAD R6, R160, 0x900, R5 ;  /* 0x00000900a0067824 */ /* 0x000fe200078e0205 */
[----:B------:R-:W-:Y:S02]  /*1b1c0*/  MOV R7, 0x40000040 ;  /* 0x4000004000077802 */ /* 0x000fe40000000f00 */
[----:B-1----:R-:W-:Y:S05]  /*1b1d0*/  @P2 BRA `(.L_x_1569) ;  /* 0x0000000000082947 */ /* 0x002fea0003800000 */
[----:B------:R-:W1:Y:S02]  /*1b1e0*/  SYNCS.PHASECHK.TRANS64.TRYWAIT P2, [R15+URZ+0x2a830], R10 ;  /* 0x02a8300a0f0075a7 */ /* 0x000e64000804017f */
[----:B-1----:R-:W-:Y:S05]  /*1b1f0*/  @!P2 BRA `(.L_x_1570) ;  /* 0x000000d400e4a947 */ /* 0x002fea0003800000 */
.L_x_1569:
[----:B------:R-:W-:Y:S05]  /*1b200*/  BSYNC B1 ;  /* 0x0000000000017941 */ /* 0x000fea0003800000 */
.L_x_1568:
[----:B------:R-:W2:Y:S04]  /*1b210*/  LDL.64 R88, [R1+0x38] ;  /* 0x0000380001587983 */ /* 0x000ea80000100a00 */
[----:B------:R-:W3:Y:S04]  /*1b220*/  LDL.64 R210, [R1+0x30] ;  /* 0x0000300001d27983 */ /* 0x000ee80000100a00 */
[----:B------:R-:W4:Y:S01]  /*1b230*/  LDL.64 R208, [R1+0x28] ;  /* 0x0000280001d07983 */ /* 0x000f220000100a00 */
[----:B------:R-:W-:-:S03]  /*1b240*/  R2UR UR6, R6 ;  /* 0x00000000060672ca */ /* 0x000fc600000e0000 */
[----:B------:R-:W5:Y:S01]  /*1b250*/  LDL.64 R206, [R1+0x20] ;  /* 0x0000200001ce7983 */ /* 0x000f620000100a00 */
[----:B------:R-:W-:Y:S01]  /*1b260*/  R2UR UR7, R7 ;  /* 0x00000000070772ca */ /* 0x000fe200000e0000 */
[----:B01----:R-:W-:Y:S02]  /*1b270*/  VIADD R10, R6, 0x2 ;  /* 0x00000002060a7836 */ /* 0x003fe40000000000 */
[----:B------:R-:W-:Y:S01]  /*1b280*/  IMAD.MOV.U32 R11, RZ, RZ, 0x40000040 ;  /* 0x40000040ff0b7424 */ /* 0x000fe200078e00ff */
        /* <DEDUP_REMOVED lines=11> */
[----:B------:R-:W-:Y:S01]  /*1b340*/  VIADD R10, R6, 0x4 ;  /* 0x00000004060a7836 */ /* 0x000fe20000000000 */
[----:B------:R-:W-:Y:S01]  /*1b350*/  MOV R11, 0x40000040 ;  /* 0x40000040000b7802 */ /* 0x000fe20000000f00 */
[----:B------:R-:W-:-:S02]  /*1b360*/  WARPGROUP.DEPBAR.LE gsb0, 0x0 ;  /* 0x00008000000079c5 */ /* 0x000fc40000010000 */
[----:B------:R-:W-:-:S08]  /*1b370*/  WARPGROUP.ARRIVE ;  /* 0x00000000000079c5 */ /* 0x000fd00000000000 */
[----:B------:R-:W-:Y:S01]  /*1b380*/  HGMMA.64x96x16.F32 R88, gdesc[UR4], R88, gsb0 ;  /* 0x01600000045879f0 */ /* 0x000fe20008000858 */
[----:B------:R-:W-:Y:S02]  /*1b390*/  R2UR UR6, R10 ;  /* 0x000000000a0672ca */ /* 0x000fe400000e0000 */
[----:B------:R-:W-:Y:S02]  /*1b3a0*/  R2UR UR7, R11 ;  /* 0x000000000b0772ca */ /* 0x000fe400000e0000 */
[----:B----4-:R-:W-:Y:S02]  /*1b3b0*/  R2UR UR4, R208 ;  /* 0x00000000d00472ca */ /* 0x010fe400000e0000 */
        /* <DEDUP_REMOVED lines=8> */
[----:B-----5:R-:W-:Y:S02]  /*1b440*/  R2UR UR4, R206 ;  /* 0x00000000ce0472ca */ /* 0x020fe400000e0000 */
        /* <DEDUP_REMOVED lines=34> */
[----:B------:R-:W-:Y:S01]  /*1b670*/  R2UR UR7, R11 ;  /* 0x000000000b0772ca */ /* 0x000fe200000e0000 */
[----:B------:R-:W-:Y:S01]  /*1b680*/  UMOV UR4, UR52 ;  /* 0x0000003400047c82 */ /* 0x000fe20008000000 */
[----:B------:R-:W-:Y:S01]  /*1b690*/  UMOV UR5, UR53 ;  /* 0x0000003500057c82 */ /* 0x000fe20008000000 */
[----:B------:R-:W-:Y:S01]  /*1b6a0*/  VIADD R10, R6, 0x600 ;  /* 0x00000600060a7836 */ /* 0x000fe20000000000 */
[----:B------:R-:W-:Y:S01]  /*1b6b0*/  MOV R11, 0x40000040 ;  /* 0x40000040000b7802 */ /* 0x000fe20000000f00 */
        /* <DEDUP_REMOVED lines=104> */
.L_x_1571:
[----:B------:R-:W-:Y:S01]  /*1bd40*/  SHF.L.U32 R7, R20, 0x1f, RZ ;  /* 0x0000001f14077819 */ /* 0x000fe200000006ff */
[----:B------:R-:W-:-:S04]  /*1bd50*/  IMAD R10, R21, 0x8, R18 ;  /* 0x00000008150a7824 */ /* 0x000fc800078e0212 */
[----:B------:R0:W1:Y:S01]  /*1bd60*/  SYNCS.PHASECHK.TRANS64.TRYWAIT P2, [R10+URZ+0x2a850], R7 ;  /* 0x02a850070a0075a7 */ /* 0x000062000804017f */
[----:B------:R-:W-:Y:S05]  /*1bd70*/  @!P0 BRA `(.L_x_1572) ;  /* 0x0000000000048947 */ /* 0x000fea0003800000 */
[----:B------:R-:W-:Y:S01]  /*1bd80*/  BPT.TRAP 0x1 ;  /* 0x000000040000795c */ /* 0x000fe20000300000 */
.L_x_1572:
[----:B------:R-:W-:Y:S01]  /*1bd90*/  IADD3 R0, R18, 0x400, RZ ;  /* 0x0000040012007810 */ /* 0x000fe20007ffe0ff */
[----:B------:R-:W-:Y:S03]  /*1bda0*/  BSSY B1, `(.L_x_1573) ;  /* 0x0000008000017945 */ /* 0x000fe60003800000 */
[----:B------:R-:W-:-:S04]  /*1bdb0*/  SHF.R.U32.HI R0, RZ, 0x4, R0 ;  /* 0x00000004ff007819 */ /* 0x000fc80000011600 */
[----:B------:R-:W-:-:S04]  /*1bdc0*/  LOP3.LUT R0, R0, 0x3fff, RZ, 0xc0, !PT ;  /* 0x00003fff00007812 */ /* 0x000fc800078ec0ff */
[----:B------:R-:W-:-:S05]  /*1bdd0*/  LOP3.LUT R0, R0, 0x3000000, RZ, 0xfc, !PT ;  /* 0x0300000000007812 */ /* 0x000fca00078efcff */
[----:B------:R-:W-:Y:S01]  /*1bde0*/  IMAD R0, R21, 0x600, R0 ;  /* 0x0000060015007824 */ /* 0x000fe200078e0200 */
[----:B-1----:R-:W-:Y:S06]  /*1bdf0*/  @P2 BRA `(.L_x_1574) ;  /* 0x0000000000082947 */ /* 0x002fec0003800000 */
[----:B------:R-:W1:Y:S02]  /*1be00*/  SYNCS.PHASECHK.TRANS64.TRYWAIT P2, [R10+URZ+0x2a850], R7 ;  /* 0x02a850070a0075a7 */ /* 0x000e64000804017f */
[----:B-1----:R-:W-:Y:S05]  /*1be10*/  @!P2 BRA `(.L_x_1575) ;  /* 0x000000c800f0a947 */ /* 0x002fea0003800000 */
.L_x_1574:
[----:B------:R-:W-:Y:S05]  /*1be20*/  BSYNC B1 ;  /* 0x0000000000017941 */ /* 0x000fea0003800000 */
.L_x_1573:
[----:B------:R-:W-:Y:S01]  /*1be30*/  IMAD.MOV.U32 R6, RZ, RZ, R0 ;  /* 0x000000ffff067224 */ /* 0x000fe200078e0000 */
[----:B------:R-:W2:Y:S01]  /*1be40*/  LDL R2, [R1+0x4] ;  /* 0x0000040001027983 */ /* 0x000ea20000100800 */
[----:B01----:R-:W-:Y:S01]  /*1be50*/  IMAD.MOV.U32 R7, RZ, RZ, 0x40000040 ;  /* 0x40000040ff077424 */ /* 0x003fe200078e00ff */
[----:B------:R-:W-:Y:S01]  /*1be60*/  WARPGROUP.ARRIVE ;  /* 0x00000000000079c5 */ /* 0x000fe20000000000 */
[----:B------:R-:W-:Y:S01]  /*1be70*/  @!P1 VIADD R15, R15, 0x2a840 ;  /* 0x0002a8400f0f9836 */ /* 0x000fe20000000000 */
[----:B------:R-:W-:Y:S01]  /*1be80*/  R2UR UR6, R6 ;  /* 0x00000000060672ca */ /* 0x000fe200000e0000 */
[----:B------:R-:W-:Y:S01]  /*1be90*/  VIADD R6, R0, 0x80 ;  /* 0x0000008000067836 */ /* 0x000fe20000000000 */
[----:B------:R-:W-:Y:S01]  /*1bea0*/  R2UR UR7, R7 ;  /* 0x00000000070772ca */ /* 0x000fe200000e0000 */
[----:B------:R-:W-:Y:S01]  /*1beb0*/  FMUL.FTZ R11, R91, UR50 ;  /* 0x000000325b0b7c20 */ /* 0x000fe20008410000 */
[----:B------:R-:W-:Y:S01]  /*1bec0*/  MOV R7, 0x40000040 ;  /* 0x4000004000077802 */ /* 0x000fe20000000f00 */
        /* <DEDUP_REMOVED lines=12> */
[----:B------:R-:W-:Y:S01]  /*1bf90*/  VIADD R6, R0, 0x100 ;  /* 0x0000010000067836 */ /* 0x000fe20000000000 */
[----:B------:R-:W-:Y:S01]  /*1bfa0*/  R2UR UR7, R7 ;  /* 0x00000000070772ca */ /* 0x000fe200000e0000 */
[----:B------:R-:W-:-:S02]  /*1bfb0*/  IMAD.MOV.U32 R7, RZ, RZ, 0x40000040 ;  /* 0x40000040ff077424 */ /* 0x000fc400078e00ff */
[----:B------:R-:W-:Y:S01]  /*1bfc0*/  FMUL.FTZ R113, R116, UR50 ;  /* 0x0000003274717c20 */ /* 0x000fe20008410000 */
[----:B------:R-:W-:Y:S01]  /*1bfd0*/  FMUL.FTZ R125, R128, UR50 ;  /* 0x00000032807d7c20 */ /* 0x000fe20008410000 */
[----:B------:R-:W-:Y:S01]  /*1bfe0*/  FMUL.FTZ R118, R118, UR50 ;  /* 0x0000003276767c20 */ /* 0x000fe20008410000 */
[----:B------:R-:W-:Y:S01]  /*1bff0*/  FMUL.FTZ R134, R134, UR50 ;  /* 0x0000003286867c20 */ /* 0x000fe20008410000 */
[----:B------:R-:W-:Y:S01]  /*1c000*/  ISETP.GE.AND P2, PT, R9, 0x1, PT ;  /* 0x000000010900780c */ /* 0x000fe20003f46270 */
[----:B------:R-:W0:Y:S08]  /*1c010*/  MUFU.TANH R20, R20 ;  /* 0x0000001400147308 */ /* 0x000e300000002400 */
[----:B------:R-:W1:Y:S08]  /*1c020*/  MUFU.TANH R11, R11 ;  /* 0x0000000b000b7308 */ /* 0x000e700000002400 */
        /* <DEDUP_REMOVED lines=12> */
[----:B------:R-:W-:-:S06]  /*1c0f0*/  WARPGROUP.ARRIVE ;  /* 0x00000000000079c5 */ /* 0x000fcc0000000000 */
[----:B------:R-:W-:Y:S01]  /*1c100*/  HGMMA.64x128x16.F32 R24, R152, gdesc[UR4].tnspB, R24, gsb0 ;  /* 0x41e0000498187df0 */ /* 0x000fe20008000818 */
[----:B------:R-:W-:Y:S01]  /*1c110*/  R2UR UR6, R6 ;  /* 0x00000000060672ca */ /* 0x000fe200000e0000 */
[----:B------:R-:W-:Y:S01]  /*1c120*/  VIADD R6, R0, 0x180 ;  /* 0x0000018000067836 */ /* 0x000fe20000000000 */
[----:B------:R-:W-:Y:S02]  /*1c130*/  R2UR UR7, R7 ;  /* 0x00000000070772ca */ /* 0x000fe400000e0000 */
[----:B------:R-:W-:Y:S02]  /*1c140*/  MOV R7, 0x40000040 ;  /* 0x4000004000077802 */ /* 0x000fe40000000f00 */
[----:B--2---:R-:W-:Y:S01]  /*1c150*/  R2UR UR4, R2 ;  /* 0x00000000020472ca */ /* 0x004fe200000e0000 */
[----:B------:R-:W-:Y:S01]  /*1c160*/  FMUL.FTZ R2, R90, UR50 ;  /* 0x000000325a027c20 */ /* 0x000fe20008410000 */
[----:B------:R-:W-:Y:S01]  /*1c170*/  FMUL.FTZ R90, R99, UR50 ;  /* 0x00000032635a7c20 */ /* 0x000fe20008410000 */
[----:B------:R-:W-:Y:S01]  /*1c180*/  FMUL.FTZ R99, R119, UR50 ;  /* 0x0000003277637c20 */ /* 0x000fe20008410000 */
[----:B------:R-:W-:Y:S01]  /*1c190*/  FMUL.FTZ R119, R121, UR50 ;  /* 0x0000003279777c20 */ /* 0x000fe20008410000 */
[----:B------:R-:W-:-:S02]  /*1c1a0*/  FMUL.FTZ R121, R124, UR50 ;  /* 0x000000327c797c20 */ /* 0x000fc40008410000 */
[----:B------:R-:W2:Y:S01]  /*1c1b0*/  MUFU.TANH R2, R2 ;  /* 0x0000000200027308 */ /* 0x000ea20000002400 */
[----:B------:R-:W-:Y:S02]  /*1c1c0*/  WARPGROUP.DEPBAR.LE gsb0, 0x0 ;  /* 0x00008000000079c5 */ /* 0x000fe40000010000 */
[----:B------:R-:W-:Y:S01]  /*1c1d0*/  WARPGROUP.ARRIVE ;  /* 0x00000000000079c5 */ /* 0x000fe20000000000 */
[----:B------:R-:W-:-:S04]  /*1c1e0*/  IMAD R152, R8, -0x60, RZ ;  /* 0xffffffa008987824 */ /* 0x000fc800078e02ff */
[----:B------:R-:W0:Y:S01]  /*1c1f0*/  MUFU.TANH R90, R90 ;  /* 0x0000005a005a7308 */ /* 0x000e220000002400 */
[----:B------:R-:W-:Y:S01]  /*1c200*/  HGMMA.64x128x16.F32 R24, R148, gdesc[UR4].tnspB, R24, gsb0 ;  /* 0x41e0000494187df0 */ /* 0x000fe20008000818 */
[----:B------:R-:W-:Y:S01]  /*1c210*/  R2UR UR6, R6 ;  /* 0x00000000060672ca */ /* 0x000fe200000e0000 */
[----:B------:R-:W-:Y:S01]  /*1c220*/  VIADD R6, R0, 0x200 ;  /* 0x0000020000067836 */ /* 0x000fe20000000000 */
[----:B------:R-:W-:Y:S01]  /*1c230*/  R2UR UR7, R7 ;  /* 0x00000000070772ca */ /* 0x000fe200000e0000 */
[----:B------:R-:W-:-:S03]  /*1c240*/  IMAD.MOV.U32 R7, RZ, RZ, 0x40000040 ;  /* 0x40000040ff077424 */ /* 0x000fc600078e00ff */
        /* <DEDUP_REMOVED lines=14> */
[----:B------:R-:W-:Y:S01]  /*1c330*/  FMUL.FTZ R101, R122, UR50 ;  /* 0x000000327a657c20 */ /* 0x000fe20008410000 */
[----:B------:R-:W-:Y:S01]  /*1c340*/  MOV R7, 0x40000040 ;  /* 0x4000004000077802 */ /* 0x000fe20000000f00 */
[----:B------:R-:W-:Y:S01]  /*1c350*/  FMUL.FTZ R100, R131, UR50 ;  /* 0x0000003283647c20 */ /* 0x000fe20008410000 */
[----:B------:R-:W0:Y:S01]  /*1c360*/  MUFU.TANH R148, R148 ;  /* 0x0000009400947308 */ /* 0x000e220000002400 */
[----:B------:R-:W-:-:S07]  /*1c370*/  IMAD R131, R169, 0x80, R179 ;  /* 0x00000080a9837824 */ /* 0x000fce00078e02b3 */
[----:B------:R-:W0:Y:S08]  /*1c380*/  MUFU.TANH R149, R149 ;  /* 0x0000009500957308 */ /* 0x000e300000002400 */
[----:B------:R-:W0:Y:S08]  /*1c390*/  MUFU.TANH R150, R150 ;  /* 0x0000009600967308 */ /* 0x000e300000002400 */
        /* <DEDUP_REMOVED lines=19> */
[----:B------:R-:W-:Y:S01]  /*1c4d0*/  @!P1 PRMT R6, RZ, 0x654, R15 ;  /* 0x00000654ff069816 */ /* 0x000fe2000000000f */
[----:B------:R-:W-:Y:S01]  /*1c4e0*/  FMUL.FTZ R97, R114, UR50 ;  /* 0x0000003272617c20 */ /* 0x000fe20008410000 */
[----:B------:R-:W-:Y:S01]  /*1c4f0*/  IADD3 R7, R152, 0x1, R163 ;  /* 0x0000000198077810 */ /* 0x000fe20007ffe0a3 */
[----:B------:R-:W-:Y:S01]  /*1c500*/  FMUL.FTZ R117, R120, UR50 ;  /* 0x0000003278757c20 */ /* 0x000fe20008410000 */
        /* <DEDUP_REMOVED lines=14> */
[----:B------:R0:W0:Y:S08]  /*1c5f0*/  MUFU.TANH R15, R134 ;  /* 0x00000086000f7308 */ /* 0x0000300000002400 */
        /* <DEDUP_REMOVED lines=19> */
[----:B------:R5:W-:Y:S01]  /*1c730*/  @!P1 SYNCS.ARRIVE.TRANS64.RED.A1T0 RZ, [R6+URZ], RZ ;  /* 0x000000ff06ff99a7 */ /* 0x000be2000810043f */
[----:B------:R-:W-:-:S03]  /*1c740*/  IMAD R129, R173, -0x2, R152 ;  /* 0xfffffffead817824 */ /* 0x000fc600078e0298 */
[----:B------:R-:W0:Y:S01]  /*1c750*/  MUFU.TANH R136, R136 ;  /* 0x0000008800887308 */ /* 0x000e220000002400 */
[----:B-----5:R-:W-:-:S07]  /*1c760*/  IMAD.IADD R6, R7, 0x1, -R164 ;  /* 0x0000000107067824 */ /* 0x020fce00078e0aa4 */
[----:B------:R-:W0:Y:S01]  /*1c770*/  MUFU.TANH R138, R138 ;  /* 0x0000008a008a7308 */ /* 0x000e220000002400 */
[----:B------:R-:W-:-:S04]  /*1c780*/  IMAD R6, R173, -0x2, R6 ;  /* 0xfffffffead067824 */ /* 0x000fc800078e0206 */
[C---:B------:R-:W-:Y:S01]  /*1c790*/  VIADD R154, R6.reuse, UR4 ;  /* 0x00000004069a7c36 */ /* 0x040fe20008000000 */
[----:B------:R-:W-:-:S03]  /*1c7a0*/  IADD3 R156, R6, UR47, RZ ;  /* 0x0000002f069c7c10 */ /* 0x000fc6000fffe0ff */
[C---:B------:R-:W-:Y:S02]  /*1c7b0*/  IMAD.IADD R133, R131.reuse, 0x1, R154 ;  /* 0x0000000183857824 */ /* 0x040fe400078e029a */
[----:B------:R-:W-:Y:S01]  /*1c7c0*/  IMAD.IADD R135, R131, 0x1, R156 ;  /* 0x0000000183877824 */ /* 0x000fe200078e029c */
[----:B-1234-:R-:W-:Y:S06]  /*1c7d0*/  @!P2 BRA `(.L_x_1576) ;  /* 0x000000000058a947 */ /* 0x01efec0003800000 */
[----:B------:R-:W-:Y:S01]  /*1c7e0*/  IADD3 R108, R131, R163, -R164 ;  /* 0x000000a3836c7210 */ /* 0x000fe20007ffe8a4 */
[----:B------:R-:W-:Y:S03]  /*1c7f0*/  BSSY B1, `(.L_x_1577) ;  /* 0x0000011000017945 */ /* 0x000fe60003800000 */
[----:B------:R-:W-:-:S13]  /*1c800*/  ISETP.GT.AND P2, PT, R108, -0x1, PT ;  /* 0xffffffff6c00780c */ /* 0x000fda0003f44270 */
[----:B------:R-:W-:Y:S05]  /*1c810*/  @P2 BRA `(.L_x_1578) ;  /* 0x0000000000202947 */ /* 0x000fea0003800000 */
[----:B------:R-:W-:Y:S02]  /*1c820*/  MOV R110, UR39 ;  /* 0x00000027006e7c02 */ /* 0x000fe40008000f00 */
[----:B------:R-:W-:Y:S02]  /*1c830*/  LOP3.LUT R137, RZ, R108, RZ, 0x33, !PT ;  /* 0x0000006cff897212 */ /* 0x000fe400078e33ff */
[----:B------:R-:W-:-:S13]  /*1c840*/  ISETP.NE.AND P2, PT, R110, 0x1, PT ;  /* 0x000000016e00780c */ /* 0x000fda0003f45270 */
[----:B------:R-:W1:Y:S02]  /*1c850*/  @P2 LDC.64 R6, c[0x0][0x9e8] ;  /* 0x00027a00ff062b82 */ /* 0x000e640000000a00 */
[----:B-1----:R-:W-:-:S05]  /*1c860*/  @P2 IMAD.HI.U32 R6, R137, R6, RZ ;  /* 0x0000000689062227 */ /* 0x002fca00078e00ff */
[----:B------:R-:W-:-:S04]  /*1c870*/  @P2 SHF.R.U32.HI R137, RZ, R7, R6 ;  /* 0x00000007ff892219 */ /* 0x000fc80000011606 */
[----:B------:R-:W-:Y:S01]  /*1c880*/  LOP3.LUT R137, RZ, R137, RZ, 0x33, !PT ;  /* 0x00000089ff897212 */ /* 0x000fe200078e33ff */
[----:B------:R-:W-:Y:S06]  /*1c890*/  BRA `(.L_x_1579) ;  /* 0x0000000000187947 */ /* 0x000fec0003800000 */
.L_x_1578:
[----:B------:R-:W-:Y:S01]  /*1c8a0*/  IMAD.U32 R110, RZ, RZ, UR39 ;  /* 0x00000027ff6e7e24 */ /* 0x000fe2000f8e00ff */
[----:B------:R-:W-:-:S04]  /*1c8b0*/  IADD3 R137, R131, R163, -R164 ;  /* 0x000000a383897210 */ /* 0x000fc80007ffe8a4 */
[----:B------:R-:W-:-:S13]  /*1c8c0*/  ISETP.NE.AND P2, PT, R110, 0x1, PT ;  /* 0x000000016e00780c */ /* 0x000fda0003f45270 */
[----:B------:R-:W1:Y:S02]  /*1c8d0*/  @P2 LDC.64 R6, c[0x0][0x9e8] ;  /* 0x00027a00ff062b82 */ /* 0x000e640000000a00 */
[----:B-1----:R-:W-:-:S05]  /*1c8e0*/  @P2 IMAD.HI.U32 R6, R137, R6, RZ ;  /* 0x0000000689062227 */ /* 0x002fca00078e00ff */
[----:B------:R-:W-:-:S07]  /*1c8f0*/  @P2 SHF.R.U32.HI R137, RZ, R7, R6 ;  /* 0x00000007ff892219 */ /* 0x000fce0000011606 */
.L_x_1579:
[----:B------:R-:W-:Y:S05]  /*1c900*/  BSYNC B1 ;  /* 0x0000000000017941 */ /* 0x000fea0003800000 */
.L_x_1577:
[----:B------:R-:W-:-:S05]  /*1c910*/  IMAD R6, R137, R110, R129 ;  /* 0x0000006e89067224 */ /* 0x000fca00078e0281 */
[----:B------:R-:W-:Y:S02]  /*1c920*/  VIADDMNMX R135, R6, R110, R135, PT ;  /* 0x0000006e06877246 */ /* 0x000fe40003800187 */
[----:B------:R-:W-:-:S07]  /*1c930*/  VIMNMX R133, R133, R6, !PT ;  /* 0x0000000685857248 */ /* 0x000fce0007fe0100 */
.L_x_1576:
        /* <DEDUP_REMOVED lines=124> */
[----:B------:R-:W-:-:S03]  /*1d100*/  VIADD R131, R131, 0x8 ;  /* 0x0000000883837836 */ /* 0x000fc60000000000 */
[----:B------:R-:W-:Y:S02]  /*1d110*/  ISETP.NE.AND P6, PT, R125, 0x1, PT ;  /* 0x000000017d00780c */ /* 0x000fe40003fc5270 */
[----:B------:R-:W-:-:S04]  /*1d120*/  IADD3 R131, R131, R163, -R164 ;  /* 0x000000a383837210 */ /* 0x000fc80007ffe8a4 */
[----:B------:R-:W-:-:S07]  /*1d130*/  LOP3.LUT R131, RZ, R131, RZ, 0x33, !PT ;  /* 0x00000083ff837212 */ /* 0x000fce00078e33ff */
[----:B------:R-:W0:Y:S02]  /*1d140*/  @P6 LDC.64 R6, c[0x0][0x9e8] ;  /* 0x00027a00ff066b82 */ /* 0x000e240000000a00 */
[----:B0-----:R-:W-:-:S05]  /*1d150*/  @P6 IMAD.HI.U32 R6, R131, R6, RZ ;  /* 0x0000000683066227 */ /* 0x001fca00078e00ff */
[----:B------:R-:W-:-:S04]  /*1d160*/  @P6 SHF.R.U32.HI R131, RZ, R7, R6 ;  /* 0x00000007ff836219 */ /* 0x000fc80000011606 */
[----:B------:R-:W-:Y:S01]  /*1d170*/  LOP3.LUT R6, RZ, R131, RZ, 0x33, !PT ;  /* 0x00000083ff067212 */ /* 0x000fe200078e33ff */
[----:B------:R-:W-:Y:S06]  /*1d180*/  BRA `(.L_x_1583) ;  /* 0x0000000000187947 */ /* 0x000fec0003800000 */
.L_x_1582:
[----:B------:R-:W-:-:S04]  /*1d190*/  MOV R125, UR39 ;  /* 0x00000027007d7c02 */ /* 0x000fc80008000f00 */
[----:B------:R-:W-:-:S13]  /*1d1a0*/  ISETP.NE.AND P6, PT, R125, 0x1, PT ;  /* 0x000000017d00780c */ /* 0x000fda0003fc5270 */
[----:B------:R-:W0:Y:S02]  /*1d1b0*/  @P6 LDC.64 R6, c[0x0][0x9e8] ;  /* 0x00027a00ff066b82 */ /* 0x000e240000000a00 */
[----:B0-----:R-:W-:-:S04]  /*1d1c0*/  @P6 IMAD.HI.U32 R152, R14, R6, RZ ;  /* 0x000000060e986227 */ /* 0x001fc800078e00ff */
[----:B------:R-:W-:Y:S01]  /*1d1d0*/  IMAD.MOV.U32 R6, RZ, RZ, R14 ;  /* 0x000000ffff067224 */ /* 0x000fe200078e000e */
[----:B------:R-:W-:-:S07]  /*1d1e0*/  @P6 SHF.R.U32.HI R6, RZ, R7, R152 ;  /* 0x00000007ff066219 */ /* 0x000fce0000011698 */
.L_x_1583:
[----:B------:R-:W-:Y:S05]  /*1d1f0*/  BSYNC B1 ;  /* 0x0000000000017941 */ /* 0x000fea0003800000 */
.L_x_1581:
[----:B------:R-:W-:-:S05]  /*1d200*/  IMAD R6, R6, R125, R129 ;  /* 0x0000007d06067224 */ /* 0x000fca00078e0281 */
[----:B------:R-:W-:Y:S02]  /*1d210*/  VIADDMNMX R107, R6, R125, R107, PT ;  /* 0x0000007d066b7246 */ /* 0x000fe4000380016b */
[----:B------:R-:W-:-:S07]  /*1d220*/  VIMNMX R109, R109, R6, !PT ;  /* 0x000000066d6d7248 */ /* 0x000fce0007fe0100 */
.L_x_1580:
[----:B------:R-:W-:Y:S01]  /*1d230*/  ISETP.GT.AND P2, PT, R109, 0x1, !P2 ;  /* 0x000000016d00780c */ /* 0x000fe20005744270 */
[----:B------:R-:W-:Y:S01]  /*1d240*/  @!P1 VIADD R10, R10, 0x2a860 ;  /* 0x0002a8600a0a9836 */ /* 0x000fe20000000000 */
[----:B------:R-:W-:Y:S02]  /*1d250*/  ISETP.NE.AND P6, PT, R157, RZ, PT ;  /* 0x000000ff9d00720c */ /* 0x000fe40003fc5270 */
[----:B------:R-:W-:Y:S02]  /*1d260*/  ISETP.LT.OR P2, PT, R107, 0x2, P2 ;  /* 0x000000026b00780c */ /* 0x000fe40001741670 */
[----:B------:R-:W-:Y:S02]  /*1d270*/  ISETP.GT.AND P3, PT, R109, 0x8, !P3 ;  /* 0x000000086d00780c */ /* 0x000fe40005f64270 */
[----:B------:R-:W-:Y:S01]  /*1d280*/  FSEL R152, R11, -INF , !P2 ;  /* 0xff8000000b987808 */ /* 0x000fe20005000000 */
[----:B------:R-:W-:Y:S01]  /*1d290*/  IMAD.U32 R11, RZ, RZ, UR38 ;  /* 0x00000026ff0b7e24 */ /* 0x000fe2000f8e00ff */
[----:B------:R-:W-:-:S02]  /*1d2a0*/  ISETP.NE.AND P2, PT, R153, RZ, PT ;  /* 0x000000ff9900720c */ /* 0x000fc40003f45270 */
[----:B------:R-:W-:Y:S02]  /*1d2b0*/  ISETP.LT.OR P3, PT, R107, 0x9, P3 ;  /* 0x000000096b00780c */ /* 0x000fe40001f61670 */
[----:B------:R-:W-:Y:S02]  /*1d2c0*/  ISETP.GT.AND P2, PT, R109, 0x9, !P2 ;  /* 0x000000096d00780c */ /* 0x000fe40005744270 */
[----:B------:R-:W-:Y:S02]  /*1d2d0*/  FMNMX.FTZ R7, R214, R13, !PT ;  /* 0x0000000dd6077209 */ /* 0x000fe40007810000 */
[----:B------:R-:W-:Y:S02]  /*1d2e0*/  ISETP.LT.OR P2, PT, R107, 0xa, P2 ;  /* 0x0000000a6b00780c */ /* 0x000fe40001741670 */
[----:B------:R-:W-:Y:S02]  /*1d2f0*/  FSEL R154, R21, -INF , !P3 ;  /* 0xff800000159a7808 */ /* 0x000fe40005800000 */
[----:B------:R-:W-:-:S02]  /*1d300*/  FSEL R88, R88, -INF , !P2 ;  /* 0xff80000058587808 */ /* 0x000fc40005000000 */
[----:B------:R-:W-:Y:S02]  /*1d310*/  ISETP.NE.AND P2, PT, R137, RZ, PT ;  /* 0x000000ff8900720c */ /* 0x000fe40003f45270 */
[----:B------:R-:W-:Y:S02]  /*1d320*/  ISETP.NE.AND P3, PT, R155, RZ, PT ;  /* 0x000000ff9b00720c */ /* 0x000fe40003f65270 */
        /* <DEDUP_REMOVED lines=55> */
[----:B------:R-:W-:Y:S02]  /*1d6a0*/  ISETP.NE.AND P3, PT, R171, RZ, PT ;  /* 0x000000ffab00720c */ /* 0x000fe40003f65270 */
        /* <DEDUP_REMOVED lines=10> */
[----:B------:R-:W-:Y:S02]  /*1d750*/  ISETP.GT.AND P2, PT, R109, 0x38, !P2 ;  /* 0x000000386d00780c */ /* 0x000fe40005744270 */
[----:B------:R-:W-:Y:S02]  /*1d760*/  FSEL R100, R100, -INF , !P4 ;  /* 0xff80000064647808 */ /* 0x000fe40006000000 */
        /* <DEDUP_REMOVED lines=13> */
[----:B0-----:R-:W-:Y:S02]  /*1d840*/  FMNMX.FTZ R89, R0, R7, !PT ;  /* 0x0000000700597209 */ /* 0x001fe40007810000 */
        /* <DEDUP_REMOVED lines=22> */
[----:B------:R-:W-:Y:S02]  /*1d9b0*/  FSETP.NEU.FTZ.AND P2, PT, R6, -INF , PT ;  /* 0xff8000000600780b */ /* 0x000fe40003f5d000 */
        /* <DEDUP_REMOVED lines=14> */
[----:B------:R0:W-:Y:S01]  /*1daa0*/  MUFU.EX2 R89, R146 ;  /* 0x0000009200597308 */ /* 0x0001e20000000800 */
        /* <DEDUP_REMOVED lines=8> */
[-CC-:B0-----:R-:W-:Y:S01]  /*1db30*/  FFMA.FTZ R146, R122, R11.reuse, -R7.reuse ;  /* 0x0000000b7a927223 */ /* 0x181fe20000010807 */
[--C-:B------:R-:W-:Y:S01]  /*1db40*/  FFMA.FTZ R101, R128, R11, -R7.reuse ;  /* 0x0000000b80657223 */ /* 0x100fe20000010807 */
[----:B------:R-:W-:Y:S01]  /*1db50*/  FMNMX.FTZ R93, R92, R91, !PT ;  /* 0x0000005b5c5d7209 */ /* 0x000fe20007810000 */
[-CC-:B------:R-:W-:Y:S01]  /*1db60*/  FFMA.FTZ R142, R130, R11.reuse, -R7.reuse ;  /* 0x0000000b828e7223 */ /* 0x180fe20000010807 */
[----:B------:R0:W-:Y:S01]  /*1db70*/  MUFU.EX2 R91, R148 ;  /* 0x00000094005b7308 */ /* 0x0001e20000000800 */
[--C-:B------:R-:W-:Y:S01]  /*1db80*/  FFMA.FTZ R105, R134, R11, -R7.reuse ;  /* 0x0000000b86697223 */ /* 0x100fe20000010807 */
[----:B------:R-:W-:Y:S01]  /*1db90*/  FMNMX.FTZ R93, R170, R93, !PT ;  /* 0x0000005daa5d7209 */ /* 0x000fe20007810000 */
[-CC-:B------:R-:W-:Y:S01]  /*1dba0*/  FFMA.FTZ R136, R136, R11.reuse, -R7.reuse ;  /* 0x0000000b88887223 */ /* 0x180fe20000010807 */
[-CC-:B------:R-:W-:Y:S01]  /*1dbb0*/  FFMA.FTZ R138, R138, R11.reuse, -R7.reuse ;  /* 0x0000000b8a8a7223 */ /* 0x180fe20000010807 */
[----:B------:R-:W-:Y:S01]  /*1dbc0*/  FFMA.FTZ R109, R20, R11, -R7 ;  /* 0x0000000b146d7223 */ /* 0x000fe20000010807 */
[----:B------:R-:W-:-:S02]  /*1dbd0*/  FMNMX.FTZ R93, R94, R93, !PT ;  /* 0x0000005d5e5d7209 */ /* 0x000fc40007810000 */
[----:B------:R-:W-:Y:S01]  /*1dbe0*/  MUFU.EX2 R21, R21 ;  /* 0x0000001500157308 */ /* 0x000fe20000000800 */
[--C-:B0-----:R-:W-:Y:S01]  /*1dbf0*/  FFMA.FTZ R148, R114, R11, -R7.reuse ;  /* 0x0000000b72947223 */ /* 0x101fe20000010807 */
[----:B------:R-:W-:Y:S02]  /*1dc00*/  FMNMX.FTZ R93, R192, R93, !PT ;  /* 0x0000005dc05d7209 */ /* 0x000fe40007810000 */
[----:B------:R-:W-:Y:S01]  /*1dc10*/  FSEL R114, R15, -INF , !P5 ;  /* 0xff8000000f727808 */ /* 0x000fe20006800000 */
[--C-:B------:R-:W-:Y:S01]  /*1dc20*/  FFMA.FTZ R15, R116, R11, -R7.reuse ;  /* 0x0000000b740f7223 */ /* 0x100fe20000010807 */
[----:B------:R-:W-:Y:S01]  /*1dc30*/  FMNMX.FTZ R95, R202, R93, !PT ;  /* 0x0000005dca5f7209 */ /* 0x000fe20007810000 */
[----:B------:R-:W-:Y:S01]  /*1dc40*/  FFMA.FTZ R116, R120, R11, -R7 ;  /* 0x0000000b78747223 */ /* 0x000fe20000010807 */
        /* <DEDUP_REMOVED lines=19> */
[----:B------:R0:W-:Y:S03]  /*1dd80*/  MUFU.EX2 R97, R118 ;  /* 0x0000007600617308 */ /* 0x0001e60000000800 */
[----:B------:R-:W1:Y:S05]  /*1dd90*/  SHFL.BFLY PT, R103, R0, 0x2, 0x1f ;  /* 0x0c401f0000677f89 */ /* 0x000e6a00000e0000 */
[----:B------:R-:W-:Y:S01]  /*1dda0*/  MUFU.EX2 R148, R148 ;  /* 0x0000009400947308 */ /* 0x000fe20000000800 */
[----:B0-----:R-:W-:-:S05]  /*1ddb0*/  FSEL R118, R6, RZ, P2 ;  /* 0x000000ff06767208 */ /* 0x001fca0001000000 */
[----:B------:R-:W-:Y:S02]  /*1ddc0*/  FADD.FTZ R118, -R118, R13 ;  /* 0x0000000d76767221 */ /* 0x000fe40000010100 */
[----:B------:R0:W-:Y:S02]  /*1ddd0*/  MUFU.EX2 R13, R109 ;  /* 0x0000006d000d7308 */ /* 0x0001e40000000800 */
[----:B------:R-:W-:-:S06]  /*1dde0*/  FMUL.FTZ R118, R118, R11 ;  /* 0x0000000b76767220 */ /* 0x000fcc0000410000 */
[----:B------:R-:W-:Y:S01]  /*1ddf0*/  MUFU.EX2 R150, R150 ;  /* 0x0000009600967308 */ /* 0x000fe20000000800 */
[----:B-1----:R-:W-:Y:S01]  /*1de00*/  FMNMX.FTZ R107, R0, R103, !PT ;  /* 0x00000067006b7209 */ /* 0x002fe20007810000 */
[----:B------:R-:W-:-:S04]  /*1de10*/  FFMA.FTZ R103, R132, R11, -R7 ;  /* 0x0000000b84677223 */ /* 0x000fc80000010807 */
[----:B------:R-:W1:Y:S02]  /*1de20*/  SHFL.BFLY PT, R0, R107, 0x1, 0x1f ;  /* 0x0c201f006b007f89 */ /* 0x000e6400000e0000 */
[----:B------:R-:W-:Y:S08]  /*1de30*/  MUFU.EX2 R15, R15 ;  /* 0x0000000f000f7308 */ /* 0x000ff00000000800 */
[----:B------:R-:W-:Y:S08]  /*1de40*/  MUFU.EX2 R116, R116 ;  /* 0x0000007400747308 */ /* 0x000ff00000000800 */
[----:B------:R-:W-:Y:S01]  /*1de50*/  MUFU.EX2 R146, R146 ;  /* 0x0000009200927308 */ /* 0x000fe20000000800 */
[----:B-1----:R-:W-:-:S07]  /*1de60*/  FMNMX.FTZ R7, R107, R0, !PT ;  /* 0x000000006b077209 */ /* 0x002fce0007810000 */
[----:B------:R-:W-:Y:S01]  /*1de70*/  MUFU.EX2 R99, R99 ;  /* 0x0000006300637308 */ /* 0x000fe20000000800 */
[C---:B------:R-:W-:Y:S01]  /*1de80*/  FSETP.NEU.FTZ.AND P2, PT, R7.reuse, -INF , PT ;  /* 0xff8000000700780b */ /* 0x040fe20003f5d000 */
[----:B------:R-:W-:-:S03]  /*1de90*/  FMUL.FTZ R107, R7, R11 ;  /* 0x0000000b076b7220 */ /* 0x000fc60000410000 */
[----:B0-----:R-:W-:-:S03]  /*1dea0*/  FSEL R109, R7, RZ, P2 ;  /* 0x000000ff076d7208 */ /* 0x001fc60001000000 */
[----:B------:R-:W0:Y:S01]  /*1deb0*/  MUFU.EX2 R0, R118 ;  /* 0x0000007600007308 */ /* 0x000e220000000800 */
[----:B------:R-:W-:Y:S02]  /*1dec0*/  FSEL R107, R107, RZ, P2 ;  /* 0x000000ff6b6b7208 */ /* 0x000fe40001000000 */
[C---:B------:R-:W-:Y:S02]  /*1ded0*/  ISETP.GT.AND P2, PT, R8.reuse, R168, PT ;  /* 0x000000a80800720c */ /* 0x040fe40003f44270 */
[----:B------:R-:W-:Y:S01]  /*1dee0*/  IADD3 R8, R8, -0x1, RZ ;  /* 0xffffffff08087810 */ /* 0x000fe20007ffe0ff */
[-CC-:B------:R-:W-:Y:S01]  /*1def0*/  FFMA.FTZ R157, R2, R11.reuse, -R107.reuse ;  /* 0x0000000b029d7223 */ /* 0x180fe2000001086b */
        /* <DEDUP_REMOVED lines=9> */
[-C--:B------:R-:W-:Y:S01]  /*1df90*/  FFMA.FTZ R92, R92, R11.reuse, -R107 ;  /* 0x0000000b5c5c7223 */ /* 0x080fe2000001086b */
[----:B0-----:R-:W-:Y:S01]  /*1dfa0*/  FFMA.FTZ R109, R0, R4, R21 ;  /* 0x00000004006d7223 */ /* 0x001fe20000010015 */
[-CC-:B------:R-:W-:Y:S01]  /*1dfb0*/  FFMA.FTZ R149, R170, R11.reuse, -R107.reuse ;  /* 0x0000000baa957223 */ /* 0x180fe2000001086b */
[-C--:B------:R-:W-:Y:S01]  /*1dfc0*/  FFMA.FTZ R94, R94, R11.reuse, -R107 ;  /* 0x0000000b5e5e7223 */ /* 0x080fe2000001086b */
[----:B------:R-:W0:Y:S01]  /*1dfd0*/  MUFU.EX2 R2, R2 ;  /* 0x0000000200027308 */ /* 0x000e220000000800 */
[----:B------:R-:W-:Y:S01]  /*1dfe0*/  FADD.FTZ R4, R144, R109 ;  /* 0x0000006d90047221 */ /* 0x000fe20000010000 */
[-CC-:B------:R-:W-:Y:S01]  /*1dff0*/  FFMA.FTZ R151, R192, R11.reuse, -R107.reuse ;  /* 0x0000000bc0977223 */ /* 0x180fe2000001086b */
[-CC-:B------:R-:W-:Y:S01]  /*1e000*/  FFMA.FTZ R145, R96, R11.reuse, -R107.reuse ;  /* 0x0000000b60917223 */ /* 0x180fe2000001086b */
[-CC-:B------:R-:W-:Y:S01]  /*1e010*/  FFMA.FTZ R96, R98, R11.reuse, -R107.reuse ;  /* 0x0000000b62607223 */ /* 0x180fe2000001086b */
[----:B------:R-:W-:Y:S01]  /*1e020*/  FADD.FTZ R109, R89, R4 ;  /* 0x00000004596d7221 */ /* 0x000fe20000010000 */
[-CC-:B------:R-:W-:Y:S01]  /*1e030*/  FFMA.FTZ R202, R202, R11.reuse, -R107.reuse ;  /* 0x0000000bcaca7223 */ /* 0x180fe2000001086b */
[-C--:B------:R-:W-:Y:S01]  /*1e040*/  FFMA.FTZ R147, R204, R11.reuse, -R107 ;  /* 0x0000000bcc937223 */ /* 0x080fe2000001086b */
[----:B------:R-:W1:Y:S01]  /*1e050*/  MUFU.EX2 R20, R20 ;  /* 0x0000001400147308 */ /* 0x000e620000000800 */
[----:B------:R-:W-:Y:S01]  /*1e060*/  FADD.FTZ R4, R108, R109 ;  /* 0x0000006d6c047221 */ /* 0x000fe20000010000 */
[-CC-:B------:R-:W-:Y:S01]  /*1e070*/  FFMA.FTZ R141, R208, R11.reuse, -R107.reuse ;  /* 0x0000000bd08d7223 */ /* 0x180fe2000001086b */
[-CC-:B------:R-:W-:Y:S01]  /*1e080*/  FFMA.FTZ R143, R210, R11.reuse, -R107.reuse ;  /* 0x0000000bd28f7223 */ /* 0x180fe2000001086b */
[-CC-:B------:R-:W-:Y:S01]  /*1e090*/  FFMA.FTZ R104, R104, R11.reuse, -R107.reuse ;  /* 0x0000000b68687223 */ /* 0x180fe2000001086b */
[----:B------:R-:W-:Y:S01]  /*1e0a0*/  FADD.FTZ R109, R91, R4 ;  /* 0x000000045b6d7221 */ /* 0x000fe20000010000 */
[-CC-:B------:R-:W-:Y:S01]  /*1e0b0*/  FFMA.FTZ R212, R212, R11.reuse, -R107.reuse ;  /* 0x0000000bd4d47223 */ /* 0x180fe2000001086b */
[----:B------:R-:W-:Y:S01]  /*1e0c0*/  FFMA.FTZ R100, R100, R11, -R107 ;  /* 0x0000000b64647223 */ /* 0x000fe2000001086b */
[----:B------:R-:W2:Y:S01]  /*1e0d0*/  MUFU.EX2 R159, R159 ;  /* 0x0000009f009f7308 */ /* 0x000ea20000000800 */
[----:B0-----:R-:W-:Y:S01]  /*1e0e0*/  FFMA.FTZ R3, R2, R3, R157 ;  /* 0x0000000302037223 */ /* 0x001fe2000001009d */
[----:B------:R-:W-:Y:S01]  /*1e0f0*/  FADD.FTZ R98, R110, R109 ;  /* 0x0000006d6e627221 */ /* 0x000fe20000010000 */
[--C-:B------:R-:W-:Y:S01]  /*1e100*/  FFMA.FTZ R114, R114, R11, -R107.reuse ;  /* 0x0000000b72727223 */ /* 0x100fe2000001086b */
[----:B------:R-:W-:Y:S01]  /*1e110*/  F2FP.F16.F32.PACK_AB R156, R144, R21 ;  /* 0x00000015909c723e */ /* 0x000fe200000000ff */
[-CC-:B------:R-:W-:Y:S01]  /*1e120*/  FFMA.FTZ R106, R106, R11.reuse, -R107.reuse ;  /* 0x0000000b6a6a7223 */ /* 0x180fe2000001086b */
[----:B------:R-:W-:Y:S01]  /*1e130*/  FADD.FTZ R109, R93, R98 ;  /* 0x000000625d6d7221 */ /* 0x000fe20000010000 */
[----:B------:R-:W-:Y:S01]  /*1e140*/  FFMA.FTZ R98, R206, R11, -R107 ;  /* 0x0000000bce627223 */ /* 0x000fe2000001086b */
[----:B------:R-:W0:Y:S01]  /*1e150*/  MUFU.EX2 R88, R88 ;  /* 0x0000005800587308 */ /* 0x000e220000000800 */
[----:B-1----:R-:W-:Y:S01]  /*1e160*/  FADD.FTZ R4, R20, R3 ;  /* 0x0000000314047221 */ /* 0x002fe20000010000 */
[----:B------:R-:W-:Y:S01]  /*1e170*/  FADD.FTZ R109, R112, R109 ;  /* 0x0000006d706d7221 */ /* 0x000fe20000010000 */
[----:B------:R-:W-:Y:S01]  /*1e180*/  F2FP.F16.F32.PACK_AB R157, R20, R157 ;  /* 0x0000009d149d723e */ /* 0x000fe200000000ff */
[----:B------:R-:W-:Y:S01]  /*1e190*/  IMAD.MOV.U32 R20, RZ, RZ, R161 ;  /* 0x000000ffff147224 */ /* 0x000fe200078e00a1 */
[----:B------:R-:W-:Y:S01]  /*1e1a0*/  F2FP.F16.F32.PACK_AB R158, R108, R89 ;  /* 0x000000596c9e723e */ /* 0x000fe200000000ff */
[----:B------:R-:W-:Y:S01]  /*1e1b0*/  FADD.FTZ R118, R148, R109 ;  /* 0x0000006d94767221 */ /* 0x000fe20000010000 */
[----:B------:R-:W-:Y:S01]  /*1e1c0*/  F2FP.F16.F32.PACK_AB R152, R110, R91 ;  /* 0x0000005b6e98723e */ /* 0x000fe200000000ff */
[----:B------:R-:W1:Y:S01]  /*1e1d0*/  MUFU.EX2 R153, R153 ;  /* 0x0000009900997308 */ /* 0x000e620000000800 */
[----:B--2---:R-:W-:Y:S01]  /*1e1e0*/  FADD.FTZ R3, R159, R4 ;  /* 0x000000049f037221 */ /* 0x004fe20000010000 */
[----:B------:R-:W-:Y:S01]  /*1e1f0*/  FADD.FTZ R109, R95, R118 ;  /* 0x000000765f6d7221 */ /* 0x000fe20000010000 */
[----:B------:R-:W-:-:S02]  /*1e200*/  F2FP.F16.F32.PACK_AB R154, R112, R93 ;  /* 0x0000005d709a723e */ /* 0x000fc400000000ff */
[----:B------:R-:W-:Y:S01]  /*1e210*/  F2FP.F16.F32.PACK_AB R148, R95, R148 ;  /* 0x000000945f94723e */ /* 0x000fe200000000ff */
[----:B------:R-:W-:Y:S01]  /*1e220*/  FADD.FTZ R118, R150, R109 ;  /* 0x0000006d96767221 */ /* 0x000fe20000010000 */
[----:B------:R-:W-:Y:S01]  /*1e230*/  @!P1 PRMT R109, RZ, 0x654, R10 ;  /* 0x00000654ff6d9816 */ /* 0x000fe2000000000a */
[----:B------:R-:W2:Y:S01]  /*1e240*/  MUFU.EX2 R90, R90 ;  /* 0x0000005a005a7308 */ /* 0x000ea20000000800 */
[----:B0-----:R-:W-:Y:S01]  /*1e250*/  FADD.FTZ R4, R88, R3 ;  /* 0x0000000358047221 */ /* 0x001fe20000010000 */
[C---:B------:R-:W-:Y:S01]  /*1e260*/  FADD.FTZ R118, R15.reuse, R118 ;  /* 0x000000760f767221 */ /* 0x040fe20000010000 */
[----:B------:R-:W-:Y:S01]  /*1e270*/  FFMA.FTZ R10, R102, R11, -R107 ;  /* 0x0000000b660a7223 */ /* 0x000fe2000001086b */
[----:B------:R0:W-:Y:S01]  /*1e280*/  @!P1 SYNCS.ARRIVE.TRANS64.RED.A1T0 RZ, [R109+URZ], RZ ;  /* 0x000000ff6dff99a7 */ /* 0x0001e2000810043f */
[----:B------:R-:W-:Y:S02]  /*1e290*/  F2FP.F16.F32.PACK_AB R150, R15, R150 ;  /* 0x000000960f96723e */ /* 0x000fe400000000ff */
[----:B------:R-:W-:Y:S01]  /*1e2a0*/  F2FP.F16.F32.PACK_AB R144, R116, R97 ;  /* 0x000000617490723e */ /* 0x000fe200000000ff */
[----:B------:R-:W3:Y:S01]  /*1e2b0*/  MUFU.EX2 R155, R155 ;  /* 0x0000009b009b7308 */ /* 0x000ee20000000800 */
[----:B-1----:R-:W-:Y:S01]  /*1e2c0*/  FADD.FTZ R3, R153, R4 ;  /* 0x0000000499037221 */ /* 0x002fe20000010000 */
[----:B------:R-:W-:Y:S01]  /*1e2d0*/  F2FP.F16.F32.PACK_AB R159, R88, R159 ;  /* 0x0000009f589f723e */ /* 0x000fe200000000ff */
[----:B0-----:R-:W-:-:S05]  /*1e2e0*/  FADD.FTZ R109, R97, R118 ;  /* 0x00000076616d7221 */ /* 0x001fca0000010000 */
[----:B------:R-:W0:Y:S01]  /*1e2f0*/  MUFU.EX2 R92, R92 ;  /* 0x0000005c005c7308 */ /* 0x000e220000000800 */
[----:B--2---:R-:W-:Y:S01]  /*1e300*/  FADD.FTZ R4, R90, R3 ;  /* 0x000000035a047221 */ /* 0x004fe20000010000 */
[----:B------:R-:W-:Y:S01]  /*1e310*/  FADD.FTZ R109, R116, R109 ;  /* 0x0000006d746d7221 */ /* 0x000fe20000010000 */
[----:B------:R-:W-:-:S03]  /*1e320*/  F2FP.F16.F32.PACK_AB R153, R90, R153 ;  /* 0x000000995a99723e */ /* 0x000fc600000000ff */
[----:B------:R-:W-:Y:S01]  /*1e330*/  FADD.FTZ R102, R146, R109 ;  /* 0x0000006d92667221 */ /* 0x000fe20000010000 */
[----:B------:R-:W-:Y:S01]  /*1e340*/  F2FP.F16.F32.PACK_AB R146, R99, R146 ;  /* 0x000000926392723e */ /* 0x000fe200000000ff */
[----:B------:R-:W1:Y:S01]  /*1e350*/  MUFU.EX2 R149, R149 ;  /* 0x0000009500957308 */ /* 0x000e620000000800 */
[----:B---3--:R-:W-:Y:S01]  /*1e360*/  FADD.FTZ R3, R155, R4 ;  /* 0x000000049b037221 */ /* 0x008fe20000010000 */
[----:B------:R-:W-:-:S06]  /*1e370*/  FADD.FTZ R109, R99, R102 ;  /* 0x00000066636d7221 */ /* 0x000fcc0000010000 */
        /* <DEDUP_REMOVED lines=12> */
[----:B------:R-:W-:Y:S02]  /*1e440*/  F2FP.F16.F32.PACK_AB R151, R12, R151 ;  /* 0x000000970c97723e */ /* 0x000fe400000000ff */
[----:B------:R-:W-:-:S04]  /*1e450*/  MOV R12, R7 ;  /* 0x00000007000c7202 */ /* 0x000fc80000000f00 */
        /* <DEDUP_REMOVED lines=16> */
[----:B------:R-:W-:-:S06]  /*1e560*/  F2FP.F16.F32.PACK_AB R140, R101, R140 ;  /* 0x0000008c658c723e */ /* 0x000fcc00000000ff */
[----:B------:R-:W2:Y:S01]  /*1e570*/  MUFU.EX2 R143, R143 ;  /* 0x0000008f008f7308 */ /* 0x000ea20000000800 */
[C---:B0-----:R-:W-:Y:S01]  /*1e580*/  FADD.FTZ R4, R10.reuse, R3 ;  /* 0x000000030a047221 */ /* 0x041fe20000010000 */
[----:B------:R-:W-:-:S06]  /*1e590*/  F2FP.F16.F32.PACK_AB R141, R10, R141 ;  /* 0x0000008d0a8d723e */ /* 0x000fcc00000000ff */
[----:B------:R-:W0:Y:S01]  /*1e5a0*/  MUFU.EX2 R103, R103 ;  /* 0x0000006700677308 */ /* 0x000e220000000800 */
[----:B-1----:R-:W-:Y:S01]  /*1e5b0*/  FADD.FTZ R102, R142, R21 ;  /* 0x000000158e667221 */ /* 0x002fe20000010000 */
[----:B------:R-:W-:-:S06]  /*1e5c0*/  IMAD.MOV.U32 R21, RZ, RZ, R160 ;  /* 0x000000ffff157224 */ /* 0x000fcc00078e00a0 */
[----:B------:R-:W1:Y:S01]  /*1e5d0*/  MUFU.EX2 R104, R104 ;  /* 0x0000006800687308 */ /* 0x000e620000000800 */
[----:B--2---:R-:W-:-:S07]  /*1e5e0*/  FADD.FTZ R3, R143, R4 ;  /* 0x000000048f037221 */ /* 0x004fce0000010000 */
[----:B------:R-:W2:Y:S01]  /*1e5f0*/  MUFU.EX2 R105, R105 ;  /* 0x0000006900697308 */ /* 0x000ea20000000800 */
[C---:B0-----:R-:W-:Y:S01]  /*1e600*/  FADD.FTZ R102, R103.reuse, R102 ;  /* 0x0000006667667221 */ /* 0x041fe20000010000 */
[----:B------:R-:W-:-:S06]  /*1e610*/  F2FP.F16.F32.PACK_AB R142, R103, R142 ;  /* 0x0000008e678e723e */ /* 0x000fcc00000000ff */
        /* <DEDUP_REMOVED lines=10> */
[----:B------:R-:W1:Y:S01]  /*1e6c0*/  MUFU.EX2 R114, R114 ;  /* 0x0000007200727308 */ /* 0x000e620000000800 */
[C---:B--2---:R-:W-:Y:S01]  /*1e6d0*/  FADD.FTZ R3, R100.reuse, R3 ;  /* 0x0000000364037221 */ /* 0x044fe20000010000 */
[----:B------:R-:W-:-:S06]  /*1e6e0*/  F2FP.F16.F32.PACK_AB R137, R100, R212 ;  /* 0x000000d46489723e */ /* 0x000fcc00000000ff */
[----:B------:R-:W2:Y:S01]  /*1e6f0*/  MUFU.EX2 R106, R106 ;  /* 0x0000006a006a7308 */ /* 0x000ea20000000800 */
[----:B0-----:R-:W-:Y:S01]  /*1e700*/  FADD.FTZ R102, R138, R15 ;  /* 0x0000000f8a667221 */ /* 0x001fe20000010000 */
[----:B------:R-:W-:-:S03]  /*1e710*/  F2FP.F16.F32.PACK_AB R138, R13, R138 ;  /* 0x0000008a0d8a723e */ /* 0x000fc600000000ff */
[----:B------:R-:W-:Y:S01]  /*1e720*/  FADD.FTZ R4, R13, R102 ;  /* 0x000000660d047221 */ /* 0x000fe20000010000 */
[----:B------:R-:W-:Y:S02]  /*1e730*/  IMAD.MOV.U32 R13, RZ, RZ, R6 ;  /* 0x000000ffff0d7224 */ /* 0x000fe400078e0006 */
[----:B-1----:R-:W-:-:S04]  /*1e740*/  FADD.FTZ R3, R114, R3 ;  /* 0x0000000372037221 */ /* 0x002fc80000010000 */
[C---:B--2---:R-:W-:Y:S01]  /*1e750*/  FADD.FTZ R3, R106.reuse, R3 ;  /* 0x000000036a037221 */ /* 0x044fe20000010000 */
[----:B------:R-:W-:Y:S01]  /*1e760*/  F2FP.F16.F32.PACK_AB R139, R106, R114 ;  /* 0x000000726a8b723e */ /* 0x000fe200000000ff */
[----:B------:R-:W-:Y:S06]  /*1e770*/  @P2 BRA `(.L_x_1584) ;  /* 0xffffffc800582947 */ /* 0x000fec000383ffff */
.L_x_1565:
[----:B------:R-:W-:Y:S05]  /*1e780*/  BSYNC B0 ;  /* 0x0000000000007941 */ /* 0x000fea0003800000 */
.L_x_1564:
        /* <DEDUP_REMOVED lines=67> */
.L_x_1585:
[----:B------:R-:W-:Y:S01]  /*1ebc0*/  IMAD R13, R160, 0x8, R18 ;  /* 0x00000008a00d7824 */ /* 0x000fe200078e0212 */
[----:B------:R-:W-:-:S04]  /*1ebd0*/  SHF.L.U32 R0, R161, 0x1f, RZ ;  /* 0x0000001fa1007819 */ /* 0x000fc800000006ff */
[----:B------:R0:W1:Y:S01]  /*1ebe0*/  SYNCS.PHASECHK.TRANS64.TRYWAIT P2, [R13+URZ+0x2a850], R0 ;  /* 0x02a850000d0075a7 */ /* 0x000062000804017f */
[----:B------:R-:W-:Y:S05]  /*1ebf0*/  @!P0 BRA `(.L_x_1586) ;  /* 0x0000000000048947 */ /* 0x000fea0003800000 */
[----:B------:R-:W-:Y:S01]  /*1ec00*/  BPT.TRAP 0x1 ;  /* 0x000000040000795c */ /* 0x000fe20000300000 */
.L_x_1586:
        /* <DEDUP_REMOVED lines=9> */
.L_x_1588:
[----:B------:R-:W-:Y:S05]  /*1eca0*/  BSYNC B0 ;  /* 0x0000000000007941 */ /* 0x000fea0003800000 */
.L_x_1587:
[----:B------:R-:W-:Y:S01]  /*1ecb0*/  IMAD.MOV.U32 R9, RZ, RZ, 0x40000040 ;  /* 0x40000040ff097424 */ /* 0x000fe200078e00ff */
[C---:B------:R-:W-:Y:S01]  /*1ecc0*/  R2UR UR6, R8.reuse ;  /* 0x00000000080672ca */ /* 0x040fe200000e0000 */
[----:B------:R-:W-:Y:S01]  /*1ecd0*/  WARPGROUP.ARRIVE ;  /* 0x00000000000079c5 */ /* 0x000fe20000000000 */
[----:B------:R-:W-:Y:S01]  /*1ece0*/  IMAD.MOV.U32 R15, RZ, RZ, 0x40000040 ;  /* 0x40000040ff0f7424 */ /* 0x000fe200078e00ff */
[----:B------:R-:W-:Y:S01]  /*1ecf0*/  IADD3 R14, R8, 0x80, RZ ;  /* 0x00000080080e7810 */ /* 0x000fe20007ffe0ff */
[----:B------:R-:W2:Y:S01]  /*1ed00*/  SHFL.BFLY PT, R5, R4, 0x2, 0x1f ;  /* 0x0c401f0004057f89 */ /* 0x000ea200000e0000 */
[----:B------:R-:W-:Y:S01]  /*1ed10*/  R2UR UR7, R9 ;  /* 0x00000000090772ca */ /* 0x000fe200000e0000 */
[----:B------:R-:W-:Y:S01]  /*1ed20*/  IMAD.MOV.U32 R9, RZ, RZ, 0x40000040 ;  /* 0x40000040ff097424 */ /* 0x000fe200078e00ff */
[----:B------:R-:W-:Y:S01]  /*1ed30*/  @!P1 IADD3 R12, R13, 0x2a860, RZ ;  /* 0x0002a8600d0c9810 */ /* 0x000fe20007ffe0ff */
[----:B01----:R-:W0:Y:S01]  /*1ed40*/  SHFL.BFLY PT, R0, R3, 0x2, 0x1f ;  /* 0x0c401f0003007f89 */ /* 0x003e2200000e0000 */
[----:B------:R-:W-:Y:S01]  /*1ed50*/  VIADD R160, R160, 0x1 ;  /* 0x00000001a0a07836 */ /* 0x000fe20000000000 */
[----:B------:R-:W-:-:S02]  /*1ed60*/  IADD3 R184, R184, 0x1, RZ ;  /* 0x00000001b8b87810 */ /* 0x000fc40007ffe0ff */
[----:B------:R-:W-:Y:S02]  /*1ed70*/  @!P1 PRMT R12, RZ, 0x654, R12 ;  /* 0x00000654ff0c9816 */ /* 0x000fe4000000000c */
[----:B------:R-:W-:-:S04]  /*1ed80*/  ISETP.NE.AND P2, PT, R160, 0x2, PT ;  /* 0x00000002a000780c */ /* 0x000fc80003f45270 */
[----:B------:R-:W-:Y:S01]  /*1ed90*/  HGMMA.64x128x16.F32 R24, R156, gdesc[UR4].tnspB, R24, gsb0 ;  /* 0x41e000049c187df0 */ /* 0x000fe20008000818 */
[----:B------:R-:W-:Y:S01]  /*1eda0*/  R2UR UR6, R14 ;  /* 0x000000000e0672ca */ /* 0x000fe200000e0000 */
[----:B------:R-:W-:Y:S01]  /*1edb0*/  VIADD R14, R8, 0x100 ;  /* 0x00000100080e7836 */ /* 0x000fe20000000000 */
[----:B------:R-:W-:Y:S01]  /*1edc0*/  R2UR UR7, R15 ;  /* 0x000000000f0772ca */ /* 0x000fe200000e0000 */
[----:B------:R-:W-:Y:S01]  /*1edd0*/  IMAD.MOV.U32 R15, RZ, RZ, 0x40000040 ;  /* 0x40000040ff0f7424 */ /* 0x000fe200078e00ff */
[----:B------:R-:W-:Y:S01]  /*1ede0*/  SEL R160, R160, RZ, P2 ;  /* 0x000000ffa0a07207 */ /* 0x000fe20001000000 */
[----:B--2---:R-:W-:Y:S01]  /*1edf0*/  FADD.FTZ R5, R5, R4 ;  /* 0x0000000405057221 */ /* 0x004fe20000010000 */
[----:B------:R-:W-:Y:S02]  /*1ee00*/  IMAD.MOV.U32 R4, RZ, RZ, RZ ;  /* 0x000000ffff047224 */ /* 0x000fe400078e00ff */
[----:B0-----:R-:W-:Y:S01]  /*1ee10*/  FADD.FTZ R2, R0, R3 ;  /* 0x0000000300027221 */ /* 0x001fe20000010000 */
[----:B------:R-:W-:Y:S01]  /*1ee20*/  IMAD.MOV.U32 R3, RZ, RZ, -0x800000 ;  /* 0xff800000ff037424 */ /* 0x000fe200078e00ff */
[----:B------:R-:W0:Y:S01]  /*1ee30*/  SHFL.BFLY PT, R0, R5, 0x1, 0x1f ;  /* 0x0c201f0005007f89 */ /* 0x000e2200000e0000 */
[----:B------:R-:W-:-:S02]  /*1ee40*/  WARPGROUP.DEPBAR.LE gsb0, 0x0 ;  /* 0x00008000000079c5 */ /* 0x000fc40000010000 */
        /* <DEDUP_REMOVED lines=10> */
[C---:B------:R-:W-:Y:S01]  /*1eef0*/  VIADD R14, R8.reuse, 0x200 ;  /* 0x00000200080e7836 */ /* 0x040fe20000000000 */
[----:B------:R-:W-:Y:S01]  /*1ef00*/  R2UR UR7, R15 ;  /* 0x000000000f0772ca */ /* 0x000fe200000e0000 */
[----:B------:R-:W-:Y:S01]  /*1ef10*/  IMAD.MOV.U32 R15, RZ, RZ, 0x40000040 ;  /* 0x40000040ff0f7424 */ /* 0x000fe200078e00ff */
[----:B------:R-:W-:Y:S01]  /*1ef20*/  IADD3 R8, R8, 0x280, RZ ;  /* 0x0000028008087810 */ /* 0x000fe20007ffe0ff */
[----:B------:R-:W-:Y:S02]  /*1ef30*/  WARPGROUP.DEPBAR.LE gsb0, 0x0 ;  /* 0x00008000000079c5 */ /* 0x000fe40000010000 */
[----:B------:R-:W-:-:S08]  /*1ef40*/  WARPGROUP.ARRIVE ;  /* 0x00000000000079c5 */ /* 0x000fd00000000000 */
[----:B------:R-:W-:Y:S01]  /*1ef50*/  HGMMA.64x128x16.F32 R24, R144, gdesc[UR4].tnspB, R24, gsb0 ;  /* 0x41e0000490187df0 */ /* 0x000fe20008000818 */
[----:B------:R-:W-:Y:S01]  /*1ef60*/  R2UR UR6, R14 ;  /* 0x000000000e0672ca */ /* 0x000fe200000e0000 */
[----:B0-----:R-:W-:Y:S01]  /*1ef70*/  FADD.FTZ R14, R5, R0 ;  /* 0x00000000050e7221 */ /* 0x001fe20000010000 */
[----:B------:R-:W-:Y:S02]  /*1ef80*/  R2UR UR7, R15 ;  /* 0x000000000f0772ca */ /* 0x000fe400000e0000 */
[----:B------:R-:W-:Y:S02]  /*1ef90*/  SEL R0, RZ, 0x1, P2 ;  /* 0x00000001ff007807 */ /* 0x000fe40001000000 */
[----:B------:R-:W-:Y:S02]  /*1efa0*/  FSETP.NE.FTZ.AND P0, PT, R14, RZ, PT ;  /* 0x000000ff0e00720b */ /* 0x000fe40003f15000 */
[----:B------:R-:W-:Y:S01]  /*1efb0*/  LOP3.LUT R161, R161, R0, RZ, 0x3c, !PT ;  /* 0x00000000a1a17212 */ /* 0x000fe200078e3cff */
[----:B------:R-:W-:-:S10]  /*1efc0*/  IMAD.MOV.U32 R0, RZ, RZ, -0x800000 ;  /* 0xff800000ff007424 */ /* 0x000fd400078e00ff */
[----:B------:R-:W-:Y:S01]  /*1efd0*/  @P0 MUFU.RCP R4, R14 ;  /* 0x0000000e00040308 */ /* 0x000fe20000001000 */
[----:B------:R-:W-:Y:S01]  /*1efe0*/  @P0 FMUL.FTZ R5, R11, 0.69314718246459960938 ;  /* 0x3f3172180b050820 */ /* 0x000fe20000410000 */
[----:B------:R-:W-:Y:S02]  /*1eff0*/  WARPGROUP.DEPBAR.LE gsb0, 0x0 ;  /* 0x00008000000079c5 */ /* 0x000fe40000010000 */
[----:B------:R-:W-:-:S06]  /*1f000*/  WARPGROUP.ARRIVE ;  /* 0x00000000000079c5 */ /* 0x000fcc0000000000 */
[----:B------:R-:W-:Y:S01]  /*1f010*/  HGMMA.64x128x16.F32 R24, R140, gdesc[UR4].tnspB, R24, gsb0 ;  /* 0x41e000048c187df0 */ /* 0x000fe20008000818 */
[----:B------:R-:W-:Y:S02]  /*1f020*/  R2UR UR6, R8 ;  /* 0x00000000080672ca */ /* 0x000fe400000e0000 */
[----:B------:R-:W-:Y:S01]  /*1f030*/  R2UR UR7, R9 ;  /* 0x00000000090772ca */ /* 0x000fe200000e0000 */
[----:B------:R-:W0:Y:S01]  /*1f040*/  @P0 MUFU.LG2 R8, R14 ;  /* 0x0000000e00080308 */ /* 0x000e220000000c00 */
[----:B------:R-:W1:Y:S01]  /*1f050*/  SHFL.BFLY PT, R9, R2, 0x1, 0x1f ;  /* 0x0c201f0002097f89 */ /* 0x000e6200000e0000 */
[----:B0-----:R-:W-:-:S04]  /*1f060*/  @P0 FMUL.FTZ R8, R8, 0.69314718246459960938 ;  /* 0x3f31721808080820 */ /* 0x001fc80000410000 */
[----:B------:R-:W-:Y:S01]  /*1f070*/  @P0 FFMA.FTZ R0, R5, R6, R8 ;  /* 0x0000000605000223 */ /* 0x000fe20000010008 */
[----:B------:R-:W-:Y:S01]  /*1f080*/  PLOP3.LUT P0, PT, PT, PT, PT, 0x8, 0x0 ;  /* 0x000000000000781c */ /* 0x000fe20003f0e170 */
[----:B-1----:R-:W-:Y:S01]  /*1f090*/  FADD.FTZ R15, R2, R9 ;  /* 0x00000009020f7221 */ /* 0x002fe20000010000 */
[----:B------:R-:W-:-:S04]  /*1f0a0*/  IMAD.MOV.U32 R2, RZ, RZ, RZ ;  /* 0x000000ffff027224 */ /* 0x000fc800078e00ff */
[----:B------:R-:W-:-:S13]  /*1f0b0*/  FSETP.NE.FTZ.AND P3, PT, R15, RZ, PT ;  /* 0x000000ff0f00720b */ /* 0x000fda0003f75000 */
[----:B------:R-:W0:Y:S01]  /*1f0c0*/  @P3 MUFU.LG2 R9, R15 ;  /* 0x0000000f00093308 */ /* 0x000e220000000c00 */
[----:B------:R-:W-:-:S07]  /*1f0d0*/  @P3 FMUL.FTZ R11, R11, 0.69314718246459960938 ;  /* 0x3f3172180b0b3820 */ /* 0x000fce0000410000 */
[----:B------:R-:W1:Y:S01]  /*1f0e0*/  @P3 MUFU.RCP R2, R15 ;  /* 0x0000000f00023308 */ /* 0x000e620000001000 */
[----:B0-----:R-:W-:-:S04]  /*1f0f0*/  @P3 FMUL.FTZ R10, R9, 0.69314718246459960938 ;  /* 0x3f317218090a3820 */ /* 0x001fc80000410000 */
[----:B------:R-:W-:Y:S01]  /*1f100*/  @P3 FFMA.FTZ R3, R11, R7, R10 ;  /* 0x000000070b033223 */ /* 0x000fe2000001000a */
[----:B------:R-:W-:Y:S02]  /*1f110*/  WARPGROUP.DEPBAR.LE gsb0, 0x0 ;  /* 0x00008000000079c5 */ /* 0x000fe40000010000 */
[----:B------:R-:W-:-:S06]  /*1f120*/  WARPGROUP.ARRIVE ;  /* 0x00000000000079c5 */ /* 0x000fcc0000000000 */
[----:B------:R-:W-:Y:S03]  /*1f130*/  HGMMA.64x128x16.F32 R24, R136, gdesc[UR4].tnspB, R24, gsb0 ;  /* 0x41e0000488187df0 */ /* 0x000fe60008000818 */
[----:B------:R-:W-:Y:S02]  /*1f140*/  WARPGROUP.DEPBAR.LE gsb0, 0x0 ;  /* 0x00008000000079c5 */ /* 0x000fe40000010000 */
[----:B------:R0:W-:Y:S01]  /*1f150*/  @!P1 SYNCS.ARRIVE.TRANS64.RED.A1T0 RZ, [R12+URZ], RZ ;  /* 0x000000ff0cff99a7 */ /* 0x0001e2000810043f */
[-C--:B-1----:R-:W-:Y:S01]  /*1f160*/  FMUL.FTZ R95, R26, R2.reuse ;  /* 0x000000021a5f7220 */ /* 0x082fe20000410000 */
[----:B------:R-:W-:Y:S01]  /*1f170*/  FMUL.FTZ R93, R30, R2 ;  /* 0x000000021e5d7220 */ /* 0x000fe20000410000 */
[-C--:B------:R-:W-:Y:S01]  /*1f180*/  FMUL.FTZ R6, R28, R4.reuse ;  /* 0x000000041c067220 */ /* 0x080fe20000410000 */
[----:B------:R-:W-:Y:S01]  /*1f190*/  FMUL.FTZ R88, R32, R4 ;  /* 0x0000000420587220 */ /* 0x000fe20000410000 */
        /* <DEDUP_REMOVED lines=59> */
[----:B0-----:R-:W-:-:S07]  /*1f550*/  FMUL.FTZ R87, R87, R2 ;  /* 0x0000000257577220 */ /* 0x001fce0000410000 */
.L_x_1438:
        /* <DEDUP_REMOVED lines=10> */
[----:B------:R-:W-:Y:S01]  /*1f600*/  ULDC.64 UR4, c[0x0][0xbd8] ;  /* 0x0002f60000047ab9 */ /* 0x000fe20000000a00 */
[----:B------:R-:W-:Y:S01]  /*1f610*/  F2FP.F16.F32.PACK_AB R6, R7, R6 ;  /* 0x000000060706723e */ /* 0x000fe200000000ff */
[----:B------:R-:W-:Y:S01]  /*1f620*/  ULDC.64 UR6, c[0x0][0x208] ;  /* 0x0000820000067ab9 */ /* 0x000fe20000000a00 */
        /* <DEDUP_REMOVED lines=9> */
[C---:B------:R-:W-:Y:S02]  /*1f6c0*/  IADD3 R105, P0, R4.reuse, 0x4060, RZ ;  /* 0x0000406004697810 */ /* 0x040fe40007f1e0ff */
[----:B------:R-:W-:Y:S01]  /*1f6d0*/  SHF.R.U64 R15, R15, 0x3, RZ ;  /* 0x000000030f0f7819 */ /* 0x000fe200000012ff */
[----:B------:R-:W-:Y:S01]  /*1f6e0*/  IMAD.X R9, RZ, RZ, R5, P6 ;  /* 0x000000ffff097224 */ /* 0x000fe200030e0605 */
[C---:B------:R-:W-:Y:S02]  /*1f6f0*/  IADD3 R79, P5, R4.reuse, 0x40, RZ ;  /* 0x00000040044f7810 */ /* 0x040fe40007fbe0ff */
[----:B------:R-:W-:-:S02]  /*1f700*/  IADD3 R97, P4, R4, 0x60, RZ ;  /* 0x0000006004617810 */ /* 0x000fc40007f9e0ff */
[C---:B------:R-:W-:Y:S01]  /*1f710*/  IADD3 R99, P3, R4.reuse, 0x4000, RZ ;  /* 0x0000400004637810 */ /* 0x040fe20007f7e0ff */
[--C-:B------:R-:W-:Y:S01]  /*1f720*/  IMAD.X R11, RZ, RZ, R5.reuse, P5 ;  /* 0x000000ffff0b7224 */ /* 0x100fe200028e0605 */
[C---:B------:R-:W-:Y:S02]  /*1f730*/  IADD3 R101, P2, R4.reuse, 0x4020, RZ ;  /* 0x0000402004657810 */ /* 0x040fe40007f5e0ff */
[----:B------:R-:W-:Y:S02]  /*1f740*/  IADD3 R103, P1, R4, 0x4040, RZ ;  /* 0x0000404004677810 */ /* 0x000fe40007f3e0ff */
[----:B------:R-:W-:Y:S01]  /*1f750*/  LOP3.LUT R2, R71, 0x380, RZ, 0xc0, !PT ;  /* 0x0000038047027812 */ /* 0x000fe200078ec0ff */
[--C-:B------:R-:W-:Y:S01]  /*1f760*/  IMAD.X R25, RZ, RZ, R5.reuse, P2 ;  /* 0x000000ffff197224 */ /* 0x100fe200010e0605 */
[----:B------:R-:W-:Y:S01]  /*1f770*/  LOP3.LUT R4, R15, R4, RZ, 0x3c, !PT ;  /* 0x000000040f047212 */ /* 0x000fe200078e3cff */
[--C-:B------:R-:W-:Y:S01]  /*1f780*/  IMAD.X R15, RZ, RZ, R5.reuse, P3 ;  /* 0x000000ffff0f7224 */ /* 0x100fe200018e0605 */
[----:B------:R-:W-:Y:S01]  /*1f790*/  IADD3.X R29, RZ, R5, RZ, P0, !PT ;  /* 0x00000005ff1d7210 */ /* 0x000fe200007fe4ff */
[----:B------:R-:W-:Y:S01]  /*1f7a0*/  IMAD.X R27, RZ, RZ, R5, P1 ;  /* 0x000000ffff1b7224 */ /* 0x000fe200008e0605 */
[----:B------:R-:W-:-:S02]  /*1f7b0*/  ISETP.NE.U32.AND P0, PT, RZ, UR4, PT ;  /* 0x00000004ff007c0c */ /* 0x000fc4000bf05070 */
[----:B------:R-:W-:Y:S02]  /*1f7c0*/  SHF.R.U64 R2, R2, 0x3, RZ ;  /* 0x0000000302027819 */ /* 0x000fe400000012ff */
[-C--:B------:R-:W-:Y:S02]  /*1f7d0*/  IADD3.X R13, RZ, R5.reuse, RZ, P4, !PT ;  /* 0x00000005ff0d7210 */ /* 0x080fe400027fe4ff */
[----:B------:R-:W-:Y:S02]  /*1f7e0*/  LOP3.LUT R10, R79, 0x380, RZ, 0xc0, !PT ;  /* 0x000003804f0a7812 */ /* 0x000fe400078ec0ff */
[----:B------:R-:W-:Y:S02]  /*1f7f0*/  MOV R92, R4 ;  /* 0x00000004005c7202 */ /* 0x000fe40000000f00 */
[----:B------:R-:W-:Y:S02]  /*1f800*/  F2FP.F16.F32.PACK_AB R5, R28, R95 ;  /* 0x0000005f1c05723e */ /* 0x000fe400000000ff */
[----:B------:R-:W-:Y:S01]  /*1f810*/  ISETP.NE.AND.EX P0, PT, RZ, UR5, PT, P0 ;  /* 0x00000005ff007c0c */ /* 0x000fe2000bf05300 */
[----:B------:R-:W-:Y:S01]  /*1f820*/  ULDC.64 UR4, c[0x0][0xbe0] ;  /* 0x0002f80000047ab9 */ /* 0x000fe20000000a00 */
[----:B------:R-:W-:-:S02]  /*1f830*/  LOP3.LUT R28, R103, 0x380, RZ, 0xc0, !PT ;  /* 0x00000380671c7812 */ /* 0x000fc400078ec0ff */
[----:B------:R-:W-:Y:S02]  /*1f840*/  LOP3.LUT R12, R97, 0x380, RZ, 0xc0, !PT ;  /* 0x00000380610c7812 */ /* 0x000fe400078ec0ff */
[----:B------:R-:W-:Y:S02]  /*1f850*/  LOP3.LUT R14, R99, 0x380, RZ, 0xc0, !PT ;  /* 0x00000380630e7812 */ /* 0x000fe400078ec0ff */
[----:B------:R-:W-:Y:S02]  /*1f860*/  LOP3.LUT R8, R2, R71, RZ, 0x3c, !PT ;  /* 0x0000004702087212 */ /* 0x000fe400078e3cff */
[----:B------:R-:W-:Y:S02]  /*1f870*/  LOP3.LUT R34, R105, 0x380, RZ, 0xc0, !PT ;  /* 0x0000038069227812 */ /* 0x000fe400078ec0ff */
[----:B------:R-:W-:Y:S02]  /*1f880*/  SHF.R.U64 R10, R10, 0x3, RZ ;  /* 0x000000030a0a7819 */ /* 0x000fe400000012ff */
[----:B------:R-:W-:-:S02]  /*1f890*/  LOP3.LUT R2, R101, 0x380, RZ, 0xc0, !PT ;  /* 0x0000038065027812 */ /* 0x000fc400078ec0ff */
[----:B------:R-:W-:Y:S02]  /*1f8a0*/  ISETP.NE.U32.AND P1, PT, RZ, UR4, PT ;  /* 0x00000004ff007c0c */ /* 0x000fe4000bf25070 */
[----:B------:R-:W-:Y:S02]  /*1f8b0*/  SHF.R.U64 R28, R28, 0x3, RZ ;  /* 0x000000031c1c7819 */ /* 0x000fe400000012ff */
[----:B------:R-:W-:Y:S02]  /*1f8c0*/  SHF.R.U64 R12, R12, 0x3, RZ ;  /* 0x000000030c0c7819 */ /* 0x000fe400000012ff */
[----:B------:R-:W-:Y:S02]  /*1f8d0*/  SHF.R.U64 R14, R14, 0x3, RZ ;  /* 0x000000030e0e7819 */ /* 0x000fe400000012ff */
[----:B------:R-:W-:Y:S02]  /*1f8e0*/  SHF.R.U64 R34, R34, 0x3, RZ ;  /* 0x0000000322227819 */ /* 0x000fe400000012ff */
[----:B------:R-:W-:-:S02]  /*1f8f0*/  LOP3.LUT R10, R10, R79, RZ, 0x3c, !PT ;  /* 0x0000004f0a0a7212 */ /* 0x000fc400078e3cff */
[----:B------:R-:W-:Y:S01]  /*1f900*/  F2FP.F16.F32.PACK_AB R4, R89, R24 ;  /* 0x000000185904723e */ /* 0x000fe200000000ff */
[----:B------:R-:W-:Y:S01]  /*1f910*/  BAR.SYNC.DEFER_BLOCKING 0x1, 0x100 ;  /* 0x0044000000007b1d */ /* 0x000fe20000010000 */
[----:B------:R-:W-:Y:S02]  /*1f920*/  SHF.R.U64 R2, R2, 0x3, RZ ;  /* 0x0000000302027819 */ /* 0x000fe400000012ff */
[----:B------:R-:W-:Y:S02]  /*1f930*/  ISETP.NE.AND.EX P1, PT, RZ, UR5, PT, P1 ;  /* 0x00000005ff007c0c */ /* 0x000fe4000bf25310 */
[----:B------:R-:W-:Y:S02]  /*1f940*/  LOP3.LUT R26, R28, R103, RZ, 0x3c, !PT ;  /* 0x000000671c1a7212 */ /* 0x000fe400078e3cff */
[----:B------:R-:W-:Y:S02]  /*1f950*/  LOP3.LUT R12, R12, R97, RZ, 0x3c, !PT ;  /* 0x000000610c0c7212 */ /* 0x000fe400078e3cff */
[----:B------:R-:W-:-:S02]  /*1f960*/  LOP3.LUT R14, R14, R99, RZ, 0x3c, !PT ;  /* 0x000000630e0e7212 */ /* 0x000fc400078e3cff */
[----:B------:R-:W-:Y:S02]  /*1f970*/  LOP3.LUT R28, R34, R105, RZ, 0x3c, !PT ;  /* 0x00000069221c7212 */ /* 0x000fe400078e3cff */
[----:B------:R-:W-:Y:S02]  /*1f980*/  LOP3.LUT R24, R2, R101, RZ, 0x3c, !PT ;  /* 0x0000006502187212 */ /* 0x000fe400078e3cff */
[----:B------:R-:W-:Y:S02]  /*1f990*/  MOV R34, R8 ;  /* 0x0000000800227202 */ /* 0x000fe40000000f00 */
[----:B------:R-:W-:Y:S02]  /*1f9a0*/  MOV R90, R10 ;  /* 0x0000000a005a7202 */ /* 0x000fe40000000f00 */
[----:B------:R-:W-:Y:S02]  /*1f9b0*/  F2FP.F16.F32.PACK_AB R8, R33, R88 ;  /* 0x000000582108723e */ /* 0x000fe400000000ff */
[----:B------:R-:W-:-:S02]  /*1f9c0*/  F2FP.F16.F32.PACK_AB R9, R30, R91 ;  /* 0x0000005b1e09723e */ /* 0x000fc400000000ff */
[----:B------:R-:W-:Y:S01]  /*1f9d0*/  F2FP.F16.F32.PACK_AB R10, R37, R36 ;  /* 0x00000024250a723e */ /* 0x000fe200000000ff */
[----:B------:R2:W-:Y:S01]  /*1f9e0*/  STSM.16.M88.4 [R92], R4 ;  /* 0x000000045c007844 */ /* 0x0005e20000000200 */
[----:B------:R-:W-:Y:S01]  /*1f9f0*/  F2FP.F16.F32.PACK_AB R11, R39, R38 ;  /* 0x00000026270b723e */ /* 0x000fe200000000ff */
[----:B------:R-:W3:Y:S01]  /*1fa00*/  LDC.64 R36, c[0x0][0xbd8] ;  /* 0x0002f600ff247b82 */ /* 0x000ee20000000a00 */
[----:B------:R-:W-:Y:S02]  /*1fa10*/  MOV R89, R12 ;  /* 0x0000000c00597202 */ /* 0x000fe40000000f00 */
[----:B------:R-:W-:Y:S01]  /*1fa20*/  MOV R79, R14 ;  /* 0x0000000e004f7202 */ /* 0x000fe20000000f00 */
[----:B------:R4:W-:Y:S01]  /*1fa30*/  STSM.16.M88.4 [R34], R8 ;  /* 0x0000000822007844 */ /* 0x0009e20000000200 */
[----:B------:R-:W-:Y:S02]  /*1fa40*/  MOV R72, R24 ;  /* 0x0000001800487202 */ /* 0x000fe40000000f00 */
[----:B------:R-:W-:-:S02]  /*1fa50*/  MOV R71, R26 ;  /* 0x0000001a00477202 */ /* 0x000fc40000000f00 */
[----:B------:R-:W-:Y:S01]  /*1fa60*/  F2FP.F16.F32.PACK_AB R12, R49, R48 ;  /* 0x00000030310c723e */ /* 0x000fe200000000ff */
[----:B------:R-:W-:Y:S01]  /*1fa70*/  ULDC UR4, c[0x0][0xa88] ;  /* 0x0002a20000047ab9 */ /* 0x000fe20000000800 */
[----:B------:R-:W-:Y:S01]  /*1fa80*/  F2FP.F16.F32.PACK_AB R13, R51, R50 ;  /* 0x00000032330d723e */ /* 0x000fe200000000ff */
[----:B------:R-:W-:Y:S01]  /*1fa90*/  IMAD.MOV.U32 R49, RZ, RZ, RZ ;  /* 0x000000ffff317224 */ /* 0x000fe200078e00ff */
[----:B------:R-:W-:Y:S02]  /*1faa0*/  F2FP.F16.F32.PACK_AB R14, R53, R52 ;  /* 0x00000034350e723e */ /* 0x000fe400000000ff */
[----:B--2---:R-:W-:Y:S02]  /*1fab0*/  F2FP.F16.F32.PACK_AB R4, R41, R40 ;  /* 0x000000282904723e */ /* 0x004fe400000000ff */
[----:B------:R-:W-:Y:S02]  /*1fac0*/  F2FP.F16.F32.PACK_AB R5, R43, R42 ;  /* 0x0000002a2b05723e */ /* 0x000fe400000000ff */
[----:B------:R-:W-:Y:S01]  /*1fad0*/  F2FP.F16.F32.PACK_AB R6, R45, R44 ;  /* 0x0000002c2d06723e */ /* 0x000fe200000000ff */
[----:B----4-:R-:W2:Y:S01]  /*1fae0*/  @P1 LDC.64 R8, c[0x0][0xbe0] ;  /* 0x0002f800ff081b82 */ /* 0x010ea20000000a00 */
[----:B------:R-:W-:-:S02]  /*1faf0*/  F2FP.F16.F32.PACK_AB R7, R47, R46 ;  /* 0x0000002e2f07723e */ /* 0x000fc400000000ff */
[----:B------:R-:W-:Y:S01]  /*1fb00*/  F2FP.F16.F32.PACK_AB R15, R55, R54 ;  /* 0x00000036370f723e */ /* 0x000fe200000000ff */
[----:B---3--:R-:W-:Y:S01]  /*1fb10*/  IMAD.WIDE R36, R183, 0x4, R36 ;  /* 0x00000004b7247825 */ /* 0x008fe200078e0224 */
[----:B------:R-:W-:Y:S01]  /*1fb20*/  MOV R2, R28 ;  /* 0x0000001c00027202 */ /* 0x000fe20000000f00 */
[----:B------:R3:W-:Y:S01]  /*1fb30*/  STSM.16.M88.4 [R90], R4 ;  /* 0x000000045a007844 */ /* 0x0007e20000000200 */
[----:B------:R-:W-:Y:S02]  /*1fb40*/  F2FP.F16.F32.PACK_AB R24, R57, R56 ;  /* 0x000000383918723e */ /* 0x000fe400000000ff */
[----:B------:R-:W-:Y:S01]  /*1fb50*/  F2FP.F16.F32.PACK_AB R25, R59, R58 ;  /* 0x0000003a3b19723e */ /* 0x000fe200000000ff */
[----:B------:R-:W-:Y:S01]  /*1fb60*/  STSM.16.M88.4 [R89], R12 ;  /* 0x0000000c59007844 */ /* 0x000fe20000000200 */
[----:B------:R-:W-:Y:S02]  /*1fb70*/  F2FP.F16.F32.PACK_AB R26, R61, R60 ;  /* 0x0000003c3d1a723e */ /* 0x000fe400000000ff */
[----:B------:R-:W-:-:S02]  /*1fb80*/  F2FP.F16.F32.PACK_AB R27, R63, R62 ;  /* 0x0000003e3f1b723e */ /* 0x000fc400000000ff */
[----:B------:R-:W-:Y:S02]  /*1fb90*/  F2FP.F16.F32.PACK_AB R28, R65, R64 ;  /* 0x00000040411c723e */ /* 0x000fe400000000ff */
[----:B------:R-:W-:Y:S01]  /*1fba0*/  F2FP.F16.F32.PACK_AB R29, R67, R66 ;  /* 0x00000042431d723e */ /* 0x000fe200000000ff */
[----:B------:R-:W-:Y:S01]  /*1fbb0*/  STSM.16.M88.4 [R79], R24 ;  /* 0x000000184f007844 */ /* 0x000fe20000000200 */
[----:B------:R-:W-:Y:S02]  /*1fbc0*/  F2FP.F16.F32.PACK_AB R30, R69, R68 ;  /* 0x00000044451e723e */ /* 0x000fe400000000ff */
[----:B------:R-:W-:Y:S02]  /*1fbd0*/  F2FP.F16.F32.PACK_AB R33, R75, R74 ;  /* 0x0000004a4b21723e */ /* 0x000fe400000000ff */
[----:B------:R-:W-:Y:S01]  /*1fbe0*/  F2FP.F16.F32.PACK_AB R34, R77, R76 ;  /* 0x0000004c4d22723e */ /* 0x000fe200000000ff */
[----:B------:R-:W-:Y:S01]  /*1fbf0*/  STSM.16.M88.4 [R72], R28 ;  /* 0x0000001c48007844 */ /* 0x000fe20000000200 */
[----:B---3--:R-:W-:-:S02]  /*1fc00*/  F2FP.F16.F32.PACK_AB R4, R81, R80 ;  /* 0x000000505104723e */ /* 0x008fc400000000ff */
[----:B------:R-:W-:Y:S01]  /*1fc10*/  F2FP.F16.F32.PACK_AB R5, R83, R82 ;  /* 0x000000525305723e */ /* 0x000fe200000000ff */
[----:B------:R-:W-:Y:S01]  /*1fc20*/  STSM.16.M88.4 [R71], R32 ;  /* 0x0000002047007844 */ /* 0x000fe20000000200 */
[----:B------:R-:W-:Y:S02]  /*1fc30*/  F2FP.F16.F32.PACK_AB R6, R85, R84 ;  /* 0x000000545506723e */ /* 0x000fe400000000ff */
[----:B------:R-:W-:-:S05]  /*1fc40*/  F2FP.F16.F32.PACK_AB R7, R87, R86 ;  /* 0x000000565707723e */ /* 0x000fca00000000ff */
[----:B------:R3:W-:Y:S01]  /*1fc50*/  STSM.16.M88.4 [R2], R4 ;  /* 0x0000000402007844 */ /* 0x0007e20000000200 */
[----:B------:R-:W-:Y:S01]  /*1fc60*/  BAR.SYNC.DEFER_BLOCKING 0x1, 0x100 ;  /* 0x0044000000007b1d */ /* 0x000fe20000010000 */
[----:B------:R-:W-:Y:S02]  /*1fc70*/  IMAD.U32 R48, RZ, RZ, UR4 ;  /* 0x00000004ff307e24 */ /* 0x000fe4000f8e00ff */
[----:B--2---:R-:W-:-:S04]  /*1fc80*/  @P1 IMAD.WIDE R8, R183, 0x4, R8 ;  /* 0x00000004b7081825 */ /* 0x004fc800078e0208 */
[----:B------:R-:W-:-:S04]  /*1fc90*/  IMAD R11, R180, 0x40, R178 ;  /* 0x00000040b40b7824 */ /* 0x000fc800078e02b2 */
[----:B---3--:R-:W-:Y:S01]  /*1fca0*/  IMAD.WIDE R4, R11, 0x2, R20 ;  /* 0x000000020b047825 */ /* 0x008fe200078e0214 */
[----:B------:R2:W5:Y:S04]  /*1fcb0*/  @P0 LDG.E R49, desc[UR6][R36.64] ;  /* 0x0000000624310981 */ /* 0x000568000c1e1900 */
[----:B------:R2:W5:Y:S01]  /*1fcc0*/  @P1 LDG.E R48, desc[UR6][R8.64] ;  /* 0x0000000608301981 */ /* 0x000562000c1e1900 */
[----:B------:R-:W-:Y:S05]  /*1fcd0*/  @P1 BRA `(.L_x_1592) ;  /* 0x0000000000141947 */ /* 0x000fea0003800000 */
[----:B------:R-:W-:Y:S05]  /*1fce0*/  @!P0 BRA `(.L_x_1592) ;  /* 0x0000000000108947 */ /* 0x000fea0003800000 */
[----:B------:R-:W-:Y:S02]  /*1fcf0*/  ULDC.64 UR4, c[0x0][0x208] ;  /* 0x0000820000047ab9 */ /* 0x000fe40000000a00 */
[----:B------:R-:W3:Y:S04]  /*1fd00*/  LDG.E R7, desc[UR4][R36.64] ;  /* 0x0000000424077981 */ /* 0x000ee8000c1e1900 */
[----:B-----5:R-:W3:Y:S02]  /*1fd10*/  LDG.E R48, desc[UR4][R36.64+0x4] ;  /* 0x0000040424307981 */ /* 0x020ee4000c1e1900 */
[----:B---3--:R-:W-:-:S07]  /*1fd20*/  IADD3 R48, -R7, R48, RZ ;  /* 0x0000003007307210 */ /* 0x008fce0007ffe1ff */
.L_x_1592:
[----:B------:R-:W-:Y:S01]  /*1fd30*/  SHF.R.S32.HI R50, RZ, 0x1f, R182 ;  /* 0x0000001fff327819 */ /* 0x000fe200000114b6 */
[----:B------:R-:W-:Y:S01]  /*1fd40*/  ULDC.64 UR4, c[0x0][0xb70] ;  /* 0x0002dc0000047ab9 */ /* 0x000fe20000000a00 */
[--C-:B-----5:R-:W-:Y:S01]  /*1fd50*/  SHF.R.S32.HI R21, RZ, 0x1f, R49.reuse ;  /* 0x0000001fff157819 */ /* 0x120fe20000011431 */
[----:B------:R-:W-:Y:S01]  /*1fd60*/  IMAD.MOV.U32 R20, RZ, RZ, R49 ;  /* 0x000000ffff147224 */ /* 0x000fe200078e0031 */
[----:B------:R-:W-:Y:S01]  /*1fd70*/  SHF.R.S32.HI R2, RZ, 0x1f, R183 ;  /* 0x0000001fff027819 */ /* 0x000fe200000114b7 */
[----:B------:R-:W-:Y:S01]  /*1fd80*/  IMAD R7, R50, UR4, RZ ;  /* 0x0000000432077c24 */ /* 0x000fe2000f8e02ff */
[----:B------:R-:W-:Y:S01]  /*1fd90*/  SEL R51, R183, RZ, !P0 ;  /* 0x000000ffb7337207 */ /* 0x000fe20004000000 */
[----:B------:R-:W-:Y:S01]  /*1fda0*/  IMAD R11, R187, 0x80, R179 ;  /* 0x00000080bb0b7824 */ /* 0x000fe200078e02b3 */
[----:B------:R-:W-:Y:S01]  /*1fdb0*/  SEL R52, R2, RZ, !P0 ;  /* 0x000000ff02347207 */ /* 0x000fe20004000000 */
[----:B--2---:R-:W-:Y:S01]  /*1fdc0*/  IMAD R9, R182, UR5, R7 ;  /* 0x00000005b6097c24 */ /* 0x004fe2000f8e0207 */
[----:B------:R-:W-:Y:S01]  /*1fdd0*/  IADD3 R37, P1, R4, 0x1000, RZ ;  /* 0x0000100004257810 */ /* 0x000fe20007f3e0ff */
[----:B------:R-:W-:Y:S01]  /*1fde0*/  IMAD.WIDE.U32 R6, R182, UR4, R20 ;  /* 0x00000004b6067c25 */ /* 0x000fe2000f8e0014 */
[----:B------:R-:W-:Y:S01]  /*1fdf0*/  ULDC.64 UR4, c[0x0][0xb78] ;  /* 0x0002de0000047ab9 */ /* 0x000fe20000000a00 */
[----:B------:R-:W-:Y:S01]  /*1fe00*/  IADD3 R33, P2, R4, 0x2000, RZ ;  /* 0x0000200004217810 */ /* 0x000fe20007f5e0ff */
[----:B------:R-:W-:Y:S01]  /*1fe10*/  ULDC.64 UR6, c[0x0][0x208] ;  /* 0x0000820000067ab9 */ /* 0x000fe20000000a00 */
[----:B------:R-:W-:Y:S01]  /*1fe20*/  IMAD.IADD R7, R7, 0x1, R9 ;  /* 0x0000000107077824 */ /* 0x000fe200078e0209 */
[----:B------:R-:W-:Y:S01]  /*1fe30*/  SHF.R.S32.HI R9, RZ, 0x1f, R11 ;  /* 0x0000001fff097819 */ /* 0x000fe2000001140b */
[----:B------:R-:W-:Y:S01]  /*1fe40*/  IMAD R2, R52, UR4, RZ ;  /* 0x0000000434027c24 */ /* 0x000fe2000f8e02ff */
[----:B------:R-:W-:Y:S01]  /*1fe50*/  LOP3.LUT R36, R37, 0x380, RZ, 0xc0, !PT ;  /* 0x0000038025247812 */ /* 0x000fe200078ec0ff */
[----:B------:R-:W-:Y:S01]  /*1fe60*/  IMAD.WIDE.U32 R6, R51, UR4, R6 ;  /* 0x0000000433067c25 */ /* 0x000fe2000f8e0006 */
[----:B------:R-:W-:-:S02]  /*1fe70*/  LOP3.LUT R32, R33, 0x380, RZ, 0xc0, !PT ;  /* 0x0000038021207812 */ /* 0x000fc400078ec0ff */
[----:B------:R-:W-:Y:S01]  /*1fe80*/  SHF.R.U64 R36, R36, 0x3, RZ ;  /* 0x0000000324247819 */ /* 0x000fe200000012ff */
[----:B------:R-:W-:Y:S01]  /*1fe90*/  IMAD R8, R51, UR5, R2 ;  /* 0x0000000533087c24 */ /* 0x000fe2000f8e0202 */
[----:B------:R-:W-:Y:S01]  /*1fea0*/  IADD3 R2, P0, R11, R6, RZ ;  /* 0x000000060b027210 */ /* 0x000fe20007f1e0ff */
[----:B------:R-:W-:Y:S01]  /*1feb0*/  ULDC.64 UR4, c[0x0][0xb40] ;  /* 0x0002d00000047ab9 */ /* 0x000fe20000000a00 */
[----:B------:R-:W-:Y:S02]  /*1fec0*/  SHF.R.U64 R32, R32, 0x3, RZ ;  /* 0x0000000320207819 */ /* 0x000fe400000012ff */
[----:B------:R-:W-:Y:S02]  /*1fed0*/  IADD3.X R7, R9, R7, R8, P0, !PT ;  /* 0x0000000709077210 */ /* 0x000fe400007fe408 */
[----:B------:R-:W-:Y:S02]  /*1fee0*/  LEA R46, P0, R2, UR4, 0x2 ;  /* 0x00000004022e7c11 */ /* 0x000fe4000f8010ff */
[----:B------:R-:W-:-:S02]  /*1fef0*/  LOP3.LUT R36, R36, R37, RZ, 0x3c, !PT ;  /* 0x0000002524247212 */ /* 0x000fc400078e3cff */
[----:B------:R-:W-:Y:S01]  /*1ff00*/  LEA.HI.X R47, R2, UR5, R7, 0x2, P0 ;  /* 0x00000005022f7c11 */ /* 0x000fe200080f1407 */
[----:B------:R-:W-:Y:S01]  /*1ff10*/  VIADD R7, R11, 0x8 ;  /* 0x000000080b077836 */ /* 0x000fe20000000000 */
[----:B------:R-:W-:Y:S01]  /*1ff20*/  LOP3.LUT P0, RZ, R191, 0x3, RZ, 0xc0, !PT ;  /* 0x00000003bfff7812 */ /* 0x000fe2000780c0ff */
[----:B------:R-:W-:Y:S01]  /*1ff30*/  ULDC.64 UR4, c[0x0][0xaa0] ;  /* 0x0002a80000047ab9 */ /* 0x000fe20000000a00 */
[----:B------:R-:W-:Y:S01]  /*1ff40*/  LOP3.LUT R32, R32, R33, RZ, 0x3c, !PT ;  /* 0x0000002120207212 */ /* 0x000fe200078e3cff */
[----:B------:R-:W-:Y:S01]  /*1ff50*/  IMAD.X R33, RZ, RZ, R5, P2 ;  /* 0x000000ffff217224 */ /* 0x000fe200010e0605 */
[----:B------:R-:W-:Y:S02]  /*1ff60*/  IADD3.X R37, RZ, R5, RZ, P1, !PT ;  /* 0x00000005ff257210 */ /* 0x000fe40000ffe4ff */
[C---:B------:R-:W-:Y:S02]  /*1ff70*/  IADD3 R29, P6, R4.reuse, 0x3000, RZ ;  /* 0x00003000041d7810 */ /* 0x040fe40007fde0ff */
[----:B------:R-:W-:-:S02]  /*1ff80*/  IADD3 R25, P5, R4, 0x4000, RZ ;  /* 0x0000400004197810 */ /* 0x000fc40007fbe0ff */
[C---:B------:R-:W-:Y:S02]  /*1ff90*/  IADD3 R13, P4, R4.reuse, 0x5000, RZ ;  /* 0x00005000040d7810 */ /* 0x040fe40007f9e0ff */
[C---:B------:R-:W-:Y:S02]  /*1ffa0*/  IADD3 R9, P3, R4.reuse, 0x6000, RZ ;  /* 0x0000600004097810 */ /* 0x040fe40007f7e0ff */
[----:B------:R-:W-:Y:S02]  /*1ffb0*/  ISETP.GE.OR P1, PT, R11, R48, P0 ;  /* 0x000000300b00720c */ /* 0x000fe40000726670 */
[----:B------:R-:W-:Y:S02]  /*1ffc0*/  IADD3 R11, P2, R4, 0x7000, RZ ;  /* 0x00007000040b7810 */ /* 0x000fe40007f5e0ff */
[----:B------:R-:W-:Y:S02]  /*1ffd0*/  LOP3.LUT R28, R29, 0x380, RZ, 0xc0, !PT ;  /* 0x000003801d1c7812 */ /* 0x000fe400078ec0ff */
[----:B------:R-:W-:-:S02]  /*1ffe0*/  LOP3.LUT R24, R25, 0x380, RZ, 0xc0, !PT ;  /* 0x0000038019187812 */ /* 0x000fc400078ec0ff */
[----:B------:R-:W-:Y:S02]  /*1fff0*/  LOP3.LUT R12, R13, 0x380, RZ, 0xc0, !PT ;  /* 0x000003800d0c7812 */ /* 0x000fe400078ec0ff */
[----:B------:R-:W-:Y:S02]  /*20000*/  LOP3.LUT R8, R9, 0x380, RZ, 0xc0, !PT ;  /* 0x0000038009087812 */ /* 0x000fe400078ec0ff */
[----:B------:R-:W-:Y:S01]  /*20010*/  LOP3.LUT R41, R4, 0x380, RZ, 0xc0, !PT ;  /* 0x0000038004297812 */ /* 0x000fe200078ec0ff */
[----:B------:R2:W-:Y:S01]  /*20020*/  @!P1 STG.E desc[UR6][R46.64], R0 ;  /* 0x000000002e009986 */ /* 0x0005e2000c101906 */
[----:B------:R-:W-:Y:S01]  /*20030*/  ISETP.GE.OR P0, PT, R7, R48, P0 ;  /* 0x000000300700720c */ /* 0x000fe20000706670 */
[----:B------:R-:W-:Y:S01]  /*20040*/  IMAD.X R7, RZ, RZ, R5, P2 ;  /* 0x000000ffff077224 */ /* 0x000fe200010e0605 */
[----:B------:R-:W-:Y:S02]  /*20050*/  LOP3.LUT R2, R11, 0x380, RZ, 0xc0, !PT ;  /* 0x000003800b027812 */ /* 0x000fe400078ec0ff */
[----:B------:R-:W-:-:S02]  /*20060*/  SHF.R.U64 R28, R28, 0x3, RZ ;  /* 0x000000031c1c7819 */ /* 0x000fc400000012ff */
[----:B------:R-:W-:Y:S02]  /*20070*/  SHF.R.U64 R24, R24, 0x3, RZ ;  /* 0x0000000318187819 */ /* 0x000fe400000012ff */
[----:B------:R-:W-:Y:S02]  /*20080*/  SHF.R.U64 R12, R12, 0x3, RZ ;  /* 0x000000030c0c7819 */ /* 0x000fe400000012ff */
[----:B------:R-:W-:Y:S02]  /*20090*/  SHF.R.U64 R8, R8, 0x3, RZ ;  /* 0x0000000308087819 */ /* 0x000fe400000012ff */
[----:B------:R-:W-:Y:S01]  /*200a0*/  SHF.R.U64 R41, R41, 0x3, RZ ;  /* 0x0000000329297819 */ /* 0x000fe200000012ff */
[----:B------:R3:W-:Y:S01]  /*200b0*/  @!P0 STG.E desc[UR6][R46.64+0x20], R3 ;  /* 0x000020032e008986 */ /* 0x0007e2000c101906 */
[----:B------:R-:W-:Y:S02]  /*200c0*/  SHF.R.U64 R2, R2, 0x3, RZ ;  /* 0x0000000302027819 */ /* 0x000fe400000012ff */
[----:B------:R-:W-:Y:S01]  /*200d0*/  LOP3.LUT R28, R28, R29, RZ, 0x3c, !PT ;  /* 0x0000001d1c1c7212 */ /* 0x000fe200078e3cff */
[--C-:B------:R-:W-:Y:S01]  /*200e0*/  IMAD.X R29, RZ, RZ, R5.reuse, P6 ;  /* 0x000000ffff1d7224 */ /* 0x100fe200030e0605 */
[----:B------:R-:W-:Y:S01]  /*200f0*/  LOP3.LUT R24, R24, R25, RZ, 0x3c, !PT ;  /* 0x0000001918187212 */ /* 0x000fe200078e3cff */
[----:B------:R-:W5:Y:S01]  /*20100*/  LD.E.128 R36, desc[UR6][R36.64] ;  /* 0x0000000624247980 */ /* 0x000f62000c101d00 */
[----:B------:R-:W-:Y:S01]  /*20110*/  LOP3.LUT R12, R12, R13, RZ, 0x3c, !PT ;  /* 0x0000000d0c0c7212 */ /* 0x000fe200078e3cff */
[--C-:B------:R-:W-:Y:S01]  /*20120*/  IMAD.X R13, RZ, RZ, R5.reuse, P4 ;  /* 0x000000ffff0d7224 */ /* 0x100fe200020e0605 */
[----:B------:R-:W-:Y:S01]  /*20130*/  LOP3.LUT R8, R8, R9, RZ, 0x3c, !PT ;  /* 0x0000000908087212 */ /* 0x000fe200078e3cff */
[----:B------:R-:W-:Y:S01]  /*20140*/  IMAD.X R9, RZ, RZ, R5, P3 ;  /* 0x000000ffff097224 */ /* 0x000fe200018e0605 */
[----:B------:R-:W-:Y:S01]  /*20150*/  LOP3.LUT R40, R41, R4, RZ, 0x3c, !PT ;  /* 0x0000000429287212 */ /* 0x000fe200078e3cff */
[----:B------:R-:W5:Y:S01]  /*20160*/  LD.E.128 R32, desc[UR6][R32.64] ;  /* 0x0000000620207980 */ /* 0x000f62000c101d00 */
[----:B------:R-:W-:-:S02]  /*20170*/  IADD3.X R25, RZ, R5, RZ, P5, !PT ;  /* 0x00000005ff197210 */ /* 0x000fc40002ffe4ff */
[----:B------:R-:W-:Y:S01]  /*20180*/  MOV R41, R5 ;  /* 0x0000000500297202 */ /* 0x000fe20000000f00 */
[----:B------:R-:W5:Y:S01]  /*20190*/  LD.E.128 R28, desc[UR6][R28.64] ;  /* 0x000000061c1c7980 */ /* 0x000f62000c101d00 */
[----:B------:R-:W-:Y:S01]  /*201a0*/  LOP3.LUT R6, R2, R11, RZ, 0x3c, !PT ;  /* 0x0000000b02067212 */ /* 0x000fe200078e3cff */
[--C-:B------:R-:W-:Y:S01]  /*201b0*/  IMAD.MOV.U32 R44, RZ, RZ, R178.reuse ;  /* 0x000000ffff2c7224 */ /* 0x100fe200078e00b2 */
[----:B------:R-:W-:Y:S01]  /*201c0*/  SHF.R.S32.HI R45, RZ, 0x1f, R178 ;  /* 0x0000001fff2d7819 */ /* 0x000fe200000114b2 */
[----:B------:R-:W5:Y:S01]  /*201d0*/  LD.E.128 R24, desc[UR6][R24.64] ;  /* 0x0000000618187980 */ /* 0x000f62000c101d00 */
[----:B--2---:R-:W-:-:S03]  /*201e0*/  IMAD R0, R21, UR4, RZ ;  /* 0x0000000415007c24 */ /* 0x004fc6000f8e02ff */
[----:B------:R-:W5:Y:S04]  /*201f0*/  LD.E.128 R40, desc[UR6][R40.64] ;  /* 0x0000000628287980 */ /* 0x000f68000c101d00 */
[----:B------:R-:W5:Y:S04]  /*20200*/  LD.E.128 R12, desc[UR6][R12.64] ;  /* 0x000000060c0c7980 */ /* 0x000f68000c101d00 */
[----:B------:R-:W5:Y:S04]  /*20210*/  LD.E.128 R8, desc[UR6][R8.64] ;  /* 0x0000000608087980 */ /* 0x000f68000c101d00 */
[----:B------:R-:W5:Y:S01]  /*20220*/  LD.E.128 R4, desc[UR6][R6.64] ;  /* 0x0000000606047980 */ /* 0x000f62000c101d00 */
[----:B------:R-:W-:Y:S01]  /*20230*/  @!PT LDS RZ, [RZ] ;  /* 0x00000000fffff984 */ /* 0x000fe20000000800 */
[----:B------:R-:W-:Y:S01]  /*20240*/  @!PT LDS RZ, [RZ] ;  /* 0x00000000fffff984 */ /* 0x000fe20000000800 */
[----:B------:R-:W-:Y:S01]  /*20250*/  @!PT LDS RZ, [RZ] ;  /* 0x00000000fffff984 */ /* 0x000fe20000000800 */
[----:B------:R-:W-:Y:S01]  /*20260*/  @!PT LDS RZ, [RZ] ;  /* 0x00000000fffff984 */ /* 0x000fe20000000800 */
[----:B------:R2:W-:Y:S06]  /*20270*/  MEMBAR.ALL.CTA ;  /* 0x0000000000007992 */ /* 0x0005ec0000008000 */
[----:B--2---:R-:W2:Y:S01]  /*20280*/  FENCE.VIEW.ASYNC.S ;  /* 0x00000000000073c6 */ /* 0x004ea20000000000 */
[----:B---3--:R-:W-:-:S04]  /*20290*/  IMAD.WIDE.U32 R2, R49, UR4, R44 ;  /* 0x0000000431027c25 */ /* 0x008fc8000f8e002c */
[----:B------:R-:W-:Y:S01]  /*202a0*/  IMAD R49, R49, UR5, R0 ;  /* 0x0000000531317c24 */ /* 0x000fe2000f8e0200 */
[----:B------:R-:W-:Y:S01]  /*202b0*/  ULDC.64 UR4, c[0x0][0xae0] ;  /* 0x0002b80000047ab9 */ /* 0x000fe20000000a00 */
[----:B------:R-:W-:Y:S02]  /*202c0*/  IMAD R47, R187, -0x80, R48 ;  /* 0xffffff80bb2f7824 */ /* 0x000fe400078e0230 */
[----:B------:R-:W-:Y:S02]  /*202d0*/  VIADD R0, R180, 0x20 ;  /* 0x00000020b4007836 */ /* 0x000fe40000000000 */
[----:B------:R-:W-:Y:S02]  /*202e0*/  IMAD.IADD R3, R3, 0x1, R49 ;  /* 0x0000000103037824 */ /* 0x000fe400078e0231 */
[----:B------:R-:W-:Y:S01]  /*202f0*/  IMAD R45, R50, UR4, RZ ;  /* 0x00000004322d7c24 */ /* 0x000fe2000f8e02ff */
[----:B------:R-:W-:Y:S01]  /*20300*/  ISETP.GE.AND P2, PT, R180, R47, PT ;  /* 0x0000002fb400720c */ /* 0x000fe20003f46270 */
[----:B------:R-:W-:Y:S01]  /*20310*/  IMAD.WIDE.U32 R2, R182, UR4, R2 ;  /* 0x00000004b6027c25 */ /* 0x000fe2000f8e0002 */
[----:B------:R-:W-:-:S02]  /*20320*/  IADD3 R20, R180, 0x40, RZ ;  /* 0x00000040b4147810 */ /* 0x000fc40007ffe0ff */
[-C--:B------:R-:W-:Y:S01]  /*20330*/  ISETP.GE.AND P4, PT, R0, R47.reuse, PT ;  /* 0x0000002f0000720c */ /* 0x080fe20003f86270 */
[----:B------:R-:W-:Y:S01]  /*20340*/  IMAD R45, R182, UR5, R45 ;  /* 0x00000005b62d7c24 */ /* 0x000fe2000f8e022d */
[----:B------:R-:W-:Y:S01]  /*20350*/  ULDC.64 UR4, c[0x0][0xae8] ;  /* 0x0002ba0000047ab9 */ /* 0x000fe20000000a00 */
[----:B------:R-:W-:Y:S01]  /*20360*/  VIADD R0, R18, 0x2a820 ;  /* 0x0002a82012007836 */ /* 0x000fe20000000000 */
[-C--:B------:R-:W-:Y:S01]  /*20370*/  ISETP.GE.AND P0, PT, R20, R47.reuse, PT ;  /* 0x0000002f1400720c */ /* 0x080fe20003f06270 */
[----:B------:R-:W-:Y:S02]  /*20380*/  VIADD R21, R180, 0x60 ;  /* 0x00000060b4157836 */ /* 0x000fe40000000000 */
[----:B------:R-:W-:Y:S02]  /*20390*/  IMAD.IADD R3, R3, 0x1, R45 ;  /* 0x0000000103037824 */ /* 0x000fe400078e022d */
[----:B------:R-:W-:Y:S01]  /*203a0*/  IMAD R20, R52, UR4, RZ ;  /* 0x0000000434147c24 */ /* 0x000fe2000f8e02ff */
[----:B------:R-:W-:Y:S01]  /*203b0*/  PRMT R0, RZ, 0x654, R0 ;  /* 0x00000654ff007816 */ /* 0x000fe20000000000 */
[----:B------:R-:W-:Y:S01]  /*203c0*/  IMAD.WIDE.U32 R44, R51, UR4, R2 ;  /* 0x00000004332c7c25 */ /* 0x000fe2000f8e0002 */
[----:B------:R-:W-:-:S02]  /*203d0*/  ISETP.GE.AND P1, PT, R21, R47, PT ;  /* 0x0000002f1500720c */ /* 0x000fc40003f26270 */
[----:B------:R-:W-:Y:S01]  /*203e0*/  SHF.R.S32.HI R181, RZ, 0x1f, R180 ;  /* 0x0000001fffb57819 */ /* 0x000fe200000114b4 */
[----:B------:R-:W-:Y:S01]  /*203f0*/  IMAD R47, R51, UR5, R20 ;  /* 0x00000005332f7c24 */ /* 0x000fe2000f8e0214 */
[----:B--2---:R2:W-:Y:S01]  /*20400*/  SYNCS.ARRIVE.TRANS64.RED.A1T0 RZ, [R0+URZ], RZ ;  /* 0x000000ff00ff79a7 */ /* 0x0045e2000810043f */
[----:B------:R-:W-:Y:S01]  /*20410*/  BSSY B1, `(.L_x_1593) ;  /* 0x0000015000017945 */ /* 0x000fe20003800000 */
[----:B------:R-:W-:Y:S02]  /*20420*/  IMAD.WIDE R20, R187, 0x80, R180 ;  /* 0x00000080bb147825 */ /* 0x000fe400078e02b4 */
[----:B------:R-:W-:Y:S01]  /*20430*/  IADD3 R49, R45, R47, RZ ;  /* 0x0000002f2d317210 */ /* 0x000fe20007ffe0ff */
[----:B------:R-:W-:Y:S06]  /*20440*/  @P2 BRA `(.L_x_1594) ;  /* 0x0000000000442947 */ /* 0x000fec0003800000 */
[----:B------:R-:W-:Y:S01]  /*20450*/  ULDC.64 UR4, c[0x0][0xad8] ;  /* 0x0002b60000047ab9 */ /* 0x000fe20000000a00 */
[C---:B--2---:R-:W-:Y:S01]  /*20460*/  VIADD R0, R178.reuse, 0x40 ;  /* 0x00000040b2007836 */ /* 0x044fe20000000000 */
        /* <DEDUP_REMOVED lines=9> */
[----:B------:R-:W-:-:S02]  /*20500*/  ULDC.64 UR4, c[0x0][0xa80] ;  /* 0x0002a00000047ab9 */ /* 0x000fc40000000a00 */
[----:B------:R-:W-:Y:S02]  /*20510*/  LEA R46, P5, R2, UR4, 0x1 ;  /* 0x00000004022e7c11 */ /* 0x000fe4000f8a08ff */
[----:B------:R-:W-:-:S04]  /*20520*/  IADD3 R3, R3, R47, RZ ;  /* 0x0000002f03037210 */ /* 0x000fc80007ffe0ff */
[----:B------:R-:W-:-:S05]  /*20530*/  LEA.HI.X R47, R2, UR5, R3, 0x1, P5 ;  /* 0x00000005022f7c11 */ /* 0x000fca000a8f0c03 */
[----:B-----5:R3:W-:Y:S04]  /*20540*/  @!P2 STG.E.128 desc[UR8][R46.64], R40 ;  /* 0x000000282e00a986 */ /* 0x0207e8000c101d08 */
[----:B------:R3:W-:Y:S02]  /*20550*/  @!P3 STG.E.128 desc[UR8][R46.64+0x80], R24 ;  /* 0x000080182e00b986 */ /* 0x0007e4000c101d08 */
.L_x_1594:
[----:B------:R-:W-:Y:S05]  /*20560*/  BSYNC B1 ;  /* 0x0000000000017941 */ /* 0x000fea0003800000 */
.L_x_1593:
[----:B------:R-:W-:Y:S04]  /*20570*/  BSSY B1, `(.L_x_1595) ;  /* 0x0000015000017945 */ /* 0x000fe80003800000 */
[----:B------:R-:W-:Y:S05]  /*20580*/  @P4 BRA `(.L_x_1596) ;  /* 0x00000000004c4947 */ /* 0x000fea0003800000 */
[----:B---3-5:R-:W-:Y:S01]  /*20590*/  IADD3 R25, P2, R20, 0x20, RZ ;  /* 0x0000002014197810 */ /* 0x028fe20007f5e0ff */
[----:B------:R-:W-:Y:S01]  /*205a0*/  ULDC.64 UR4, c[0x0][0xad8] ;  /* 0x0002b60000047ab9 */ /* 0x000fe20000000a00 */
[----:B------:R-:W-:Y:S01]  /*205b0*/  MOV R3, R49 ;  /* 0x0000003100037202 */ /* 0x000fe20000000f00 */
[----:B------:R-:W-:Y:S01]  /*205c0*/  IMAD.MOV.U32 R2, RZ, RZ, R44 ;  /* 0x000000ffff027224 */ /* 0x000fe200078e002c */
[----:B------:R-:W-:Y:S01]  /*205d0*/  ULDC UR6, c[0x0][0xa8c] ;  /* 0x0002a30000067ab9 */ /* 0x000fe20000000800 */
[----:B--2---:R-:W-:Y:S01]  /*205e0*/  IMAD.X R0, RZ, RZ, R21, P2 ;  /* 0x000000ffff007224 */ /* 0x004fe200010e0615 */
        /* <DEDUP_REMOVED lines=11> */
[----:B------:R4:W-:Y:S04]  /*206a0*/  @!P3 STG.E.128 desc[UR8][R24.64], R36 ;  /* 0x000000241800b986 */ /* 0x0009e8000c101d08 */
[----:B------:R4:W-:Y:S02]  /*206b0*/  @!P4 STG.E.128 desc[UR8][R24.64+0x80], R12 ;  /* 0x0000800c1800c986 */ /* 0x0009e4000c101d08 */
.L_x_1596:
[----:B------:R-:W-:Y:S05]  /*206c0*/  BSYNC B1 ;  /* 0x0000000000017941 */ /* 0x000fea0003800000 */
.L_x_1595:
[----:B------:R-:W-:Y:S04]  /*206d0*/  BSSY B1, `(.L_x_1597) ;  /* 0x0000015000017945 */ /* 0x000fe80003800000 */
[----:B------:R-:W-:Y:S05]  /*206e0*/  @P0 BRA `(.L_x_1598) ;  /* 0x00000000004c0947 */ /* 0x000fea0003800000 */
[----:B----45:R-:W-:Y:S01]  /*206f0*/  IADD3 R13, P0, R20, 0x40, RZ ;  /* 0x00000040140d7810 */ /* 0x030fe20007f1e0ff */
        /* <DEDUP_REMOVED lines=18> */
.L_x_1598:
[----:B------:R-:W-:Y:S05]  /*20820*/  BSYNC B1 ;  /* 0x0000000000017941 */ /* 0x000fea0003800000 */
.L_x_1597:
[----:B------:R-:W-:Y:S05]  /*20830*/  @P1 BRA `(.L_x_1599) ;  /* 0x0000000800f81947 */ /* 0x000fea0003800000 */
[----:B--2--5:R-:W-:Y:S01]  /*20840*/  IADD3 R9, P0, R20, 0x60, RZ ;  /* 0x0000006014097810 */ /* 0x024fe20007f1e0ff */
[----:B------:R-:W-:Y:S01]  /*20850*/  ULDC.64 UR4, c[0x0][0xad8] ;  /* 0x0002b60000047ab9 */ /* 0x000fe20000000a00 */
[----:B------:R-:W-:Y:S01]  /*20860*/  MOV R2, R44 ;  /* 0x0000002c00027202 */ /* 0x000fe20000000f00 */
[----:B------:R-:W-:Y:S01]  /*20870*/  IMAD.MOV.U32 R3, RZ, RZ, R49 ;  /* 0x000000ffff037224 */ /* 0x000fe200078e0031 */
[----:B------:R-:W-:Y:S01]  /*20880*/  ULDC UR6, c[0x0][0xa8c] ;  /* 0x0002a30000067ab9 */ /* 0x000fe20000000800 */
[----:B------:R-:W-:Y:S01]  /*20890*/  IMAD.X R20, RZ, RZ, R21, P0 ;  /* 0x000000ffff147224 */ /* 0x000fe200000e0615 */
[----:B------:R-:W-:Y:S01]  /*208a0*/  ISETP.GE.AND P1, PT, R178, UR6, PT ;  /* 0x00000006b2007c0c */ /* 0x000fe2000bf26270 */
[----:B------:R-:W-:Y:S01]  /*208b0*/  IMAD.WIDE.U32 R2, R9, UR4, R2 ;  /* 0x0000000409027c25 */ /* 0x000fe2000f8e0002 */
[----:B------:R-:W-:-:S03]  /*208c0*/  ULDC.64 UR8, c[0x0][0x208] ;  /* 0x0000820000087ab9 */ /* 0x000fc60000000a00 */
        /* <DEDUP_REMOVED lines=13> */
.L_x_1591:
[----:B------:R-:W-:Y:S01]  /*209a0*/  ULDC.64 UR4, c[0x0][0xbd8] ;  /* 0x0002f60000047ab9 */ /* 0x000fe20000000a00 */
[----:B------:R-:W2:Y:S01]  /*209b0*/  LDC.64 R2, c[0x0][0xbd8] ;  /* 0x0002f600ff027b82 */ /* 0x000ea20000000a00 */
[----:B------:R-:W-:Y:S01]  /*209c0*/  ISETP.NE.U32.AND P0, PT, RZ, UR4, PT ;  /* 0x00000004ff007c0c */ /* 0x000fe2000bf05070 */
[----:B------:R-:W-:Y:S01]  /*209d0*/  ULDC.64 UR6, c[0x0][0x208] ;  /* 0x0000820000067ab9 */ /* 0x000fe20000000a00 */
[----:B------:R-:W-:Y:S02]  /*209e0*/  MOV R7, RZ ;  /* 0x000000ff00077202 */ /* 0x000fe40000000f00 */
[----:B------:R-:W-:Y:S01]  /*209f0*/  ISETP.NE.AND.EX P0, PT, RZ, UR5, PT, P0 ;  /* 0x00000005ff007c0c */ /* 0x000fe2000bf05300 */
[----:B------:R-:W-:Y:S02]  /*20a00*/  ULDC.64 UR4, c[0x0][0xbe0] ;  /* 0x0002f80000047ab9 */ /* 0x000fe40000000a00 */
[----:B------:R-:W-:-:S04]  /*20a10*/  ISETP.NE.U32.AND P1, PT, RZ, UR4, PT ;  /* 0x00000004ff007c0c */ /* 0x000fc8000bf25070 */
[----:B------:R-:W-:Y:S01]  /*20a20*/  ISETP.NE.AND.EX P1, PT, RZ, UR5, PT, P1 ;  /* 0x00000005ff007c0c */ /* 0x000fe2000bf25310 */
[----:B------:R-:W3:Y:S01]  /*20a30*/  S2R R8, SR_TID.X ;  /* 0x0000000000087919 */ /* 0x000ee20000002100 */
[----:B--2---:R-:W-:-:S11]  /*20a40*/  IMAD.WIDE R2, R183, 0x4, R2 ;  /* 0x00000004b7027825 */ /* 0x004fd600078e0202 */
[----:B------:R-:W2:Y:S01]  /*20a50*/  @P1 LDC.64 R4, c[0x0][0xbe0] ;  /* 0x0002f800ff041b82 */ /* 0x000ea20000000a00 */
[----:B------:R-:W-:Y:S02]  /*20a60*/  ULDC UR4, c[0x0][0xa88] ;  /* 0x0002a20000047ab9 */ /* 0x000fe40000000800 */
[----:B------:R-:W-:Y:S01]  /*20a70*/  IMAD.U32 R0, RZ, RZ, UR4 ;  /* 0x00000004ff007e24 */ /* 0x000fe2000f8e00ff */
[----:B------:R4:W5:Y:S01]  /*20a80*/  @P0 LDG.E R7, desc[UR6][R2.64] ;  /* 0x0000000602070981 */ /* 0x000962000c1e1900 */
[----:B---3--:R-:W-:Y:S02]  /*20a90*/  VIADD R6, R8, 0xffffff80 ;  /* 0xffffff8008067836 */ /* 0x008fe40000000000 */
[----:B--2---:R-:W-:-:S03]  /*20aa0*/  @P1 IMAD.WIDE R4, R183, 0x4, R4 ;  /* 0x00000004b7041825 */ /* 0x004fc600078e0204 */
[----:B------:R-:W-:Y:S02]  /*20ab0*/  ISETP.GT.AND P2, PT, R6, 0x7f, PT ;  /* 0x0000007f0600780c */ /* 0x000fe40003f44270 */
[----:B------:R4:W5:Y:S01]  /*20ac0*/  @P1 LDG.E R0, desc[UR6][R4.64] ;  /* 0x0000000604001981 */ /* 0x000962000c1e1900 */
[----:B------:R-:W-:Y:S10]  /*20ad0*/  @P1 BRA `(.L_x_1600) ;  /* 0x0000000000141947 */ /* 0x000ff40003800000 */
[----:B------:R-:W-:Y:S05]  /*20ae0*/  @!P0 BRA `(.L_x_1600) ;  /* 0x0000000000108947 */ /* 0x000fea0003800000 */
[----:B------:R-:W-:Y:S02]  /*20af0*/  ULDC.64 UR4, c[0x0][0x208] ;  /* 0x0000820000047ab9 */ /* 0x000fe40000000a00 */
[----:B----4-:R-:W2:Y:S04]  /*20b00*/  LDG.E R5, desc[UR4][R2.64] ;  /* 0x0000000402057981 */ /* 0x010ea8000c1e1900 */
[----:B-----5:R-:W2:Y:S02]  /*20b10*/  LDG.E R0, desc[UR4][R2.64+0x4] ;  /* 0x0000040402007981 */ /* 0x020ea4000c1e1900 */
[----:B--2---:R-:W-:-:S07]  /*20b20*/  IMAD.IADD R0, R0, 0x1, -R5 ;  /* 0x0000000100007824 */ /* 0x004fce00078e0a05 */
.L_x_1600:
[----:B----4-:R-:W-:Y:S01]  /*20b30*/  SHF.R.S32.HI R2, RZ, 0x1f, R183 ;  /* 0x0000001fff027819 */ /* 0x010fe200000114b7 */
[----:B------:R-:W-:Y:S01]  /*20b40*/  BSSY B1, `(.L_x_1601) ;  /* 0x000001d000017945 */ /* 0x000fe20003800000 */
[----:B------:R-:W-:Y:S02]  /*20b50*/  SHF.R.S32.HI R9, RZ, 0x1f, R182 ;  /* 0x0000001fff097819 */ /* 0x000fe400000114b6 */
[----:B------:R-:W-:Y:S02]  /*20b60*/  SHF.R.S32.HI R13, RZ, 0x1f, R178 ;  /* 0x0000001fff0d7819 */ /* 0x000fe400000114b2 */
[----:B------:R-:W-:Y:S02]  /*20b70*/  SEL R11, R183, RZ, !P0 ;  /* 0x000000ffb70b7207 */ /* 0x000fe40004000000 */
[----:B------:R-:W-:Y:S02]  /*20b80*/  SEL R10, R2, RZ, !P0 ;  /* 0x000000ff020a7207 */ /* 0x000fe40004000000 */
[----:B-----5:R-:W-:Y:S01]  /*20b90*/  SHF.R.S32.HI R6, RZ, 0x1f, R7 ;  /* 0x0000001fff067819 */ /* 0x020fe20000011407 */
[----:B------:R-:W-:Y:S06]  /*20ba0*/  @P2 BRA `(.L_x_1602) ;  /* 0x0000000000582947 */ /* 0x000fec0003800000 */
[----:B------:R-:W-:-:S05]  /*20bb0*/  LEA R2, R187, R8, 0x7 ;  /* 0x00000008bb027211 */ /* 0x000fca00078e38ff */
        /* <DEDUP_REMOVED lines=21> */
.L_x_1602:
[----:B------:R-:W-:Y:S05]  /*20d10*/  BSYNC B1 ;  /* 0x0000000000017941 */ /* 0x000fea0003800000 */
.L_x_1601:
[----:B------:R-:W-:Y:S01]  /*20d20*/  ULDC.64 UR4, c[0x0][0xaa0] ;  /* 0x0002a80000047ab9 */ /* 0x000fe20000000a00 */
[----:B------:R-:W-:Y:S01]  /*20d30*/  IMAD.MOV.U32 R2, RZ, RZ, R178 ;  /* 0x000000ffff027224 */ /* 0x000fe200078e00b2 */
[----:B------:R-:W-:Y:S01]  /*20d40*/  BSSY B1, `(.L_x_1603) ;  /* 0x000002d000017945 */ /* 0x000fe20003800000 */
[----:B--2---:R-:W-:Y:S02]  /*20d50*/  IMAD.MOV.U32 R3, RZ, RZ, R13 ;  /* 0x000000ffff037224 */ /* 0x004fe400078e000d */
[----:B------:R-:W-:Y:S01]  /*20d60*/  IMAD R4, R6, UR4, RZ ;  /* 0x0000000406047c24 */ /* 0x000fe2000f8e02ff */
[----:B------:R-:W-:Y:S01]  /*20d70*/  MOV R6, R180 ;  /* 0x000000b400067202 */ /* 0x000fe20000000f00 */
[----:B------:R-:W-:-:S04]  /*20d80*/  IMAD.WIDE.U32 R2, R7, UR4, R2 ;  /* 0x0000000407027c25 */ /* 0x000fc8000f8e0002 */
[----:B------:R-:W-:Y:S01]  /*20d90*/  IMAD R7, R7, UR5, R4 ;  /* 0x0000000507077c24 */ /* 0x000fe2000f8e0204 */
[----:B------:R-:W-:Y:S01]  /*20da0*/  ULDC.64 UR4, c[0x0][0xae0] ;  /* 0x0002b80000047ab9 */ /* 0x000fe20000000a00 */
[C---:B------:R-:W-:Y:S01]  /*20db0*/  IADD3 R4, R180.reuse, 0x20, RZ ;  /* 0x00000020b4047810 */ /* 0x040fe20007ffe0ff */
[----:B------:R-:W-:Y:S02]  /*20dc0*/  IMAD R5, R9, UR4, RZ ;  /* 0x0000000409057c24 */ /* 0x000fe4000f8e02ff */
[----:B------:R-:W-:Y:S02]  /*20dd0*/  IMAD.IADD R3, R3, 0x1, R7 ;  /* 0x0000000103037824 */ /* 0x000fe400078e0207 */
[----:B------:R-:W-:Y:S02]  /*20de0*/  IMAD R7, R187, -0x80, R0 ;  /* 0xffffff80bb077824 */ /* 0x000fe400078e0200 */
[----:B------:R-:W-:Y:S02]  /*20df0*/  VIADD R0, R180, 0x40 ;  /* 0x00000040b4007836 */ /* 0x000fe40000000000 */
[----:B------:R-:W-:Y:S01]  /*20e00*/  IMAD R5, R182, UR5, R5 ;  /* 0x00000005b6057c24 */ /* 0x000fe2000f8e0205 */
[-C--:B------:R-:W-:Y:S01]  /*20e10*/  ISETP.GE.AND P2, PT, R180, R7.reuse, PT ;  /* 0x00000007b400720c */ /* 0x080fe20003f46270 */
[----:B------:R-:W-:Y:S01]  /*20e20*/  IMAD.WIDE.U32 R2, R182, UR4, R2 ;  /* 0x00000004b6027c25 */ /* 0x000fe2000f8e0002 */
[-C--:B------:R-:W-:Y:S01]  /*20e30*/  ISETP.GE.AND P3, PT, R4, R7.reuse, PT ;  /* 0x000000070400720c */ /* 0x080fe20003f66270 */
[----:B------:R-:W-:Y:S01]  /*20e40*/  ULDC.64 UR4, c[0x0][0xae8] ;  /* 0x0002ba0000047ab9 */ /* 0x000fe20000000a00 */
[----:B------:R-:W-:Y:S01]  /*20e50*/  ISETP.GE.AND P1, PT, R0, R7, PT ;  /* 0x000000070000720c */ /* 0x000fe20003f26270 */
[----:B------:R-:W-:-:S02]  /*20e60*/  VIADD R4, R180, 0x60 ;  /* 0x00000060b4047836 */ /* 0x000fc40000000000 */
[----:B------:R-:W-:Y:S02]  /*20e70*/  IMAD.IADD R3, R3, 0x1, R5 ;  /* 0x0000000103037824 */ /* 0x000fe400078e0205 */
[----:B------:R-:W-:Y:S01]  /*20e80*/  IMAD R0, R10, UR4, RZ ;  /* 0x000000040a007c24 */ /* 0x000fe2000f8e02ff */
[----:B------:R-:W-:Y:S01]  /*20e90*/  ISETP.GE.AND P0, PT, R4, R7, PT ;  /* 0x000000070400720c */ /* 0x000fe20003f06270 */
[----:B------:R-:W-:Y:S01]  /*20ea0*/  IMAD.WIDE.U32 R4, R11, UR4, R2 ;  /* 0x000000040b047c25 */ /* 0x000fe2000f8e0002 */
[----:B------:R-:W-:-:S03]  /*20eb0*/  SHF.R.S32.HI R7, RZ, 0x1f, R180 ;  /* 0x0000001fff077819 */ /* 0x000fc600000114b4 */
[----:B------:R-:W-:Y:S02]  /*20ec0*/  IMAD R9, R11, UR5, R0 ;  /* 0x000000050b097c24 */ /* 0x000fe4000f8e0200 */
[----:B------:R-:W-:-:S04]  /*20ed0*/  IMAD.WIDE R6, R187, 0x80, R6 ;  /* 0x00000080bb067825 */ /* 0x000fc800078e0206 */
[----:B------:R-:W-:Y:S01]  /*20ee0*/  IMAD.IADD R11, R5, 0x1, R9 ;  /* 0x00000001050b7824 */ /* 0x000fe200078e0209 */
[----:B------:R-:W-:Y:S06]  /*20ef0*/  @P2 BRA `(.L_x_1604) ;  /* 0x0000000000442947 */ /* 0x000fec0003800000 */
[----:B------:R-:W-:Y:S01]  /*20f00*/  ULDC.64 UR4, c[0x0][0xad8] ;  /* 0x0002b60000047ab9 */ /* 0x000fe20000000a00 */
[----:B------:R-:W-:Y:S01]  /*20f10*/  MOV R3, R11 ;  /* 0x0000000b00037202 */ /* 0x000fe20000000f00 */
[----:B------:R-:W-:Y:S01]  /*20f20*/  IMAD R9, R7, UR4, RZ ;  /* 0x0000000407097c24 */ /* 0x000fe2000f8e02ff */
[----:B------:R-:W-:Y:S01]  /*20f30*/  ULDC UR6, c[0x0][0xa8c] ;  /* 0x0002a30000067ab9 */ /* 0x000fe20000000800 */
[C---:B------:R-:W-:Y:S01]  /*20f40*/  VIADD R0, R178.reuse, 0x40 ;  /* 0x00000040b2007836 */ /* 0x040fe20000000000 */
[----:B------:R-:W-:Y:S01]  /*20f50*/  ISETP.GE.AND P4, PT, R178, UR6, PT ;  /* 0x00000006b2007c0c */ /* 0x000fe2000bf86270 */
[----:B------:R-:W-:Y:S01]  /*20f60*/  IMAD.MOV.U32 R2, RZ, RZ, R4 ;  /* 0x000000ffff027224 */ /* 0x000fe200078e0004 */
[----:B------:R-:W-:Y:S01]  /*20f70*/  ULDC.64 UR8, c[0x0][0x208] ;  /* 0x0000820000087ab9 */ /* 0x000fe20000000a00 */
[----:B------:R-:W-:Y:S01]  /*20f80*/  IMAD R9, R6, UR5, R9 ;  /* 0x0000000506097c24 */ /* 0x000fe2000f8e0209 */
[----:B------:R-:W-:Y:S01]  /*20f90*/  ISETP.GE.AND P5, PT, R0, UR6, PT ;  /* 0x0000000600007c0c */ /* 0x000fe2000bfa6270 */
[----:B------:R-:W-:Y:S01]  /*20fa0*/  IMAD.WIDE.U32 R2, R6, UR4, R2 ;  /* 0x0000000406027c25 */ /* 0x000fe2000f8e0002 */
[----:B------:R-:W-:-:S03]  /*20fb0*/  ULDC.64 UR4, c[0x0][0xa80] ;  /* 0x0002a00000047ab9 */ /* 0x000fc60000000a00 */
[----:B------:R-:W-:Y:S01]  /*20fc0*/  IMAD.IADD R3, R3, 0x1, R9 ;  /* 0x0000000103037824 */ /* 0x000fe200078e0209 */
[----:B------:R-:W-:-:S04]  /*20fd0*/  LEA R8, P2, R2, UR4, 0x1 ;  /* 0x0000000402087c11 */ /* 0x000fc8000f8408ff */
[----:B------:R-:W-:-:S05]  /*20fe0*/  LEA.HI.X R9, R2, UR5, R3, 0x1, P2 ;  /* 0x0000000502097c11 */ /* 0x000fca00090f0c03 */
[----:B------:R2:W-:Y:S04]  /*20ff0*/  @!P4 STG.E.128 desc[UR8][R8.64], RZ ;  /* 0x000000ff0800c986 */ /* 0x0005e8000c101d08 */
[----:B------:R2:W-:Y:S02]  /*21000*/  @!P5 STG.E.128 desc[UR8][R8.64+0x80], RZ ;  /* 0x000080ff0800d986 */ /* 0x0005e4000c101d08 */
.L_x_1604:
[----:B------:R-:W-:Y:S05]  /*21010*/  BSYNC B1 ;  /* 0x0000000000017941 */ /* 0x000fea0003800000 */
.L_x_1603:
[----:B------:R-:W-:Y:S04]  /*21020*/  BSSY B1, `(.L_x_1605) ;  /* 0x0000015000017945 */ /* 0x000fe80003800000 */
[----:B------:R-:W-:Y:S05]  /*21030*/  @P3 BRA `(.L_x_1606) ;  /* 0x00000000004c3947 */ /* 0x000fea0003800000 */
[----:B--2---:R-:W-:Y:S01]  /*21040*/  IADD3 R9, P2, R6, 0x20, RZ ;  /* 0x0000002006097810 */ /* 0x004fe20007f5e0ff */
        /* <DEDUP_REMOVED lines=18> */
.L_x_1606:
[----:B------:R-:W-:Y:S05]  /*21170*/  BSYNC B1 ;  /* 0x0000000000017941 */ /* 0x000fea0003800000 */
.L_x_1605:
[----:B------:R-:W-:Y:S04]  /*21180*/  BSSY B1, `(.L_x_1607) ;  /* 0x0000015000017945 */ /* 0x000fe80003800000 */
[----:B------:R-:W-:Y:S05]  /*21190*/  @P1 BRA `(.L_x_1608) ;  /* 0x00000000004c1947 */ /* 0x000fea0003800000 */
[----:B--23--:R-:W-:Y:S01]  /*211a0*/  IADD3 R9, P1, R6, 0x40, RZ ;  /* 0x0000004006097810 */ /* 0x00cfe20007f3e0ff */
[----:B------:R-:W-:Y:S01]  /*211b0*/  ULDC.64 UR4, c[0x0][0xad8] ;  /* 0x0002b60000047ab9 */ /* 0x000fe20000000a00 */
[----:B------:R-:W-:Y:S01]  /*211c0*/  IMAD.MOV.U32 R2, RZ, RZ, R4 ;  /* 0x000000ffff027224 */ /* 0x000fe200078e0004 */
[C---:B------:R-:W-:Y:S01]  /*211d0*/  IADD3 R8, R178.reuse, 0x40, RZ ;  /* 0x00000040b2087810 */ /* 0x040fe20007ffe0ff */
[----:B------:R-:W-:Y:S01]  /*211e0*/  IMAD.MOV.U32 R3, RZ, RZ, R11 ;  /* 0x000000ffff037224 */ /* 0x000fe200078e000b */
[----:B------:R-:W-:Y:S01]  /*211f0*/  ULDC UR6, c[0x0][0xa8c] ;  /* 0x0002a30000067ab9 */ /* 0x000fe20000000800 */
[----:B------:R-:W-:Y:S01]  /*21200*/  IMAD.X R0, RZ, RZ, R7, P1 ;  /* 0x000000ffff007224 */ /* 0x000fe200008e0607 */
[----:B------:R-:W-:Y:S01]  /*21210*/  ISETP.GE.AND P2, PT, R178, UR6, PT ;  /* 0x00000006b2007c0c */ /* 0x000fe2000bf46270 */
[----:B------:R-:W-:Y:S01]  /*21220*/  IMAD.WIDE.U32 R2, R9, UR4, R2 ;  /* 0x0000000409027c25 */ /* 0x000fe2000f8e0002 */
[----:B------:R-:W-:Y:S01]  /*21230*/  ISETP.GE.AND P3, PT, R8, UR6, PT ;  /* 0x0000000608007c0c */ /* 0x000fe2000bf66270 */
[----:B------:R-:W-:-:S02]  /*21240*/  ULDC.64 UR8, c[0x0][0x208] ;  /* 0x0000820000087ab9 */ /* 0x000fc40000000a00 */
[----:B------:R-:W-:-:S04]  /*21250*/  IMAD R0, R0, UR4, RZ ;  /* 0x0000000400007c24 */ /* 0x000fc8000f8e02ff */
[----:B------:R-:W-:Y:S01]  /*21260*/  IMAD R9, R9, UR5, R0 ;  /* 0x0000000509097c24 */ /* 0x000fe2000f8e0200 */
[----:B------:R-:W-:Y:S02]  /*21270*/  ULDC.64 UR4, c[0x0][0xa80] ;  /* 0x0002a00000047ab9 */ /* 0x000fe40000000a00 */
[----:B------:R-:W-:Y:S01]  /*21280*/  LEA R8, P1, R2, UR4, 0x1 ;  /* 0x0000000402087c11 */ /* 0x000fe2000f8208ff */
[----:B------:R-:W-:-:S05]  /*21290*/  IMAD.IADD R3, R3, 0x1, R9 ;  /* 0x0000000103037824 */ /* 0x000fca00078e0209 */
[----:B------:R-:W-:-:S05]  /*212a0*/  LEA.HI.X R9, R2, UR5, R3, 0x1, P1 ;  /* 0x0000000502097c11 */ /* 0x000fca00088f0c03 */
[----:B------:R4:W-:Y:S04]  /*212b0*/  @!P2 STG.E.128 desc[UR8][R8.64], RZ ;  /* 0x000000ff0800a986 */ /* 0x0009e8000c101d08 */
[----:B------:R4:W-:Y:S02]  /*212c0*/  @!P3 STG.E.128 desc[UR8][R8.64+0x80], RZ ;  /* 0x000080ff0800b986 */ /* 0x0009e4000c101d08 */
.L_x_1608:
[----:B------:R-:W-:Y:S05]  /*212d0*/  BSYNC B1 ;  /* 0x0000000000017941 */ /* 0x000fea0003800000 */
.L_x_1607:
[----:B------:R-:W-:Y:S05]  /*212e0*/  @P0 BRA `(.L_x_1599) ;  /* 0x00000000004c0947 */ /* 0x000fea0003800000 */
[----:B------:R-:W-:Y:S01]  /*212f0*/  IADD3 R5, P0, R6, 0x60, RZ ;  /* 0x0000006006057810 */ /* 0x000fe20007f1e0ff */
[----:B------:R-:W-:Y:S01]  /*21300*/  ULDC.64 UR4, c[0x0][0xad8] ;  /* 0x0002b60000047ab9 */ /* 0x000fe20000000a00 */
[----:B------:R-:W-:Y:S01]  /*21310*/  IMAD.MOV.U32 R2, RZ, RZ, R4 ;  /* 0x000000ffff027224 */ /* 0x000fe200078e0004 */
[----:B------:R-:W-:Y:S01]  /*21320*/  ULDC UR6, c[0x0][0xa8c] ;  /* 0x0002a30000067ab9 */ /* 0x000fe20000000800 */
[----:B------:R-:W-:Y:S01]  /*21330*/  IADD3.X R6, RZ, R7, RZ, P0, !PT ;  /* 0x00000007ff067210 */ /* 0x000fe200007fe4ff */
[----:B------:R-:W-:Y:S01]  /*21340*/  IMAD.MOV.U32 R3, RZ, RZ, R11 ;  /* 0x000000ffff037224 */ /* 0x000fe200078e000b */
        /* <DEDUP_REMOVED lines=8> */
[----:B------:R-:W-:Y:S02]  /*213d0*/  LEA R4, P0, R2, UR4, 0x1 ;  /* 0x0000000402047c11 */ /* 0x000fe4000f8008ff */
[----:B------:R-:W-:-:S04]  /*213e0*/  IADD3 R3, R3, R5, RZ ;  /* 0x0000000503037210 */ /* 0x000fc80007ffe0ff */
[----:B------:R-:W-:-:S05]  /*213f0*/  LEA.HI.X R5, R2, UR5, R3, 0x1, P0 ;  /* 0x0000000502057c11 */ /* 0x000fca00080f0c03 */
[----:B------:R0:W-:Y:S04]  /*21400*/  @!P1 STG.E.128 desc[UR8][R4.64], RZ ;  /* 0x000000ff04009986 */ /* 0x0001e8000c101d08 */
[----:B------:R0:W-:Y:S02]  /*21410*/  @!P2 STG.E.128 desc[UR8][R4.64+0x80], RZ ;  /* 0x000080ff0400a986 */ /* 0x0001e4000c101d08 */
.L_x_1599:
[----:B------:R-:W-:Y:S05]  /*21420*/  BSYNC B0 ;  /* 0x0000000000007941 */ /* 0x000fea0003800000 */
.L_x_1590:
[----:B------:R-:W-:Y:S02]  /*21430*/  ULDC UR4, c[0x0][0xc14] ;  /* 0x0003050000047ab9 */ /* 0x000fe40000000800 */
[----:B-1----:R-:W-:-:S13]  /*21440*/  ISETP.GE.AND P0, PT, R171, UR4, PT ;  /* 0x00000004ab007c0c */ /* 0x002fda000bf06270 */
[----:B------:R-:W-:Y:S05]  /*21450*/  @!P0 BRA `(.L_x_1609) ;  /* 0xfffffdfc00488947 */ /* 0x000fea000383ffff */
[----:B------:R-:W-:Y:S05]  /*21460*/  BRA `(.L_x_1311) ;  /* 0x0000006400e47947 */ /* 0x000fea0003800000 */
.L_x_1309:
[----:B------:R-:W-:-:S08]  /*21470*/  NOP ;  /* 0x0000000000007918 */ /* 0x000fd00000000000 */
[----:B------:R-:W0:-:S00]  /*21480*/  USETMAXREG.DEALLOC.CTAPOOL 0x18 ;  /* 0x00000018000079c8 */ /* 0x000e0000080e0500 */
[----:B0-----:R-:W-:-:S06]  /*21490*/  LOP3.LUT R0, R0, 0x3, RZ, 0xc0, !PT ;  /* 0x0000000300007812 */ /* 0x001fcc00078ec0ff */
[----:B------:R-:W0:Y:S02]  /*214a0*/  SHFL.IDX PT, R0, R0, RZ, 0x1f ;  /* 0x00001fff00007589 */ /* 0x000e2400000e0000 */
[----:B0-----:R-:W-:-:S13]  /*214b0*/  ISETP.NE.AND P0, PT, R0, RZ, PT ;  /* 0x000000ff0000720c */ /* 0x001fda0003f05270 */
[----:B------:R-:W-:Y:S05]  /*214c0*/  @P0 BRA `(.L_x_1311) ;  /* 0x0000006400cc0947 */ /* 0x000fea0003800000 */
[----:B------:R-:W2:Y:S01]  /*214d0*/  LDL.LU R6, [R1] ;  /* 0x0000000001067983 */ /* 0x000ea20000300800 */
[----:B------:R-:W-:Y:S01]  /*214e0*/  LOP3.LUT R7, R4, 0x1f, RZ, 0xc0, !PT ;  /* 0x0000001f04077812 */ /* 0x000fe200078ec0ff */
[----:B------:R-:W-:Y:S01]  /*214f0*/  ULDC UR5, c[0x0][0xc14] ;  /* 0x0003050000057ab9 */ /* 0x000fe20000000800 */
[----:B------:R-:W-:Y:S01]  /*21500*/  CS2R R16, SRZ ;  /* 0x0000000000107805 */ /* 0x000fe2000001ff00 */
[----:B------:R-:W-:Y:S01]  /*21510*/  ULDC.64 UR6, c[0x0][0x208] ;  /* 0x0000820000067ab9 */ /* 0x000fe20000000a00 */
[----:B------:R-:W-:Y:S01]  /*21520*/  ISETP.NE.AND P0, PT, R7, 0x1f, PT ;  /* 0x0000001f0700780c */ /* 0x000fe20003f05270 */
[----:B------:R-:W-:Y:S01]  /*21530*/  ULDC UR4, c[0x0][0xc10] ;  /* 0x0003040000047ab9 */ /* 0x000fe20000000800 */
[----:B--2---:R-:W-:-:S11]  /*21540*/  LOP3.LUT R6, R6, 0xffffffdf, RZ, 0xc0, !PT ;  /* 0xffffffdf06067812 */ /* 0x004fd600078ec0ff */
        /* <DEDUP_REMOVED lines=9> */
[----:B------:R-:W-:-:S09]  /*215e0*/  LOP3.LUT R6, R6, 0xfffffffe, RZ, 0xc0, !PT ;  /* 0xfffffffe06067812 */ /* 0x000fd200078ec0ff */
[----:B------:R-:W-:-:S04]  /*215f0*/  @P1 LOP3.LUT R6, R6, 0x1, RZ, 0xfc, !PT ;  /* 0x0000000106061812 */ /* 0x000fc800078efcff */
[----:B------:R-:W-:-:S04]  /*21600*/  LOP3.LUT R6, R6, 0xffffffef, RZ, 0xc0, !PT ;  /* 0xffffffef06067812 */ /* 0x000fc800078ec0ff */
[----:B------:R-:W-:-:S04]  /*21610*/  @P0 LOP3.LUT R6, R6, 0x10, RZ, 0xfc, !PT ;  /* 0x0000001006060812 */ /* 0x000fc800078efcff */
[----:B------:R-:W-:Y:S01]  /*21620*/  LOP3.LUT R6, R6, 0xfffffff7, RZ, 0xc0, !PT ;  /* 0xfffffff706067812 */ /* 0x000fe200078ec0ff */
[----:B--2---:R-:W1:Y:S02]  /*21630*/  SHFL.UP PT, R0, R17, 0x1, RZ ;  /* 0x0420000011007989 */ /* 0x004e6400000e00ff */
[----:B-1----:R-:W-:-:S05]  /*21640*/  SEL R0, R0, RZ, P1 ;  /* 0x000000ff00007207 */ /* 0x002fca0000800000 */
[----:B------:R-:W-:-:S05]  /*21650*/  IMAD.IADD R0, R17, 0x1, R0 ;  /* 0x0000000111007824 */ /* 0x000fca00078e0200 */
        /* <DEDUP_REMOVED lines=17> */
[----:B------:R-:W-:-:S05]  /*21770*/  @P0 LOP3.LUT R6, R6, 0x2, RZ, 0xfc, !PT ;  /* 0x0000000206060812 */ /* 0x000fca00078efcff */
[----:B------:R-:W-:Y:S01]  /*21780*/  STL [R1], R6 ;  /* 0x0000000601007387 */ /* 0x000fe20000100800 */
[----:B-1----:R-:W-:-:S05]  /*21790*/  SEL R0, R0, RZ, P0 ;  /* 0x000000ff00007207 */ /* 0x002fca0000000000 */
[----:B------:R-:W-:-:S05]  /*217a0*/  IMAD.IADD R0, R3, 0x1, R0 ;  /* 0x0000000103007824 */ /* 0x000fca00078e0200 */
        /* <DEDUP_REMOVED lines=10> */
.L_x_1614:
[----:B------:R-:W-:Y:S02]  /*21850*/  VIADD R0, R19, 0x1f ;  /* 0x0000001f13007836 */ /* 0x000fe40000000000 */
[----:B------:R-:W-:-:S03]  /*21860*/  IMAD.U32 R19, RZ, RZ, UR7 ;  /* 0x00000007ff137e24 */ /* 0x000fc6000f8e00ff */
[----:B------:R-:W-:-:S13]  /*21870*/  ISETP.GE.AND P0, PT, R0, UR5, PT ;  /* 0x0000000500007c0c */ /* 0x000fda000bf06270 */
[----:B------:R-:W-:Y:S05]  /*21880*/  @P0 BRA `(.L_x_1611) ;  /* 0x0000000400d00947 */ /* 0x000fea0003800000 */
[----:B------:R-:W0:Y:S01]  /*21890*/  S2R R6, SR_TID.X ;  /* 0x0000000000067919 */ /* 0x000e220000002100 */
[----:B------:R-:W-:Y:S01]  /*218a0*/  MOV R19, R0 ;  /* 0x0000000000137202 */ /* 0x000fe20000000f00 */
        /* <DEDUP_REMOVED lines=11> */
.L_x_1613:
[----:B------:R-:W-:Y:S05]  /*21960*/  BSYNC B0 ;  /* 0x0000000000007941 */ /* 0x000fea0003800000 */
.L_x_1612:
        /* <DEDUP_REMOVED lines=25> */
.L_x_1610:
        /* <DEDUP_REMOVED lines=19> */
[----:B------:R-:W-:-:S05]  /*21c30*/  IADD3 R7, R4, -0x1, RZ ;  /* 0xffffffff04077810 */ /* 0x000fca0007ffe0ff */
[----:B------:R2:W3:Y:S02]  /*21c40*/  SHFL.IDX PT, R16, R0, R7, 0x1f ;  /* 0x00001f0700107589 */ /* 0x0004e400000e0000 */
.L_x_1615:
[----:B-12---:R-:W-:Y:S02]  /*21c50*/  IMAD.MOV R0, RZ, RZ, -R3 ;  /* 0x000000ffff007224 */ /* 0x006fe400078e0a03 */
[----:B---3--:R-:W-:Y:S02]  /*21c60*/  IMAD R16, R16, UR4, R5 ;  /* 0x0000000410107c24 */ /* 0x008fe4000f8e0205 */
[----:B------:R-:W-:Y:S01]  /*21c70*/  IMAD R5, R0, R9, RZ ;  /* 0x0000000900057224 */ /* 0x000fe200078e02ff */
[----:B------:R-:W-:Y:S01]  /*21c80*/  IABS R0, R6 ;  /* 0x0000000600007213 */ /* 0x000fe20000000000 */
[----:B------:R-:W-:-:S04]  /*21c90*/  IMAD.MOV.U32 R2, RZ, RZ, RZ ;  /* 0x000000ffff027224 */ /* 0x000fc800078e00ff */
[----:B------:R-:W-:Y:S01]  /*21ca0*/  IMAD.HI.U32 R2, R3, R5, R2 ;  /* 0x0000000503027227 */ /* 0x000fe200078e0002 */
[----:B------:R-:W-:-:S03]  /*21cb0*/  IADD3 R5, -R16, UR6, RZ ;  /* 0x0000000610057c10 */ /* 0x000fc6000fffe1ff */
[----:B------:R-:W-:Y:S01]  /*21cc0*/  IMAD.MOV R0, RZ, RZ, -R0 ;  /* 0x000000ffff007224 */ /* 0x000fe200078e0a00 */
[----:B------:R-:W-:-:S05]  /*21cd0*/  IABS R3, R5 ;  /* 0x0000000500037213 */ /* 0x000fca0000000000 */
        /* <DEDUP_REMOVED lines=13> */
[----:B------:R-:W-:-:S03]  /*21db0*/  IMAD.MOV R2, RZ, RZ, -R2 ;  /* 0x000000ffff027224 */ /* 0x000fc600078e0a02 */
[----:B------:R-:W-:Y:S01]  /*21dc0*/  IADD3 R3, -R0, RZ, RZ ;  /* 0x000000ff00037210 */ /* 0x000fe20007ffe1ff */
[----:B------:R-:W-:Y:S01]  /*21dd0*/  IMAD R5, R6, R2, R5 ;  /* 0x0000000206057224 */ /* 0x000fe200078e0205 */
[----:B------:R-:W-:Y:S02]  /*21de0*/  MOV R2, RZ ;  /* 0x000000ff00027202 */ /* 0x000fe40000000f00 */
[----:B------:R-:W-:-:S04]  /*21df0*/  VIADDMNMX R8, R3, UR4, R8, PT ;  /* 0x0000000403087c46 */ /* 0x000fc8000b800108 */
[-C--:B------:R-:W-:Y:S02]  /*21e00*/  IABS R4, R8.reuse ;  /* 0x0000000800047213 */ /* 0x080fe40000000000 */
[----:B------:R-:W-:Y:S02]  /*21e10*/  IABS R6, R8 ;  /* 0x0000000800067213 */ /* 0x000fe40000000000 */
[----:B------:R-:W1:Y:S08]  /*21e20*/  I2F.RP R7, R4 ;  /* 0x0000000400077306 */ /* 0x000e700000209400 */
[----:B-1----:R-:W1:Y:S02]  /*21e30*/  MUFU.RCP R7, R7 ;  /* 0x0000000700077308 */ /* 0x002e640000001000 */
[----:B-1----:R-:W-:Y:S01]  /*21e40*/  VIADD R3, R7, 0xffffffe ;  /* 0x0ffffffe07037836 */ /* 0x002fe20000000000 */
[----:B------:R-:W-:-:S05]  /*21e50*/  IABS R7, R5 ;  /* 0x0000000500077213 */ /* 0x000fca0000000000 */
[----:B------:R-:W1:Y:S02]  /*21e60*/  F2I.FTZ.U32.TRUNC.NTZ R3, R3 ;  /* 0x0000000300037305 */ /* 0x000e64000021f000 */
[----:B-1----:R-:W-:-:S04]  /*21e70*/  IMAD.MOV R9, RZ, RZ, -R3 ;  /* 0x000000ffff097224 */ /* 0x002fc800078e0a03 */
[----:B------:R-:W-:-:S04]  /*21e80*/  IMAD R9, R9, R4, RZ ;  /* 0x0000000409097224 */ /* 0x000fc800078e02ff */
[----:B------:R-:W-:-:S04]  /*21e90*/  IMAD.HI.U32 R2, R3, R9, R2 ;  /* 0x0000000903027227 */ /* 0x000fc800078e0002 */
[----:B------:R-:W-:Y:S02]  /*21ea0*/  IMAD.MOV R3, RZ, RZ, -R6 ;  /* 0x000000ffff037224 */ /* 0x000fe400078e0a06 */
[----:B------:R-:W-:-:S04]  /*21eb0*/  IMAD.HI.U32 R2, R2, R7, RZ ;  /* 0x0000000702027227 */ /* 0x000fc800078e00ff */
[----:B------:R-:W-:-:S05]  /*21ec0*/  IMAD R3, R2, R3, R7 ;  /* 0x0000000302037224 */ /* 0x000fca00078e0207 */
[----:B------:R-:W-:-:S13]  /*21ed0*/  ISETP.GT.U32.AND P0, PT, R4, R3, PT ;  /* 0x000000030400720c */ /* 0x000fda0003f04070 */
[----:B------:R-:W-:Y:S02]  /*21ee0*/  @!P0 IMAD.IADD R3, R3, 0x1, -R4 ;  /* 0x0000000103038824 */ /* 0x000fe400078e0a04 */
[----:B------:R-:W-:-:S03]  /*21ef0*/  @!P0 VIADD R2, R2, 0x1 ;  /* 0x0000000102028836 */ /* 0x000fc60000000000 */
[----:B------:R-:W-:Y:S02]  /*21f00*/  ISETP.GE.U32.AND P0, PT, R3, R4, PT ;  /* 0x000000040300720c */ /* 0x000fe40003f06070 */
[C---:B------:R-:W-:Y:S01]  /*21f10*/  LOP3.LUT R3, R5.reuse, R8, RZ, 0x3c, !PT ;  /* 0x0000000805037212 */ /* 0x040fe200078e3cff */
[----:B------:R-:W-:-:S10]  /*21f20*/  IMAD.IADD R5, R5, 0x1, R0 ;  /* 0x0000000105057824 */ /* 0x000fd400078e0200 */
[----:B------:R-:W-:Y:S02]  /*21f30*/  @P0 IADD3 R2, R2, 0x1, RZ ;  /* 0x0000000102020810 */ /* 0x000fe40007ffe0ff */
[----:B------:R-:W-:-:S13]  /*21f40*/  ISETP.GE.AND P0, PT, R3, RZ, PT ;  /* 0x000000ff0300720c */ /* 0x000fda0003f06270 */
[----:B------:R-:W-:Y:S01]  /*21f50*/  @!P0 IMAD.MOV R2, RZ, RZ, -R2 ;  /* 0x000000ffff028224 */ /* 0x000fe200078e0a02 */
[----:B------:R-:W-:-:S13]  /*21f60*/  ISETP.NE.AND P0, PT, R8, RZ, PT ;  /* 0x000000ff0800720c */ /* 0x000fda0003f05270 */
[----:B------:R-:W-:Y:S01]  /*21f70*/  @!P0 LOP3.LUT R2, RZ, R8, RZ, 0x33, !PT ;  /* 0x00000008ff028212 */ /* 0x000fe200078e33ff */
[----:B------:R-:W-:-:S04]  /*21f80*/  IMAD.MOV R8, RZ, RZ, -R8 ;  /* 0x000000ffff087224 */ /* 0x000fc800078e0a08 */
[----:B------:R-:W-:Y:S01]  /*21f90*/  IMAD R18, R2, R8, R5 ;  /* 0x0000000802127224 */ /* 0x000fe200078e0205 */
[----:B------:R-:W-:-:S04]  /*21fa0*/  LOP3.LUT R2, RZ, R2, RZ, 0x33, !PT ;  /* 0x00000002ff027212 */ /* 0x000fc800078e33ff */
[----:B------:R-:W-:Y:S01]  /*21fb0*/  IADD3 R17, R17, R2, RZ ;  /* 0x0000000211117210 */ /* 0x000fe20007ffe0ff */
[----:B------:R-:W-:Y:S06]  /*21fc0*/  BRA `(.L_x_1616) ;  /* 0x00000000000c7947 */ /* 0x000fec0003800000 */
.L_x_1611:
[----:B------:R-:W-:Y:S02]  /*21fd0*/  IMAD.MOV.U32 R17, RZ, RZ, RZ ;  /* 0x000000ffff117224 */ /* 0x000fe400078e00ff */
[----:B------:R-:W-:Y:S02]  /*21fe0*/  IMAD.U32 R16, RZ, RZ, UR6 ;  /* 0x00000006ff107e24 */ /* 0x000fe4000f8e00ff */
[----:B------:R-:W-:-:S07]  /*21ff0*/  IMAD.MOV.U32 R18, RZ, RZ, RZ ;  /* 0x000000ffff127224 */ /* 0x000fce00078e00ff */
.L_x_1616:
        /* <DEDUP_REMOVED lines=9> */
[----:B------:R-:W-:Y:S02]  /*22090*/  ISETP.GE.AND P0, PT, R19, UR5, PT ;  /* 0x0000000513007c0c */ /* 0x000fe4000bf06270 */
[----:B-1----:R-:W-:-:S05]  /*220a0*/  MOV R0, 0x1 ;  /* 0x0000000100007802 */ /* 0x002fca0000000f00 */
[----:B------:R1:W-:Y:S04]  /*220b0*/  STL [R1+0xc], R0 ;  /* 0x00000c0001007387 */ /* 0x0003e80000100800 */
[----:B------:R1:W-:Y:S02]  /*220c0*/  STL [R1+0x24], RZ ;  /* 0x000024ff01007387 */ /* 0x0003e40000100800 */
[----:B------:R-:W-:Y:S05]  /*220d0*/  @P0 BRA `(.L_x_1617) ;  /* 0x0000005400e00947 */ /* 0x000fea0003800000 */
[----:B-1----:R-:W-:Y:S01]  /*220e0*/  IMAD.MOV.U32 R0, RZ, RZ, 0x1 ;  /* 0x00000001ff007424 */ /* 0x002fe200078e00ff */
[----:B------:R1:W-:Y:S01]  /*220f0*/  STL [R1+0x24], RZ ;  /* 0x000024ff01007387 */ /* 0x0003e20000100800 */
[----:B------:R-:W-:Y:S01]  /*22100*/  ULDC.64 UR38, c[0x0][0x198] ;  /* 0x0000660000267ab9 */ /* 0x000fe20000000a00 */
[----:B------:R-:W-:Y:S02]  /*22110*/  ULDC UR36, c[0x0][0xc] ;  /* 0x0000030000247ab9 */ /* 0x000fe40000000800 */
[----:B------:R1:W-:Y:S04]  /*22120*/  STL [R1+0x10], R0 ;  /* 0x0000100001007387 */ /* 0x0003e80000100800 */
[----:B------:R1:W-:Y:S04]  /*22130*/  STL [R1+0x4], RZ ;  /* 0x000004ff01007387 */ /* 0x0003e80000100800 */
[----:B------:R1:W-:Y:S04]  /*22140*/  STL [R1], RZ ;  /* 0x000000ff01007387 */ /* 0x0003e80000100800 */
[----:B------:R1:W-:Y:S02]  /*22150*/  STL [R1+0xc], R0 ;  /* 0x00000c0001007387 */ /* 0x0003e40000100800 */
.L_x_1719:
[----:B------:R-:W-:Y:S05]  /*22160*/  YIELD ;  /* 0x0000000000007946 */ /* 0x000fea0003800000 */
[----:B------:R-:W-:Y:S01]  /*22170*/  ULDC.64 UR4, c[0x0][0xa28] ;  /* 0x00028a0000047ab9 */ /* 0x000fe20000000a00 */
[----:B--2---:R-:W-:Y:S01]  /*22180*/  IMAD.MOV.U32 R9, RZ, RZ, RZ ;  /* 0x000000ffff097224 */ /* 0x004fe200078e00ff */
[----:B------:R-:W-:Y:S01]  /*22190*/  ISETP.NE.U32.AND P0, PT, RZ, UR4, PT ;  /* 0x00000004ff007c0c */ /* 0x000fe2000bf05070 */
[----:B------:R-:W-:Y:S01]  /*221a0*/  ULDC.64 UR6, c[0x0][0x208] ;  /* 0x0000820000067ab9 */ /* 0x000fe20000000a00 */
[----:B-1----:R-:W-:Y:S01]  /*221b0*/  IMAD.MOV.U32 R0, RZ, RZ, RZ ;  /* 0x000000ffff007224 */ /* 0x002fe200078e00ff */
[----:B------:R-:W-:Y:S01]  /*221c0*/  ULDC.64 UR8, c[0x0][0xa08] ;  /* 0x0002820000087ab9 */ /* 0x000fe20000000a00 */
[----:B------:R-:W-:Y:S01]  /*221d0*/  ISETP.NE.AND.EX P0, PT, RZ, UR5, PT, P0 ;  /* 0x00000005ff007c0c */ /* 0x000fe2000bf05300 */
[----:B------:R-:W-:Y:S01]  /*221e0*/  ULDC.64 UR4, c[0x0][0xa00] ;  /* 0x0002800000047ab9 */ /* 0x000fe20000000a00 */
[----:B------:R-:W-:-:S11]  /*221f0*/  ULDC.64 UR10, c[0x0][0xa10] ;  /* 0x00028400000a7ab9 */ /* 0x000fd60000000a00 */
[----:B---3--:R-:W1:Y:S01]  /*22200*/  @P0 LDC.64 R2, c[0x0][0xa28] ;  /* 0x00028a00ff020b82 */ /* 0x008e620000000a00 */
[----:B------:R-:W-:Y:S01]  /*22210*/  ISETP.NE.U32.AND P2, PT, RZ, UR4, PT ;  /* 0x00000004ff007c0c */ /* 0x000fe2000bf45070 */
[----:B-1----:R-:W-:-:S05]  /*22220*/  @P0 IMAD.WIDE R2, R19, 0x4, R2 ;  /* 0x0000000413020825 */ /* 0x002fca00078e0202 */
[----:B------:R1:W5:Y:S01]  /*22230*/  @P0 LDG.E R9, desc[UR6][R2.64] ;  /* 0x0000000602090981 */ /* 0x000362000c1e1900 */
[----:B------:R-:W-:Y:S01]  /*22240*/  ISETP.NE.AND.EX P2, PT, RZ, UR5, PT, P2 ;  /* 0x00000005ff007c0c */ /* 0x000fe2000bf45320 */
[----:B------:R-:W-:Y:S01]  /*22250*/  ULDC.64 UR4, c[0x0][0xa18] ;  /* 0x0002860000047ab9 */ /* 0x000fe20000000a00 */
[----:B-1----:R-:W1:Y:S02]  /*22260*/  LDC.64 R2, c[0x0][0xa00] ;  /* 0x00028000ff027b82 */ /* 0x002e640000000a00 */
[----:B-1----:R-:W-:-:S09]  /*22270*/  IMAD.WIDE R2, R19, 0x4, R2 ;  /* 0x0000000413027825 */ /* 0x002fd200078e0202 */
[----:B------:R-:W2:Y:S01]  /*22280*/  @P2 LDG.E R0, desc[UR6][R2.64] ;  /* 0x0000000602002981 */ /* 0x000ea2000c1e1900 */
[----:B------:R-:W-:Y:S01]  /*22290*/  ISETP.NE.U32.AND P0, PT, RZ, UR4, PT ;  /* 0x00000004ff007c0c */ /* 0x000fe2000bf05070 */
[----:B------:R-:W-:-:S03]  /*222a0*/  ULDC UR4, c[0x0][0x288] ;  /* 0x0000a20000047ab9 */ /* 0x000fc60000000800 */
[----:B------:R-:W-:-:S13]  /*222b0*/  ISETP.NE.AND.EX P0, PT, RZ, UR5, PT, P0 ;  /* 0x00000005ff007c0c */ /* 0x000fda000bf05300 */
[----:B------:R-:W1:Y:S01]  /*222c0*/  @P0 LDC.64 R4, c[0x0][0xa18] ;  /* 0x00028600ff040b82 */ /* 0x000e620000000a00 */
[----:B------:R-:W-:-:S04]  /*222d0*/  ISETP.NE.U32.AND P1, PT, RZ, UR8, PT ;  /* 0x00000008ff007c0c */ /* 0x000fc8000bf25070 */
[----:B------:R-:W-:Y:S02]  /*222e0*/  ISETP.NE.AND.EX P3, PT, RZ, UR9, PT, P1 ;  /* 0x00000009ff007c0c */ /* 0x000fe4000bf65310 */
[----:B------:R-:W-:-:S04]  /*222f0*/  ISETP.NE.U32.AND P1, PT, RZ, UR10, PT ;  /* 0x0000000aff007c0c */ /* 0x000fc8000bf25070 */
[----:B------:R-:W-:Y:S01]  /*22300*/  ISETP.NE.AND.EX P1, PT, RZ, UR11, PT, P1 ;  /* 0x0000000bff007c0c */ /* 0x000fe2000bf25310 */
[----:B-1----:R-:W-:Y:S01]  /*22310*/  @P0 IMAD.WIDE R4, R19, 0x4, R4 ;  /* 0x0000000413040825 */ /* 0x002fe200078e0204 */
[----:B--2---:R1:W-:Y:S02]  /*22320*/  STL [R1+0x28], R0 ;  /* 0x0000280001007387 */ /* 0x0043e40000100800 */
[----:B-1----:R-:W-:Y:S01]  /*22330*/  MOV R0, UR4 ;  /* 0x0000000400007c02 */ /* 0x002fe20008000f00 */
[----:B------:R-:W-:Y:S02]  /*22340*/  ULDC.64 UR4, c[0x0][0x3f8] ;  /* 0x0000fe0000047ab9 */ /* 0x000fe40000000a00 */
[----:B------:R-:W-:-:S03]  /*22350*/  UISETP.NE.U32.AND UP0, UPT, UR4, URZ, UPT ;  /* 0x0000003f0400728c */ /* 0x000fc6000bf05070 */
[----:B------:R-:W-:Y:S01]  /*22360*/  ULDC UR4, c[0x0][0x404] ;  /* 0x0001010000047ab9 */ /* 0x000fe20000000800 */
[----:B------:R-:W-:Y:S01]  /*22370*/  UISETP.NE.AND.EX UP0, UPT, UR5, URZ, UPT, UP0 ;  /* 0x0000003f0500728c */ /* 0x000fe2000bf05300 */
[----:B------:R1:W5:Y:S01]  /*22380*/  @P0 LDG.E R0, desc[UR6][R4.64] ;  /* 0x0000000604000981 */ /* 0x000362000c1e1900 */
[----:B------:R-:W-:Y:S01]  /*22390*/  ULDC UR6, c[0x0][0x338] ;  /* 0x0000ce0000067ab9 */ /* 0x000fe20000000800 */
[----:B------:R-:W-:Y:S01]  /*223a0*/  ULDC UR5, c[0x0][0x2e0] ;  /* 0x0000b80000057ab9 */ /* 0x000fe20000000800 */
[----:B------:R-:W-:Y:S01]  /*223b0*/  USEL UR4, UR4, 0x1, UP0 ;  /* 0x0000000104047887 */ /* 0x000fe20008000000 */
[----:B------:R-:W-:-:S03]  /*223c0*/  IMAD.U32 R10, RZ, RZ, UR6 ;  /* 0x00000006ff0a7e24 */ /* 0x000fc6000f8e00ff */
[----:B------:R-:W-:-:S06]  /*223d0*/  UIMAD UR4, UR4, UR5, URZ ;  /* 0x00000005040472a4 */ /* 0x000fcc000f8e023f */
[----:B-1----:R-:W-:Y:S01]  /*223e0*/  IMAD.U32 R4, RZ, RZ, UR4 ;  /* 0x00000004ff047e24 */ /* 0x002fe2000f8e00ff */
[----:B------:R-:W-:Y:S06]  /*223f0*/  @P0 BRA `(.L_x_1618) ;  /* 0x0000000000140947 */ /* 0x000fec0003800000 */
[----:B------:R-:W-:Y:S05]  /*22400*/  @!P2 BRA `(.L_x_1618) ;  /* 0x000000000010a947 */ /* 0x000fea0003800000 */
[----:B------:R-:W-:Y:S02]  /*22410*/  ULDC.64 UR4, c[0x0][0x208] ;  /* 0x0000820000047ab9 */ /* 0x000fe40000000a00 */
[----:B------:R-:W2:Y:S04]  /*22420*/  LDG.E R5, desc[UR4][R2.64] ;  /* 0x0000000402057981 */ /* 0x000ea8000c1e1900 */
[----:B-----5:R-:W2:Y:S02]  /*22430*/  LDG.E R0, desc[UR4][R2.64+0x4] ;  /* 0x0000040402007981 */ /* 0x020ea4000c1e1900 */
[----:B--2---:R-:W-:-:S07]  /*22440*/  IMAD.IADD R0, R0, 0x1, -R5 ;  /* 0x0000000100007824 */ /* 0x004fce00078e0a05 */
.L_x_1618:
[----:B------:R-:W1:Y:S01]  /*22450*/  LDC.64 R6, c[0x0][0xa08] ;  /* 0x00028200ff067b82 */ /* 0x000e620000000a00 */
[----:B------:R-:W-:Y:S01]  /*22460*/  MOV R8, RZ ;  /* 0x000000ff00087202 */ /* 0x000fe20000000f00 */
[----:B------:R-:W-:-:S06]  /*22470*/  ULDC.64 UR4, c[0x0][0x208] ;  /* 0x0000820000047ab9 */ /* 0x000fcc0000000a00 */
[----:B------:R-:W2:Y:S01]  /*22480*/  LDC.64 R2, c[0x0][0xa10] ;  /* 0x00028400ff027b82 */ /* 0x000ea20000000a00 */
[----:B-1----:R-:W-:-:S05]  /*22490*/  IMAD.WIDE R6, R19, 0x4, R6 ;  /* 0x0000000413067825 */ /* 0x002fca00078e0206 */
[----:B------:R-:W3:Y:S01]  /*224a0*/  @P3 LDG.E R8, desc[UR4][R6.64] ;  /* 0x0000000406083981 */ /* 0x000ee2000c1e1900 */
[----:B------:R-:W-:Y:S02]  /*224b0*/  IMAD.MOV.U32 R5, RZ, RZ, RZ ;  /* 0x000000ffff057224 */ /* 0x000fe400078e00ff */
[----:B--2---:R-:W-:-:S05]  /*224c0*/  IMAD.WIDE R2, R19, 0x4, R2 ;  /* 0x0000000413027825 */ /* 0x004fca00078e0202 */
[----:B------:R1:W5:Y:S01]  /*224d0*/  @P1 LDG.E R5, desc[UR4][R2.64] ;  /* 0x0000000402051981 */ /* 0x000362000c1e1900 */
[----:B------:R-:W-:Y:S02]  /*224e0*/  ULDC.64 UR4, c[0x0][0xa20] ;  /* 0x0002880000047ab9 */ /* 0x000fe40000000a00 */
[----:B------:R-:W-:-:S04]  /*224f0*/  ISETP.NE.U32.AND P0, PT, RZ, UR4, PT ;  /* 0x00000004ff007c0c */ /* 0x000fc8000bf05070 */
[----:B------:R-:W-:Y:S01]  /*22500*/  ISETP.NE.AND.EX P0, PT, RZ, UR5, PT, P0 ;  /* 0x00000005ff007c0c */ /* 0x000fe2000bf05300 */
[----:B---3-5:R-:W-:-:S05]  /*22510*/  IMAD.IADD R8, R8, 0x1, R9 ;  /* 0x0000000108087824 */ /* 0x028fca00078e0209 */
[----:B------:R1:W-:Y:S07]  /*22520*/  STL [R1+0x8], R8 ;  /* 0x0000080801007387 */ /* 0x0003ee0000100800 */
[----:B------:R-:W-:Y:S05]  /*22530*/  @!P0 BRA `(.L_x_1619) ;  /* 0x0000000000148947 */ /* 0x000fea0003800000 */
[----:B------:R-:W2:Y:S01]  /*22540*/  LDC.64 R6, c[0x0][0xa20] ;  /* 0x00028800ff067b82 */ /* 0x000ea20000000a00 */
[----:B------:R-:W-:Y:S01]  /*22550*/  ULDC.64 UR4, c[0x0][0x208] ;  /* 0x0000820000047ab9 */ /* 0x000fe20000000a00 */
[----:B--2---:R-:W-:-:S05]  /*22560*/  IMAD.WIDE R6, R19, 0x4, R6 ;  /* 0x0000000413067825 */ /* 0x004fca00078e0206 */
[----:B------:R2:W5:Y:S01]  /*22570*/  LDG.E R4, desc[UR4][R6.64] ;  /* 0x0000000406047981 */ /* 0x000562000c1e1900 */
[----:B------:R-:W-:Y:S05]  /*22580*/  BRA `(.L_x_1620) ;  /* 0x0000000000147947 */ /* 0x000fea0003800000 */
.L_x_1619:
[----:B------:R-:W-:Y:S05]  /*22590*/  @!P3 BRA `(.L_x_1620) ;  /* 0x000000000010b947 */ /* 0x000fea0003800000 */
[----:B------:R-:W-:Y:S02]  /*225a0*/  ULDC.64 UR4, c[0x0][0x208] ;  /* 0x0000820000047ab9 */ /* 0x000fe40000000a00 */
[----:B------:R-:W2:Y:S04]  /*225b0*/  LDG.E R4, desc[UR4][R6.64] ;  /* 0x0000000406047981 */ /* 0x000ea8000c1e1900 */
[----:B------:R-:W2:Y:S02]  /*225c0*/  LDG.E R6, desc[UR4][R6.64+0x4] ;  /* 0x0000040406067981 */ /* 0x000ea4000c1e1900 */
[----:B--2---:R-:W-:-:S07]  /*225d0*/  IMAD.IADD R4, R6, 0x1, -R4 ;  /* 0x0000000106047824 */ /* 0x004fce00078e0a04 */
.L_x_1620:
[----:B------:R-:W-:Y:S02]  /*225e0*/  ULDC.64 UR4, c[0x0][0x208] ;  /* 0x0000820000047ab9 */ /* 0x000fe40000000a00 */
[----:B--2---:R-:W2:Y:S04]  /*225f0*/  @P1 LDG.E R6, desc[UR4][R2.64] ;  /* 0x0000000402061981 */ /* 0x004ea8000c1e1900 */
[----:B------:R1:W2:Y:S01]  /*22600*/  @P1 LDG.E R7, desc[UR4][R2.64+0x4] ;  /* 0x0000040402071981 */ /* 0x0002a2000c1e1900 */
[----:B-----5:R-:W-:Y:S01]  /*22610*/  IMAD.IADD R9, R4, 0x1, -R9 ;  /* 0x0000000104097824 */ /* 0x020fe200078e0a09 */
[----:B-1----:R-:W1:Y:S02]  /*22620*/  LDC.64 R2, c[0x0][0x9e0] ;  /* 0x00027800ff027b82 */ /* 0x002e640000000a00 */
[----:B-1----:R-:W-:-:S02]  /*22630*/  ISETP.GE.AND P2, PT, R3, 0x1, PT ;  /* 0x000000010300780c */ /* 0x002fc40003f46270 */
[----:B--2---:R-:W-:-:S05]  /*22640*/  @P1 IADD3 R10, -R6, R7, RZ ;  /* 0x00000007060a1210 */ /* 0x004fca0007ffe1ff */
[----:B------:R-:W-:-:S04]  /*22650*/  IMAD.IADD R8, R9, 0x1, R10 ;  /* 0x0000000109087824 */ /* 0x000fc800078e020a */
[----:B------:R-:W-:-:S04]  /*22660*/  VIADD R4, R8, 0x5f ;  /* 0x0000005f08047836 */ /* 0x000fc80000000000 */
[----:B------:R-:W-:-:S05]  /*22670*/  IMAD.HI R4, R4, 0x2aaaaaab, RZ ;  /* 0x2aaaaaab04047827 */ /* 0x000fca00078e02ff */
[----:B------:R-:W-:-:S04]  /*22680*/  SHF.R.U32.HI R7, RZ, 0x1f, R4 ;  /* 0x0000001fff077819 */ /* 0x000fc80000011604 */
[----:B------:R-:W-:Y:S02]  /*22690*/  LEA.HI.SX32 R20, R4, R7, 0x1c ;  /* 0x0000000704147211 */ /* 0x000fe400078fe2ff */
[----:B------:R-:W-:-:S04]  /*226a0*/  LEA R4, R17, 0x80, 0x7 ;  /* 0x0000008011047811 */ /* 0x000fc800078e38ff */
[----:B------:R-:W-:-:S04]  /*226b0*/  IADD3 R4, R8, R4, -R0 ;  /* 0x0000000408047210 */ /* 0x000fc80007ffe800 */
[----:B------:R-:W-:Y:S01]  /*226c0*/  IADD3 R2, R4, R2, RZ ;  /* 0x0000000204027210 */ /* 0x000fe20007ffe0ff */
[----:B------:R-:W-:Y:S06]  /*226d0*/  @!P2 BRA `(.L_x_1621) ;  /* 0x000000000048a947 */ /* 0x000fec0003800000 */
[C---:B------:R-:W-:Y:S01]  /*226e0*/  ISETP.GT.AND P0, PT, R4.reuse, RZ, PT ;  /* 0x000000ff0400720c */ /* 0x040fe20003f04270 */
[----:B------:R-:W-:Y:S01]  /*226f0*/  BSSY B0, `(.L_x_1622) ;  /* 0x000000e000007945 */ /* 0x000fe20003800000 */
[----:B0-----:R-:W-:-:S11]  /*22700*/  VIADD R11, R4, 0xffffffff ;  /* 0xffffffff040b7836 */ /* 0x001fd60000000000 */
        /* <DEDUP_REMOVED lines=8> */
.L_x_1623:
[----:B------:R-:W-:-:S13]  /*22790*/  ISETP.NE.AND P0, PT, R3, 0x1, PT ;  /* 0x000000010300780c */ /* 0x000fda0003f05270 */
[----:B------:R-:W0:Y:S02]  /*227a0*/  @P0 LDC.64 R6, c[0x0][0x9e8] ;  /* 0x00027a00ff060b82 */ /* 0x000e240000000a00 */
[----:B0-----:R-:W-:-:S05]  /*227b0*/  @P0 IMAD.HI.U32 R6, R11, R6, RZ ;  /* 0x000000060b060227 */ /* 0x001fca00078e00ff */
[----:B------:R-:W-:-:S07]  /*227c0*/  @P0 SHF.R.U32.HI R11, RZ, R7, R6 ;  /* 0x00000007ff0b0219 */ /* 0x000fce0000011606 */
.L_x_1624:
[----:B------:R-:W-:Y:S05]  /*227d0*/  BSYNC B0 ;  /* 0x0000000000007941 */ /* 0x000fea0003800000 */
.L_x_1622:
[----:B------:R-:W-:-:S05]  /*227e0*/  IMAD R11, R11, R3, R3 ;  /* 0x000000030b0b7224 */ /* 0x000fca00078e0203 */
[----:B------:R-:W-:-:S07]  /*227f0*/  VIMNMX R2, R2, R11, PT ;  /* 0x0000000b02027248 */ /* 0x000fce0003fe0100 */
.L_x_1621:
[----:B------:R-:W-:Y:S01]  /*22800*/  IMAD R0, R17, 0x80, -R0 ;  /* 0x0000008011007824 */ /* 0x000fe200078e0a00 */
[----:B------:R-:W-:-:S04]  /*22810*/  ULDC UR4, c[0x0][0x9dc] ;  /* 0x0002770000047ab9 */ /* 0x000fc80000000800 */
[----:B------:R-:W-:-:S05]  /*22820*/  IADD3 R0, R8, R0, RZ ;  /* 0x0000000008007210 */ /* 0x000fca0007ffe0ff */
[----:B------:R-:W-:Y:S01]  /*22830*/  VIADD R8, R0, -UR4 ;  /* 0x8000000400087c36 */ /* 0x000fe20008000000 */
[----:B------:R-:W-:Y:S06]  /*22840*/  @!P2 BRA `(.L_x_1625) ;  /* 0x000000000048a947 */ /* 0x000fec0003800000 */
[----:B------:R-:W-:Y:S01]  /*22850*/  ISETP.GT.AND P0, PT, R0, -0x1, PT ;  /* 0xffffffff0000780c */ /* 0x000fe20003f04270 */
[----:B------:R-:W-:-:S12]  /*22860*/  BSSY B0, `(.L_x_1626) ;  /* 0x000000e000007945 */ /* 0x000fd80003800000 */
[----:B------:R-:W-:Y:S05]  /*22870*/  @P0 BRA `(.L_x_1627) ;  /* 0x00000000001c0947 */ /* 0x000fea0003800000 */
[----:B------:R-:W-:Y:S02]  /*22880*/  ISETP.NE.AND P0, PT, R3, 0x1, PT ;  /* 0x000000010300780c */ /* 0x000fe40003f05270 */
[----:B0-----:R-:W-:-:S11]  /*22890*/  LOP3.LUT R11, RZ, R0, RZ, 0x33, !PT ;  /* 0x00000000ff0b7212 */ /* 0x001fd600078e33ff */
[----:B------:R-:W0:Y:S02]  /*228a0*/  @P0 LDC.64 R6, c[0x0][0x9e8] ;  /* 0x00027a00ff060b82 */ /* 0x000e240000000a00 */
[----:B0-----:R-:W-:-:S05]  /*228b0*/  @P0 IMAD.HI.U32 R6, R11, R6, RZ ;  /* 0x000000060b060227 */ /* 0x001fca00078e00ff */
[----:B------:R-:W-:-:S04]  /*228c0*/  @P0 SHF.R.U32.HI R11, RZ, R7, R6 ;  /* 0x00000007ff0b0219 */ /* 0x000fc80000011606 */
[----:B------:R-:W-:Y:S01]  /*228d0*/  LOP3.LUT R11, RZ, R11, RZ, 0x33, !PT ;  /* 0x0000000bff0b7212 */ /* 0x000fe200078e33ff */
[----:B------:R-:W-:Y:S06]  /*228e0*/  BRA `(.L_x_1628) ;  /* 0x0000000000147947 */ /* 0x000fec0003800000 */
.L_x_1627:
[----:B------:R-:W-:Y:S01]  /*228f0*/  ISETP.NE.AND P0, PT, R3, 0x1, PT ;  /* 0x000000010300780c */ /* 0x000fe20003f05270 */
[----:B0-----:R-:W-:-:S12]  /*22900*/  IMAD.MOV.U32 R11, RZ, RZ, R0 ;  /* 0x000000ffff0b7224 */ /* 0x001fd800078e0000 */
[----:B------:R-:W0:Y:S02]  /*22910*/  @P0 LDC.64 R6, c[0x0][0x9e8] ;  /* 0x00027a00ff060b82 */ /* 0x000e240000000a00 */
[----:B0-----:R-:W-:-:S05]  /*22920*/  @P0 IMAD.HI.U32 R6, R0, R6, RZ ;  /* 0x0000000600060227 */ /* 0x001fca00078e00ff */
[----:B------:R-:W-:-:S07]  /*22930*/  @P0 SHF.R.U32.HI R11, RZ, R7, R6 ;  /* 0x00000007ff0b0219 */ /* 0x000fce0000011606 */
.L_x_1628:
[----:B------:R-:W-:Y:S05]  /*22940*/  BSYNC B0 ;  /* 0x0000000000007941 */ /* 0x000fea0003800000 */
.L_x_1626:
[----:B------:R-:W-:-:S05]  /*22950*/  IMAD R3, R11, R3, RZ ;  /* 0x000000030b037224 */ /* 0x000fca00078e02ff */
[----:B------:R-:W-:-:S07]  /*22960*/  VIMNMX R8, R8, R3, !PT ;  /* 0x0000000308087248 */ /* 0x000fce0007fe0100 */
.L_x_1625:
[----:B------:R-:W-:Y:S01]  /*22970*/  VIADD R2, R2, 0x5f ;  /* 0x0000005f02027836 */ /* 0x000fe20000000000 */
[----:B------:R-:W-:Y:S01]  /*22980*/  BSSY B0, `(.L_x_1629) ;  /* 0x00000e9000007945 */ /* 0x000fe20003800000 */
[----:B------:R-:W-:Y:S01]  /*22990*/  IMAD.HI R8, R8, 0x2aaaaaab, RZ ;  /* 0x2aaaaaab08087827 */ /* 0x000fe200078e02ff */
[----:B------:R-:W-:-:S03]  /*229a0*/  PLOP3.LUT P2, PT, PT, PT, PT, 0x80, 0x0 ;  /* 0x000000000000781c */ /* 0x000fc60003f4f070 */
[----:B------:R-:W-:-:S05]  /*229b0*/  IMAD.HI R2, R2, 0x2aaaaaab, RZ ;  /* 0x2aaaaaab02027827 */ /* 0x000fca00078e02ff */
[----:B------:R-:W-:-:S04]  /*229c0*/  SHF.R.U32.HI R3, RZ, 0x1f, R2 ;  /* 0x0000001fff037819 */ /* 0x000fc80000011602 */
[----:B------:R-:W-:Y:S02]  /*229d0*/  LEA.HI.SX32 R3, R2, R3, 0x1c ;  /* 0x0000000302037211 */ /* 0x000fe400078fe2ff */
[----:B------:R-:W-:Y:S02]  /*229e0*/  SHF.R.U32.HI R2, RZ, 0x1f, R8 ;  /* 0x0000001fff027819 */ /* 0x000fe40000011608 */
[----:B------:R-:W-:Y:S02]  /*229f0*/  VIMNMX R3, R20, R3, PT ;  /* 0x0000000314037248 */ /* 0x000fe40003fe0100 */
[----:B------:R-:W-:-:S03]  /*22a00*/  LEA.HI.SX32 R2, R8, R2, 0x1c ;  /* 0x0000000208027211 */ /* 0x000fc600078fe2ff */
[----:B------:R-:W-:Y:S01]  /*22a10*/  IMAD R3, R3, 0x60, -R9 ;  /* 0x0000006003037824 */ /* 0x000fe200078e0a09 */
[----:B------:R-:W-:-:S04]  /*22a20*/  VIMNMX R2, RZ, R2, !PT ;  /* 0x00000002ff027248 */ /* 0x000fc80007fe0100 */
[----:B------:R-:W-:Y:S01]  /*22a30*/  VIMNMX R10, R3, R10, PT ;  /* 0x0000000a030a7248 */ /* 0x000fe20003fe0100 */
[----:B------:R-:W-:-:S05]  /*22a40*/  IMAD R2, R2, 0x60, -R9 ;  /* 0x0000006002027824 */ /* 0x000fca00078e0a09 */
[----:B------:R-:W-:-:S04]  /*22a50*/  VIMNMX R6, RZ, R2, !PT ;  /* 0x00000002ff067248 */ /* 0x000fc80007fe0100 */
[----:B------:R-:W-:Y:S01]  /*22a60*/  ISETP.GT.AND P0, PT, R10, R6, PT ;  /* 0x000000060a00720c */ /* 0x000fe20003f04270 */
[----:B------:R-:W-:-:S05]  /*22a70*/  IMAD.WIDE.U32 R2, R6, -0x55555555, RZ ;  /* 0xaaaaaaab06027825 */ /* 0x000fca00078e00ff */
[----:B------:R-:W-:-:S05]  /*22a80*/  SHF.R.U32.HI R2, RZ, 0x6, R3 ;  /* 0x00000006ff027819 */ /* 0x000fca0000011603 */
[----:B------:R-:W-:Y:S02]  /*22a90*/  IMAD.MOV.U32 R7, RZ, RZ, R2 ;  /* 0x000000ffff077224 */ /* 0x000fe400078e0002 */
[----:B------:R-:W-:-:S05]  /*22aa0*/  @P0 IADD3 R3, R10, 0x5f, RZ ;  /* 0x0000005f0a030810 */ /* 0x000fca0007ffe0ff */
[----:B------:R-:W-:-:S05]  /*22ab0*/  @P0 IMAD.HI R3, R3, 0x2aaaaaab, RZ ;  /* 0x2aaaaaab03030827 */ /* 0x000fca00078e02ff */
[----:B------:R-:W-:-:S04]  /*22ac0*/  @P0 SHF.R.U32.HI R6, RZ, 0x1f, R3 ;  /* 0x0000001fff060819 */ /* 0x000fc80000011603 */
[----:B------:R-:W-:-:S04]  /*22ad0*/  @P0 LEA.HI.SX32 R7, R3, R6, 0x1c ;  /* 0x0000000603070211 */ /* 0x000fc800078fe2ff */
[----:B------:R-:W-:-:S13]  /*22ae0*/  ISETP.GT.AND P0, PT, R7, R2, PT ;  /* 0x000000020700720c */ /* 0x000fda0003f04270 */
[----:B------:R-:W-:Y:S05]  /*22af0*/  @!P0 BRA `(.L_x_1630) ;  /* 0x0000000c00448947 */ /* 0x000fea0003800000 */
[----:B------:R-:W1:Y:S01]  /*22b00*/  LDC R3, c[0x0][0x428] ;  /* 0x00010a00ff037b82 */ /* 0x000e620000000800 */
[----:B------:R-:W-:Y:S01]  /*22b10*/  UMOV UR4, 0xffffffff ;  /* 0xffffffff00047882 */ /* 0x000fe20000000000 */
[----:B-1----:R-:W-:Y:S01]  /*22b20*/  ISETP.NE.AND P0, PT, R3, 0x1, PT ;  /* 0x000000010300780c */ /* 0x002fe20003f05270 */
[----:B------:R-:W-:-:S12]  /*22b30*/  IMAD.MOV.U32 R3, RZ, RZ, R18 ;  /* 0x000000ffff037224 */ /* 0x000fd800078e0012 */
[----:B------:R-:W1:Y:S08]  /*22b40*/  @P0 LDC R8, c[0x0][0x42c] ;  /* 0x00010b00ff080b82 */ /* 0x000e700000000800 */
[----:B------:R-:W2:Y:S01]  /*22b50*/  @P0 LDC R6, c[0x0][0x430] ;  /* 0x00010c00ff060b82 */ /* 0x000ea20000000800 */
[----:B-1----:R-:W-:-:S05]  /*22b60*/  @P0 IMAD.HI.U32 R8, R18, R8, RZ ;  /* 0x0000000812080227 */ /* 0x002fca00078e00ff */
[----:B--2---:R-:W-:Y:S02]  /*22b70*/  @P0 SHF.R.U32.HI R3, RZ, R6, R8 ;  /* 0x00000006ff030219 */ /* 0x004fe40000011608 */
[----:B------:R-:W-:Y:S01]  /*22b80*/  SEL R6, R19, RZ, !P1 ;  /* 0x000000ff13067207 */ /* 0x000fe20004800000 */
[----:B------:R-:W-:Y:S06]  /*22b90*/  BRA.DIV UR4, `(.L_x_1631) ;  /* 0x0000005e04b87947 */ /* 0x000fec000b800000 */
.L_x_1786:
[----:B------:R-:W-:-:S03]  /*22ba0*/  UMOV UR4, 0xffffffff ;  /* 0xffffffff00047882 */ /* 0x000fc60000000000 */
[----:B------:R-:W-:Y:S05]  /*22bb0*/  BRA.DIV UR4, `(.L_x_1632) ;  /* 0x0000005e04e47947 */ /* 0x000fea000b800000 */
[----:B------:R-:W-:-:S13]  /*22bc0*/  ELECT P6, URZ, PT ;  /* 0x00000000003f782f */ /* 0x000fda00038c0000 */
.L_x_1789:
[----:B------:R-:W2:Y:S01]  /*22bd0*/  LDL R8, [R1+0x24] ;  /* 0x0000240001087983 */ /* 0x000ea20000100800 */
[----:B------:R-:W-:Y:S01]  /*22be0*/  MOV R10, 0x400 ;  /* 0x00000400000a7802 */ /* 0x000fe20000000f00 */
[----:B------:R-:W-:Y:S01]  /*22bf0*/  BSSY B1, `(.L_x_1633) ;  /* 0x000000a000017945 */ /* 0x000fe20003800000 */
[----:B--2---:R-:W-:-:S05]  /*22c00*/  VIADD R9, R8, 0x1 ;  /* 0x0000000108097836 */ /* 0x004fca0000000000 */
[----:B------:R-:W-:-:S04]  /*22c10*/  LEA.HI R8, R9, R9, RZ, 0x1 ;  /* 0x0000000909087211 */ /* 0x000fc800078f08ff */
[----:B------:R-:W-:-:S04]  /*22c20*/  LOP3.LUT R8, R8, 0xfffffffe, RZ, 0xc0, !PT ;  /* 0xfffffffe08087812 */ /* 0x000fc800078ec0ff */
[----:B------:R-:W-:Y:S02]  /*22c30*/  IADD3 R9, R9, -R8, RZ ;  /* 0x8000000809097210 */ /* 0x000fe40007ffe0ff */
[----:B------:R-:W1:Y:S02]  /*22c40*/  S2R R8, SR_CgaCtaId ;  /* 0x0000000000087919 */ /* 0x000e640000008800 */
[----:B------:R-:W-:Y:S02]  /*22c50*/  SHF.L.U32 R9, R9, 0x1f, RZ ;  /* 0x0000001f09097819 */ /* 0x000fe400000006ff */
[----:B-1----:R-:W-:-:S04]  /*22c60*/  LEA R8, R8, R10, 0x18 ;  /* 0x0000000a08087211 */ /* 0x002fc800078ec0ff */
[----:B------:R-:W1:Y:S02]  /*22c70*/  SYNCS.PHASECHK.TRANS64.TRYWAIT P0, [R8+URZ+0x2a820], R9 ;  /* 0x02a82009080075a7 */ /* 0x000e64000800017f */
[----:B-1----:R-:W-:Y:S05]  /*22c80*/  @!P0 BRA `(.L_x_1634) ;  /* 0x0000005c00d08947 */ /* 0x002fea0003800000 */
.L_x_1790:
[----:B------:R-:W-:Y:S05]  /*22c90*/  BSYNC B1 ;  /* 0x0000000000017941 */ /* 0x000fea0003800000 */
.L_x_1633:
[----:B------:R-:W-:Y:S04]  /*22ca0*/  BSSY B1, `(.L_x_1635) ;  /* 0x000004e000017945 */ /* 0x000fe80003800000 */
[----:B------:R-:W-:Y:S05]  /*22cb0*/  @!P6 BRA `(.L_x_1636) ;  /* 0x000000040030e947 */ /* 0x000fea0003800000 */
[----:B0-----:R-:W1:Y:S04]  /*22cc0*/  LDL R11, [R1+0x4] ;  /* 0x00000400010b7983 */ /* 0x001e680000100800 */
[----:B------:R-:W2:Y:S01]  /*22cd0*/  LDL R10, [R1+0x10] ;  /* 0x00001000010a7983 */ /* 0x000ea20000100800 */
[----:B-1----:R-:W-:Y:S01]  /*22ce0*/  IMAD R9, R11, 0x8, R8 ;  /* 0x000000080b097824 */ /* 0x002fe200078e0208 */
[----:B--2---:R-:W-:-:S04]  /*22cf0*/  SHF.L.U32 R11, R10, 0x1f, RZ ;  /* 0x0000001f0a0b7819 */ /* 0x004fc800000006ff */
[----:B------:R-:W0:Y:S02]  /*22d00*/  SYNCS.PHASECHK.TRANS64.TRYWAIT P0, [R9+URZ+0x2a8a0], R11 ;  /* 0x02a8a00b090075a7 */ /* 0x000e24000800017f */
[----:B0-----:R-:W-:Y:S05]  /*22d10*/  @!P0 BRA `(.L_x_1637) ;  /* 0x0000005c00c08947 */ /* 0x001fea0003800000 */
.L_x_1791:
        /* <DEDUP_REMOVED lines=11> */
.L_x_1638:
        /* <DEDUP_REMOVED lines=13> */
[----:B------:R-:W-:-:S04]  /*22ea0*/  IMAD R10, R7, 0x60, R5 ;  /* 0x00000060070a7824 */ /* 0x000fc800078e0205 */
[----:B------:R-:W-:-:S05]  /*22eb0*/  VIADD R10, R10, 0xffffffa0 ;  /* 0xffffffa00a0a7836 */ /* 0x000fca0000000000 */
        /* <DEDUP_REMOVED lines=15> */
.L_x_1792:
        /* <DEDUP_REMOVED lines=8> */
.L_x_1640:
[----:B01----:R-:W2:Y:S01]  /*23030*/  LDL R11, [R1+0x4] ;  /* 0x00000400010b7983 */ /* 0x003ea20000100800 */
        /* <DEDUP_REMOVED lines=8> */
[----:B------:R-:W-:-:S05]  /*230c0*/  UMOV UR15, 0x40 ;  /* 0x00000040000f7882 */ /* 0x000fca0000000000 */
[----:B------:R-:W-:Y:S01]  /*230d0*/  UIADD3 UR9, UR9, 0x2a8b0, URZ ;  /* 0x0002a8b009097890 */ /* 0x000fe2000fffe03f */
[----:B--2---:R-:W-:-:S05]  /*230e0*/  IMAD R9, R11, 0x6000, R8 ;  /* 0x000060000b097824 */ /* 0x004fca00078e0208 */
[----:B------:R-:W-:-:S13]  /*230f0*/  R2UR UR6, R9 ;  /* 0x00000000090672ca */ /* 0x000fda00000e0000 */
[----:B------:R-:W-:Y:S02]  /*23100*/  UIADD3 UR8, UR6, 0x400, URZ ;  /* 0x0000040006087890 */ /* 0x000fe4000fffe03f */
[----:B------:R-:W-:-:S03]  /*23110*/  UIADD3 UR14, UR6, 0x3400, URZ ;  /* 0x00003400060e7890 */ /* 0x000fc6000fffe03f */
[----:B------:R-:W-:-:S04]  /*23120*/  UMOV UR6, 0x0 ;  /* 0x0000000000067882 */ /* 0x000fc80000000000 */
[----:B------:R0:W-:Y:S02]  /*23130*/  UTMALDG.4D [UR8], [UR4], desc[UR6] ;  /* 0x00000608040075b4 */ /* 0x0001e40008019000 */
[----:B0-----:R-:W-:Y:S01]  /*23140*/  UMOV UR8, UR14 ;  /* 0x0000000e00087c82 */ /* 0x001fe20008000000 */
[----:B------:R-:W-:Y:S02]  /*23150*/  UMOV UR10, UR15 ;  /* 0x0000000f000a7c82 */ /* 0x000fe40008000000 */
[----:B------:R2:W-:Y:S02]  /*23160*/  UTMALDG.4D [UR8], [UR4], desc[UR6] ;  /* 0x00000608040075b4 */ /* 0x0005e40008019000 */
[----:B--2---:R-:W-:Y:S01]  /*23170*/  NOP ;  /* 0x0000000000007918 */ /* 0x004fe20000000000 */
.L_x_1636:
[----:B------:R-:W-:Y:S05]  /*23180*/  BSYNC B1 ;  /* 0x0000000000017941 */ /* 0x000fea0003800000 */
.L_x_1635:
[----:B-1----:R-:W2:Y:S04]  /*23190*/  LDL.LU R9, [R1+0x4] ;  /* 0x0000040001097983 */ /* 0x002ea80000300800 */
[----:B0-----:R-:W3:Y:S01]  /*231a0*/  LDL.LU R11, [R1+0x10] ;  /* 0x00001000010b7983 */ /* 0x001ee20000300800 */
[----:B------:R-:W-:Y:S01]  /*231b0*/  VIADD R7, R7, 0xfffffffe ;  /* 0xfffffffe07077836 */ /* 0x000fe20000000000 */
[----:B------:R-:W-:Y:S01]  /*231c0*/  PLOP3.LUT P2, PT, PT, PT, PT, 0x8, 0x0 ;  /* 0x000000000000781c */ /* 0x000fe20003f4e170 */
[----:B--2---:R-:W-:-:S05]  /*231d0*/  VIADD R9, R9, 0x1 ;  /* 0x0000000109097836 */ /* 0x004fca0000000000 */
[----:B------:R-:W-:-:S04]  /*231e0*/  ISETP.NE.AND P0, PT, R9, 0x2, PT ;  /* 0x000000020900780c */ /* 0x000fc80003f05270 */
[----:B------:R-:W-:Y:S02]  /*231f0*/  SEL R10, RZ, 0x1, P0 ;  /* 0x00000001ff0a7807 */ /* 0x000fe40000000000 */
[----:B------:R-:W-:Y:S02]  /*23200*/  SEL R9, R9, RZ, P0 ;  /* 0x000000ff09097207 */ /* 0x000fe40000000000 */
[----:B---3--:R-:W-:Y:S02]  /*23210*/  LOP3.LUT R11, R11, R10, RZ, 0x3c, !PT ;  /* 0x0000000a0b0b7212 */ /* 0x008fe400078e3cff */
[----:B------:R-:W-:-:S03]  /*23220*/  ISETP.GE.AND P0, PT, R7, R2, PT ;  /* 0x000000020700720c */ /* 0x000fc60003f06270 */
[----:B------:R1:W-:Y:S04]  /*23230*/  STL [R1+0x10], R11 ;  /* 0x0000100b01007387 */ /* 0x0003e80000100800 */
[----:B------:R1:W-:Y:S06]  /*23240*/  STL [R1+0x4], R9 ;  /* 0x0000040901007387 */ /* 0x0003ec0000100800 */
[----:B------:R-:W-:Y:S05]  /*23250*/  @!P0 BRA `(.L_x_1630) ;  /* 0x00000004006c8947 */ /* 0x000fea0003800000 */
.L_x_1647:
[----:B------:R-:W-:Y:S05]  /*23260*/  YIELD ;  /* 0x0000000000007946 */ /* 0x000fea0003800000 */
[----:B------:R-:W-:Y:S04]  /*23270*/  BSSY B1, `(.L_x_1641) ;  /* 0x000004d000017945 */ /* 0x000fe80003800000 */
[----:B--2---:R-:W-:Y:S05]  /*23280*/  @!P6 BRA `(.L_x_1642) ;  /* 0x00000004002ce947 */ /* 0x004fea0003800000 */
[----:B-1----:R-:W2:Y:S04]  /*23290*/  LDL R9, [R1+0x4] ;  /* 0x0000040001097983 */ /* 0x002ea80000100800 */
[----:B------:R-:W3:Y:S01]  /*232a0*/  LDL R10, [R1+0x10] ;  /* 0x00001000010a7983 */ /* 0x000ee20000100800 */
[----:B--2---:R-:W-:Y:S01]  /*232b0*/  IMAD R9, R9, 0x8, R8 ;  /* 0x0000000809097824 */ /* 0x004fe200078e0208 */
[----:B---3--:R-:W-:-:S04]  /*232c0*/  SHF.L.U32 R10, R10, 0x1f, RZ ;  /* 0x0000001f0a0a7819 */ /* 0x008fc800000006ff */
[----:B------:R-:W0:Y:S02]  /*232d0*/  SYNCS.PHASECHK.TRANS64.TRYWAIT P0, [R9+URZ+0x2a8a0], R10 ;  /* 0x02a8a00a090075a7 */ /* 0x000e24000800017f */
[----:B0-----:R-:W-:Y:S05]  /*232e0*/  @!P0 BRA `(.L_x_1643) ;  /* 0x0000005800748947 */ /* 0x001fea0003800000 */
.L_x_1793:
        /* <DEDUP_REMOVED lines=11> */
.L_x_1644:
        /* <DEDUP_REMOVED lines=13> */
[----:B------:R-:W-:-:S05]  /*23470*/  IMAD R11, R7, 0x60, R5 ;  /* 0x00000060070b7824 */ /* 0x000fca00078e0205 */
[----:B------:R-:W-:-:S07]  /*23480*/  R2UR UR11, R11 ;  /* 0x000000000b0b72ca */ /* 0x000fce00000e0000 */
        /* <DEDUP_REMOVED lines=14> */
.L_x_1794:
        /* <DEDUP_REMOVED lines=8> */
.L_x_1646:
        /* <DEDUP_REMOVED lines=21> */
.L_x_1642:
[----:B------:R-:W-:Y:S05]  /*23740*/  BSYNC B1 ;  /* 0x0000000000017941 */ /* 0x000fea0003800000 */
.L_x_1641:
[----:B-1----:R-:W2:Y:S04]  /*23750*/  LDL.LU R9, [R1+0x4] ;  /* 0x0000040001097983 */ /* 0x002ea80000300800 */
[----:B------:R-:W3:Y:S01]  /*23760*/  LDL.LU R11, [R1+0x10] ;  /* 0x00001000010b7983 */ /* 0x000ee20000300800 */
[----:B--2---:R-:W-:-:S05]  /*23770*/  VIADD R9, R9, 0x1 ;  /* 0x0000000109097836 */ /* 0x004fca0000000000 */
[----:B------:R-:W-:-:S04]  /*23780*/  ISETP.NE.AND P0, PT, R9, 0x2, PT ;  /* 0x000000020900780c */ /* 0x000fc80003f05270 */
[----:B------:R-:W-:Y:S02]  /*23790*/  SEL R10, RZ, 0x1, P0 ;  /* 0x00000001ff0a7807 */ /* 0x000fe40000000000 */
[----:B------:R-:W-:Y:S02]  /*237a0*/  SEL R9, R9, RZ, P0 ;  /* 0x000000ff09097207 */ /* 0x000fe40000000000 */
[----:B---3--:R-:W-:Y:S02]  /*237b0*/  LOP3.LUT R11, R11, R10, RZ, 0x3c, !PT ;  /* 0x0000000a0b0b7212 */ /* 0x008fe400078e3cff */
[C---:B------:R-:W-:Y:S01]  /*237c0*/  ISETP.GT.AND P0, PT, R7.reuse, R2, PT ;  /* 0x000000020700720c */ /* 0x040fe20003f04270 */
[----:B------:R-:W-:Y:S02]  /*237d0*/  VIADD R7, R7, 0xffffffff ;  /* 0xffffffff07077836 */ /* 0x000fe40000000000 */
[----:B------:R2:W-:Y:S04]  /*237e0*/  STL [R1+0x10], R11 ;  /* 0x0000100b01007387 */ /* 0x0005e80000100800 */
[----:B------:R2:W-:Y:S06]  /*237f0*/  STL [R1+0x4], R9 ;  /* 0x0000040901007387 */ /* 0x0005ec0000100800 */
[----:B------:R-:W-:Y:S05]  /*23800*/  @P0 BRA `(.L_x_1647) ;  /* 0xfffffff800940947 */ /* 0x000fea000383ffff */
.L_x_1630:
[----:B------:R-:W-:Y:S05]  /*23810*/  BSYNC B0 ;  /* 0x0000000000007941 */ /* 0x000fea0003800000 */
.L_x_1629:
[----:B------:R-:W3:Y:S01]  /*23820*/  LDC.64 R2, c[0x0][0x9e0] ;  /* 0x00027800ff027b82 */ /* 0x000ee20000000a00 */
[----:B------:R-:W-:Y:S07]  /*23830*/  @!P2 WARPSYNC.ALL ;  /* 0x000000000000a948 */ /* 0x000fee0003800000 */
[----:B------:R-:W-:Y:S01]  /*23840*/  @!P2 BAR.SYNC.DEFER_BLOCKING 0xc, 0x120 ;  /* 0x030480000000ab1d */ /* 0x000fe20000010000 */
[----:B---3--:R-:W-:Y:S02]  /*23850*/  ISETP.GE.AND P0, PT, R3, 0x1, PT ;  /* 0x000000010300780c */ /* 0x008fe40003f06270 */
[----:B------:R-:W-:-:S11]  /*23860*/  IADD3 R2, R4, R2, RZ ;  /* 0x0000000204027210 */ /* 0x000fd60007ffe0ff */
[----:B------:R-:W-:Y:S05]  /*23870*/  @!P0 BRA `(.L_x_1648) ;  /* 0x0000000000488947 */ /* 0x000fea0003800000 */
[C---:B------:R-:W-:Y:S01]  /*23880*/  ISETP.GT.AND P1, PT, R4.reuse, RZ, PT ;  /* 0x000000ff0400720c */ /* 0x040fe20003f24270 */
[----:B------:R-:W-:Y:S01]  /*23890*/  BSSY B0, `(.L_x_1649) ;  /* 0x000000e000007945 */ /* 0x000fe20003800000 */
[----:B------:R-:W-:-:S11]  /*238a0*/  VIADD R6, R4, 0xffffffff ;  /* 0xffffffff04067836 */ /* 0x000fd60000000000 */
[----:B------:R-:W-:Y:S05]  /*238b0*/  @P1 BRA `(.L_x_1650) ;  /* 0x00000000001c1947 */ /* 0x000fea0003800000 */
[----:B------:R-:W-:Y:S01]  /*238c0*/  ISETP.NE.AND P1, PT, R3, 0x1, PT ;  /* 0x000000010300780c */ /* 0x000fe20003f25270 */
[----:B------:R-:W-:-:S12]  /*238d0*/  IMAD.MOV R5, RZ, RZ, -R4 ;  /* 0x000000ffff057224 */ /* 0x000fd800078e0a04 */
[----:B------:R-:W3:Y:S02]  /*238e0*/  @P1 LDC.64 R6, c[0x0][0x9e8] ;  /* 0x00027a00ff061b82 */ /* 0x000ee40000000a00 */
[----:B---3--:R-:W-:-:S05]  /*238f0*/  @P1 IMAD.HI.U32 R6, R5, R6, RZ ;  /* 0x0000000605061227 */ /* 0x008fca00078e00ff */
[----:B------:R-:W-:-:S04]  /*23900*/  @P1 SHF.R.U32.HI R5, RZ, R7, R6 ;  /* 0x00000007ff051219 */ /* 0x000fc80000011606 */
[----:B------:R-:W-:Y:S01]  /*23910*/  LOP3.LUT R6, RZ, R5, RZ, 0x33, !PT ;  /* 0x00000005ff067212 */ /* 0x000fe200078e33ff */
[----:B------:R-:W-:Y:S06]  /*23920*/  BRA `(.L_x_1651) ;  /* 0x0000000000107947 */ /* 0x000fec0003800000 */
.L_x_1650:
[----:B------:R-:W-:-:S13]  /*23930*/  ISETP.NE.AND P1, PT, R3, 0x1, PT ;  /* 0x000000010300780c */ /* 0x000fda0003f25270 */
[----:B------:R-:W3:Y:S02]  /*23940*/  @P1 LDC.64 R4, c[0x0][0x9e8] ;  /* 0x00027a00ff041b82 */ /* 0x000ee40000000a00 */
[----:B---3--:R-:W-:-:S05]  /*23950*/  @P1 IMAD.HI.U32 R4, R6, R4, RZ ;  /* 0x0000000406041227 */ /* 0x008fca00078e00ff */
[----:B------:R-:W-:-:S07]  /*23960*/  @P1 SHF.R.U32.HI R6, RZ, R5, R4 ;  /* 0x00000005ff061219 */ /* 0x000fce0000011604 */
.L_x_1651:
[----:B------:R-:W-:Y:S05]  /*23970*/  BSYNC B0 ;  /* 0x0000000000007941 */ /* 0x000fea0003800000 */
.L_x_1649:
[----:B------:R-:W-:-:S05]  /*23980*/  IMAD R5, R6, R3, R3 ;  /* 0x0000000306057224 */ /* 0x000fca00078e0203 */
[----:B------:R-:W-:-:S07]  /*23990*/  VIMNMX R2, R2, R5, PT ;  /* 0x0000000502027248 */ /* 0x000fce0003fe0100 */
.L_x_1648:
[----:B------:R-:W-:Y:S01]  /*239a0*/  VIADD R2, R2, 0x5f ;  /* 0x0000005f02027836 */ /* 0x000fe20000000000 */
[----:B------:R-:W-:-:S03]  /*239b0*/  ULDC UR4, c[0x0][0x9dc] ;  /* 0x0002770000047ab9 */ /* 0x000fc60000000800 */
[----:B------:R-:W-:-:S05]  /*239c0*/  IMAD.HI R2, R2, 0x2aaaaaab, RZ ;  /* 0x2aaaaaab02027827 */ /* 0x000fca00078e02ff */
[----:B------:R-:W-:-:S04]  /*239d0*/  SHF.R.U32.HI R5, RZ, 0x1f, R2 ;  /* 0x0000001fff057819 */ /* 0x000fc80000011602 */
[----:B------:R-:W-:Y:S02]  /*239e0*/  LEA.HI.SX32 R5, R2, R5, 0x1c ;  /* 0x0000000502057211 */ /* 0x000fe400078fe2ff */
[----:B------:R-:W-:Y:S02]  /*239f0*/  IADD3 R2, R0, -UR4, RZ ;  /* 0x8000000400027c10 */ /* 0x000fe4000fffe0ff */
[----:B------:R-:W-:-:S05]  /*23a00*/  VIMNMX R6, R20, R5, PT ;  /* 0x0000000514067248 */ /* 0x000fca0003fe0100 */
[----:B------:R3:W-:Y:S01]  /*23a10*/  STL [R1+0x20], R6 ;  /* 0x0000200601007387 */ /* 0x0007e20000100800 */
[----:B------:R-:W-:Y:S05]  /*23a20*/  @!P0 BRA `(.L_x_1652) ;  /* 0x0000000000448947 */ /* 0x000fea0003800000 */
[----:B------:R-:W-:Y:S01]  /*23a30*/  ISETP.GT.AND P0, PT, R0, -0x1, PT ;  /* 0xffffffff0000780c */ /* 0x000fe20003f04270 */
[----:B------:R-:W-:-:S12]  /*23a40*/  BSSY B0, `(.L_x_1653) ;  /* 0x000000d000007945 */ /* 0x000fd80003800000 */
[----:B------:R-:W-:Y:S05]  /*23a50*/  @P0 BRA `(.L_x_1654) ;  /* 0x00000000001c0947 */ /* 0x000fea0003800000 */
[----:B------:R-:W-:Y:S02]  /*23a60*/  ISETP.NE.AND P0, PT, R3, 0x1, PT ;  /* 0x000000010300780c */ /* 0x000fe40003f05270 */
[----:B------:R-:W-:-:S11]  /*23a70*/  LOP3.LUT R7, RZ, R0, RZ, 0x33, !PT ;  /* 0x00000000ff077212 */ /* 0x000fd600078e33ff */
[----:B------:R-:W4:Y:S02]  /*23a80*/  @P0 LDC.64 R4, c[0x0][0x9e8] ;  /* 0x00027a00ff040b82 */ /* 0x000f240000000a00 */
[----:B----4-:R-:W-:-:S05]  /*23a90*/  @P0 IMAD.HI.U32 R4, R7, R4, RZ ;  /* 0x0000000407040227 */ /* 0x010fca00078e00ff */
[----:B------:R-:W-:-:S04]  /*23aa0*/  @P0 SHF.R.U32.HI R7, RZ, R5, R4 ;  /* 0x00000005ff070219 */ /* 0x000fc80000011604 */
[----:B------:R-:W-:Y:S01]  /*23ab0*/  LOP3.LUT R0, RZ, R7, RZ, 0x33, !PT ;  /* 0x00000007ff007212 */ /* 0x000fe200078e33ff */
[----:B------:R-:W-:Y:S06]  /*23ac0*/  BRA `(.L_x_1655) ;  /* 0x0000000000107947 */ /* 0x000fec0003800000 */
.L_x_1654:
[----:B------:R-:W-:-:S13]  /*23ad0*/  ISETP.NE.AND P0, PT, R3, 0x1, PT ;  /* 0x000000010300780c */ /* 0x000fda0003f05270 */
[----:B------:R-:W4:Y:S02]  /*23ae0*/  @P0 LDC.64 R4, c[0x0][0x9e8] ;  /* 0x00027a00ff040b82 */ /* 0x000f240000000a00 */
[----:B----4-:R-:W-:-:S05]  /*23af0*/  @P0 IMAD.HI.U32 R4, R0, R4, RZ ;  /* 0x0000000400040227 */ /* 0x010fca00078e00ff */
[----:B------:R-:W-:-:S07]  /*23b00*/  @P0 SHF.R.U32.HI R0, RZ, R5, R4 ;  /* 0x00000005ff000219 */ /* 0x000fce0000011604 */
.L_x_1655:
[----:B------:R-:W-:Y:S05]  /*23b10*/  BSYNC B0 ;  /* 0x0000000000007941 */ /* 0x000fea0003800000 */
.L_x_1653:
[----:B------:R-:W-:-:S05]  /*23b20*/  IMAD R3, R0, R3, RZ ;  /* 0x0000000300037224 */ /* 0x000fca00078e02ff */
[----:B------:R-:W-:-:S07]  /*23b30*/  VIMNMX R2, R2, R3, !PT ;  /* 0x0000000302027248 */ /* 0x000fce0007fe0100 */
.L_x_1652:
[----:B------:R-:W-:Y:S01]  /*23b40*/  IMAD.HI R2, R2, 0x2aaaaaab, RZ ;  /* 0x2aaaaaab02027827 */ /* 0x000fe200078e02ff */
[----:B------:R-:W-:Y:S04]  /*23b50*/  BSSY B6, `(.L_x_1656) ;  /* 0x000030c000067945 */ /* 0x000fe80003800000 */
[----:B------:R-:W-:-:S04]  /*23b60*/  SHF.R.U32.HI R3, RZ, 0x1f, R2 ;  /* 0x0000001fff037819 */ /* 0x000fc80000011602 */
[----:B------:R-:W-:-:S04]  /*23b70*/  LEA.HI.SX32 R3, R2, R3, 0x1c ;  /* 0x0000000302037211 */ /* 0x000fc800078fe2ff */
[----:B------:R-:W-:-:S04]  /*23b80*/  VIMNMX R0, RZ, R3, !PT ;  /* 0x00000003ff007248 */ /* 0x000fc80007fe0100 */
[----:B------:R-:W-:Y:S01]  /*23b90*/  ISETP.GT.AND P0, PT, R6, R0, PT ;  /* 0x000000000600720c */ /* 0x000fe20003f04270 */
[----:B------:R4:W-:-:S12]  /*23ba0*/  STL [R1+0x1c], R0 ;  /* 0x00001c0001007387 */ /* 0x0009d80000100800 */
[----:B----4-:R-:W-:Y:S05]  /*23bb0*/  @P0 BRA `(.L_x_1657) ;  /* 0x0000000000480947 */ /* 0x010fea0003800000 */
[----:B------:R-:W4:Y:S02]  /*23bc0*/  S2R R0, SR_TID.X ;  /* 0x0000000000007919 */ /* 0x000f240000002100 */
[----:B----4-:R-:W-:-:S04]  /*23bd0*/  LOP3.LUT R0, R0, 0x1f, RZ, 0xc0, !PT ;  /* 0x0000001f00007812 */ /* 0x010fc800078ec0ff */
[----:B------:R-:W-:-:S13]  /*23be0*/  ISETP.NE.AND P1, PT, R0, RZ, PT ;  /* 0x000000ff0000720c */ /* 0x000fda0003f25270 */
[----:B------:R-:W-:Y:S05]  /*23bf0*/  @P1 BRA `(.L_x_1658) ;  /* 0x0000003000041947 */ /* 0x000fea0003800000 */
[----:B------:R-:W4:Y:S01]  /*23c00*/  S2R R7, SR_LANEID ;  /* 0x0000000000077919 */ /* 0x000f220000000000 */
[----:B------:R-:W-:Y:S01]  /*23c10*/  VOTEU.ANY UR4, UPT, PT ;  /* 0x0000000000047886 */ /* 0x000fe200038e0100 */
[----:B------:R-:W5:Y:S01]  /*23c20*/  LDC.64 R2, c[0x0][0xc38] ;  /* 0x00030e00ff027b82 */ /* 0x000f620000000a00 */
[----:B------:R-:W4:Y:S01]  /*23c30*/  FLO.U32 R0, UR4 ;  /* 0x0000000400007d00 */ /* 0x000f2200080e0000 */
[----:B------:R-:W-:-:S07]  /*23c40*/  ULDC.64 UR6, c[0x0][0x208] ;  /* 0x0000820000067ab9 */ /* 0x000fce0000000a00 */
[----:B------:R-:W5:Y:S01]  /*23c50*/  POPC R5, UR4 ;  /* 0x0000000400057d09 */ /* 0x000f620008000000 */
[----:B----4-:R-:W-:-:S13]  /*23c60*/  ISETP.EQ.U32.AND P0, PT, R0, R7, PT ;  /* 0x000000070000720c */ /* 0x010fda0003f02070 */
[----:B-----5:R-:W4:Y:S01]  /*23c70*/  @P0 ATOMG.E.ADD.STRONG.GPU PT, R3, desc[UR6][R2.64], R5 ;  /* 0x00000005020309a8 */ /* 0x020f2200081ee1c6 */
[----:B------:R-:W5:Y:S02]  /*23c80*/  S2R R4, SR_LTMASK ;  /* 0x0000000000047919 */ /* 0x000f640000003900 */
[----:B-----5:R-:W-:-:S04]  /*23c90*/  LOP3.LUT R4, R4, UR4, RZ, 0xc0, !PT ;  /* 0x0000000404047c12 */ /* 0x020fc8000f8ec0ff */
[----:B------:R-:W5:Y:S01]  /*23ca0*/  POPC R7, R4 ;  /* 0x0000000400077309 */ /* 0x000f620000000000 */
[----:B----4-:R-:W5:Y:S02]  /*23cb0*/  SHFL.IDX PT, R0, R3, R0, 0x1f ;  /* 0x00001f0003007589 */ /* 0x010f6400000e0000 */
[----:B-----5:R-:W-:Y:S01]  /*23cc0*/  IADD3 R16, R0, UR36, R7 ;  /* 0x0000002400107c10 */ /* 0x020fe2000fffe007 */
[----:B------:R-:W-:Y:S06]  /*23cd0*/  BRA `(.L_x_1658) ;  /* 0x0000002c00cc7947 */ /* 0x000fec0003800000 */
.L_x_1657:
[----:B------:R-:W4:Y:S01]  /*23ce0*/  S2R R3, SR_CgaCtaId ;  /* 0x0000000000037919 */ /* 0x000f220000008800 */
[----:B------:R-:W-:-:S04]  /*23cf0*/  MOV R0, 0x400 ;  /* 0x0000040000007802 */ /* 0x000fc80000000f00 */
[----:B----4-:R-:W-:-:S05]  /*23d00*/  LEA R2, R3, R0, 0x18 ;  /* 0x0000000003027211 */ /* 0x010fca00078ec0ff */
[----:B------:R4:W-:Y:S01]  /*23d10*/  STL [R1+0x14], R2 ;  /* 0x0000140201007387 */ /* 0x0009e20000100800 */
[----:B------:R-:W-:-:S05]  /*23d20*/  VIADD R0, R2, 0x18400 ;  /* 0x0001840002007836 */ /* 0x000fca0000000000 */
[----:B------:R-:W-:-:S13]  /*23d30*/  LOP3.LUT P0, RZ, R0, 0x3ff, RZ, 0xc0, !PT ;  /* 0x000003ff00ff7812 */ /* 0x000fda000780c0ff */
[----:B----4-:R-:W-:Y:S05]  /*23d40*/  @!P0 BRA `(.L_x_1659) ;  /* 0x0000000000408947 */ /* 0x010fea0003800000 */
[----:B------:R-:W-:Y:S01]  /*23d50*/  MOV R2, 0x0 ;  /* 0x0000000000027802 */ /* 0x000fe20000000f00 */
[----:B------:R-:W-:Y:S01]  /*23d60*/  ULDC.64 UR6, c[0x4][0xb8] ;  /* 0x01002e0000067ab9 */ /* 0x000fe20000000a00 */
[----:B------:R-:W-:Y:S01]  /*23d70*/  ULDC.64 UR8, c[0x4][0xc0] ;  /* 0x0100300000087ab9 */ /* 0x000fe20000000a00 */
[----:B------:R-:W-:Y:S01]  /*23d80*/  ULDC.64 UR4, c[0x4][0x38] ;  /* 0x01000e0000047ab9 */ /* 0x000fe20000000a00 */
[----:B------:R-:W-:Y:S01]  /*23d90*/  IMAD.U32 R4, RZ, RZ, UR6 ;  /* 0x00000006ff047e24 */ /* 0x000fe2000f8e00ff */
[----:B---3--:R-:W-:Y:S01]  /*23da0*/  MOV R6, UR8 ;  /* 0x0000000800067c02 */ /* 0x008fe20008000f00 */
[----:B------:R-:W3:Y:S01]  /*23db0*/  LDC.64 R2, c[0x4][R2] ;  /* 0x0100000002027b82 */ /* 0x000ee20000000a00 */
[----:B------:R-:W-:Y:S01]  /*23dc0*/  IMAD.U32 R5, RZ, RZ, UR7 ;  /* 0x00000007ff057e24 */ /* 0x000fe2000f8e00ff */
[----:B------:R-:W-:Y:S01]  /*23dd0*/  MOV R8, 0x70 ;  /* 0x0000007000087802 */ /* 0x000fe20000000f00 */
[----:B------:R-:W-:Y:S02]  /*23de0*/  IMAD.U32 R7, RZ, RZ, UR9 ;  /* 0x00000009ff077e24 */ /* 0x000fe4000f8e00ff */
[----:B------:R-:W-:-:S02]  /*23df0*/  IMAD.U32 R10, RZ, RZ, UR4 ;  /* 0x00000004ff0a7e24 */ /* 0x000fc4000f8e00ff */
[----:B012---:R-:W-:Y:S02]  /*23e00*/  IMAD.U32 R11, RZ, RZ, UR5 ;  /* 0x00000005ff0b7e24 */ /* 0x007fe4000f8e00ff */
[----:B------:R-:W-:Y:S02]  /*23e10*/  IMAD.MOV.U32 R12, RZ, RZ, 0x1 ;  /* 0x00000001ff0c7424 */ /* 0x000fe400078e00ff */
[----:B------:R-:W-:-:S07]  /*23e20*/  IMAD.MOV.U32 R13, RZ, RZ, RZ ;  /* 0x000000ffff0d7224 */ /* 0x000fce00078e00ff */
[----:B------:R-:W-:-:S07]  /*23e30*/  LEPC R20, `(.L_x_1659) ;  /* 0x000000001014794e */ /* 0x000fce0000000000 */
[----:B---3--:R-:W-:Y:S05]  /*23e40*/  CALL.ABS.NOINC R2 ;  /* 0x0000000002007343 */ /* 0x008fea0003c00000 */
.L_x_1659:
[----:B------:R-:W4:Y:S02]  /*23e50*/  LDL R2, [R1+0x14] ;  /* 0x0000140001027983 */ /* 0x000f240000100800 */
[----:B----4-:R-:W-:-:S05]  /*23e60*/  VIADD R0, R2, 0x400 ;  /* 0x0000040002007836 */ /* 0x010fca0000000000 */
[----:B------:R-:W-:-:S13]  /*23e70*/  LOP3.LUT P0, RZ, R0, 0x3ff, RZ, 0xc0, !PT ;  /* 0x000003ff00ff7812 */ /* 0x000fda000780c0ff */
[----:B------:R-:W-:Y:S05]  /*23e80*/  @!P0 BRA `(.L_x_1660) ;  /* 0x0000000000808947 */ /* 0x000fea0003800000 */
[----:B------:R-:W-:Y:S01]  /*23e90*/  MOV R0, 0x0 ;  /* 0x0000000000007802 */ /* 0x000fe20000000f00 */
[----:B------:R-:W-:Y:S01]  /*23ea0*/  ULDC.64 UR6, c[0x4][0xb8] ;  /* 0x01002e0000067ab9 */ /* 0x000fe20000000a00 */
[----:B------:R-:W-:Y:S01]  /*23eb0*/  ULDC.64 UR8, c[0x4][0xc0] ;  /* 0x0100300000087ab9 */ /* 0x000fe20000000a00 */
[----:B------:R-:W-:Y:S01]  /*23ec0*/  ULDC.64 UR4, c[0x4][0x40] ;  /* 0x0100100000047ab9 */ /* 0x000fe20000000a00 */
[----:B------:R4:W4:Y:S01]  /*23ed0*/  LDC.64 R2, c[0x4][R0] ;  /* 0x0100000000027b82 */ /* 0x0009220000000a00 */
[----:B------:R-:W-:Y:S01]  /*23ee0*/  MOV R4, UR6 ;  /* 0x0000000600047c02 */ /* 0x000fe20008000f00 */
[----:B------:R-:W-:Y:S01]  /*23ef0*/  IMAD.U32 R5, RZ, RZ, UR7 ;  /* 0x00000007ff057e24 */ /* 0x000fe2000f8e00ff */
[----:B------:R-:W-:Y:S01]  /*23f00*/  MOV R10, UR4 ;  /* 0x00000004000a7c02 */ /* 0x000fe20008000f00 */
[----:B---3--:R-:W-:Y:S01]  /*23f10*/  IMAD.U32 R6, RZ, RZ, UR8 ;  /* 0x00000008ff067e24 */ /* 0x008fe2000f8e00ff */
[----:B------:R-:W-:Y:S01]  /*23f20*/  MOV R13, RZ ;  /* 0x000000ff000d7202 */ /* 0x000fe20000000f00 */
[----:B------:R-:W-:-:S02]  /*23f30*/  IMAD.U32 R7, RZ, RZ, UR9 ;  /* 0x00000009ff077e24 */ /* 0x000fc4000f8e00ff */
[----:B012---:R-:W-:Y:S02]  /*23f40*/  IMAD.U32 R11, RZ, RZ, UR5 ;  /* 0x00000005ff0b7e24 */ /* 0x007fe4000f8e00ff */
[----:B------:R-:W-:Y:S02]  /*23f50*/  IMAD.MOV.U32 R8, RZ, RZ, 0x70 ;  /* 0x00000070ff087424 */ /* 0x000fe400078e00ff */
[----:B------:R-:W-:-:S07]  /*23f60*/  IMAD.MOV.U32 R12, RZ, RZ, 0x1 ;  /* 0x00000001ff0c7424 */ /* 0x000fce00078e00ff */
[----:B------:R-:W-:-:S07]  /*23f70*/  LEPC R20, `(.L_x_1661) ;  /* 0x000000001014794e */ /* 0x000fce0000000000 */
[----:B----4-:R-:W-:Y:S05]  /*23f80*/  CALL.ABS.NOINC R2 ;  /* 0x0000000002007343 */ /* 0x010fea0003c00000 */
.L_x_1661:
        /* <DEDUP_REMOVED lines=8> */
[----:B------:R-:W-:Y:S01]  /*24010*/  MOV R12, 0x1 ;  /* 0x00000001000c7802 */ /* 0x000fe20000000f00 */
[----:B------:R-:W-:Y:S02]  /*24020*/  IMAD.U32 R6, RZ, RZ, UR6 ;  /* 0x00000006ff067e24 */ /* 0x000fe4000f8e00ff */
[----:B------:R-:W-:-:S02]  /*24030*/  IMAD.U32 R10, RZ, RZ, UR8 ;  /* 0x00000008ff0a7e24 */ /* 0x000fc4000f8e00ff */
[----:B------:R-:W-:Y:S02]  /*24040*/  IMAD.U32 R11, RZ, RZ, UR9 ;  /* 0x00000009ff0b7e24 */ /* 0x000fe4000f8e00ff */
[----:B------:R-:W-:Y:S02]  /*24050*/  IMAD.MOV.U32 R8, RZ, RZ, 0x70 ;  /* 0x00000070ff087424 */ /* 0x000fe400078e00ff */
[----:B------:R-:W-:-:S07]  /*24060*/  IMAD.MOV.U32 R13, RZ, RZ, RZ ;  /* 0x000000ffff0d7224 */ /* 0x000fce00078e00ff */
[----:B------:R-:W-:-:S07]  /*24070*/  LEPC R20, `(.L_x_1660) ;  /* 0x000000001014794e */ /* 0x000fce0000000000 */
[----:B0-----:R-:W-:Y:S05]  /*24080*/  CALL.ABS.NOINC R2 ;  /* 0x0000000002007343 */ /* 0x001fea0003c00000 */
.L_x_1660:
[----:B------:R-:W4:Y:S01]  /*24090*/  LDL.LU R4, [R1+0x28] ;  /* 0x0000280001047983 */ /* 0x000f220000300800 */
[----:B------:R-:W0:Y:S01]  /*240a0*/  LDC R0, c[0x0][0x428] ;  /* 0x00010a00ff007b82 */ /* 0x000e220000000800 */
[----:B------:R-:W-:Y:S01]  /*240b0*/  ULDC.64 UR4, c[0x0][0x9f8] ;  /* 0x00027e0000047ab9 */ /* 0x000fe20000000a00 */
[----:B------:R-:W-:Y:S01]  /*240c0*/  ULDC.64 UR6, c[0x0][0x208] ;  /* 0x0000820000067ab9 */ /* 0x000fe20000000a00 */
[----:B------:R-:W1:Y:S01]  /*240d0*/  S2R R5, SR_TID.X ;  /* 0x0000000000057919 */ /* 0x000e620000002100 */
[----:B0-----:R-:W-:Y:S01]  /*240e0*/  ISETP.NE.AND P0, PT, R0, 0x1, PT ;  /* 0x000000010000780c */ /* 0x001fe20003f05270 */
[----:B------:R-:W-:Y:S01]  /*240f0*/  IMAD.MOV.U32 R0, RZ, RZ, R18 ;  /* 0x000000ffff007224 */ /* 0x000fe200078e0012 */
[----:B-1----:R-:W-:-:S11]  /*24100*/  LOP3.LUT R5, R5, 0x1f, RZ, 0xc0, !PT ;  /* 0x0000001f05057812 */ /* 0x002fd600078ec0ff */
[----:B------:R-:W0:Y:S08]  /*24110*/  @P0 LDC R3, c[0x0][0x42c] ;  /* 0x00010b00ff030b82 */ /* 0x000e300000000800 */
[----:B------:R-:W1:Y:S01]  /*24120*/  @P0 LDC R2, c[0x0][0x430] ;  /* 0x00010c00ff020b82 */ /* 0x000e620000000800 */
[----:B0-----:R-:W-:-:S05]  /*24130*/  @P0 IMAD.HI.U32 R3, R18, R3, RZ ;  /* 0x0000000312030227 */ /* 0x001fca00078e00ff */
[----:B-1----:R-:W-:Y:S02]  /*24140*/  @P0 SHF.R.U32.HI R0, RZ, R2, R3 ;  /* 0x00000002ff000219 */ /* 0x002fe40000011603 */
[----:B------:R-:W-:-:S04]  /*24150*/  ISETP.NE.U32.AND P0, PT, RZ, UR4, PT ;  /* 0x00000004ff007c0c */ /* 0x000fc8000bf05070 */
[----:B------:R-:W-:Y:S01]  /*24160*/  ISETP.NE.AND.EX P0, PT, RZ, UR5, PT, P0 ;  /* 0x00000005ff007c0c */ /* 0x000fe2000bf05300 */
[----:B------:R-:W-:-:S12]  /*24170*/  ULDC.64 UR4, c[0x0][0xa00] ;  /* 0x0002800000047ab9 */ /* 0x000fd80000000a00 */
[----:B---3--:R-:W0:Y:S01]  /*24180*/  @P0 LDC.64 R6, c[0x0][0x9f8] ;  /* 0x00027e00ff060b82 */ /* 0x008e220000000a00 */
[----:B------:R-:W-:-:S04]  /*24190*/  ISETP.NE.AND P6, PT, R5, RZ, PT ;  /* 0x000000ff0500720c */ /* 0x000fc80003fc5270 */
[----:B------:R-:W-:-:S09]  /*241a0*/  PLOP3.LUT P1, PT, P6, PT, PT, 0x8, 0x0 ;  /* 0x000000000000781c */ /* 0x000fd2000372e170 */
[----:B------:R-:W-:Y:S01]  /*241b0*/  VOTEU.ALL UP1, P6 ;  /* 0x00000000003f7886 */ /* 0x000fe20003020000 */
[----:B0-----:R-:W-:-:S04]  /*241c0*/  @P0 IMAD.WIDE R6, R19, 0x4, R6 ;  /* 0x0000000413060825 */ /* 0x001fc800078e0206 */
[----:B------:R-:W-:-:S04]  /*241d0*/  @!UP1 UIADD3 UR8, UP0, UR38, 0x270, URZ ;  /* 0x0000027026089890 */ /* 0x000fc8000ff1e03f */
[----:B------:R-:W-:-:S03]  /*241e0*/  @!UP1 UIADD3.X UR9, URZ, UR39, URZ, UP0, !UPT ;  /* 0x000000273f099290 */ /* 0x000fc600087fe43f */
[----:B------:R-:W-:Y:S01]  /*241f0*/  VOTEU.ALL UP0, P6 ;  /* 0x00000000003f7886 */ /* 0x000fe20003000000 */
[----:B----4-:R-:W-:Y:S01]  /*24200*/  IMAD R2, R17, 0x80, R4 ;  /* 0x0000008011027824 */ /* 0x010fe200078e0204 */
[----:B------:R-:W-:-:S06]  /*24210*/  MOV R4, R19 ;  /* 0x0000001300047202 */ /* 0x000fcc0000000f00 */
[----:B------:R0:W5:Y:S01]  /*24220*/  @P0 LDG.E R4, desc[UR6][R6.64] ;  /* 0x0000000606040981 */ /* 0x000162000c1e1900 */
[----:B------:R-:W-:-:S04]  /*24230*/  ISETP.NE.U32.AND P0, PT, RZ, UR4, PT ;  /* 0x00000004ff007c0c */ /* 0x000fc8000bf05070 */
[----:B------:R-:W-:-:S04]  /*24240*/  ISETP.NE.AND.EX P0, PT, RZ, UR5, PT, P0 ;  /* 0x00000005ff007c0c */ /* 0x000fc8000bf05300 */
[----:B------:R-:W-:-:S09]  /*24250*/  SEL R3, R19, RZ, !P0 ;  /* 0x000000ff13037207 */ /* 0x000fd20004000000 */
.L_x_1662:
        /* <DEDUP_REMOVED lines=16> */
.L_x_1663:
        /* <DEDUP_REMOVED lines=15> */
.L_x_1664:
        /* <DEDUP_REMOVED lines=9> */
[----:B------:R-:W3:Y:S01]  /*244e0*/  LDL R5, [R1+0x20] ;  /* 0x0000200001057983 */ /* 0x000ee20000100800 */
[----:B--2---:R-:W1:Y:S01]  /*244f0*/  LDC.64 R8, c[0x0][0x3f8] ;  /* 0x0000fe00ff087b82 */ /* 0x004e620000000a00 */
[----:B------:R-:W-:Y:S02]  /*24500*/  ULDC.64 UR4, c[0x0][0xa08] ;  /* 0x0002820000047ab9 */ /* 0x000fe40000000a00 */
[----:B-1----:R-:W-:Y:S01]  /*24510*/  LOP3.LUT P0, RZ, R8, UR4, RZ, 0xfc, !PT ;  /* 0x0000000408ff7c12 */ /* 0x002fe2000f80fcff */
[----:B------:R-:W-:-:S03]  /*24520*/  UMOV UR4, 0xffffffff ;  /* 0xffffffff00047882 */ /* 0x000fc60000000000 */
[----:B------:R-:W-:-:S04]  /*24530*/  LOP3.LUT P0, RZ, R9, UR5, RZ, 0xfc, P0 ;  /* 0x0000000509ff7c12 */ /* 0x000fc8000800fcff */
[----:B0----5:R-:W-:Y:S01]  /*24540*/  SEL R6, R4, RZ, !P0 ;  /* 0x000000ff04067207 */ /* 0x021fe20004000000 */
[----:B---3--:R-:W-:Y:S01]  /*24550*/  VIADD R5, R5, 0xffffffff ;  /* 0xffffffff05057836 */ /* 0x008fe20000000000 */
[----:B------:R-:W-:Y:S07]  /*24560*/  BRA.DIV UR4, `(.L_x_1665) ;  /* 0x0000004604fc7947 */ /* 0x000fee000b800000 */
.L_x_1797:
[----:B------:R-:W-:Y:S01]  /*24570*/  UMOV UR4, 0xffffffff ;  /* 0xffffffff00047882 */ /* 0x000fe20000000000 */
[----:B------:R-:W-:Y:S02]  /*24580*/  SHF.R.S32.HI R17, RZ, 0x1f, R4 ;  /* 0x0000001fff117819 */ /* 0x000fe40000011404 */
[----:B------:R-:W-:Y:S05]  /*24590*/  BRA.DIV UR4, `(.L_x_1666) ;  /* 0x0000004a04247947 */ /* 0x000fea000b800000 */
[----:B------:R-:W-:-:S13]  /*245a0*/  ELECT P6, URZ, PT ;  /* 0x00000000003f782f */ /* 0x000fda00038c0000 */
.L_x_1800:
[----:B------:R-:W-:Y:S05]  /*245b0*/  @!P6 BRA `(.L_x_1667) ;  /* 0x000000040028e947 */ /* 0x000fea0003800000 */
[----:B------:R-:W-:-:S04]  /*245c0*/  ISETP.NE.U32.AND P0, PT, R8, RZ, PT ;  /* 0x000000ff0800720c */ /* 0x000fc80003f05070 */
        /* <DEDUP_REMOVED lines=17> */
[----:B------:R-:W-:-:S04]  /*246e0*/  LEA R10, P0, R6, R8, 0x2 ;  /* 0x00000008060a7211 */ /* 0x000fc800078010ff */
[----:B------:R-:W-:-:S05]  /*246f0*/  LEA.HI.X R11, R6, R9, R7, 0x2, P0 ;  /* 0x00000009060b7211 */ /* 0x000fca00000f1407 */
[----:B------:R0:W5:Y:S04]  /*24700*/  LDG.E R6, desc[UR6][R10.64] ;  /* 0x000000060a067981 */ /* 0x000168000c1e1900 */
.L_x_1668:
        /* <DEDUP_REMOVED lines=9> */
.L_x_1801:
        /* <DEDUP_REMOVED lines=11> */
.L_x_1670:
        /* <DEDUP_REMOVED lines=33> */
.L_x_1667:
[----:B------:R-:W2:Y:S01]  /*24a60*/  LDL.LU R12, [R1+0x24] ;  /* 0x00002400010c7983 */ /* 0x000ea20000300800 */
[----:B------:R-:W-:Y:S01]  /*24a70*/  MOV R10, 0x400 ;  /* 0x00000400000a7802 */ /* 0x000fe20000000f00 */
[----:B------:R-:W-:Y:S05]  /*24a80*/  WARPSYNC.ALL ;  /* 0x0000000000007948 */ /* 0x000fea0003800000 */
[----:B------:R-:W0:Y:S01]  /*24a90*/  S2R R11, SR_CgaCtaId ;  /* 0x00000000000b7919 */ /* 0x000e220000008800 */
[----:B------:R-:W-:-:S13]  /*24aa0*/  ELECT P0, URZ, PT ;  /* 0x00000000003f782f */ /* 0x000fda0003800000 */
[C---:B------:R-:W-:Y:S01]  /*24ab0*/  @P0 R2UR UR13, R3.reuse ;  /* 0x00000000030d02ca */ /* 0x040fe200000e0000 */
        /* <DEDUP_REMOVED lines=41> */
.L_x_1802:
[----:B------:R-:W-:Y:S05]  /*24d50*/  BSYNC B0 ;  /* 0x0000000000007941 */ /* 0x000fea0003800000 */
.L_x_1671:
[----:B0-----:R-:W2:Y:S04]  /*24d60*/  LDL R3, [R1+0x20] ;  /* 0x0000200001037983 */ /* 0x001ea80000100800 */
[----:B------:R-:W3:Y:S01]  /*24d70*/  LDL R10, [R1+0x1c] ;  /* 0x00001c00010a7983 */ /* 0x000ee20000100800 */
[----:B------:R-:W-:Y:S01]  /*24d80*/  BSSY B0, `(.L_x_1673) ;  /* 0x000019a000007945 */ /* 0x000fe20003800000 */
[----:B--2---:R-:W-:-:S05]  /*24d90*/  VIADD R7, R3, 0xfffffffe ;  /* 0xfffffffe03077836 */ /* 0x004fca0000000000 */
[----:B---3--:R-:W-:-:S13]  /*24da0*/  ISETP.GE.AND P0, PT, R7, R10, PT ;  /* 0x0000000a0700720c */ /* 0x008fda0003f06270 */
[----:B------:R-:W-:Y:S05]  /*24db0*/  @!P0 BRA `(.L_x_1674) ;  /* 0x0000001800588947 */ /* 0x000fea0003800000 */
[----:B------:R-:W-:Y:S01]  /*24dc0*/  IMAD.MOV R13, RZ, RZ, -R3 ;  /* 0x000000ffff0d7224 */ /* 0x000fe200078e0a03 */
[----:B------:R-:W-:Y:S01]  /*24dd0*/  LOP3.LUT R2, RZ, R10, RZ, 0x33, !PT ;  /* 0x0000000aff027212 */ /* 0x000fe200078e33ff */
[----:B------:R-:W-:Y:S03]  /*24de0*/  BSSY B1, `(.L_x_1675) ;  /* 0x000008d000017945 */ /* 0x000fe60003800000 */
[----:B------:R-:W-:-:S04]  /*24df0*/  VIADDMNMX R13, R13, 0x1, R2, !PT ;  /* 0x000000010d0d7846 */ /* 0x000fc80007800102 */
[----:B------:R-:W-:-:S04]  /*24e00*/  IADD3 R2, R3, R13, RZ ;  /* 0x0000000d03027210 */ /* 0x000fc80007ffe0ff */
        /* <DEDUP_REMOVED lines=34> */
.L_x_1679:
[----:B0-----:R-:W0:Y:S01]  /*25030*/  S2R R8, SR_CgaCtaId ;  /* 0x0000000000087919 */ /* 0x001e220000008800 */
[----:B------:R-:W-:-:S04]  /*25040*/  MOV R3, 0x400 ;  /* 0x0000040000037802 */ /* 0x000fc80000000f00 */
[----:B0-----:R-:W-:Y:S02]  /*25050*/  LEA R3, R8, R3, 0x18 ;  /* 0x0000000308037211 */ /* 0x001fe400078ec0ff */
[----:B------:R-:W-:-:S03]  /*25060*/  SHF.L.U32 R8, R14, 0x1f, RZ ;  /* 0x0000001f0e087819 */ /* 0x000fc600000006ff */
[----:B------:R-:W-:-:S04]  /*25070*/  IMAD R3, R12, 0x8, R3 ;  /* 0x000000080c037824 */ /* 0x000fc800078e0203 */
[----:B------:R-:W0:Y:S02]  /*25080*/  SYNCS.PHASECHK.TRANS64.TRYWAIT P0, [R3+URZ+0x2a840], R8 ;  /* 0x02a84008030075a7 */ /* 0x000e24000800017f */
[----:B0-----:R-:W-:Y:S05]  /*25090*/  @!P0 BRA `(.L_x_1680) ;  /* 0x0000003c00b88947 */ /* 0x001fea0003800000 */
.L_x_1803:
        /* <DEDUP_REMOVED lines=11> */
.L_x_1681:
        /* <DEDUP_REMOVED lines=37> */
.L_x_1804:
        /* <DEDUP_REMOVED lines=8> */
[----:B---3--:R-:W-:-:S05]  /*25420*/  LEA R10, R11, R10, 0x18 ;  /* 0x0000000a0b0a7211 */ /* 0x008fca00078ec0ff */
[----:B--2---:R-:W-:-:S04]  /*25430*/  IMAD R3, R9, 0x8, R10 ;  /* 0x0000000809037824 */ /* 0x004fc800078e020a */
[----:B------:R1:W-:Y:S02]  /*25440*/  SYNCS.ARRIVE.TRANS64 RZ, [R3+URZ+0x2a850], R8 ;  /* 0x02a8500803ff79a7 */ /* 0x0003e4000800003f */
[----:B------:R-:W-:Y:S05]  /*25450*/  @!P0 BRA `(.L_x_1683) ;  /* 0x0000000000048947 */ /* 0x000fea0003800000 */
[----:B------:R-:W-:Y:S01]  /*25460*/  BPT.TRAP 0x1 ;  /* 0x000000040000795c */ /* 0x000fe20000300000 */
.L_x_1683:
        /* <DEDUP_REMOVED lines=13> */
[----:B------:R-:W-:Y:S01]  /*25540*/  IMAD.MOV.U32 R5, RZ, RZ, R7 ;  /* 0x000000ffff057224 */ /* 0x000fe200078e0007 */
[----:B--2---:R-:W-:-:S05]  /*25550*/  MOV R9, R3 ;  /* 0x0000000300097202 */ /* 0x004fca0000000f00 */
        /* <DEDUP_REMOVED lines=16> */
.L_x_1678:
[----:B------:R-:W-:Y:S05]  /*25660*/  BSYNC B2 ;  /* 0x0000000000027941 */ /* 0x000fea0003800000 */
.L_x_1677:
[----:B------:R-:W2:Y:S04]  /*25670*/  LDL R2, [R1+0x20] ;  /* 0x0000200001027983 */ /* 0x000ea80000100800 */
[----:B------:R0:W-:Y:S04]  /*25680*/  STL [R1], R12 ;  /* 0x0000000c01007387 */ /* 0x0001e80000100800 */
[----:B------:R0:W-:Y:S02]  /*25690*/  STL [R1+0xc], R14 ;  /* 0x00000c0e01007387 */ /* 0x0001e40000100800 */
[----:B0-2---:R-:W-:-:S07]  /*256a0*/  IADD3 R7, R2, -0x3, RZ ;  /* 0xfffffffd02077810 */ /* 0x005fce0007ffe0ff */
.L_x_1676:
[----:B------:R-:W-:Y:S05]  /*256b0*/  BSYNC B1 ;  /* 0x0000000000017941 */ /* 0x000fea0003800000 */
.L_x_1675:
[----:B------:R-:W2:Y:S01]  /*256c0*/  LDL.LU R2, [R1+0x20] ;  /* 0x0000200001027983 */ /* 0x000ea20000300800 */
[----:B------:R-:W-:Y:S01]  /*256d0*/  VIADD R13, R13, 0xfffffffe ;  /* 0xfffffffe0d0d7836 */ /* 0x000fe20000000000 */
[----:B--2---:R-:W-:-:S04]  /*256e0*/  LOP3.LUT R2, RZ, R2, RZ, 0x33, !PT ;  /* 0x00000002ff027212 */ /* 0x004fc800078e33ff */
[----:B------:R-:W-:-:S13]  /*256f0*/  ISETP.NE.AND P0, PT, R13, R2, PT ;  /* 0x000000020d00720c */ /* 0x000fda0003f05270 */
[----:B------:R-:W-:Y:S05]  /*25700*/  @!P0 BRA `(.L_x_1674) ;  /* 0x0000001000048947 */ /* 0x000fea0003800000 */
[----:B------:R-:W-:-:S07]  /*25710*/  IMAD.MOV.U32 R13, RZ, RZ, R6 ;  /* 0x000000ffff0d7224 */ /* 0x000fce00078e0006 */
.L_x_1698:
        /* <DEDUP_REMOVED lines=11> */
[----:B------:R-:W-:Y:S02]  /*257d0*/  MOV R12, R7 ;  /* 0x00000007000c7202 */ /* 0x000fe40000000f00 */
        /* <DEDUP_REMOVED lines=12> */
[--C-:B------:R-:W-:Y:S01]  /*258a0*/  SHF.R.S32.HI R3, RZ, 0x1f, R2.reuse ;  /* 0x0000001fff037819 */ /* 0x100fe20000011402 */
[----:B------:R-:W-:Y:S02]  /*258b0*/  IMAD.MOV R12, RZ, RZ, -R2 ;  /* 0x000000ffff0c7224 */ /* 0x000fe400078e0a02 */
[C---:B------:R-:W-:Y:S02]  /*258c0*/  IMAD R10, R4.reuse, UR7, R10 ;  /* 0x00000007040a7c24 */ /* 0x040fe4000f8e020a */
[----:B------:R-:W-:-:S04]  /*258d0*/  IMAD.WIDE.U32 R2, R4, UR6, R2 ;  /* 0x0000000604027c25 */ /* 0x000fc8000f8e0002 */
[----:B------:R-:W-:Y:S01]  /*258e0*/  IMAD.IADD R3, R10, 0x1, R3 ;  /* 0x000000010a037824 */ /* 0x000fe200078e0203 */
[----:B------:R-:W-:Y:S01]  /*258f0*/  LEA R10, P0, R2, UR4, 0x2 ;  /* 0x00000004020a7c11 */ /* 0x000fe2000f8010ff */
[----:B------:R-:W-:-:S03]  /*25900*/  IMAD R12, R11, R12, R7 ;  /* 0x0000000c0b0c7224 */ /* 0x000fc600078e0207 */
[----:B------:R-:W-:-:S05]  /*25910*/  LEA.HI.X R11, R2, UR5, R3, 0x2, P0 ;  /* 0x00000005020b7c11 */ /* 0x000fca00080f1403 */
[----:B------:R0:W5:Y:S04]  /*25920*/  LDG.E R13, desc[UR8][R10.64] ;  /* 0x000000080a0d7981 */ /* 0x000168000c1e1900 */
.L_x_1686:
[----:B------:R-:W1:Y:S01]  /*25930*/  S2R R3, SR_CgaCtaId ;  /* 0x0000000000037919 */ /* 0x000e620000008800 */
[----:B------:R-:W-:-:S04]  /*25940*/  MOV R2, 0x400 ;  /* 0x0000040000027802 */ /* 0x000fc80000000f00 */
[----:B-1----:R-:W-:Y:S02]  /*25950*/  LEA R2, R3, R2, 0x18 ;  /* 0x0000000203027211 */ /* 0x002fe400078ec0ff */
[----:B------:R-:W-:Y:S02]  /*25960*/  SHF.L.U32 R3, R9, 0x1f, RZ ;  /* 0x0000001f09037819 */ /* 0x000fe400000006ff */
[----:B------:R-:W-:-:S04]  /*25970*/  LEA R2, R8, R2, 0x3 ;  /* 0x0000000208027211 */ /* 0x000fc800078e18ff */
[----:B------:R-:W1:Y:S02]  /*25980*/  SYNCS.PHASECHK.TRANS64.TRYWAIT P0, [R2+URZ+0x2a840], R3 ;  /* 0x02a84003020075a7 */ /* 0x000e64000800017f */
[----:B-1----:R-:W-:Y:S05]  /*25990*/  @!P0 BRA `(.L_x_1687) ;  /* 0x0000003400a08947 */ /* 0x002fea0003800000 */
.L_x_1805:
        /* <DEDUP_REMOVED lines=11> */
.L_x_1688:
        /* <DEDUP_REMOVED lines=37> */
.L_x_1806:
        /* <DEDUP_REMOVED lines=8> */
.L_x_1690:
        /* <DEDUP_REMOVED lines=29> */
.L_x_1685:
[----:B------:R-:W-:Y:S05]  /*25ef0*/  BSYNC B1 ;  /* 0x0000000000017941 */ /* 0x000fea0003800000 */
.L_x_1684:
[----:B------:R-:W-:Y:S01]  /*25f00*/  VIADD R3, R8, 0x1 ;  /* 0x0000000108037836 */ /* 0x000fe20000000000 */
[----:B------:R-:W-:Y:S01]  /*25f10*/  BSSY B1, `(.L_x_1691) ;  /* 0x000007c000017945 */ /* 0x000fe20003800000 */
[----:B------:R-:W-:-:S03]  /*25f20*/  IADD3 R11, R7, -0x1, RZ ;  /* 0xffffffff070b7810 */ /* 0x000fc60007ffe0ff */
        /* <DEDUP_REMOVED lines=28> */
[----:B------:R-:W-:-:S06]  /*260f0*/  LEA.HI.X R13, R2, UR5, R3, 0x2, P0 ;  /* 0x00000005020d7c11 */ /* 0x000fcc00080f1403 */
[----:B------:R1:W5:Y:S03]  /*26100*/  LDG.E R13, desc[UR8][R12.64] ;  /* 0x000000080c0d7981 */ /* 0x000366000c1e1900 */
.L_x_1693:
[----:B------:R-:W2:Y:S01]  /*26110*/  S2R R3, SR_CgaCtaId ;  /* 0x0000000000037919 */ /* 0x000ea20000008800 */
[----:B------:R-:W-:-:S04]  /*26120*/  MOV R2, 0x400 ;  /* 0x0000040000027802 */ /* 0x000fc80000000f00 */
[----:B--2---:R-:W-:Y:S02]  /*26130*/  LEA R2, R3, R2, 0x18 ;  /* 0x0000000203027211 */ /* 0x004fe400078ec0ff */
[----:B------:R-:W-:-:S03]  /*26140*/  SHF.L.U32 R3, R14, 0x1f, RZ ;  /* 0x0000001f0e037819 */ /* 0x000fc600000006ff */
[----:B------:R-:W-:-:S04]  /*26150*/  IMAD R2, R15, 0x8, R2 ;  /* 0x000000080f027824 */ /* 0x000fc800078e0202 */
[----:B------:R-:W2:Y:S02]  /*26160*/  SYNCS.PHASECHK.TRANS64.TRYWAIT P0, [R2+URZ+0x2a840], R3 ;  /* 0x02a84003020075a7 */ /* 0x000ea4000800017f */
[----:B--2---:R-:W-:Y:S05]  /*26170*/  @!P0 BRA `(.L_x_1694) ;  /* 0x0000002c00d08947 */ /* 0x004fea0003800000 */
.L_x_1807:
        /* <DEDUP_REMOVED lines=11> */
.L_x_1695:
        /* <DEDUP_REMOVED lines=38> */
.L_x_1808:
        /* <DEDUP_REMOVED lines=8> */
.L_x_1697:
        /* <DEDUP_REMOVED lines=18> */
[----:B------:R-:W-:Y:S01]  /*26630*/  IMAD.MOV.U32 R5, RZ, RZ, R10 ;  /* 0x000000ffff057224 */ /* 0x000fe200078e000a */
[----:B------:R-:W-:Y:S02]  /*26640*/  MOV R6, R13 ;  /* 0x0000000d00067202 */ /* 0x000fe40000000f00 */
        /* <DEDUP_REMOVED lines=8> */
.L_x_1692:
[----:B------:R-:W-:Y:S05]  /*266d0*/  BSYNC B1 ;  /* 0x0000000000017941 */ /* 0x000fea0003800000 */
.L_x_1691:
[----:B------:R-:W2:Y:S01]  /*266e0*/  LDL R2, [R1+0x1c] ;  /* 0x00001c0001027983 */ /* 0x000ea20000100800 */
[----:B------:R-:W-:Y:S01]  /*266f0*/  VIADD R7, R7, 0xfffffffe ;  /* 0xfffffffe07077836 */ /* 0x000fe20000000000 */
[----:B--2---:R-:W-:-:S13]  /*26700*/  ISETP.GT.AND P0, PT, R11, R2, PT ;  /* 0x000000020b00720c */ /* 0x004fda0003f04270 */
[----:B------:R-:W-:Y:S05]  /*26710*/  @P0 BRA `(.L_x_1698) ;  /* 0xfffffff000000947 */ /* 0x000fea000383ffff */
.L_x_1674:
[----:B------:R-:W-:Y:S05]  /*26720*/  BSYNC B0 ;  /* 0x0000000000007941 */ /* 0x000fea0003800000 */
.L_x_1673:
        /* <DEDUP_REMOVED lines=9> */
[----:B------:R-:W-:Y:S01]  /*267c0*/  ULDC.64 UR6, c[0x0][0x208] ;  /* 0x0000820000067ab9 */ /* 0x000fe20000000a00 */
        /* <DEDUP_REMOVED lines=8> */
.L_x_1700:
[----:B------:R-:W-:Y:S05]  /*26850*/  BSYNC B0 ;  /* 0x0000000000007941 */ /* 0x000fea0003800000 */
.L_x_1699:
        /* <DEDUP_REMOVED lines=11> */
.L_x_1809:
        /* <DEDUP_REMOVED lines=11> */
.L_x_1704:
        /* <DEDUP_REMOVED lines=27> */
.L_x_1702:
[----:B------:R-:W-:Y:S05]  /*26b70*/  BSYNC B0 ;  /* 0x0000000000007941 */ /* 0x000fea0003800000 */
.L_x_1701:
[----:B------:R-:W2:Y:S04]  /*26b80*/  LDL.LU R0, [R1] ;  /* 0x0000000001007983 */ /* 0x000ea80000300800 */
[----:B------:R-:W3:Y:S01]  /*26b90*/  LDL.LU R3, [R1+0xc] ;  /* 0x00000c0001037983 */ /* 0x000ee20000300800 */
[----:B--2---:R-:W-:-:S04]  /*26ba0*/  IADD3 R0, R0, 0x1, RZ ;  /* 0x0000000100007810 */ /* 0x004fc80007ffe0ff */
[----:B------:R-:W-:-:S04]  /*26bb0*/  ISETP.NE.AND P0, PT, R0, 0x2, PT ;  /* 0x000000020000780c */ /* 0x000fc80003f05270 */
[----:B------:R-:W-:Y:S02]  /*26bc0*/  SEL R2, RZ, 0x1, P0 ;  /* 0x00000001ff027807 */ /* 0x000fe40000000000 */
[----:B------:R-:W-:Y:S02]  /*26bd0*/  SEL R0, R0, RZ, P0 ;  /* 0x000000ff00007207 */ /* 0x000fe40000000000 */
[----:B---3--:R-:W-:-:S05]  /*26be0*/  LOP3.LUT R3, R3, R2, RZ, 0x3c, !PT ;  /* 0x0000000203037212 */ /* 0x008fca00078e3cff */
[----:B------:R1:W-:Y:S04]  /*26bf0*/  STL [R1+0xc], R3 ;  /* 0x00000c0301007387 */ /* 0x0003e80000100800 */
[----:B------:R1:W-:Y:S02]  /*26c00*/  STL [R1], R0 ;  /* 0x0000000001007387 */ /* 0x0003e40000100800 */
.L_x_1658:
[----:B------:R-:W-:Y:S05]  /*26c10*/  BSYNC B6 ;  /* 0x0000000000067941 */ /* 0x000fea0003800000 */
.L_x_1656:
[----:B------:R-:W-:-:S03]  /*26c20*/  UMOV UR4, 0xffffffff ;  /* 0xffffffff00047882 */ /* 0x000fc60000000000 */
[----:B------:R-:W-:Y:S05]  /*26c30*/  BRA.DIV UR4, `(.L_x_1705) ;  /* 0x00000026045c7947 */ /* 0x000fea000b800000 */
[----:B------:R4:W0:Y:S04]  /*26c40*/  SHFL.IDX PT, R4, R16, RZ, 0x1f ;  /* 0x00001fff10047589 */ /* 0x00082800000e0000 */
[----:B------:R-:W0:Y:S02]  /*26c50*/  SHFL.IDX PT, R16, R16, 0x1, 0x1f ;  /* 0x00201f0010107f89 */ /* 0x000e2400000e0000 */
.L_x_1813:
[----:B------:R-:W5:Y:S01]  /*26c60*/  S2R R7, SR_TID.X ;  /* 0x0000000000077919 */ /* 0x000f620000002100 */
[----:B------:R-:W-:Y:S01]  /*26c70*/  ULDC UR4, c[0x0][0xc14] ;  /* 0x0003050000047ab9 */ /* 0x000fe20000000800 */
[----:B------:R-:W-:Y:S01]  /*26c80*/  BSSY B0, `(.L_x_1706) ;  /* 0x000000c000007945 */ /* 0x000fe20003800000 */
[----:B-1----:R-:W-:Y:S02]  /*26c90*/  IMAD.U32 R0, RZ, RZ, UR4 ;  /* 0x00000004ff007e24 */ /* 0x002fe4000f8e00ff */
[----:B------:R-:W-:Y:S01]  /*26ca0*/  IMAD.MOV.U32 R17, RZ, RZ, RZ ;  /* 0x000000ffff117224 */ /* 0x000fe200078e00ff */
[----:B-----5:R-:W-:-:S04]  /*26cb0*/  LOP3.LUT R7, R7, 0x1f, RZ, 0xc0, !PT ;  /* 0x0000001f07077812 */ /* 0x020fc800078ec0ff */
        /* <DEDUP_REMOVED lines=8> */
.L_x_1707:
[----:B------:R-:W-:Y:S05]  /*26d40*/  BSYNC B0 ;  /* 0x0000000000007941 */ /* 0x000fea0003800000 */
.L_x_1706:
[----:B------:R-:W-:-:S03]  /*26d50*/  UMOV UR4, 0xffffffff ;  /* 0xffffffff00047882 */ /* 0x000fc60000000000 */
[----:B------:R-:W-:Y:S05]  /*26d60*/  BRA.DIV UR4, `(.L_x_1708) ;  /* 0x00000026045c7947 */ /* 0x000fea000b800000 */
[----:B0----5:R-:W0:Y:S01]  /*26d70*/  SHFL.UP PT, R14, R17, 0x1, RZ ;  /* 0x04200000110e7989 */ /* 0x021e2200000e00ff */
[C---:B------:R-:W-:Y:S02]  /*26d80*/  ISETP.NE.AND P0, PT, R7.reuse, RZ, PT ;  /* 0x000000ff0700720c */ /* 0x040fe40003f05270 */
[C---:B------:R-:W-:Y:S02]  /*26d90*/  ISETP.GE.U32.AND P1, PT, R7.reuse, 0x2, PT ;  /* 0x000000020700780c */ /* 0x040fe40003f26070 */
[----:B0-----:R-:W-:Y:S02]  /*26da0*/  SEL R14, R14, RZ, P0 ;  /* 0x000000ff0e0e7207 */ /* 0x001fe40000000000 */
[----:B------:R-:W-:Y:S02]  /*26db0*/  ISETP.GE.U32.AND P0, PT, R7, 0x4, PT ;  /* 0x000000040700780c */ /* 0x000fe40003f06070 */
[----:B------:R-:W-:-:S05]  /*26dc0*/  IADD3 R13, R17, R14, RZ ;  /* 0x0000000e110d7210 */ /* 0x000fca0007ffe0ff */
[----:B------:R-:W0:Y:S02]  /*26dd0*/  SHFL.UP PT, R14, R13, 0x2, RZ ;  /* 0x044000000d0e7989 */ /* 0x000e2400000e00ff */
[----:B0-----:R-:W-:Y:S02]  /*26de0*/  SEL R14, R14, RZ, P1 ;  /* 0x000000ff0e0e7207 */ /* 0x001fe40000800000 */
[----:B------:R-:W-:-:S03]  /*26df0*/  ISETP.GE.U32.AND P1, PT, R7, 0x8, PT ;  /* 0x000000080700780c */ /* 0x000fc60003f26070 */
[----:B-1----:R-:W-:-:S05]  /*26e00*/  IMAD.IADD R3, R13, 0x1, R14 ;  /* 0x000000010d037824 */ /* 0x002fca00078e020e */
[----:B------:R-:W0:Y:S02]  /*26e10*/  SHFL.UP PT, R14, R3, 0x4, RZ ;  /* 0x04800000030e7989 */ /* 0x000e2400000e00ff */
[----:B0-----:R-:W-:Y:S02]  /*26e20*/  SEL R14, R14, RZ, P0 ;  /* 0x000000ff0e0e7207 */ /* 0x001fe40000000000 */
[----:B------:R-:W-:-:S03]  /*26e30*/  ISETP.GE.U32.AND P0, PT, R7, 0x10, PT ;  /* 0x000000100700780c */ /* 0x000fc60003f06070 */
[----:B------:R-:W-:-:S05]  /*26e40*/  IMAD.IADD R5, R3, 0x1, R14 ;  /* 0x0000000103057824 */ /* 0x000fca00078e020e */
[----:B------:R-:W3:Y:S02]  /*26e50*/  SHFL.UP PT, R14, R5, 0x8, RZ ;  /* 0x05000000050e7989 */ /* 0x000ee400000e00ff */
[----:B---3--:R-:W-:-:S05]  /*26e60*/  SEL R6, R14, RZ, P1 ;  /* 0x000000ff0e067207 */ /* 0x008fca0000800000 */
[----:B------:R-:W-:-:S05]  /*26e70*/  IMAD.IADD R6, R5, 0x1, R6 ;  /* 0x0000000105067824 */ /* 0x000fca00078e0206 */
[----:B------:R-:W0:Y:S02]  /*26e80*/  SHFL.UP PT, R14, R6, 0x10, RZ ;  /* 0x06000000060e7989 */ /* 0x000e2400000e00ff */
[----:B0-----:R-:W-:-:S04]  /*26e90*/  SEL R7, R14, RZ, P0 ;  /* 0x000000ff0e077207 */ /* 0x001fc80000000000 */
[----:B------:R-:W-:-:S05]  /*26ea0*/  IADD3 R2, R6, R7, RZ ;  /* 0x0000000706027210 */ /* 0x000fca0007ffe0ff */
[----:B------:R0:W1:Y:S02]  /*26eb0*/  SHFL.IDX PT, R14, R2, 0x1f, 0x1f ;  /* 0x03e01f00020e7f89 */ /* 0x00006400000e0000 */
.L_x_1821:
[----:B------:R-:W-:Y:S02]  /*26ec0*/  ULDC UR4, c[0x0][0xc10] ;  /* 0x0003040000047ab9 */ /* 0x000fe40000000800 */
[----:B------:R-:W-:-:S04]  /*26ed0*/  IMAD.U32 R5, RZ, RZ, UR4 ;  /* 0x00000004ff057e24 */ /* 0x000fc8000f8e00ff */
[----:B-1----:R-:W-:-:S04]  /*26ee0*/  IMAD R3, R14, R5, RZ ;  /* 0x000000050e037224 */ /* 0x002fc800078e02ff */
[----:B----4-:R-:W-:-:S05]  /*26ef0*/  IMAD.IADD R16, R16, 0x1, R3 ;  /* 0x0000000110107824 */ /* 0x010fca00078e0203 */
[----:B------:R-:W-:-:S13]  /*26f00*/  ISETP.GT.AND P0, PT, R16, R4, PT ;  /* 0x000000041000720c */ /* 0x000fda0003f04270 */
[----:B------:R-:W-:Y:S05]  /*26f10*/  @P0 BRA `(.L_x_1709) ;  /* 0x0000000000b80947 */ /* 0x000fea0003800000 */
[----:B------:R-:W1:Y:S02]  /*26f20*/  LDC R0, c[0x0][0xc14] ;  /* 0x00030500ff007b82 */ /* 0x000e640000000800 */
.L_x_1714:
[----:B------:R-:W-:-:S05]  /*26f30*/  VIADD R19, R19, 0x1f ;  /* 0x0000001f13137836 */ /* 0x000fca0000000000 */
[----:B-1----:R-:W-:-:S13]  /*26f40*/  ISETP.GE.AND P0, PT, R19, R0, PT ;  /* 0x000000001300720c */ /* 0x002fda0003f06270 */
[----:B------:R-:W-:Y:S05]  /*26f50*/  @P0 BRA `(.L_x_1710) ;  /* 0x0000000400f40947 */ /* 0x000fea0003800000 */
[----:B------:R-:W1:Y:S01]  /*26f60*/  S2R R6, SR_TID.X ;  /* 0x0000000000067919 */ /* 0x000e620000002100 */
[----:B------:R-:W-:Y:S01]  /*26f70*/  BSSY B0, `(.L_x_1711) ;  /* 0x000000b000007945 */ /* 0x000fe20003800000 */
[----:B------:R-:W-:Y:S01]  /*26f80*/  IMAD.MOV.U32 R17, RZ, RZ, RZ ;  /* 0x000000ffff117224 */ /* 0x000fe200078e00ff */
[----:B-1----:R-:W-:-:S04]  /*26f90*/  LOP3.LUT R6, R6, 0x1f, RZ, 0xc0, !PT ;  /* 0x0000001f06067812 */ /* 0x002fc800078ec0ff */
[C---:B------:R-:W-:Y:S02]  /*26fa0*/  ISETP.NE.AND P1, PT, R6.reuse, 0x1f, PT ;  /* 0x0000001f0600780c */ /* 0x040fe40003f25270 */
[----:B------:R-:W-:-:S04]  /*26fb0*/  IADD3 R5, R6, R19, RZ ;  /* 0x0000001306057210 */ /* 0x000fc80007ffe0ff */
[----:B------:R-:W-:-:S13]  /*26fc0*/  ISETP.GE.OR P0, PT, R5, R0, !P1 ;  /* 0x000000000500720c */ /* 0x000fda0004f06670 */
[----:B------:R-:W-:Y:S05]  /*26fd0*/  @P0 BRA `(.L_x_1712) ;  /* 0x0000000000100947 */ /* 0x000fea0003800000 */
[----:B0-----:R-:W0:Y:S01]  /*26fe0*/  LDC.64 R2, c[0x0][0xc58] ;  /* 0x00031600ff027b82 */ /* 0x001e220000000a00 */
[----:B------:R-:W-:Y:S01]  /*26ff0*/  ULDC.64 UR4, c[0x0][0x208] ;  /* 0x0000820000047ab9 */ /* 0x000fe20000000a00 */
[----:B0-----:R-:W-:-:S05]  /*27000*/  IMAD.WIDE R2, R5, 0x4, R2 ;  /* 0x0000000405027825 */ /* 0x001fca00078e0202 */
[----:B------:R1:W5:Y:S02]  /*27010*/  LDG.E R17, desc[UR4][R2.64] ;  /* 0x0000000402117981 */ /* 0x000364000c1e1900 */
.L_x_1712:
[----:B------:R-:W-:Y:S05]  /*27020*/  BSYNC B0 ;  /* 0x0000000000007941 */ /* 0x000fea0003800000 */
.L_x_1711:
[----:B------:R-:W-:-:S03]  /*27030*/  UMOV UR4, 0xffffffff ;  /* 0xffffffff00047882 */ /* 0x000fc60000000000 */
[----:B------:R-:W-:Y:S05]  /*27040*/  BRA.DIV UR4, `(.L_x_1713) ;  /* 0x0000002604747947 */ /* 0x000fea000b800000 */
[----:B-----5:R-:W3:Y:S01]  /*27050*/  SHFL.UP PT, R14, R17, 0x1, RZ ;  /* 0x04200000110e7989 */ /* 0x020ee200000e00ff */
[C---:B------:R-:W-:Y:S02]  /*27060*/  ISETP.NE.AND P0, PT, R6.reuse, RZ, PT ;  /* 0x000000ff0600720c */ /* 0x040fe40003f05270 */
[----:B------:R-:W-:Y:S02]  /*27070*/  ISETP.GE.U32.AND P1, PT, R6, 0x2, PT ;  /* 0x000000020600780c */ /* 0x000fe40003f26070 */
[----:B---3--:R-:W-:Y:S02]  /*27080*/  SEL R14, R14, RZ, P0 ;  /* 0x000000ff0e0e7207 */ /* 0x008fe40000000000 */
[----:B------:R-:W-:-:S03]  /*27090*/  ISETP.GE.U32.AND P0, PT, R6, 0x4, PT ;  /* 0x000000040600780c */ /* 0x000fc60003f06070 */
[----:B------:R-:W-:-:S05]  /*270a0*/  IMAD.IADD R13, R17, 0x1, R14 ;  /* 0x00000001110d7824 */ /* 0x000fca00078e020e */
[----:B------:R-:W0:Y:S02]  /*270b0*/  SHFL.UP PT, R14, R13, 0x2, RZ ;  /* 0x044000000d0e7989 */ /* 0x000e2400000e00ff */
[----:B01----:R-:W-:Y:S02]  /*270c0*/  SEL R2, R14, RZ, P1 ;  /* 0x000000ff0e027207 */ /* 0x003fe40000800000 */
[----:B------:R-:W-:-:S03]  /*270d0*/  ISETP.GE.U32.AND P1, PT, R6, 0x8, PT ;  /* 0x000000080600780c */ /* 0x000fc60003f26070 */
[----:B------:R-:W-:-:S05]  /*270e0*/  IMAD.IADD R2, R13, 0x1, R2 ;  /* 0x000000010d027824 */ /* 0x000fca00078e0202 */
[----:B------:R-:W0:Y:S02]  /*270f0*/  SHFL.UP PT, R14, R2, 0x4, RZ ;  /* 0x04800000020e7989 */ /* 0x000e2400000e00ff */
[----:B0-----:R-:W-:Y:S02]  /*27100*/  SEL R3, R14, RZ, P0 ;  /* 0x000000ff0e037207 */ /* 0x001fe40000000000 */
[----:B------:R-:W-:Y:S02]  /*27110*/  ISETP.GE.U32.AND P0, PT, R6, 0x10, PT ;  /* 0x000000100600780c */ /* 0x000fe40003f06070 */
[----:B------:R-:W-:-:S05]  /*27120*/  IADD3 R3, R2, R3, RZ ;  /* 0x0000000302037210 */ /* 0x000fca0007ffe0ff */
[----:B------:R-:W0:Y:S02]  /*27130*/  SHFL.UP PT, R14, R3, 0x8, RZ ;  /* 0x05000000030e7989 */ /* 0x000e2400000e00ff */
[----:B0-----:R-:W-:-:S05]  /*27140*/  SEL R14, R14, RZ, P1 ;  /* 0x000000ff0e0e7207 */ /* 0x001fca0000800000 */
[----:B------:R-:W-:-:S05]  /*27150*/  IMAD.IADD R5, R3, 0x1, R14 ;  /* 0x0000000103057824 */ /* 0x000fca00078e020e */
[----:B------:R-:W0:Y:S02]  /*27160*/  SHFL.UP PT, R14, R5, 0x10, RZ ;  /* 0x06000000050e7989 */ /* 0x000e2400000e00ff */
[----:B0-----:R-:W-:-:S05]  /*27170*/  SEL R14, R14, RZ, P0 ;  /* 0x000000ff0e0e7207 */ /* 0x001fca0000000000 */
[----:B------:R-:W-:-:S05]  /*27180*/  IMAD.IADD R2, R5, 0x1, R14 ;  /* 0x0000000105027824 */ /* 0x000fca00078e020e */
[----:B------:R0:W1:Y:S02]  /*27190*/  SHFL.IDX PT, R14, R2, 0x1f, 0x1f ;  /* 0x03e01f00020e7f89 */ /* 0x00006400000e0000 */
.L_x_1829:
[----:B------:R-:W-:Y:S02]  /*271a0*/  ULDC UR4, c[0x0][0xc10] ;  /* 0x0003040000047ab9 */ /* 0x000fe40000000800 */
[----:B------:R-:W-:-:S04]  /*271b0*/  IMAD.U32 R5, RZ, RZ, UR4 ;  /* 0x00000004ff057e24 */ /* 0x000fc8000f8e00ff */
[----:B-1----:R-:W-:-:S05]  /*271c0*/  IMAD R3, R14, R5, RZ ;  /* 0x000000050e037224 */ /* 0x002fca00078e02ff */
[----:B------:R-:W-:-:S04]  /*271d0*/  IADD3 R16, R3, R16, RZ ;  /* 0x0000001003107210 */ /* 0x000fc80007ffe0ff */
[----:B------:R-:W-:-:S13]  /*271e0*/  ISETP.GT.AND P0, PT, R16, R4, PT ;  /* 0x000000041000720c */ /* 0x000fda0003f04270 */
[----:B------:R-:W-:Y:S05]  /*271f0*/  @!P0 BRA `(.L_x_1714) ;  /* 0xfffffffc004c8947 */ /* 0x000fea000383ffff */
.L_x_1709:
[----:B------:R-:W-:Y:S01]  /*27200*/  IMAD.IADD R16, R16, 0x1, -R3 ;  /* 0x0000000110107824 */ /* 0x000fe200078e0a03 */
[----:B------:R-:W-:-:S03]  /*27210*/  UMOV UR4, 0xffffffff ;  /* 0xffffffff00047882 */ /* 0x000fc60000000000 */
[----:B------:R-:W-:-:S05]  /*27220*/  IMAD R3, R2, R5, R16 ;  /* 0x0000000502037224 */ /* 0x000fca00078e0210 */
[----:B------:R-:W-:Y:S01]  /*27230*/  ISETP.GT.AND P6, PT, R3, R4, PT ;  /* 0x000000040300720c */ /* 0x000fe20003fc4270 */
[----:B------:R-:W-:-:S12]  /*27240*/  BRA.DIV UR4, `(.L_x_1715) ;  /* 0x0000002604c47947 */ /* 0x000fd8000b800000 */
[----:B------:R-:W-:-:S04]  /*27250*/  VOTE.ANY R3, PT, !P6 ;  /* 0x0000000000037806 */ /* 0x000fc800070e0100 */
[----:B------:R-:W1:Y:S02]  /*27260*/  POPC R6, R3 ;  /* 0x0000000300067309 */ /* 0x000e640000000000 */
[----:B-1----:R1:W3:Y:S02]  /*27270*/  SHFL.IDX PT, R17, R17, R6, 0x1f ;  /* 0x00001f0611117589 */ /* 0x0022e400000e0000 */
.L_x_1833:
[----:B------:R-:W-:Y:S01]  /*27280*/  ISETP.NE.AND P0, PT, R3, RZ, PT ;  /* 0x000000ff0300720c */ /* 0x000fe20003f05270 */
[----:B------:R-:W-:-:S12]  /*27290*/  IMAD.MOV.U32 R7, RZ, RZ, RZ ;  /* 0x000000ffff077224 */ /* 0x000fd800078e00ff */
[----:B------:R-:W-:Y:S05]  /*272a0*/  @!P0 BRA `(.L_x_1716) ;  /* 0x0000000000108947 */ /* 0x000fea0003800000 */
[----:B------:R-:W-:Y:S01]  /*272b0*/  UMOV UR4, 0xffffffff ;  /* 0xffffffff00047882 */ /* 0x000fe20000000000 */
[----:B------:R-:W-:Y:S02]  /*272c0*/  VIADD R12, R6, 0xffffffff ;  /* 0xffffffff060c7836 */ /* 0x000fe40000000000 */
[----:B------:R-:W-:Y:S05]  /*272d0*/  BRA.DIV UR4, `(.L_x_1717) ;  /* 0x0000002604e87947 */ /* 0x000fea000b800000 */
[----:B------:R4:W0:Y:S02]  /*272e0*/  SHFL.IDX PT, R7, R2, R12, 0x1f ;  /* 0x00001f0c02077589 */ /* 0x00082400000e0000 */
.L_x_1716:
[----:B0---4-:R-:W0:Y:S01]  /*272f0*/  LDC.64 R2, c[0x0][0xc68] ;  /* 0x00031a00ff027b82 */ /* 0x011e220000000a00 */
[----:B------:R-:W-:Y:S01]  /*27300*/  IADD3 R19, R6, R19, RZ ;  /* 0x0000001306137210 */ /* 0x000fe20007ffe0ff */
[----:B------:R-:W-:-:S04]  /*27310*/  ULDC.64 UR4, c[0x0][0x208] ;  /* 0x0000820000047ab9 */ /* 0x000fc80000000a00 */
[----:B0-----:R-:W-:-:S05]  /*27320*/  IMAD.WIDE R2, R19, 0x4, R2 ;  /* 0x0000000413027825 */ /* 0x001fca00078e0202 */
[----:B------:R0:W1:Y:S01]  /*27330*/  LDG.E R8, desc[UR4][R2.64] ;  /* 0x0000000402087981 */ /* 0x000062000c1e1900 */
[----:B------:R-:W-:-:S05]  /*27340*/  IMAD R16, R7, R5, R16 ;  /* 0x0000000507107224 */ /* 0x000fca00078e0210 */
[----:B------:R-:W-:Y:S01]  /*27350*/  IADD3 R7, R4, -R16, RZ ;  /* 0x8000001004077210 */ /* 0x000fe20007ffe0ff */
[----:B0-----:R-:W-:Y:S02]  /*27360*/  IMAD.MOV.U32 R2, RZ, RZ, RZ ;  /* 0x000000ffff027224 */ /* 0x001fe400078e00ff */
[----:B-1-3--:R-:W-:-:S05]  /*27370*/  IMAD R6, R17, R8, RZ ;  /* 0x0000000811067224 */ /* 0x00afca00078e02ff */
[-C--:B--2---:R-:W-:Y:S02]  /*27380*/  IABS R9, R6.reuse ;  /* 0x0000000600097213 */ /* 0x084fe40000000000 */
        /* <DEDUP_REMOVED lines=17> */
[----:B------:R-:W-:Y:S02]  /*274a0*/  @P0 IADD3 R2, R2, 0x1, RZ ;  /* 0x0000000102020810 */ /* 0x000fe40007ffe0ff */
        /* <DEDUP_REMOVED lines=10> */
[----:B------:R-:W-:Y:S02]  /*27550*/  IMAD.MOV.U32 R2, RZ, RZ, RZ ;  /* 0x000000ffff027224 */ /* 0x000fe400078e00ff */
[----:B------:R-:W-:Y:S01]  /*27560*/  IMAD.IADD R4, R6, 0x1, R4 ;  /* 0x0000000106047824 */ /* 0x000fe200078e0204 */
[----:B------:R-:W-:-:S04]  /*27570*/  IABS R8, R5 ;  /* 0x0000000500087213 */ /* 0x000fc80000000000 */
[----:B------:R-:W0:Y:S08]  /*27580*/  I2F.RP R10, R8 ;  /* 0x00000008000a7306 */ /* 0x000e300000209400 */
[----:B0-----:R-:W0:Y:S02]  /*27590*/  MUFU.RCP R10, R10 ;  /* 0x0000000a000a7308 */ /* 0x001e240000001000 */
[----:B0-----:R-:W-:-:S06]  /*275a0*/  IADD3 R11, R10, 0xffffffe, RZ ;  /* 0x0ffffffe0a0b7810 */ /* 0x001fcc0007ffe0ff */
[----:B------:R-:W0:Y:S02]  /*275b0*/  F2I.FTZ.U32.TRUNC.NTZ R3, R11 ;  /* 0x0000000b00037305 */ /* 0x000e24000021f000 */
[----:B0-----:R-:W-:-:S04]  /*275c0*/  IMAD.MOV R7, RZ, RZ, -R3 ;  /* 0x000000ffff077224 */ /* 0x001fc800078e0a03 */
[----:B------:R-:W-:-:S04]  /*275d0*/  IMAD R7, R7, R8, RZ ;  /* 0x0000000807077224 */ /* 0x000fc800078e02ff */
[----:B------:R-:W-:Y:S01]  /*275e0*/  IMAD.HI.U32 R3, R3, R7, R2 ;  /* 0x0000000703037227 */ /* 0x000fe200078e0002 */
[----:B------:R-:W-:Y:S02]  /*275f0*/  IABS R2, R6 ;  /* 0x0000000600027213 */ /* 0x000fe40000000000 */
[----:B------:R-:W-:-:S03]  /*27600*/  IABS R7, R5 ;  /* 0x0000000500077213 */ /* 0x000fc60000000000 */
[----:B------:R-:W-:Y:S01]  /*27610*/  IMAD.HI.U32 R3, R3, R2, RZ ;  /* 0x0000000203037227 */ /* 0x000fe200078e00ff */
[----:B------:R-:W-:-:S05]  /*27620*/  IADD3 R7, RZ, -R7, RZ ;  /* 0x80000007ff077210 */ /* 0x000fca0007ffe0ff */
[----:B------:R-:W-:Y:S01]  /*27630*/  IMAD R7, R3, R7, R2 ;  /* 0x0000000703077224 */ /* 0x000fe200078e0202 */
[----:B------:R-:W-:-:S04]  /*27640*/  LOP3.LUT R2, R6, R5, RZ, 0x3c, !PT ;  /* 0x0000000506027212 */ /* 0x000fc800078e3cff */
[----:B------:R-:W-:-:S13]  /*27650*/  ISETP.GT.U32.AND P0, PT, R8, R7, PT ;  /* 0x000000070800720c */ /* 0x000fda0003f04070 */
[----:B------:R-:W-:Y:S02]  /*27660*/  @!P0 IMAD.IADD R7, R7, 0x1, -R8 ;  /* 0x0000000107078824 */ /* 0x000fe400078e0a08 */
[----:B------:R-:W-:-:S03]  /*27670*/  @!P0 VIADD R3, R3, 0x1 ;  /* 0x0000000103038836 */ /* 0x000fc60000000000 */
[----:B------:R-:W-:-:S13]  /*27680*/  ISETP.GE.U32.AND P0, PT, R7, R8, PT ;  /* 0x000000080700720c */ /* 0x000fda0003f06070 */
[----:B------:R-:W-:Y:S01]  /*27690*/  @P0 VIADD R3, R3, 0x1 ;  /* 0x0000000103030836 */ /* 0x000fe20000000000 */
[----:B------:R-:W-:-:S13]  /*276a0*/  ISETP.GE.AND P0, PT, R2, RZ, PT ;  /* 0x000000ff0200720c */ /* 0x000fda0003f06270 */
[----:B------:R-:W-:Y:S02]  /*276b0*/  @!P0 IADD3 R3, -R3, RZ, RZ ;  /* 0x000000ff03038210 */ /* 0x000fe40007ffe1ff */
[----:B------:R-:W-:-:S13]  /*276c0*/  ISETP.NE.AND P0, PT, R5, RZ, PT ;  /* 0x000000ff0500720c */ /* 0x000fda0003f05270 */
[----:B------:R-:W-:Y:S01]  /*276d0*/  @!P0 LOP3.LUT R3, RZ, R5, RZ, 0x33, !PT ;  /* 0x00000005ff038212 */ /* 0x000fe200078e33ff */
[----:B------:R-:W-:-:S03]  /*276e0*/  IMAD.MOV R5, RZ, RZ, -R5 ;  /* 0x000000ffff057224 */ /* 0x000fc600078e0a05 */
[----:B------:R-:W-:Y:S01]  /*276f0*/  LOP3.LUT R2, RZ, R3, RZ, 0x33, !PT ;  /* 0x00000003ff027212 */ /* 0x000fe200078e33ff */
[----:B------:R-:W-:-:S04]  /*27700*/  IMAD R18, R3, R5, R4 ;  /* 0x0000000503127224 */ /* 0x000fc800078e0204 */
[----:B------:R-:W-:Y:S01]  /*27710*/  IMAD.IADD R17, R17, 0x1, R2 ;  /* 0x0000000111117824 */ /* 0x000fe200078e0202 */
[----:B------:R-:W-:Y:S06]  /*27720*/  BRA `(.L_x_1718) ;  /* 0x00000000001c7947 */ /* 0x000fec0003800000 */
.L_x_1710:
[----:B------:R-:W-:Y:S01]  /*27730*/  UMOV UR4, URZ ;  /* 0x0000003f00047c82 */ /* 0x000fe20008000000 */
[----:B------:R-:W-:Y:S01]  /*27740*/  UMOV UR5, URZ ;  /* 0x0000003f00057c82 */ /* 0x000fe20008000000 */
[----:B------:R-:W-:Y:S01]  /*27750*/  ULDC UR6, c[0x0][0xc14] ;  /* 0x0003050000067ab9 */ /* 0x000fe20000000800 */
[----:B------:R-:W-:Y:S01]  /*27760*/  MOV R16, R4 ;  /* 0x0000000400107202 */ /* 0x000fe20000000f00 */
[----:B------:R-:W-:Y:S02]  /*27770*/  IMAD.U32 R17, RZ, RZ, UR4 ;  /* 0x00000004ff117e24 */ /* 0x000fe4000f8e00ff */
[----:B------:R-:W-:Y:S02]  /*27780*/  IMAD.U32 R18, RZ, RZ, UR5 ;  /* 0x00000005ff127e24 */ /* 0x000fe4000f8e00ff */
[----:B------:R-:W-:-:S07]  /*27790*/  IMAD.U32 R19, RZ, RZ, UR6 ;  /* 0x00000006ff137e24 */ /* 0x000fce000f8e00ff */
.L_x_1718:
        /* <DEDUP_REMOVED lines=12> */
.L_x_1617:
[----:B-1----:R-:W4:Y:S01]  /*27860*/  LDL.LU R0, [R1+0x24] ;  /* 0x0000240001007983 */ /* 0x002f220000300800 */
[----:B------:R-:W-:Y:S01]  /*27870*/  BSSY B0, `(.L_x_1720) ;  /* 0x000000b000007945 */ /* 0x000fe20003800000 */
[----:B------:R-:W1:Y:S01]  /*27880*/  S2R R5, SR_CgaCtaId ;  /* 0x0000000000057919 */ /* 0x000e620000008800 */
[----:B----4-:R-:W-:-:S04]  /*27890*/  IADD3 R0, R0, 0x1, RZ ;  /* 0x0000000100007810 */ /* 0x010fc80007ffe0ff */
[----:B---3--:R-:W-:-:S04]  /*278a0*/  LEA.HI R2, R0, R0, RZ, 0x1 ;  /* 0x0000000000027211 */ /* 0x008fc800078f08ff */
[----:B------:R-:W-:-:S05]  /*278b0*/  LOP3.LUT R3, R2, 0xfffffffe, RZ, 0xc0, !PT ;  /* 0xfffffffe02037812 */ /* 0x000fca00078ec0ff */
[----:B------:R-:W-:Y:S01]  /*278c0*/  IMAD.IADD R3, R0, 0x1, -R3 ;  /* 0x0000000100037824 */ /* 0x000fe200078e0a03 */
[----:B------:R-:W-:-:S04]  /*278d0*/  MOV R0, 0x400 ;  /* 0x0000040000007802 */ /* 0x000fc80000000f00 */
[----:B-1----:R-:W-:Y:S02]  /*278e0*/  LEA R0, R5, R0, 0x18 ;  /* 0x0000000005007211 */ /* 0x002fe400078ec0ff */
[----:B------:R-:W-:-:S04]  /*278f0*/  SHF.L.U32 R3, R3, 0x1f, RZ ;  /* 0x0000001f03037819 */ /* 0x000fc800000006ff */
[----:B------:R-:W1:Y:S02]  /*27900*/  SYNCS.PHASECHK.TRANS64.TRYWAIT P0, [R0+URZ+0x2a820], R3 ;  /* 0x02a82003000075a7 */ /* 0x000e64000800017f */
[----:B-1----:R-:W-:Y:S05]  /*27910*/  @!P0 BRA `(.L_x_1721) ;  /* 0x0000002000808947 */ /* 0x002fea0003800000 */
.L_x_1836:
[----:B------:R-:W-:Y:S05]  /*27920*/  BSYNC B0 ;  /* 0x0000000000007941 */ /* 0x000fea0003800000 */
.L_x_1720:
[----:B------:R-:W-:-:S03]  /*27930*/  UMOV UR4, 0xffffffff ;  /* 0xffffffff00047882 */ /* 0x000fc60000000000 */
[----:B------:R-:W-:Y:S05]  /*27940*/  BRA.DIV UR4, `(.L_x_1722) ;  /* 0x0000002204887947 */ /* 0x000fea000b800000 */
[----:B------:R-:W3:Y:S02]  /*27950*/  S2R R2, SR_TID.X ;  /* 0x0000000000027919 */ /* 0x000ee40000002100 */
[----:B---3--:R-:W-:-:S04]  /*27960*/  SHF.R.U32.HI R2, RZ, 0x5, R2 ;  /* 0x00000005ff027819 */ /* 0x008fc80000011602 */
[----:B------:R-:W-:-:S05]  /*27970*/  LOP3.LUT R2, R2, 0x3, RZ, 0xc0, !PT ;  /* 0x0000000302027812 */ /* 0x000fca00078ec0ff */
[----:B------:R3:W4:Y:S02]  /*27980*/  SHFL.IDX PT, R14, R2, RZ, 0x1f ;  /* 0x00001fff020e7589 */ /* 0x00072400000e0000 */
.L_x_1839:
[----:B----4-:R-:W-:-:S13]  /*27990*/  ISETP.NE.AND P0, PT, R14, RZ, PT ;  /* 0x000000ff0e00720c */ /* 0x010fda0003f05270 */
[----:B------:R-:W-:Y:S05]  /*279a0*/  @P0 BRA `(.L_x_1311) ;  /* 0x0000000000940947 */ /* 0x000fea0003800000 */
[----:B------:R-:W-:-:S03]  /*279b0*/  UMOV UR4, 0xffffffff ;  /* 0xffffffff00047882 */ /* 0x000fc60000000000 */
[----:B------:R-:W-:Y:S05]  /*279c0*/  BRA.DIV UR4, `(.L_x_1723) ;  /* 0x00000022049c7947 */ /* 0x000fea000b800000 */
[----:B------:R-:W-:-:S13]  /*279d0*/  ELECT P6, URZ, PT ;  /* 0x00000000003f782f */ /* 0x000fda00038c0000 */
.L_x_1842:
[----:B------:R-:W-:Y:S05]  /*279e0*/  @!P6 BRA `(.L_x_1311) ;  /* 0x000000000084e947 */ /* 0x000fea0003800000 */
[----:B------:R-:W-:-:S06]  /*279f0*/  ULOP3.LUT UR4, UR60, 0x2, URZ, 0xfc, !UPT ;  /* 0x000000023c047892 */ /* 0x000fcc000f8efc3f */
[----:B---3--:R-:W-:-:S05]  /*27a00*/  IMAD.U32 R2, RZ, RZ, UR4 ;  /* 0x00000004ff027e24 */ /* 0x008fca000f8e00ff */
[----:B------:R-:W-:-:S13]  /*27a10*/  ISETP.NE.AND P2, PT, R2, 0x3, PT ;  /* 0x000000030200780c */ /* 0x000fda0003f45270 */
[----:B------:R-:W-:Y:S05]  /*27a20*/  @!P2 BRA `(.L_x_1724) ;  /* 0x000000000004a947 */ /* 0x000fea0003800000 */
[----:B------:R-:W-:Y:S01]  /*27a30*/  BPT.TRAP 0x1 ;  /* 0x000000040000795c */ /* 0x000fe20000300000 */
.L_x_1724:
[----:B-1----:R-:W3:Y:S04]  /*27a40*/  LDL R3, [R1] ;  /* 0x0000000001037983 */ /* 0x002ee80000100800 */
[----:B------:R-:W4:Y:S01]  /*27a50*/  LDL.LU R7, [R1+0xc] ;  /* 0x00000c0001077983 */ /* 0x000f220000300800 */
[----:B------:R-:W-:-:S05]  /*27a60*/  VIADD R2, R0, 0x2a840 ;  /* 0x0002a84000027836 */ /* 0x000fca0000000000 */
[C---:B---3--:R-:W-:Y:S01]  /*27a70*/  LEA R6, R3.reuse, R2, 0x3 ;  /* 0x0000000203067211 */ /* 0x048fe200078e18ff */
[----:B------:R-:W-:Y:S01]  /*27a80*/  VIADD R3, R3, 0x1 ;  /* 0x0000000103037836 */ /* 0x000fe20000000000 */
[----:B----4-:R-:W-:-:S04]  /*27a90*/  SHF.L.U32 R5, R7, 0x1f, RZ ;  /* 0x0000001f07057819 */ /* 0x010fc800000006ff */
        /* <DEDUP_REMOVED lines=8> */
.L_x_1843:
[----:B------:R-:W3:Y:S02]  /*27b20*/  SYNCS.PHASECHK.TRANS64.TRYWAIT P0, [R7+URZ], R2 ;  /* 0x00000002070075a7 */ /* 0x000ee4000800017f */
[----:B---3--:R-:W-:Y:S05]  /*27b30*/  @!P0 BRA `(.L_x_1726) ;  /* 0x0000002000748947 */ /* 0x008fea0003800000 */
.L_x_1844:
[----:B------:R-:W-:Y:S05]  /*27b40*/  @!P2 BRA `(.L_x_1727) ;  /* 0x000000000004a947 */ /* 0x000fea0003800000 */
[----:B------:R-:W-:Y:S01]  /*27b50*/  BPT.TRAP 0x1 ;  /* 0x000000040000795c */ /* 0x000fe20000300000 */
.L_x_1727:
[----:B------:R-:W4:Y:S01]  /*27b60*/  LDL.LU R4, [R1] ;  /* 0x0000000001047983 */ /* 0x000f220000300800 */
[----:B------:R-:W-:-:S05]  /*27b70*/  VIADD R0, R0, 0x2a860 ;  /* 0x0002a86000007836 */ /* 0x000fca0000000000 */
[----:B----4-:R-:W-:-:S04]  /*27b80*/  LEA R4, R4, R0, 0x3 ;  /* 0x0000000004047211 */ /* 0x010fc800078e18ff */
[----:B------:R-:W4:Y:S02]  /*27b90*/  SYNCS.PHASECHK.TRANS64.TRYWAIT P0, [R4+URZ], R5 ;  /* 0x00000005040075a7 */ /* 0x000f24000800017f */
[----:B----4-:R-:W-:Y:S05]  /*27ba0*/  @!P0 BRA `(.L_x_1728) ;  /* 0x00000020006c8947 */ /* 0x010fea0003800000 */
.L_x_1845:
[----:B------:R-:W-:-:S07]  /*27bb0*/  IMAD R3, R3, 0x8, R0 ;  /* 0x0000000803037824 */ /* 0x000fce00078e0200 */
.L_x_1729:
[----:B------:R0:W0:Y:S02]  /*27bc0*/  SYNCS.PHASECHK.TRANS64.TRYWAIT P0, [R3+URZ], R2 ;  /* 0x00000002030075a7 */ /* 0x000024000800017f */
[----:B0-----:R-:W-:Y:S05]  /*27bd0*/  @!P0 NANOSLEEP.SYNCS 0x989680 ;  /* 0x009896800000895d */ /* 0x001fea0003900000 */
[----:B------:R-:W0:Y:S02]  /*27be0*/  @!P0 SYNCS.PHASECHK.TRANS64 P0, [R3+URZ], R2 ;  /* 0x00000002030085a7 */ /* 0x000e24000800007f */
[----:B0-----:R-:W-:Y:S05]  /*27bf0*/  @!P0 BRA `(.L_x_1729) ;  /* 0xfffffffc00f08947 */ /* 0x001fea000383ffff */
.L_x_1311:
[----:B------:R-:W-:Y:S05]  /*27c00*/  BSYNC B7 ;  /* 0x0000000000077941 */ /* 0x000fea0003800000 */
.L_x_1308:
[----:B------:R-:W-:Y:S05]  /*27c10*/  EXIT ;  /* 0x000000000000794d */ /* 0x000fea0003800000 */
.L_x_1337:
[----:B0-----:R0:W1:Y:S02]  /*27c20*/  SYNCS.PHASECHK.TRANS64.TRYWAIT P5, [R4+URZ+0x2a890], R3 ;  /* 0x02a89003040075a7 */ /* 0x00106400080a017f */
[----:B-1----:R-:W-:Y:S05]  /*27c30*/  @!P5 NANOSLEEP.SYNCS 0x989680 ;  /* 0x009896800000d95d */ /* 0x002fea0003900000 */
[----:B------:R-:W1:Y:S02]  /*27c40*/  @!P5 SYNCS.PHASECHK.TRANS64 P5, [R4+URZ+0x2a890], R3 ;  /* 0x02a890030400d5a7 */ /* 0x000e6400080a007f */
[----:B-1----:R-:W-:Y:S05]  /*27c50*/  @!P5 BRA `(.L_x_1337) ;  /* 0xfffffffc00f0d947 */ /* 0x002fea000383ffff */
[----:B------:R-:W-:Y:S05]  /*27c60*/  BRA `(.L_x_1730) ;  /* 0xfffffdbc006c7947 */ /* 0x000fea000383ffff */
.L_x_1391:
[----:B-1----:R1:W3:Y:S02]  /*27c70*/  SYNCS.PHASECHK.TRANS64.TRYWAIT P5, [R4+URZ+0x2a890], R3 ;  /* 0x02a89003040075a7 */ /* 0x0022e400080a017f */
[----:B---3--:R-:W-:Y:S05]  /*27c80*/  @!P5 NANOSLEEP.SYNCS 0x989680 ;  /* 0x009896800000d95d */ /* 0x008fea0003900000 */
[----:B------:R-:W3:Y:S02]  /*27c90*/  @!P5 SYNCS.PHASECHK.TRANS64 P5, [R4+URZ+0x2a890], R3 ;  /* 0x02a890030400d5a7 */ /* 0x000ee400080a007f */
[----:B---3--:R-:W-:Y:S05]  /*27ca0*/  @!P5 BRA `(.L_x_1391) ;  /* 0xfffffffc00f0d947 */ /* 0x008fea000383ffff */
[----:B------:R-:W-:Y:S05]  /*27cb0*/  BRA `(.L_x_1731) ;  /* 0xfffffdf0004c7947 */ /* 0x000fea000383ffff */
.L_x_1416:
[----:B-1----:R1:W2:Y:S02]  /*27cc0*/  SYNCS.PHASECHK.TRANS64.TRYWAIT P4, [R4+URZ+0x2a890], R3 ;  /* 0x02a89003040075a7 */ /* 0x0022a4000808017f */
[----:B--2---:R-:W-:Y:S05]  /*27cd0*/  @!P4 NANOSLEEP.SYNCS 0x989680 ;  /* 0x009896800000c95d */ /* 0x004fea0003900000 */
[----:B------:R-:W2:Y:S02]  /*27ce0*/  @!P4 SYNCS.PHASECHK.TRANS64 P4, [R4+URZ+0x2a890], R3 ;  /* 0x02a890030400c5a7 */ /* 0x000ea4000808007f */
[----:B--2---:R-:W-:Y:S05]  /*27cf0*/  @!P4 BRA `(.L_x_1416) ;  /* 0xfffffffc00f0c947 */ /* 0x004fea000383ffff */
[----:B------:R-:W-:Y:S05]  /*27d00*/  BRA `(.L_x_1732) ;  /* 0xfffffe2000547947 */ /* 0x000fea000383ffff */
.L_x_1422:
[----:B0-----:R0:W1:Y:S02]  /*27d10*/  SYNCS.PHASECHK.TRANS64.TRYWAIT P4, [R4+URZ+0x2a8b0], R3 ;  /* 0x02a8b003040075a7 */ /* 0x001064000808017f */
[----:B-1----:R-:W-:Y:S05]  /*27d20*/  @!P4 NANOSLEEP.SYNCS 0x989680 ;  /* 0x009896800000c95d */ /* 0x002fea0003900000 */
[----:B------:R-:W1:Y:S02]  /*27d30*/  @!P4 SYNCS.PHASECHK.TRANS64 P4, [R4+URZ+0x2a8b0], R3 ;  /* 0x02a8b0030400c5a7 */ /* 0x000e64000808007f */
[----:B-1----:R-:W-:Y:S05]  /*27d40*/  @!P4 BRA `(.L_x_1422) ;  /* 0xfffffffc00f0c947 */ /* 0x002fea000383ffff */
[----:B------:R-:W-:Y:S05]  /*27d50*/  BRA `(.L_x_1733) ;  /* 0xfffffe2400607947 */ /* 0x000fea000383ffff */
.L_x_1452:
[----:B------:R-:W-:Y:S01]  /*27d60*/  BSSY B1, `(.L_x_1734) ;  /* 0x0000008000017945 */ /* 0x000fe20003800000 */
[----:B------:R-:W-:Y:S01]  /*27d70*/  IMAD.MOV.U32 R13, RZ, RZ, R5 ;  /* 0x000000ffff0d7224 */ /* 0x000fe200078e0005 */
[----:B------:R-:W-:Y:S01]  /*27d80*/  MOV R11, 0x1c1f ;  /* 0x00001c1f000b7802 */ /* 0x000fe20000000f00 */
[----:B------:R-:W-:Y:S02]  /*27d90*/  IMAD.MOV.U32 R12, RZ, RZ, RZ ;  /* 0x000000ffff0c7224 */ /* 0x000fe400078e00ff */
[----:B------:R-:W-:-:S07]  /*27da0*/  IMAD.MOV.U32 R15, RZ, RZ, -0x1 ;  /* 0xffffffffff0f7424 */ /* 0x000fce00078e00ff */
[----:B------:R-:W-:Y:S05]  /*27db0*/  WARPSYNC.COLLECTIVE R15, `(.L_x_1735) ;  /* 0x000000000f087348 */ /* 0x000fea0003c00000 */
[----:B------:R0:W1:Y:S02]  /*27dc0*/  SHFL.IDX P6, R14, R13, R12, R11 ;  /* 0x0000000c0d0e7389 */ /* 0x00006400000c000b */
[----:B01----:R-:W-:Y:S01]  /*27dd0*/  ENDCOLLECTIVE ;  /* 0x000000000000791b */ /* 0x003fe20003800000 */
.L_x_1735:
[----:B------:R-:W-:Y:S05]  /*27de0*/  BSYNC B1 ;  /* 0x0000000000017941 */ /* 0x000fea0003800000 */
.L_x_1734:
[----:B------:R-:W-:Y:S05]  /*27df0*/  BRA `(.L_x_1736) ;  /* 0xfffffe4400307947 */ /* 0x000fea000383ffff */
.L_x_1453:
        /* <DEDUP_REMOVED lines=8> */
.L_x_1738:
[----:B------:R-:W-:Y:S05]  /*27e80*/  BSYNC B1 ;  /* 0x0000000000017941 */ /* 0x000fea0003800000 */
.L_x_1737:
[----:B------:R-:W-:Y:S05]  /*27e90*/  BRA `(.L_x_1739) ;  /* 0xfffffe4400107947 */ /* 0x000fea000383ffff */
.L_x_1454:
        /* <DEDUP_REMOVED lines=8> */
.L_x_1741:
[----:B------:R-:W-:Y:S05]  /*27f20*/  BSYNC B1 ;  /* 0x0000000000017941 */ /* 0x000fea0003800000 */
.L_x_1740:
[----:B------:R-:W-:Y:S05]  /*27f30*/  BRA `(.L_x_1742) ;  /* 0xfffffe4000f07947 */ /* 0x000fea000383ffff */
.L_x_1455:
        /* <DEDUP_REMOVED lines=8> */
.L_x_1744:
[----:B------:R-:W-:Y:S05]  /*27fc0*/  BSYNC B1 ;  /* 0x0000000000017941 */ /* 0x000fea0003800000 */
.L_x_1743:
[----:B------:R-:W-:Y:S05]  /*27fd0*/  BRA `(.L_x_1745) ;  /* 0xfffffe4000d07947 */ /* 0x000fea000383ffff */
.L_x_1456:
[----:B------:R-:W-:Y:S01]  /*27fe0*/  BSSY B1, `(.L_x_1746) ;  /* 0x0000008000017945 */ /* 0x000fe20003800000 */
[----:B------:R-:W-:Y:S01]  /*27ff0*/  IMAD.MOV.U32 R13, RZ, RZ, R5 ;  /* 0x000000ffff0d7224 */ /* 0x000fe200078e0005 */
[----:B------:R-:W-:Y:S01]  /*28000*/  MOV R11, 0x1c1f ;  /* 0x00001c1f000b7802 */ /* 0x000fe20000000f00 */
[----:B------:R-:W-:Y:S02]  /*28010*/  IMAD.MOV.U32 R12, RZ, RZ, 0x1 ;  /* 0x00000001ff0c7424 */ /* 0x000fe400078e00ff */
[----:B------:R-:W-:-:S07]  /*28020*/  IMAD.MOV.U32 R15, RZ, RZ, -0x1 ;  /* 0xffffffffff0f7424 */ /* 0x000fce00078e00ff */
[----:B------:R-:W-:Y:S05]  /*28030*/  WARPSYNC.COLLECTIVE R15, `(.L_x_1747) ;  /* 0x000000000f087348 */ /* 0x000fea0003c00000 */
[----:B------:R0:W1:Y:S02]  /*28040*/  SHFL.IDX P6, R14, R13, R12, R11 ;  /* 0x0000000c0d0e7389 */ /* 0x00006400000c000b */
[----:B01----:R-:W-:Y:S01]  /*28050*/  ENDCOLLECTIVE ;  /* 0x000000000000791b */ /* 0x003fe20003800000 */
.L_x_1747:
[----:B------:R-:W-:Y:S05]  /*28060*/  BSYNC B1 ;  /* 0x0000000000017941 */ /* 0x000fea0003800000 */
.L_x_1746:
[----:B------:R-:W-:Y:S05]  /*28070*/  BRA `(.L_x_1748) ;  /* 0xfffffe4000b07947 */ /* 0x000fea000383ffff */
.L_x_1457:
        /* <DEDUP_REMOVED lines=8> */
.L_x_1750:
[----:B------:R-:W-:Y:S05]  /*28100*/  BSYNC B1 ;  /* 0x0000000000017941 */ /* 0x000fea0003800000 */
.L_x_1749:
[----:B------:R-:W-:Y:S05]  /*28110*/  BRA `(.L_x_1751) ;  /* 0xfffffe4000947947 */ /* 0x000fea000383ffff */
.L_x_1458:
        /* <DEDUP_REMOVED lines=8> */
.L_x_1753:
[----:B------:R-:W-:Y:S05]  /*281a0*/  BSYNC B1 ;  /* 0x0000000000017941 */ /* 0x000fea0003800000 */
.L_x_1752:
[----:B------:R-:W-:Y:S05]  /*281b0*/  BRA `(.L_x_1754) ;  /* 0xfffffe4000787947 */ /* 0x000fea000383ffff */
.L_x_1459:
        /* <DEDUP_REMOVED lines=8> */
.L_x_1756:
[----:B------:R-:W-:Y:S05]  /*28240*/  BSYNC B1 ;  /* 0x0000000000017941 */ /* 0x000fea0003800000 */
.L_x_1755:
[----:B------:R-:W-:Y:S05]  /*28250*/  BRA `(.L_x_1757) ;  /* 0xfffffe40005c7947 */ /* 0x000fea000383ffff */
.L_x_1461:
[----:B0-----:R0:W1:Y:S02]  /*28260*/  SYNCS.PHASECHK.TRANS64.TRYWAIT P2, [R18+URZ+0x2a800], R3 ;  /* 0x02a80003120075a7 */ /* 0x001064000804017f */
[----:B-1----:R-:W-:Y:S05]  /*28270*/  @!P2 NANOSLEEP.SYNCS 0x989680 ;  /* 0x009896800000a95d */ /* 0x002fea0003900000 */
[----:B------:R-:W1:Y:S02]  /*28280*/  @!P2 SYNCS.PHASECHK.TRANS64 P2, [R18+URZ+0x2a800], R3 ;  /* 0x02a800031200a5a7 */ /* 0x000e64000804007f */
[----:B-1----:R-:W-:Y:S05]  /*28290*/  @!P2 BRA `(.L_x_1461) ;  /* 0xfffffffc00f0a947 */ /* 0x002fea000383ffff */
[----:B------:R-:W-:Y:S05]  /*282a0*/  BRA `(.L_x_1758) ;  /* 0xfffffe4000bc7947 */ /* 0x000fea000383ffff */
.L_x_1489:
        /* <DEDUP_REMOVED lines=8> */
.L_x_1760:
[----:B------:R-:W-:Y:S05]  /*28330*/  BSYNC B1 ;  /* 0x0000000000017941 */ /* 0x000fea0003800000 */
.L_x_1759:
[----:B------:R-:W-:Y:S05]  /*28340*/  BRA `(.L_x_1761) ;  /* 0xfffffe7000407947 */ /* 0x000fea000383ffff */
.L_x_1490:
        /* <DEDUP_REMOVED lines=8> */
.L_x_1763:
[----:B------:R-:W-:Y:S05]  /*283d0*/  BSYNC B1 ;  /* 0x0000000000017941 */ /* 0x000fea0003800000 */
.L_x_1762:
[----:B------:R-:W-:Y:S05]  /*283e0*/  BRA `(.L_x_1764) ;  /* 0xfffffe7000207947 */ /* 0x000fea000383ffff */
.L_x_1491:
        /* <DEDUP_REMOVED lines=8> */
.L_x_1766:
[----:B------:R-:W-:Y:S05]  /*28470*/  BSYNC B1 ;  /* 0x0000000000017941 */ /* 0x000fea0003800000 */
.L_x_1765:
[----:B------:R-:W-:Y:S05]  /*28480*/  BRA `(.L_x_1767) ;  /* 0xfffffe7000007947 */ /* 0x000fea000383ffff */
.L_x_1492:
        /* <DEDUP_REMOVED lines=8> */
.L_x_1769:
[----:B------:R-:W-:Y:S05]  /*28510*/  BSYNC B1 ;  /* 0x0000000000017941 */ /* 0x000fea0003800000 */
.L_x_1768:
[----:B------:R-:W-:Y:S05]  /*28520*/  BRA `(.L_x_1770) ;  /* 0xfffffe6c00e07947 */ /* 0x000fea000383ffff */
.L_x_1493:
        /* <DEDUP_REMOVED lines=8> */
.L_x_1772:
[----:B------:R-:W-:Y:S05]  /*285b0*/  BSYNC B1 ;  /* 0x0000000000017941 */ /* 0x000fea0003800000 */
.L_x_1771:
[----:B------:R-:W-:Y:S05]  /*285c0*/  BRA `(.L_x_1773) ;  /* 0xfffffe6c00c07947 */ /* 0x000fea000383ffff */
.L_x_1494:
        /* <DEDUP_REMOVED lines=8> */
.L_x_1775:
[----:B------:R-:W-:Y:S05]  /*28650*/  BSYNC B1 ;  /* 0x0000000000017941 */ /* 0x000fea0003800000 */
.L_x_1774:
[----:B------:R-:W-:Y:S05]  /*28660*/  BRA `(.L_x_1776) ;  /* 0xfffffe6c00a47947 */ /* 0x000fea000383ffff */
.L_x_1495:
        /* <DEDUP_REMOVED lines=8> */
.L_x_1778:
[----:B------:R-:W-:Y:S05]  /*286f0*/  BSYNC B1 ;  /* 0x0000000000017941 */ /* 0x000fea0003800000 */
.L_x_1777:
[----:B------:R-:W-:Y:S05]  /*28700*/  BRA `(.L_x_1779) ;  /* 0xfffffe6c00887947 */ /* 0x000fea000383ffff */
.L_x_1496:
        /* <DEDUP_REMOVED lines=8> */
.L_x_1781:
[----:B------:R-:W-:Y:S05]  /*28790*/  BSYNC B1 ;  /* 0x0000000000017941 */ /* 0x000fea0003800000 */
.L_x_1780:
[----:B------:R-:W-:Y:S05]  /*287a0*/  BRA `(.L_x_1782) ;  /* 0xfffffe6c006c7947 */ /* 0x000fea000383ffff */
.L_x_1498:
[----:B0-----:R0:W1:Y:S02]  /*287b0*/  SYNCS.PHASECHK.TRANS64.TRYWAIT P2, [R18+URZ+0x2a800], R9 ;  /* 0x02a80009120075a7 */ /* 0x001064000804017f */
[----:B-1----:R-:W-:Y:S05]  /*287c0*/  @!P2 NANOSLEEP.SYNCS 0x989680 ;  /* 0x009896800000a95d */ /* 0x002fea0003900000 */
[----:B------:R-:W1:Y:S02]  /*287d0*/  @!P2 SYNCS.PHASECHK.TRANS64 P2, [R18+URZ+0x2a800], R9 ;  /* 0x02a800091200a5a7 */ /* 0x000e64000804007f */
[----:B-1----:R-:W-:Y:S05]  /*287e0*/  @!P2 BRA `(.L_x_1498) ;  /* 0xfffffffc00f0a947 */ /* 0x002fea000383ffff */
[----:B------:R-:W-:Y:S05]  /*287f0*/  BRA `(.L_x_1783) ;  /* 0xfffffe6c00cc7947 */ /* 0x000fea000383ffff */
.L_x_1512:
[----:B-1----:R1:W2:Y:S02]  /*28800*/  SYNCS.PHASECHK.TRANS64.TRYWAIT P2, [R4+URZ+0x2a830], R3 ;  /* 0x02a83003040075a7 */ /* 0x0022a4000804017f */
[----:B--2---:R-:W-:Y:S05]  /*28810*/  @!P2 NANOSLEEP.SYNCS 0x989680 ;  /* 0x009896800000a95d */ /* 0x004fea0003900000 */
[----:B------:R-:W2:Y:S02]  /*28820*/  @!P2 SYNCS.PHASECHK.TRANS64 P2, [R4+URZ+0x2a830], R3 ;  /* 0x02a830030400a5a7 */ /* 0x000ea4000804007f */
[----:B--2---:R-:W-:Y:S05]  /*28830*/  @!P2 BRA `(.L_x_1512) ;  /* 0xfffffffc00f0a947 */ /* 0x004fea000383ffff */
[----:B------:R-:W-:Y:S05]  /*28840*/  BRA `(.L_x_1511) ;  /* 0xfffffe94006c7947 */ /* 0x000fea000383ffff */
.L_x_1532:
[----:B-1----:R1:W2:Y:S02]  /*28850*/  SYNCS.PHASECHK.TRANS64.TRYWAIT P2, [R192+URZ+0x2a830], R13 ;  /* 0x02a8300dc00075a7 */ /* 0x0022a4000804017f */
[----:B--2---:R-:W-:Y:S05]  /*28860*/  @!P2 NANOSLEEP.SYNCS 0x989680 ;  /* 0x009896800000a95d */ /* 0x004fea0003900000 */
[----:B------:R-:W2:Y:S02]  /*28870*/  @!P2 SYNCS.PHASECHK.TRANS64 P2, [R192+URZ+0x2a830], R13 ;  /* 0x02a8300dc000a5a7 */ /* 0x000ea4000804007f */
[----:B--2---:R-:W-:Y:S05]  /*28880*/  @!P2 BRA `(.L_x_1532) ;  /* 0xfffffffc00f0a947 */ /* 0x004fea000383ffff */
[----:B------:R-:W-:Y:S05]  /*28890*/  BRA `(.L_x_1531) ;  /* 0xfffffec800807947 */ /* 0x000fea000383ffff */
.L_x_1537:
[----:B-1----:R1:W2:Y:S02]  /*288a0*/  SYNCS.PHASECHK.TRANS64.TRYWAIT P2, [R12+URZ+0x2a850], R11 ;  /* 0x02a8500b0c0075a7 */ /* 0x0022a4000804017f */
[----:B--2---:R-:W-:Y:S05]  /*288b0*/  @!P2 NANOSLEEP.SYNCS 0x989680 ;  /* 0x009896800000a95d */ /* 0x004fea0003900000 */
[----:B------:R-:W2:Y:S02]  /*288c0*/  @!P2 SYNCS.PHASECHK.TRANS64 P2, [R12+URZ+0x2a850], R11 ;  /* 0x02a8500b0c00a5a7 */ /* 0x000ea4000804007f */
[----:B--2---:R-:W-:Y:S05]  /*288d0*/  @!P2 BRA `(.L_x_1537) ;  /* 0xfffffffc00f0a947 */ /* 0x004fea000383ffff */
[----:B------:R-:W-:Y:S05]  /*288e0*/  BRA `(.L_x_1536) ;  /* 0xfffffed400747947 */ /* 0x000fea000383ffff */
.L_x_1557:
[----:B-1----:R1:W2:Y:S02]  /*288f0*/  SYNCS.PHASECHK.TRANS64.TRYWAIT P2, [R10+URZ+0x2a830], R11 ;  /* 0x02a8300b0a0075a7 */ /* 0x0022a4000804017f */
[----:B--2---:R-:W-:Y:S05]  /*28900*/  @!P2 NANOSLEEP.SYNCS 0x989680 ;  /* 0x009896800000a95d */ /* 0x004fea0003900000 */
[----:B------:R-:W2:Y:S02]  /*28910*/  @!P2 SYNCS.PHASECHK.TRANS64 P2, [R10+URZ+0x2a830], R11 ;  /* 0x02a8300b0a00a5a7 */ /* 0x000ea4000804007f */
[----:B--2---:R-:W-:Y:S05]  /*28920*/  @!P2 BRA `(.L_x_1557) ;  /* 0xfffffffc00f0a947 */ /* 0x004fea000383ffff */
[----:B------:R-:W-:Y:S05]  /*28930*/  BRA `(.L_x_1556) ;  /* 0xffffff0000ac7947 */ /* 0x000fea000383ffff */
.L_x_1562:
[----:B-1----:R1:W2:Y:S02]  /*28940*/  SYNCS.PHASECHK.TRANS64.TRYWAIT P2, [R20+URZ+0x2a850], R7 ;  /* 0x02a85007140075a7 */ /* 0x0022a4000804017f */
[----:B--2---:R-:W-:Y:S05]  /*28950*/  @!P2 NANOSLEEP.SYNCS 0x989680 ;  /* 0x009896800000a95d */ /* 0x004fea0003900000 */
[----:B------:R-:W2:Y:S02]  /*28960*/  @!P2 SYNCS.PHASECHK.TRANS64 P2, [R20+URZ+0x2a850], R7 ;  /* 0x02a850071400a5a7 */ /* 0x000ea4000804007f */
[----:B--2---:R-:W-:Y:S05]  /*28970*/  @!P2 BRA `(.L_x_1562) ;  /* 0xfffffffc00f0a947 */ /* 0x004fea000383ffff */
[----:B------:R-:W-:Y:S05]  /*28980*/  BRA `(.L_x_1561) ;  /* 0xffffff0c008c7947 */ /* 0x000fea000383ffff */
.L_x_1570:
[----:B-1----:R1:W2:Y:S02]  /*28990*/  SYNCS.PHASECHK.TRANS64.TRYWAIT P2, [R15+URZ+0x2a830], R10 ;  /* 0x02a8300a0f0075a7 */ /* 0x0022a4000804017f */
[----:B--2---:R-:W-:Y:S05]  /*289a0*/  @!P2 NANOSLEEP.SYNCS 0x989680 ;  /* 0x009896800000a95d */ /* 0x004fea0003900000 */
[----:B------:R-:W2:Y:S02]  /*289b0*/  @!P2 SYNCS.PHASECHK.TRANS64 P2, [R15+URZ+0x2a830], R10 ;  /* 0x02a8300a0f00a5a7 */ /* 0x000ea4000804007f */
[----:B--2---:R-:W-:Y:S05]  /*289c0*/  @!P2 BRA `(.L_x_1570) ;  /* 0xfffffffc00f0a947 */ /* 0x004fea000383ffff */
[----:B------:R-:W-:Y:S05]  /*289d0*/  BRA `(.L_x_1569) ;  /* 0xffffff2800087947 */ /* 0x000fea000383ffff */
.L_x_1575:
[----:B-1----:R1:W2:Y:S02]  /*289e0*/  SYNCS.PHASECHK.TRANS64.TRYWAIT P2, [R10+URZ+0x2a850], R7 ;  /* 0x02a850070a0075a7 */ /* 0x0022a4000804017f */
[----:B--2---:R-:W-:Y:S05]  /*289f0*/  @!P2 NANOSLEEP.SYNCS 0x989680 ;  /* 0x009896800000a95d */ /* 0x004fea0003900000 */
[----:B------:R-:W2:Y:S02]  /*28a00*/  @!P2 SYNCS.PHASECHK.TRANS64 P2, [R10+URZ+0x2a850], R7 ;  /* 0x02a850070a00a5a7 */ /* 0x000ea4000804007f */
[----:B--2---:R-:W-:Y:S05]  /*28a10*/  @!P2 BRA `(.L_x_1575) ;  /* 0xfffffffc00f0a947 */ /* 0x004fea000383ffff */
[----:B------:R-:W-:Y:S05]  /*28a20*/  BRA `(.L_x_1574) ;  /* 0xffffff3000fc7947 */ /* 0x000fea000383ffff */
.L_x_1589:
[----:B-1----:R1:W2:Y:S02]  /*28a30*/  SYNCS.PHASECHK.TRANS64.TRYWAIT P0, [R13+URZ+0x2a850], R0 ;  /* 0x02a850000d0075a7 */ /* 0x0022a4000800017f */
[----:B--2---:R-:W-:Y:S05]  /*28a40*/  @!P0 NANOSLEEP.SYNCS 0x989680 ;  /* 0x009896800000895d */ /* 0x004fea0003900000 */
[----:B------:R-:W2:Y:S02]  /*28a50*/  @!P0 SYNCS.PHASECHK.TRANS64 P0, [R13+URZ+0x2a850], R0 ;  /* 0x02a850000d0085a7 */ /* 0x000ea4000800007f */
[----:B--2---:R-:W-:Y:S05]  /*28a60*/  @!P0 BRA `(.L_x_1589) ;  /* 0xfffffffc00f08947 */ /* 0x004fea000383ffff */
[----:B------:R-:W-:Y:S05]  /*28a70*/  BRA `(.L_x_1588) ;  /* 0xffffff6000887947 */ /* 0x000fea000383ffff */
.L_x_1631:
[----:B0-----:R-:W0:Y:S01]  /*28a80*/  S2R R11, SR_TID.X ;  /* 0x00000000000b7919 */ /* 0x001e220000002100 */
[----:B------:R-:W-:Y:S01]  /*28a90*/  BSSY B1, `(.L_x_1784) ;  /* 0x000000a000017945 */ /* 0x000fe20003800000 */
[----:B------:R-:W-:Y:S02]  /*28aa0*/  IMAD.MOV.U32 R12, RZ, RZ, RZ ;  /* 0x000000ffff0c7224 */ /* 0x000fe400078e00ff */
[----:B------:R-:W-:Y:S01]  /*28ab0*/  IMAD.MOV.U32 R15, RZ, RZ, -0x1 ;  /* 0xffffffffff0f7424 */ /* 0x000fe200078e00ff */
[----:B0-----:R-:W-:-:S04]  /*28ac0*/  SHF.R.U32.HI R11, RZ, 0x5, R11 ;  /* 0x00000005ff0b7819 */ /* 0x001fc8000001160b */
[----:B------:R-:W-:-:S05]  /*28ad0*/  LOP3.LUT R11, R11, 0x3, RZ, 0xc0, !PT ;  /* 0x000000030b0b7812 */ /* 0x000fca00078ec0ff */
[----:B------:R-:W-:Y:S01]  /*28ae0*/  IMAD.MOV.U32 R13, RZ, RZ, R11 ;  /* 0x000000ffff0d7224 */ /* 0x000fe200078e000b */
[----:B------:R-:W-:-:S07]  /*28af0*/  MOV R11, 0x1f ;  /* 0x0000001f000b7802 */ /* 0x000fce0000000f00 */
[----:B------:R-:W-:Y:S05]  /*28b00*/  WARPSYNC.COLLECTIVE R15, `(.L_x_1785) ;  /* 0x000000000f087348 */ /* 0x000fea0003c00000 */
[----:B------:R0:W1:Y:S02]  /*28b10*/  SHFL.IDX P6, R14, R13, R12, R11 ;  /* 0x0000000c0d0e7389 */ /* 0x00006400000c000b */
[----:B01----:R-:W-:Y:S01]  /*28b20*/  ENDCOLLECTIVE ;  /* 0x000000000000791b */ /* 0x003fe20003800000 */
.L_x_1785:
[----:B------:R-:W-:Y:S05]  /*28b30*/  BSYNC B1 ;  /* 0x0000000000017941 */ /* 0x000fea0003800000 */
.L_x_1784:
[----:B------:R-:W-:Y:S05]  /*28b40*/  BRA `(.L_x_1786) ;  /* 0xffffffa000147947 */ /* 0x000fea000383ffff */
.L_x_1632:
[----:B------:R-:W-:Y:S01]  /*28b50*/  BSSY B1, `(.L_x_1787) ;  /* 0x0000006000017945 */ /* 0x000fe20003800000 */
[----:B------:R-:W-:-:S07]  /*28b60*/  IMAD.MOV.U32 R15, RZ, RZ, -0x1 ;  /* 0xffffffffff0f7424 */ /* 0x000fce00078e00ff */
[----:B0-----:R-:W-:Y:S05]  /*28b70*/  WARPSYNC.COLLECTIVE R15, `(.L_x_1788) ;  /* 0x000000000f0c7348 */ /* 0x001fea0003c00000 */
[----:B------:R-:W-:Y:S02]  /*28b80*/  ELECT P6, UR62, PT ;  /* 0x00000000003e782f */ /* 0x000fe400038c0000 */
[----:B------:R-:W-:Y:S01]  /*28b90*/  MOV R14, UR62 ;  /* 0x0000003e000e7c02 */ /* 0x000fe20008000f00 */
[----:B0-----:R-:W-:Y:S10]  /*28ba0*/  ENDCOLLECTIVE ;  /* 0x000000000000791b */ /* 0x001ff40003800000 */
.L_x_1788:
[----:B------:R-:W-:Y:S05]  /*28bb0*/  BSYNC B1 ;  /* 0x0000000000017941 */ /* 0x000fea0003800000 */
.L_x_1787:
[----:B------:R-:W-:Y:S05]  /*28bc0*/  BRA `(.L_x_1789) ;  /* 0xffffffa000007947 */ /* 0x000fea000383ffff */
.L_x_1634:
[----:B-1----:R1:W2:Y:S02]  /*28bd0*/  SYNCS.PHASECHK.TRANS64.TRYWAIT P0, [R8+URZ+0x2a820], R9 ;  /* 0x02a82009080075a7 */ /* 0x0022a4000800017f */
[----:B--2---:R-:W-:Y:S05]  /*28be0*/  @!P0 NANOSLEEP.SYNCS 0x989680 ;  /* 0x009896800000895d */ /* 0x004fea0003900000 */
[----:B------:R-:W2:Y:S02]  /*28bf0*/  @!P0 SYNCS.PHASECHK.TRANS64 P0, [R8+URZ+0x2a820], R9 ;  /* 0x02a82009080085a7 */ /* 0x000ea4000800007f */
[----:B--2---:R-:W-:Y:S05]  /*28c00*/  @!P0 BRA `(.L_x_1634) ;  /* 0xfffffffc00f08947 */ /* 0x004fea000383ffff */
[----:B------:R-:W-:Y:S05]  /*28c10*/  BRA `(.L_x_1790) ;  /* 0xffffffa0001c7947 */ /* 0x000fea000383ffff */
.L_x_1637:
[----:B0-----:R0:W1:Y:S02]  /*28c20*/  SYNCS.PHASECHK.TRANS64.TRYWAIT P0, [R9+URZ+0x2a8a0], R11 ;  /* 0x02a8a00b090075a7 */ /* 0x001064000800017f */
[----:B-1----:R-:W-:Y:S05]  /*28c30*/  @!P0 NANOSLEEP.SYNCS 0x989680 ;  /* 0x009896800000895d */ /* 0x002fea0003900000 */
[----:B------:R-:W1:Y:S02]  /*28c40*/  @!P0 SYNCS.PHASECHK.TRANS64 P0, [R9+URZ+0x2a8a0], R11 ;  /* 0x02a8a00b090085a7 */ /* 0x000e64000800007f */
[----:B-1----:R-:W-:Y:S05]  /*28c50*/  @!P0 BRA `(.L_x_1637) ;  /* 0xfffffffc00f08947 */ /* 0x002fea000383ffff */
[----:B------:R-:W-:Y:S05]  /*28c60*/  BRA `(.L_x_1791) ;  /* 0xffffffa0002c7947 */ /* 0x000fea000383ffff */
.L_x_1639:
[----:B-1----:R1:W2:Y:S02]  /*28c70*/  SYNCS.PHASECHK.TRANS64.TRYWAIT P0, [R9+URZ+0x2a8c0], R11 ;  /* 0x02a8c00b090075a7 */ /* 0x0022a4000800017f */
[----:B--2---:R-:W-:Y:S05]  /*28c80*/  @!P0 NANOSLEEP.SYNCS 0x989680 ;  /* 0x009896800000895d */ /* 0x004fea0003900000 */
[----:B------:R-:W2:Y:S02]  /*28c90*/  @!P0 SYNCS.PHASECHK.TRANS64 P0, [R9+URZ+0x2a8c0], R11 ;  /* 0x02a8c00b090085a7 */ /* 0x000ea4000800007f */
[----:B--2---:R-:W-:Y:S05]  /*28ca0*/  @!P0 BRA `(.L_x_1639) ;  /* 0xfffffffc00f08947 */ /* 0x004fea000383ffff */
[----:B------:R-:W-:Y:S05]  /*28cb0*/  BRA `(.L_x_1792) ;  /* 0xffffffa000bc7947 */ /* 0x000fea000383ffff */
.L_x_1643:
[----:B0-----:R0:W1:Y:S02]  /*28cc0*/  SYNCS.PHASECHK.TRANS64.TRYWAIT P0, [R9+URZ+0x2a8a0], R10 ;  /* 0x02a8a00a090075a7 */ /* 0x001064000800017f */
[----:B-1----:R-:W-:Y:S05]  /*28cd0*/  @!P0 NANOSLEEP.SYNCS 0x989680 ;  /* 0x009896800000895d */ /* 0x002fea0003900000 */
[----:B------:R-:W1:Y:S02]  /*28ce0*/  @!P0 SYNCS.PHASECHK.TRANS64 P0, [R9+URZ+0x2a8a0], R10 ;  /* 0x02a8a00a090085a7 */ /* 0x000e64000800007f */
[----:B-1----:R-:W-:Y:S05]  /*28cf0*/  @!P0 BRA `(.L_x_1643) ;  /* 0xfffffffc00f08947 */ /* 0x002fea000383ffff */
[----:B------:R-:W-:Y:S05]  /*28d00*/  BRA `(.L_x_1793) ;  /* 0xffffffa400787947 */ /* 0x000fea000383ffff */
.L_x_1645:
[----:B-1----:R1:W2:Y:S02]  /*28d10*/  SYNCS.PHASECHK.TRANS64.TRYWAIT P1, [R9+URZ+0x2a8c0], R10 ;  /* 0x02a8c00a090075a7 */ /* 0x0022a4000802017f */
[----:B--2---:R-:W-:Y:S05]  /*28d20*/  @!P1 NANOSLEEP.SYNCS 0x989680 ;  /* 0x009896800000995d */ /* 0x004fea0003900000 */
[----:B------:R-:W2:Y:S02]  /*28d30*/  @!P1 SYNCS.PHASECHK.TRANS64 P1, [R9+URZ+0x2a8c0], R10 ;  /* 0x02a8c00a090095a7 */ /* 0x000ea4000802007f */
[----:B--2---:R-:W-:Y:S05]  /*28d40*/  @!P1 BRA `(.L_x_1645) ;  /* 0xfffffffc00f09947 */ /* 0x004fea000383ffff */
[----:B------:R-:W-:Y:S05]  /*28d50*/  BRA `(.L_x_1794) ;  /* 0xffffffa800047947 */ /* 0x000fea000383ffff */
.L_x_1665:
[----:B------:R-:W0:Y:S01]  /*28d60*/  S2R R7, SR_TID.X ;  /* 0x0000000000077919 */ /* 0x000e220000002100 */
[----:B------:R-:W-:Y:S01]  /*28d70*/  BSSY B0, `(.L_x_1795) ;  /* 0x000000a000007945 */ /* 0x000fe20003800000 */
[----:B------:R-:W-:Y:S01]  /*28d80*/  MOV R12, RZ ;  /* 0x000000ff000c7202 */ /* 0x000fe20000000f00 */
[----:B------:R-:W-:Y:S02]  /*28d90*/  IMAD.MOV.U32 R11, RZ, RZ, 0x1f ;  /* 0x0000001fff0b7424 */ /* 0x000fe400078e00ff */
[----:B------:R-:W-:Y:S01]  /*28da0*/  IMAD.MOV.U32 R15, RZ, RZ, -0x1 ;  /* 0xffffffffff0f7424 */ /* 0x000fe200078e00ff */
[----:B0-----:R-:W-:-:S04]  /*28db0*/  SHF.R.U32.HI R7, RZ, 0x5, R7 ;  /* 0x00000005ff077819 */ /* 0x001fc80000011607 */
[----:B------:R-:W-:-:S05]  /*28dc0*/  LOP3.LUT R7, R7, 0x3, RZ, 0xc0, !PT ;  /* 0x0000000307077812 */ /* 0x000fca00078ec0ff */
[----:B------:R-:W-:-:S07]  /*28dd0*/  IMAD.MOV.U32 R13, RZ, RZ, R7 ;  /* 0x000000ffff0d7224 */ /* 0x000fce00078e0007 */
[----:B------:R-:W-:Y:S05]  /*28de0*/  WARPSYNC.COLLECTIVE R15, `(.L_x_1796) ;  /* 0x000000000f087348 */ /* 0x000fea0003c00000 */
[----:B------:R0:W1:Y:S02]  /*28df0*/  SHFL.IDX P6, R14, R13, R12, R11 ;  /* 0x0000000c0d0e7389 */ /* 0x00006400000c000b */
[----:B01----:R-:W-:Y:S01]  /*28e00*/  ENDCOLLECTIVE ;  /* 0x000000000000791b */ /* 0x003fe20003800000 */
.L_x_1796:
[----:B------:R-:W-:Y:S05]  /*28e10*/  BSYNC B0 ;  /* 0x0000000000007941 */ /* 0x000fea0003800000 */
.L_x_1795:
[----:B------:R-:W-:Y:S05]  /*28e20*/  BRA `(.L_x_1797) ;  /* 0xffffffb400d07947 */ /* 0x000fea000383ffff */
.L_x_1666:
[----:B------:R-:W-:Y:S01]  /*28e30*/  BSSY B0, `(.L_x_1798) ;  /* 0x0000006000007945 */ /* 0x000fe20003800000 */
[----:B------:R-:W-:-:S07]  /*28e40*/  IMAD.MOV.U32 R15, RZ, RZ, -0x1 ;  /* 0xffffffffff0f7424 */ /* 0x000fce00078e00ff */
[----:B------:R-:W-:Y:S05]  /*28e50*/  WARPSYNC.COLLECTIVE R15, `(.L_x_1799) ;  /* 0x000000000f0c7348 */ /* 0x000fea0003c00000 */
[----:B------:R-:W-:Y:S02]  /*28e60*/  ELECT P6, UR62, PT ;  /* 0x00000000003e782f */ /* 0x000fe400038c0000 */
[----:B------:R-:W-:Y:S01]  /*28e70*/  MOV R14, UR62 ;  /* 0x0000003e000e7c02 */ /* 0x000fe20008000f00 */
[----:B------:R-:W-:Y:S10]  /*28e80*/  ENDCOLLECTIVE ;  /* 0x000000000000791b */ /* 0x000ff40003800000 */
.L_x_1799:
[----:B------:R-:W-:Y:S05]  /*28e90*/  BSYNC B0 ;  /* 0x0000000000007941 */ /* 0x000fea0003800000 */
.L_x_1798:
[----:B------:R-:W-:Y:S05]  /*28ea0*/  BRA `(.L_x_1800) ;  /* 0xffffffb400c07947 */ /* 0x000fea000383ffff */
.L_x_1669:
[----:B0-----:R0:W1:Y:S02]  /*28eb0*/  SYNCS.PHASECHK.TRANS64.TRYWAIT P0, [R7+URZ+0x2a840], R10 ;  /* 0x02a8400a070075a7 */ /* 0x001064000800017f */
[----:B-1----:R-:W-:Y:S05]  /*28ec0*/  @!P0 NANOSLEEP.SYNCS 0x989680 ;  /* 0x009896800000895d */ /* 0x002fea0003900000 */
[----:B------:R-:W1:Y:S02]  /*28ed0*/  @!P0 SYNCS.PHASECHK.TRANS64 P0, [R7+URZ+0x2a840], R10 ;  /* 0x02a8400a070085a7 */ /* 0x000e64000800007f */
[----:B-1----:R-:W-:Y:S05]  /*28ee0*/  @!P0 BRA `(.L_x_1669) ;  /* 0xfffffffc00f08947 */ /* 0x002fea000383ffff */
[----:B------:R-:W-:Y:S05]  /*28ef0*/  BRA `(.L_x_1801) ;  /* 0xffffffb800287947 */ /* 0x000fea000383ffff */
.L_x_1672:
        /* <DEDUP_REMOVED lines=8> */
.L_x_1680:
[----:B0-----:R0:W1:Y:S02]  /*28f80*/  SYNCS.PHASECHK.TRANS64.TRYWAIT P0, [R3+URZ+0x2a840], R8 ;  /* 0x02a84008030075a7 */ /* 0x001064000800017f */
[----:B-1----:R-:W-:Y:S05]  /*28f90*/  @!P0 NANOSLEEP.SYNCS 0x989680 ;  /* 0x009896800000895d */ /* 0x002fea0003900000 */
[----:B------:R-:W1:Y:S02]  /*28fa0*/  @!P0 SYNCS.PHASECHK.TRANS64 P0, [R3+URZ+0x2a840], R8 ;  /* 0x02a84008030085a7 */ /* 0x000e64000800007f */
[----:B-1----:R-:W-:Y:S05]  /*28fb0*/  @!P0 BRA `(.L_x_1680) ;  /* 0xfffffffc00f08947 */ /* 0x002fea000383ffff */
[----:B------:R-:W-:Y:S05]  /*28fc0*/  BRA `(.L_x_1803) ;  /* 0xffffffc000347947 */ /* 0x000fea000383ffff */
.L_x_1682:
[----:B0-----:R0:W1:Y:S02]  /*28fd0*/  SYNCS.PHASECHK.TRANS64.TRYWAIT P0, [R8+URZ+0x60], R3 ;  /* 0x00006003080075a7 */ /* 0x001064000800017f */
[----:B-1----:R-:W-:Y:S05]  /*28fe0*/  @!P0 NANOSLEEP.SYNCS 0x989680 ;  /* 0x009896800000895d */ /* 0x002fea0003900000 */
[----:B------:R-:W1:Y:S02]  /*28ff0*/  @!P0 SYNCS.PHASECHK.TRANS64 P0, [R8+URZ+0x60], R3 ;  /* 0x00006003080085a7 */ /* 0x000e64000800007f */
[----:B-1----:R-:W-:Y:S05]  /*29000*/  @!P0 BRA `(.L_x_1682) ;  /* 0xfffffffc00f08947 */ /* 0x002fea000383ffff */
[----:B------:R-:W-:Y:S05]  /*29010*/  BRA `(.L_x_1804) ;  /* 0xffffffc000e07947 */ /* 0x000fea000383ffff */
.L_x_1687:
[----:B-1----:R1:W2:Y:S02]  /*29020*/  SYNCS.PHASECHK.TRANS64.TRYWAIT P0, [R2+URZ+0x2a840], R3 ;  /* 0x02a84003020075a7 */ /* 0x0022a4000800017f */
[----:B--2---:R-:W-:Y:S05]  /*29030*/  @!P0 NANOSLEEP.SYNCS 0x989680 ;  /* 0x009896800000895d */ /* 0x004fea0003900000 */
[----:B------:R-:W2:Y:S02]  /*29040*/  @!P0 SYNCS.PHASECHK.TRANS64 P0, [R2+URZ+0x2a840], R3 ;  /* 0x02a84003020085a7 */ /* 0x000ea4000800007f */
[----:B--2---:R-:W-:Y:S05]  /*29050*/  @!P0 BRA `(.L_x_1687) ;  /* 0xfffffffc00f08947 */ /* 0x004fea000383ffff */
[----:B------:R-:W-:Y:S05]  /*29060*/  BRA `(.L_x_1805) ;  /* 0xffffffc8004c7947 */ /* 0x000fea000383ffff */
.L_x_1689:
[----:B0-----:R0:W1:Y:S02]  /*29070*/  SYNCS.PHASECHK.TRANS64.TRYWAIT P1, [R3+URZ+0x60], R2 ;  /* 0x00006002030075a7 */ /* 0x001064000802017f */
[----:B-1----:R-:W-:Y:S05]  /*29080*/  @!P1 NANOSLEEP.SYNCS 0x989680 ;  /* 0x009896800000995d */ /* 0x002fea0003900000 */
[----:B------:R-:W1:Y:S02]  /*29090*/  @!P1 SYNCS.PHASECHK.TRANS64 P1, [R3+URZ+0x60], R2 ;  /* 0x00006002030095a7 */ /* 0x000e64000802007f */
[----:B-1----:R-:W-:Y:S05]  /*290a0*/  @!P1 BRA `(.L_x_1689) ;  /* 0xfffffffc00f09947 */ /* 0x002fea000383ffff */
[----:B------:R-:W-:Y:S05]  /*290b0*/  BRA `(.L_x_1806) ;  /* 0xffffffc800f87947 */ /* 0x000fea000383ffff */
.L_x_1694:
[----:B--2---:R2:W3:Y:S02]  /*290c0*/  SYNCS.PHASECHK.TRANS64.TRYWAIT P0, [R2+URZ+0x2a840], R3 ;  /* 0x02a84003020075a7 */ /* 0x0044e4000800017f */
[----:B---3--:R-:W-:Y:S05]  /*290d0*/  @!P0 NANOSLEEP.SYNCS 0x989680 ;  /* 0x009896800000895d */ /* 0x008fea0003900000 */
[----:B------:R-:W3:Y:S02]  /*290e0*/  @!P0 SYNCS.PHASECHK.TRANS64 P0, [R2+URZ+0x2a840], R3 ;  /* 0x02a84003020085a7 */ /* 0x000ee4000800007f */
[----:B---3--:R-:W-:Y:S05]  /*290f0*/  @!P0 BRA `(.L_x_1694) ;  /* 0xfffffffc00f08947 */ /* 0x008fea000383ffff */
[----:B------:R-:W-:Y:S05]  /*29100*/  BRA `(.L_x_1807) ;  /* 0xffffffd0001c7947 */ /* 0x000fea000383ffff */
.L_x_1696:
[----:B0-----:R0:W1:Y:S02]  /*29110*/  SYNCS.PHASECHK.TRANS64.TRYWAIT P1, [R2+URZ+0x60], R9 ;  /* 0x00006009020075a7 */ /* 0x001064000802017f */
[----:B-1----:R-:W-:Y:S05]  /*29120*/  @!P1 NANOSLEEP.SYNCS 0x989680 ;  /* 0x009896800000995d */ /* 0x002fea0003900000 */
[----:B------:R-:W1:Y:S02]  /*29130*/  @!P1 SYNCS.PHASECHK.TRANS64 P1, [R2+URZ+0x60], R9 ;  /* 0x00006009020095a7 */ /* 0x000e64000802007f */
[----:B-1----:R-:W-:Y:S05]  /*29140*/  @!P1 BRA `(.L_x_1696) ;  /* 0xfffffffc00f09947 */ /* 0x002fea000383ffff */
[----:B------:R-:W-:Y:S05]  /*29150*/  BRA `(.L_x_1808) ;  /* 0xffffffd000cc7947 */ /* 0x000fea000383ffff */
.L_x_1703:
[----:B-1----:R1:W2:Y:S02]  /*29160*/  SYNCS.PHASECHK.TRANS64.TRYWAIT P0, [R3+URZ+0x2a860], R2 ;  /* 0x02a86002030075a7 */ /* 0x0022a4000800017f */
[----:B--2---:R-:W-:Y:S05]  /*29170*/  @!P0 NANOSLEEP.SYNCS 0x989680 ;  /* 0x009896800000895d */ /* 0x004fea0003900000 */
[----:B------:R-:W2:Y:S02]  /*29180*/  @!P0 SYNCS.PHASECHK.TRANS64 P0, [R3+URZ+0x2a860], R2 ;  /* 0x02a86002030085a7 */ /* 0x000ea4000800007f */
[----:B--2---:R-:W-:Y:S05]  /*29190*/  @!P0 BRA `(.L_x_1703) ;  /* 0xfffffffc00f08947 */ /* 0x004fea000383ffff */
[----:B------:R-:W-:Y:S05]  /*291a0*/  BRA `(.L_x_1809) ;  /* 0xffffffd400d87947 */ /* 0x000fea000383ffff */
.L_x_1705:
[----:B------:R-:W-:Y:S01]  /*291b0*/  BSSY B0, `(.L_x_1810) ;  /* 0x0000008000007945 */ /* 0x000fe20003800000 */
[----:B------:R-:W-:Y:S01]  /*291c0*/  MOV R13, R16 ;  /* 0x00000010000d7202 */ /* 0x000fe20000000f00 */
[----:B------:R-:W-:Y:S02]  /*291d0*/  IMAD.MOV.U32 R12, RZ, RZ, RZ ;  /* 0x000000ffff0c7224 */ /* 0x000fe400078e00ff */
[----:B012---:R-:W-:Y:S02]  /*291e0*/  IMAD.MOV.U32 R11, RZ, RZ, 0x1f ;  /* 0x0000001fff0b7424 */ /* 0x007fe400078e00ff */
[----:B------:R-:W-:-:S07]  /*291f0*/  IMAD.MOV.U32 R15, RZ, RZ, -0x1 ;  /* 0xffffffffff0f7424 */ /* 0x000fce00078e00ff */
[----:B---3--:R-:W-:Y:S05]  /*29200*/  WARPSYNC.COLLECTIVE R15, `(.L_x_1811) ;  /* 0x000000000f087348 */ /* 0x008fea0003c00000 */
[----:B------:R0:W1:Y:S02]  /*29210*/  SHFL.IDX P6, R14, R13, R12, R11 ;  /* 0x0000000c0d0e7389 */ /* 0x00006400000c000b */
[----:B01-3--:R-:W-:Y:S01]  /*29220*/  ENDCOLLECTIVE ;  /* 0x000000000000791b */ /* 0x00bfe20003800000 */
.L_x_1811:
[----:B------:R-:W-:Y:S05]  /*29230*/  BSYNC B0 ;  /* 0x0000000000007941 */ /* 0x000fea0003800000 */
.L_x_1810:
[----:B------:R-:W-:Y:S01]  /*29240*/  IMAD.MOV.U32 R13, RZ, RZ, R16 ;  /* 0x000000ffff0d7224 */ /* 0x000fe200078e0010 */
[----:B------:R-:W-:Y:S01]  /*29250*/  MOV R15, 0xffffffff ;  /* 0xffffffff000f7802 */ /* 0x000fe20000000f00 */
[----:B------:R-:W-:Y:S01]  /*29260*/  IMAD.MOV.U32 R12, RZ, RZ, 0x1 ;  /* 0x00000001ff0c7424 */ /* 0x000fe200078e00ff */
[----:B------:R-:W-:Y:S01]  /*29270*/  MOV R4, R14 ;  /* 0x0000000e00047202 */ /* 0x000fe20000000f00 */
[----:B------:R-:W-:-:S07]  /*29280*/  IMAD.MOV.U32 R11, RZ, RZ, 0x1f ;  /* 0x0000001fff0b7424 */ /* 0x000fce00078e00ff */
[----:B------:R-:W-:Y:S05]  /*29290*/  WARPSYNC.COLLECTIVE R15, `(.L_x_1812) ;  /* 0x000000000f087348 */ /* 0x000fea0003c00000 */
[----:B------:R0:W1:Y:S02]  /*292a0*/  SHFL.IDX P6, R14, R13, R12, R11 ;  /* 0x0000000c0d0e7389 */ /* 0x00006400000c000b */
[----:B01----:R-:W-:Y:S01]  /*292b0*/  ENDCOLLECTIVE ;  /* 0x000000000000791b */ /* 0x003fe20003800000 */
.L_x_1812:
[----:B------:R-:W-:Y:S01]  /*292c0*/  IMAD.MOV.U32 R16, RZ, RZ, R14 ;  /* 0x000000ffff107224 */ /* 0x000fe200078e000e */
[----:B------:R-:W-:Y:S06]  /*292d0*/  BRA `(.L_x_1813) ;  /* 0xffffffd800607947 */ /* 0x000fec000383ffff */
.L_x_1708:
[----:B------:R-:W-:Y:S01]  /*292e0*/  BSSY B0, `(.L_x_1814) ;  /* 0x0000008000007945 */ /* 0x000fe20003800000 */
[----:B-----5:R-:W-:Y:S01]  /*292f0*/  IMAD.MOV.U32 R13, RZ, RZ, R17 ;  /* 0x000000ffff0d7224 */ /* 0x020fe200078e0011 */
[----:B0-2---:R-:W-:Y:S01]  /*29300*/  MOV R11, RZ ;  /* 0x000000ff000b7202 */ /* 0x005fe20000000f00 */
[----:B------:R-:W-:Y:S02]  /*29310*/  IMAD.MOV.U32 R12, RZ, RZ, 0x1 ;  /* 0x00000001ff0c7424 */ /* 0x000fe400078e00ff */
[----:B------:R-:W-:-:S07]  /*29320*/  IMAD.MOV.U32 R15, RZ, RZ, -0x1 ;  /* 0xffffffffff0f7424 */ /* 0x000fce00078e00ff */
[----:B-1-34-:R-:W-:Y:S05]  /*29330*/  WARPSYNC.COLLECTIVE R15, `(.L_x_1815) ;  /* 0x000000000f087348 */ /* 0x01afea0003c00000 */
[----:B------:R0:W2:Y:S02]  /*29340*/  SHFL.UP P6, R14, R13, R12, R11 ;  /* 0x0400000c0d0e7389 */ /* 0x0000a400000c000b */
[----:B01234-:R-:W-:Y:S01]  /*29350*/  ENDCOLLECTIVE ;  /* 0x000000000000791b */ /* 0x01ffe20003800000 */
.L_x_1815:
[----:B------:R-:W-:Y:S05]  /*29360*/  BSYNC B0 ;  /* 0x0000000000007941 */ /* 0x000fea0003800000 */
.L_x_1814:
[C---:B------:R-:W-:Y:S01]  /*29370*/  ISETP.NE.AND P0, PT, R7.reuse, RZ, PT ;  /* 0x000000ff0700720c */ /* 0x040fe20003f05270 */
[----:B------:R-:W-:Y:S01]  /*29380*/  IMAD.MOV.U32 R12, RZ, RZ, 0x2 ;  /* 0x00000002ff0c7424 */ /* 0x000fe200078e00ff */
[----:B------:R-:W-:Y:S01]  /*29390*/  MOV R11, RZ ;  /* 0x000000ff000b7202 */ /* 0x000fe20000000f00 */
[----:B------:R-:W-:Y:S01]  /*293a0*/  IMAD.MOV.U32 R15, RZ, RZ, -0x1 ;  /* 0xffffffffff0f7424 */ /* 0x000fe200078e00ff */
[----:B------:R-:W-:Y:S02]  /*293b0*/  SEL R14, R14, RZ, P0 ;  /* 0x000000ff0e0e7207 */ /* 0x000fe40000000000 */
[----:B------:R-:W-:-:S03]  /*293c0*/  ISETP.GE.U32.AND P0, PT, R7, 0x2, PT ;  /* 0x000000020700780c */ /* 0x000fc60003f06070 */
[----:B------:R-:W-:-:S10]  /*293d0*/  IMAD.IADD R13, R17, 0x1, R14 ;  /* 0x00000001110d7824 */ /* 0x000fd400078e020e */
[----:B------:R-:W-:Y:S05]  /*293e0*/  WARPSYNC.COLLECTIVE R15, `(.L_x_1816) ;  /* 0x000000000f087348 */ /* 0x000fea0003c00000 */
[----:B------:R0:W1:Y:S02]  /*293f0*/  SHFL.UP P6, R14, R13, R12, R11 ;  /* 0x0400000c0d0e7389 */ /* 0x00006400000c000b */
[----:B01----:R-:W-:Y:S01]  /*29400*/  ENDCOLLECTIVE ;  /* 0x000000000000791b */ /* 0x003fe20003800000 */
.L_x_1816:
        /* <DEDUP_REMOVED lines=8> */
.L_x_1817:
        /* <DEDUP_REMOVED lines=8> */
.L_x_1818:
[----:B------:R-:W-:Y:S01]  /*29510*/  IMAD.MOV.U32 R12, RZ, RZ, 0x10 ;  /* 0x00000010ff0c7424 */ /* 0x000fe200078e00ff */
[----:B------:R-:W-:Y:S02]  /*29520*/  SEL R6, R14, RZ, P0 ;  /* 0x000000ff0e067207 */ /* 0x000fe40000000000 */
[----:B------:R-:W-:Y:S02]  /*29530*/  ISETP.GE.U32.AND P0, PT, R7, 0x10, PT ;  /* 0x000000100700780c */ /* 0x000fe40003f06070 */
[----:B------:R-:W-:-:S05]  /*29540*/  IADD3 R6, R5, R6, RZ ;  /* 0x0000000605067210 */ /* 0x000fca0007ffe0ff */
[----:B------:R-:W-:-:S07]  /*29550*/  IMAD.MOV.U32 R13, RZ, RZ, R6 ;  /* 0x000000ffff0d7224 */ /* 0x000fce00078e0006 */
[----:B------:R-:W-:Y:S05]  /*29560*/  WARPSYNC.COLLECTIVE R15, `(.L_x_1819) ;  /* 0x000000000f087348 */ /* 0x000fea0003c00000 */
[----:B------:R0:W1:Y:S02]  /*29570*/  SHFL.UP P6, R14, R13, R12, R11 ;  /* 0x0400000c0d0e7389 */ /* 0x00006400000c000b */
[----:B01----:R-:W-:Y:S01]  /*29580*/  ENDCOLLECTIVE ;  /* 0x000000000000791b */ /* 0x003fe20003800000 */
.L_x_1819:
[----:B------:R-:W-:Y:S02]  /*29590*/  IMAD.MOV.U32 R12, RZ, RZ, 0x1f ;  /* 0x0000001fff0c7424 */ /* 0x000fe400078e00ff */
[----:B------:R-:W-:Y:S01]  /*295a0*/  IMAD.MOV.U32 R11, RZ, RZ, 0x1f ;  /* 0x0000001fff0b7424 */ /* 0x000fe200078e00ff */
[----:B------:R-:W-:-:S05]  /*295b0*/  SEL R3, R14, RZ, P0 ;  /* 0x000000ff0e037207 */ /* 0x000fca0000000000 */
[----:B------:R-:W-:-:S05]  /*295c0*/  IMAD.IADD R2, R6, 0x1, R3 ;  /* 0x0000000106027824 */ /* 0x000fca00078e0203 */
[----:B------:R-:W-:-:S07]  /*295d0*/  MOV R13, R2 ;  /* 0x00000002000d7202 */ /* 0x000fce0000000f00 */
[----:B------:R-:W-:Y:S05]  /*295e0*/  WARPSYNC.COLLECTIVE R15, `(.L_x_1820) ;  /* 0x000000000f087348 */ /* 0x000fea0003c00000 */
[----:B------:R0:W1:Y:S02]  /*295f0*/  SHFL.IDX P6, R14, R13, R12, R11 ;  /* 0x0000000c0d0e7389 */ /* 0x00006400000c000b */
[----:B01----:R-:W-:Y:S01]  /*29600*/  ENDCOLLECTIVE ;  /* 0x000000000000791b */ /* 0x003fe20003800000 */
.L_x_1820:
[----:B------:R-:W-:Y:S05]  /*29610*/  BRA `(.L_x_1821) ;  /* 0xffffffd800287947 */ /* 0x000fea000383ffff */
.L_x_1713:
[----:B------:R-:W-:Y:S01]  /*29620*/  BSSY B0, `(.L_x_1822) ;  /* 0x0000008000007945 */ /* 0x000fe20003800000 */
[----:B-----5:R-:W-:Y:S01]  /*29630*/  IMAD.MOV.U32 R13, RZ, RZ, R17 ;  /* 0x000000ffff0d7224 */ /* 0x020fe200078e0011 */
[----:B------:R-:W-:Y:S01]  /*29640*/  MOV R12, 0x1 ;  /* 0x00000001000c7802 */ /* 0x000fe20000000f00 */
[----:B--2---:R-:W-:Y:S02]  /*29650*/  IMAD.MOV.U32 R11, RZ, RZ, RZ ;  /* 0x000000ffff0b7224 */ /* 0x004fe400078e00ff */
[----:B------:R-:W-:-:S07]  /*29660*/  IMAD.MOV.U32 R15, RZ, RZ, -0x1 ;  /* 0xffffffffff0f7424 */ /* 0x000fce00078e00ff */
[----:B01----:R-:W-:Y:S05]  /*29670*/  WARPSYNC.COLLECTIVE R15, `(.L_x_1823) ;  /* 0x000000000f087348 */ /* 0x003fea0003c00000 */
[----:B------:R2:W3:Y:S02]  /*29680*/  SHFL.UP P6, R14, R13, R12, R11 ;  /* 0x0400000c0d0e7389 */ /* 0x0004e400000c000b */
[----:B0123--:R-:W-:Y:S01]  /*29690*/  ENDCOLLECTIVE ;  /* 0x000000000000791b */ /* 0x00ffe20003800000 */
.L_x_1823:
[----:B------:R-:W-:Y:S05]  /*296a0*/  BSYNC B0 ;  /* 0x0000000000007941 */ /* 0x000fea0003800000 */
.L_x_1822:
[----:B------:R-:W-:Y:S01]  /*296b0*/  ISETP.NE.AND P0, PT, R6, RZ, PT ;  /* 0x000000ff0600720c */ /* 0x000fe20003f05270 */
[----:B------:R-:W-:Y:S01]  /*296c0*/  IMAD.MOV.U32 R11, RZ, RZ, RZ ;  /* 0x000000ffff0b7224 */ /* 0x000fe200078e00ff */
[----:B------:R-:W-:Y:S01]  /*296d0*/  MOV R12, 0x2 ;  /* 0x00000002000c7802 */ /* 0x000fe20000000f00 */
[----:B------:R-:W-:Y:S01]  /*296e0*/  IMAD.MOV.U32 R15, RZ, RZ, -0x1 ;  /* 0xffffffffff0f7424 */ /* 0x000fe200078e00ff */
[----:B------:R-:W-:Y:S02]  /*296f0*/  SEL R14, R14, RZ, P0 ;  /* 0x000000ff0e0e7207 */ /* 0x000fe40000000000 */
[----:B------:R-:W-:-:S03]  /*29700*/  ISETP.GE.U32.AND P0, PT, R6, 0x2, PT ;  /* 0x000000020600780c */ /* 0x000fc60003f06070 */
[----:B------:R-:W-:-:S10]  /*29710*/  IMAD.IADD R13, R17, 0x1, R14 ;  /* 0x00000001110d7824 */ /* 0x000fd400078e020e */
[----:B------:R-:W-:Y:S05]  /*29720*/  WARPSYNC.COLLECTIVE R15, `(.L_x_1824) ;  /* 0x000000000f087348 */ /* 0x000fea0003c00000 */
[----:B------:R0:W1:Y:S02]  /*29730*/  SHFL.UP P6, R14, R13, R12, R11 ;  /* 0x0400000c0d0e7389 */ /* 0x00006400000c000b */
[----:B01----:R-:W-:Y:S01]  /*29740*/  ENDCOLLECTIVE ;  /* 0x000000000000791b */ /* 0x003fe20003800000 */
.L_x_1824:
        /* <DEDUP_REMOVED lines=8> */
.L_x_1825:
        /* <DEDUP_REMOVED lines=8> */
.L_x_1826:
        /* <DEDUP_REMOVED lines=8> */
.L_x_1827:
[----:B------:R-:W-:Y:S01]  /*298d0*/  IMAD.MOV.U32 R12, RZ, RZ, 0x1f ;  /* 0x0000001fff0c7424 */ /* 0x000fe200078e00ff */
[----:B------:R-:W-:Y:S02]  /*298e0*/  MOV R11, 0x1f ;  /* 0x0000001f000b7802 */ /* 0x000fe40000000f00 */
[----:B------:R-:W-:-:S04]  /*298f0*/  SEL R2, R14, RZ, P0 ;  /* 0x000000ff0e027207 */ /* 0x000fc80000000000 */
[----:B------:R-:W-:-:S05]  /*29900*/  IADD3 R2, R5, R2, RZ ;  /* 0x0000000205027210 */ /* 0x000fca0007ffe0ff */
[----:B------:R-:W-:-:S07]  /*29910*/  IMAD.MOV.U32 R13, RZ, RZ, R2 ;  /* 0x000000ffff0d7224 */ /* 0x000fce00078e0002 */
[----:B------:R-:W-:Y:S05]  /*29920*/  WARPSYNC.COLLECTIVE R15, `(.L_x_1828) ;  /* 0x000000000f087348 */ /* 0x000fea0003c00000 */
[----:B------:R0:W1:Y:S02]  /*29930*/  SHFL.IDX P6, R14, R13, R12, R11 ;  /* 0x0000000c0d0e7389 */ /* 0x00006400000c000b */
[----:B01----:R-:W-:Y:S01]  /*29940*/  ENDCOLLECTIVE ;  /* 0x000000000000791b */ /* 0x003fe20003800000 */
.L_x_1828:
[----:B------:R-:W-:Y:S05]  /*29950*/  BRA `(.L_x_1829) ;  /* 0xffffffd800107947 */ /* 0x000fea000383ffff */
.L_x_1715:
[----:B------:R-:W-:Y:S01]  /*29960*/  BSSY B0, `(.L_x_1830) ;  /* 0x0000006000007945 */ /* 0x000fe20003800000 */
[----:B------:R-:W-:Y:S01]  /*29970*/  PLOP3.LUT P6, PT, P6, PT, PT, 0x8, 0x0 ;  /* 0x000000000000781c */ /* 0x000fe200037ce170 */
[----:B------:R-:W-:-:S12]  /*29980*/  IMAD.MOV.U32 R15, RZ, RZ, -0x1 ;  /* 0xffffffffff0f7424 */ /* 0x000fd800078e00ff */
[----:B0-2---:R-:W-:Y:S05]  /*29990*/  WARPSYNC.COLLECTIVE R15, `(.L_x_1831) ;  /* 0x000000000f087348 */ /* 0x005fea0003c00000 */
[----:B------:R-:W-:Y:S01]  /*299a0*/  VOTE.ANY R14, PT, P6 ;  /* 0x00000000000e7806 */ /* 0x000fe200030e0100 */
[----:B0-2---:R-:W-:Y:S06]  /*299b0*/  ENDCOLLECTIVE ;  /* 0x000000000000791b */ /* 0x005fec0003800000 */
.L_x_1831:
[----:B------:R-:W-:Y:S05]  /*299c0*/  BSYNC B0 ;  /* 0x0000000000007941 */ /* 0x000fea0003800000 */
.L_x_1830:
[----:B------:R-:W-:Y:S01]  /*299d0*/  IMAD.MOV.U32 R3, RZ, RZ, R14 ;  /* 0x000000ffff037224 */ /* 0x000fe200078e000e */
[----:B------:R-:W-:Y:S01]  /*299e0*/  MOV R13, R17 ;  /* 0x00000011000d7202 */ /* 0x000fe20000000f00 */
[----:B------:R-:W-:Y:S01]  /*299f0*/  IMAD.MOV.U32 R11, RZ, RZ, 0x1f ;  /* 0x0000001fff0b7424 */ /* 0x000fe200078e00ff */
[----:B------:R-:W-:Y:S01]  /*29a00*/  MOV R15, 0xffffffff ;  /* 0xffffffff000f7802 */ /* 0x000fe20000000f00 */
[----:B------:R-:W0:Y:S02]  /*29a10*/  POPC R6, R3 ;  /* 0x0000000300067309 */ /* 0x000e240000000000 */
[----:B0-----:R-:W-:-:S07]  /*29a20*/  IMAD.MOV.U32 R12, RZ, RZ, R6 ;  /* 0x000000ffff0c7224 */ /* 0x001fce00078e0006 */
[----:B------:R-:W-:Y:S05]  /*29a30*/  WARPSYNC.COLLECTIVE R15, `(.L_x_1832) ;  /* 0x000000000f087348 */ /* 0x000fea0003c00000 */
[----:B------:R0:W1:Y:S02]  /*29a40*/  SHFL.IDX P6, R14, R13, R12, R11 ;  /* 0x0000000c0d0e7389 */ /* 0x00006400000c000b */
[----:B01----:R-:W-:Y:S01]  /*29a50*/  ENDCOLLECTIVE ;  /* 0x000000000000791b */ /* 0x003fe20003800000 */
.L_x_1832:
[----:B------:R-:W-:Y:S01]  /*29a60*/  IMAD.MOV.U32 R17, RZ, RZ, R14 ;  /* 0x000000ffff117224 */ /* 0x000fe200078e000e */
[----:B------:R-:W-:Y:S06]  /*29a70*/  BRA `(.L_x_1833) ;  /* 0xffffffd800007947 */ /* 0x000fec000383ffff */
.L_x_1717:
[----:B------:R-:W-:Y:S01]  /*29a80*/  BSSY B0, `(.L_x_1834) ;  /* 0x0000007000007945 */ /* 0x000fe20003800000 */
[----:B------:R-:W-:Y:S01]  /*29a90*/  IMAD.MOV.U32 R13, RZ, RZ, R2 ;  /* 0x000000ffff0d7224 */ /* 0x000fe200078e0002 */
[----:B--2---:R-:W-:Y:S01]  /*29aa0*/  MOV R11, 0x1f ;  /* 0x0000001f000b7802 */ /* 0x004fe20000000f00 */
[----:B------:R-:W-:-:S07]  /*29ab0*/  IMAD.MOV.U32 R15, RZ, RZ, -0x1 ;  /* 0xffffffffff0f7424 */ /* 0x000fce00078e00ff */
[----:B01-3--:R-:W-:Y:S05]  /*29ac0*/  WARPSYNC.COLLECTIVE R15, `(.L_x_1835) ;  /* 0x000000000f087348 */ /* 0x00bfea0003c00000 */
[----:B------:R2:W4:Y:S02]  /*29ad0*/  SHFL.IDX P6, R14, R13, R12, R11 ;  /* 0x0000000c0d0e7389 */ /* 0x00052400000c000b */
[----:B01234-:R-:W-:Y:S01]  /*29ae0*/  ENDCOLLECTIVE ;  /* 0x000000000000791b */ /* 0x01ffe20003800000 */
.L_x_1835:
[----:B------:R-:W-:Y:S05]  /*29af0*/  BSYNC B0 ;  /* 0x0000000000007941 */ /* 0x000fea0003800000 */
.L_x_1834:
[----:B------:R-:W-:Y:S01]  /*29b00*/  IMAD.MOV.U32 R7, RZ, RZ, R14 ;  /* 0x000000ffff077224 */ /* 0x000fe200078e000e */
[----:B------:R-:W-:Y:S06]  /*29b10*/  BRA `(.L_x_1716) ;  /* 0xffffffd400f47947 */ /* 0x000fec000383ffff */
.L_x_1721:
[----:B-1----:R1:W3:Y:S02]  /*29b20*/  SYNCS.PHASECHK.TRANS64.TRYWAIT P0, [R0+URZ+0x2a820], R3 ;  /* 0x02a82003000075a7 */ /* 0x0022e4000800017f */
[----:B---3--:R-:W-:Y:S05]  /*29b30*/  @!P0 NANOSLEEP.SYNCS 0x989680 ;  /* 0x009896800000895d */ /* 0x008fea0003900000 */
[----:B------:R-:W3:Y:S02]  /*29b40*/  @!P0 SYNCS.PHASECHK.TRANS64 P0, [R0+URZ+0x2a820], R3 ;  /* 0x02a82003000085a7 */ /* 0x000ee4000800007f */
[----:B---3--:R-:W-:Y:S05]  /*29b50*/  @!P0 BRA `(.L_x_1721) ;  /* 0xfffffffc00f08947 */ /* 0x008fea000383ffff */
[----:B------:R-:W-:Y:S05]  /*29b60*/  BRA `(.L_x_1836) ;  /* 0xffffffdc006c7947 */ /* 0x000fea000383ffff */
.L_x_1722:
[----:B------:R-:W3:Y:S01]  /*29b70*/  S2R R2, SR_TID.X ;  /* 0x0000000000027919 */ /* 0x000ee20000002100 */
[----:B------:R-:W-:Y:S01]  /*29b80*/  BSSY B0, `(.L_x_1837) ;  /* 0x000000a000007945 */ /* 0x000fe20003800000 */
[----:B------:R-:W-:Y:S01]  /*29b90*/  IMAD.MOV.U32 R12, RZ, RZ, RZ ;  /* 0x000000ffff0c7224 */ /* 0x000fe200078e00ff */
[----:B------:R-:W-:Y:S01]  /*29ba0*/  MOV R15, 0xffffffff ;  /* 0xffffffff000f7802 */ /* 0x000fe20000000f00 */
[----:B0-2---:R-:W-:Y:S01]  /*29bb0*/  IMAD.MOV.U32 R11, RZ, RZ, 0x1f ;  /* 0x0000001fff0b7424 */ /* 0x005fe200078e00ff */
[----:B---3--:R-:W-:-:S04]  /*29bc0*/  SHF.R.U32.HI R2, RZ, 0x5, R2 ;  /* 0x00000005ff027819 */ /* 0x008fc80000011602 */
[----:B------:R-:W-:-:S04]  /*29bd0*/  LOP3.LUT R2, R2, 0x3, RZ, 0xc0, !PT ;  /* 0x0000000302027812 */ /* 0x000fc800078ec0ff */
[----:B------:R-:W-:-:S07]  /*29be0*/  MOV R13, R2 ;  /* 0x00000002000d7202 */ /* 0x000fce0000000f00 */
[----:B-1----:R-:W-:Y:S05]  /*29bf0*/  WARPSYNC.COLLECTIVE R15, `(.L_x_1838) ;  /* 0x000000000f087348 */ /* 0x002fea0003c00000 */
[----:B------:R0:W2:Y:S02]  /*29c00*/  SHFL.IDX P6, R14, R13, R12, R11 ;  /* 0x0000000c0d0e7389 */ /* 0x0000a400000c000b */
[----:B012---:R-:W-:Y:S01]  /*29c10*/  ENDCOLLECTIVE ;  /* 0x000000000000791b */ /* 0x007fe20003800000 */
.L_x_1838:
[----:B------:R-:W-:Y:S05]  /*29c20*/  BSYNC B0 ;  /* 0x0000000000007941 */ /* 0x000fea0003800000 */
.L_x_1837:
[----:B------:R-:W-:Y:S05]  /*29c30*/  BRA `(.L_x_1839) ;  /* 0xffffffdc00547947 */ /* 0x000fea000383ffff */
.L_x_1723:
[----:B------:R-:W-:Y:S01]  /*29c40*/  BSSY B0, `(.L_x_1840) ;  /* 0x0000006000007945 */ /* 0x000fe20003800000 */
[----:B------:R-:W-:-:S07]  /*29c50*/  IMAD.MOV.U32 R15, RZ, RZ, -0x1 ;  /* 0xffffffffff0f7424 */ /* 0x000fce00078e00ff */
[----:B0123--:R-:W-:Y:S05]  /*29c60*/  WARPSYNC.COLLECTIVE R15, `(.L_x_1841) ;  /* 0x000000000f0c7348 */ /* 0x00ffea0003c00000 */
[----:B------:R-:W-:Y:S02]  /*29c70*/  ELECT P6, UR62, PT ;  /* 0x00000000003e782f */ /* 0x000fe400038c0000 */
[----:B------:R-:W-:Y:S01]  /*29c80*/  MOV R14, UR62 ;  /* 0x0000003e000e7c02 */ /* 0x000fe20008000f00 */
[----:B0123--:R-:W-:Y:S10]  /*29c90*/  ENDCOLLECTIVE ;  /* 0x000000000000791b */ /* 0x00fff40003800000 */
.L_x_1841:
[----:B------:R-:W-:Y:S05]  /*29ca0*/  BSYNC B0 ;  /* 0x0000000000007941 */ /* 0x000fea0003800000 */
.L_x_1840:
[----:B------:R-:W-:Y:S05]  /*29cb0*/  BRA `(.L_x_1842) ;  /* 0xffffffdc00487947 */ /* 0x000fea000383ffff */
.L_x_1725:
[----:B-1----:R1:W3:Y:S02]  /*29cc0*/  SYNCS.PHASECHK.TRANS64.TRYWAIT P0, [R6+URZ], R5 ;  /* 0x00000005060075a7 */ /* 0x0022e4000800017f */
[----:B---3--:R-:W-:Y:S05]  /*29cd0*/  @!P0 NANOSLEEP.SYNCS 0x989680 ;  /* 0x009896800000895d */ /* 0x008fea0003900000 */
[----:B------:R-:W3:Y:S02]  /*29ce0*/  @!P0 SYNCS.PHASECHK.TRANS64 P0, [R6+URZ], R5 ;  /* 0x00000005060085a7 */ /* 0x000ee4000800007f */
[----:B---3--:R-:W-:Y:S05]  /*29cf0*/  @!P0 BRA `(.L_x_1725) ;  /* 0xfffffffc00f08947 */ /* 0x008fea000383ffff */
[----:B------:R-:W-:Y:S05]  /*29d00*/  BRA `(.L_x_1843) ;  /* 0xffffffdc00847947 */ /* 0x000fea000383ffff */
.L_x_1726:
[----:B---3--:R3:W4:Y:S02]  /*29d10*/  SYNCS.PHASECHK.TRANS64.TRYWAIT P0, [R7+URZ], R2 ;  /* 0x00000002070075a7 */ /* 0x008724000800017f */
[----:B----4-:R-:W-:Y:S05]  /*29d20*/  @!P0 NANOSLEEP.SYNCS 0x989680 ;  /* 0x009896800000895d */ /* 0x010fea0003900000 */
[----:B------:R-:W4:Y:S02]  /*29d30*/  @!P0 SYNCS.PHASECHK.TRANS64 P0, [R7+URZ], R2 ;  /* 0x00000002070085a7 */ /* 0x000f24000800007f */
[----:B----4-:R-:W-:Y:S05]  /*29d40*/  @!P0 BRA `(.L_x_1726) ;  /* 0xfffffffc00f08947 */ /* 0x010fea000383ffff */
[----:B------:R-:W-:Y:S05]  /*29d50*/  BRA `(.L_x_1844) ;  /* 0xffffffdc00787947 */ /* 0x000fea000383ffff */
.L_x_1728:
[----:B----4-:R4:W0:Y:S02]  /*29d60*/  SYNCS.PHASECHK.TRANS64.TRYWAIT P0, [R4+URZ], R5 ;  /* 0x00000005040075a7 */ /* 0x010824000800017f */
[----:B0-----:R-:W-:Y:S05]  /*29d70*/  @!P0 NANOSLEEP.SYNCS 0x989680 ;  /* 0x009896800000895d */ /* 0x001fea0003900000 */
[----:B------:R-:W0:Y:S02]  /*29d80*/  @!P0 SYNCS.PHASECHK.TRANS64 P0, [R4+URZ], R5 ;  /* 0x00000005040085a7 */ /* 0x000e24000800007f */
[----:B0-----:R-:W-:Y:S05]  /*29d90*/  @!P0 BRA `(.L_x_1728) ;  /* 0xfffffffc00f08947 */ /* 0x001fea000383ffff */
[----:B------:R-:W-:Y:S05]  /*29da0*/  BRA `(.L_x_1845) ;  /* 0xffffffdc00807947 */ /* 0x000fea000383ffff */
.L_x_1846:
        /* <DEDUP_REMOVED lines=13> */
.L_x_2662:


//--------------------- .text._ZN7cutlass13device_kernelIN5flash11enable_sm90INS1_16FlashAttnFwdSm90INS1_25CollectiveMainloopFwdSm90ILi2EN4cute5tupleIJNS5_1CILi1EEES8_S8_EEENS6_IJNS7_ILi128EEESA_NS7_ILi192EEEEEELi128ENS_6half_tEfNS_4arch4Sm90ELb1ELb0ELb1ELb0ELb0ELb0ELb0ELb1ELb1ELb0ELb0ELb0EEENS1_21CollectiveEpilogueFwdINS6_IJSA_SA_SA_EEES9_SD_SF_Li256ELb0ELb0ELb0ELb0EEENS1_30DynamicPersistentTileSchedulerILi256ELi32ELb0ELb0ELb1EEEEEEEEEvNT_6ParamsE --------------------------
	.section	.text._ZN7cutlass13device_kernelIN5flash11enable_sm90INS1_16FlashAttnFwdSm90INS1_25CollectiveMainloopFwdSm90ILi2EN4cute5tupleIJNS5_1CILi1EEES8_S8_EEENS6_IJNS7_ILi128EEESA_NS7_ILi192EEEEEELi128ENS_6half_tEfNS_4arch4Sm90ELb1ELb0ELb1ELb0ELb0ELb0ELb0ELb1ELb1ELb0ELb0ELb0EEENS1_21CollectiveEpilogueFwdINS6_IJSA_SA_SA_EEES9_SD_SF_Li256ELb0ELb0ELb0ELb0EEENS1_30DynamicPersistentTileSchedulerILi256ELi32ELb0ELb0ELb1EEEEEEEEEvNT_6ParamsE,"ax",@progbits
	.align	128
.text._ZN7cutlass13device_kernelIN5flash11enable_sm90INS1_16FlashAttnFwdSm90INS1_25CollectiveMainloopFwdSm90ILi2EN4cute5tupleIJNS5_1CILi1EEES8_S8_EEENS6_IJNS7_ILi128EEESA_NS7_ILi192EEEEEELi128ENS_6half_tEfNS_4arch4Sm90ELb1ELb0ELb1ELb0ELb0ELb0ELb0ELb1ELb1ELb0ELb0ELb0EEENS1_21CollectiveEpilogueFwdINS6_IJSA_SA_SA_EEES9_SD_SF_Li256ELb0ELb0ELb0ELb0EEENS1_30DynamicPersistentTileSchedulerILi256ELi32ELb0ELb0ELb1EEEEEEEEEvNT_6ParamsE:
        .type           _ZN7cutlass13device_kernelIN5flash11enable_sm90INS1_16FlashAttnFwdSm90INS1_25CollectiveMainloopFwdSm90ILi2EN4cute5tupleIJNS5_1CILi1EEES8_S8_EEENS6_IJNS7_ILi128EEESA_NS7_ILi192EEEEEELi128ENS_6half_tEfNS_4arch4Sm90ELb1ELb0ELb1ELb0ELb0ELb0ELb0ELb1ELb1ELb0ELb0ELb0EEENS1_21CollectiveEpilogueFwdINS6_IJSA_SA_SA_EEES9_SD_SF_Li256ELb0ELb0ELb0ELb0EEENS1_30DynamicPersistentTileSchedulerILi256ELi32ELb0ELb0ELb1EEEEEEEEEvNT_6ParamsE,@function
        .size           _ZN7cutlass13device_kernelIN5flash11enable_sm90INS1_16FlashAttnFwdSm90INS1_25CollectiveMainloopFwdSm90ILi2EN4cute5tupleIJNS5_1CILi1EEES8_S8_EEENS6_IJNS7_ILi128EEESA_NS7_ILi192EEEEEELi128ENS_6half_tEfNS_4arch4Sm90ELb1ELb0ELb1ELb0ELb0ELb0ELb0ELb1ELb1ELb0ELb0ELb0EEENS1_21CollectiveEpilogueFwdINS6_IJSA_SA_SA_EEES9_SD_SF_Li256ELb0ELb0ELb0ELb0EEENS1_30DynamicPersistentTileSchedulerILi256ELi32ELb0ELb0ELb1EEEEEEEEEvNT_6ParamsE,(.L_x_2663 - _ZN7cutlass13device_kernelIN5flash11enable_sm90INS1_16FlashAttnFwdSm90INS1_25CollectiveMainloopFwdSm90ILi2EN4cute5tupleIJNS5_1CILi1EEES8_S8_EEENS6_IJNS7_ILi128EEESA_NS7_ILi192EEEEEELi128ENS_6half_tEfNS_4arch4Sm90ELb1ELb0ELb1ELb0ELb0ELb0ELb0ELb1ELb1ELb0ELb0ELb0EEENS1_21CollectiveEpilogueFwdINS6_IJSA_SA_SA_EEES9_SD_SF_Li256ELb0ELb0ELb0ELb0EEENS1_30DynamicPersistentTileSchedulerILi256ELi32ELb0ELb0ELb1EEEEEEEEEvNT_6ParamsE)
        .other          _ZN7cutlass13device_kernelIN5flash11enable_sm90INS1_16FlashAttnFwdSm90INS1_25CollectiveMainloopFwdSm90ILi2EN4cute5tupleIJNS5_1CILi1EEES8_S8_EEENS6_IJNS7_ILi128EEESA_NS7_ILi192EEEEEELi128ENS_6half_tEfNS_4arch4Sm90ELb1ELb0ELb1ELb0ELb0ELb0ELb0ELb1ELb1ELb0ELb0ELb0EEENS1_21CollectiveEpilogueFwdINS6_IJSA_SA_SA_EEES9_SD_SF_Li256ELb0ELb0ELb0ELb0EEENS1_30DynamicPersistentTileSchedulerILi256ELi32ELb0ELb0ELb1EEEEEEEEEvNT_6ParamsE,@"STO_CUDA_ENTRY STV_DEFAULT"
_ZN7cutlass13device_kernelIN5flash11enable_sm90INS1_16FlashAttnFwdSm90INS1_25CollectiveMainloopFwdSm90ILi2EN4cute5tupleIJNS5_1CILi1EEES8_S8_EEENS6_IJNS7_ILi128EEESA_NS7_ILi192EEEEEELi128ENS_6half_tEfNS_4arch4Sm90ELb1ELb0ELb1ELb0ELb0ELb0ELb0ELb1ELb1ELb0ELb0ELb0EEENS1_21CollectiveEpilogueFwdINS6_IJSA_SA_SA_EEES9_SD_SF_Li256ELb0ELb0ELb0ELb0EEENS1_30DynamicPersistentTileSchedulerILi256ELi32ELb0ELb0ELb1EEEEEEEEEvNT_6ParamsE:
        /* <DEDUP_REMOVED lines=24> */
.L_x_1848:
[----:B------:R-:W-:Y:S05]  /*0180*/  BSYNC B0 ;  /* 0x0000000000007941 */ /* 0x000fea0003800000 */
.L_x_1847:
        /* <DEDUP_REMOVED lines=37> */
.L_x_1849:
        /* <DEDUP_REMOVED lines=22> */
.L_x_1850:
        /* <DEDUP_REMOVED lines=18> */
.L_x_1851:
        /* <DEDUP_REMOVED lines=22> */
.L_x_1852:
        /* <DEDUP_REMOVED lines=22> */
.L_x_1853:
[----:B-1----:R-:W-:Y:S01]  /*0920*/  UMOV UR4, 0x1 ;  /* 0x0000000100047882 */ /* 0x002fe20000000000 */
[----:B------:R-:W-:Y:S01]  /*0930*/  PLOP3.LUT P0, PT, PT, PT, UP0, 0x80, 0x0 ;  /* 0x000000000000781c */ /* 0x000fe20003f0f008 */
[----:B------:R-:W-:Y:S01]  /*0940*/  USEL UR4, UR4, 0x2, !UP0 ;  /* 0x0000000204047887 */ /* 0x000fe2000c000000 */
[----:B------:R-:W-:-:S05]  /*0950*/  NOP ;  /* 0x0000000000007918 */ /* 0x000fca0000000000 */
[----:B------:R-:W-:-:S05]  /*0960*/  IMAD.U32 R2, RZ, RZ, UR4 ;  /* 0x00000004ff027e24 */ /* 0x000fca000f8e00ff */
[----:B------:R1:W-:Y:S01]  /*0970*/  STL [R1], R2 ;  /* 0x0000000201007387 */ /* 0x0003e20000100800 */
[----:B--23--:R-:W-:Y:S06]  /*0980*/  BAR.SYNC.DEFER_BLOCKING 0x0 ;  /* 0x0000000000007b1d */ /* 0x00cfec0000010000 */
[----:B------:R-:W-:Y:S05]  /*0990*/  @!P0 BRA `(.L_x_1854) ;  /* 0x000000b800e88947 */ /* 0x000fea0003800000 */
.L_x_1855:
        /* <DEDUP_REMOVED lines=13> */
[----:B------:R-:W-:Y:S01]  /*0a70*/  UMOV UR46, URZ ;  /* 0x0000003f002e7c82 */ /* 0x000fe20008000000 */
[----:B-1----:R-:W1:Y:S01]  /*0a80*/  S2R R2, SR_TID.X ;  /* 0x0000000000027919 */ /* 0x002e620000002100 */
[----:B------:R-:W-:-:S04]  /*0a90*/  UMOV UR36, URZ ;  /* 0x0000003f00247c82 */ /* 0x000fc80008000000 */
[----:B------:R-:W4:Y:S01]  /*0aa0*/  S2UR UR6, SR_SWINHI ;  /* 0x00000000000679c3 */ /* 0x000f220000002f00 */
[----:B---3--:R-:W-:-:S07]  /*0ab0*/  ULEA UR38, UR4, UR38, 0x18 ;  /* 0x0000002604267291 */ /* 0x008fce000f8ec03f */
[----:B------:R-:W-:Y:S01]  /*0ac0*/  UMOV UR4, UR38 ;  /* 0x0000002600047c82 */ /* 0x000fe20008000000 */
[----:B----4-:R-:W-:Y:S02]  /*0ad0*/  UMOV UR5, UR6 ;  /* 0x0000000600057c82 */ /* 0x010fe40008000000 */
[----:B------:R-:W-:Y:S01]  /*0ae0*/  IMAD.U32 R17, RZ, RZ, UR5 ;  /* 0x00000005ff117e24 */ /* 0x000fe2000f8e00ff */
[----:B-1----:R-:W-:Y:S01]  /*0af0*/  IADD3 R191, R2, -0x80, RZ ;  /* 0xffffff8002bf7810 */ /* 0x002fe20007ffe0ff */
[----:B------:R-:W-:Y:S01]  /*0b00*/  IMAD.U32 R16, RZ, RZ, UR4 ;  /* 0x00000004ff107e24 */ /* 0x000fe2000f8e00ff */
[----:B------:R-:W-:Y:S02]  /*0b10*/  UMOV UR4, UR7 ;  /* 0x0000000700047c82 */ /* 0x000fe40008000000 */
[----:B------:R-:W-:-:S04]  /*0b20*/  SHF.R.S32.HI R0, RZ, 0x1f, R191 ;  /* 0x0000001fff007819 */ /* 0x000fc800000114bf */
[CC--:B------:R-:W-:Y:S02]  /*0b30*/  LEA.HI R2, R0.reuse, R191.reuse, RZ, 0x4 ;  /* 0x000000bf00027211 */ /* 0x0c0fe400078f20ff */
[----:B------:R-:W-:Y:S02]  /*0b40*/  LEA.HI R189, R0, R191, RZ, 0x5 ;  /* 0x000000bf00bd7211 */ /* 0x000fe400078f28ff */
[----:B------:R-:W-:Y:S02]  /*0b50*/  SHF.R.S32.HI R5, RZ, 0x4, R2 ;  /* 0x00000004ff057819 */ /* 0x000fe40000011402 */
[----:B------:R-:W-:Y:S02]  /*0b60*/  SHF.R.S32.HI R189, RZ, 0x5, R189 ;  /* 0x00000005ffbd7819 */ /* 0x000fe400000114bd */
[C---:B------:R-:W-:Y:S02]  /*0b70*/  LEA.HI R4, R2.reuse, R5, RZ, 0x1 ;  /* 0x0000000502047211 */ /* 0x040fe400078f08ff */
[----:B------:R-:W-:-:S02]  /*0b80*/  LOP3.LUT R2, R2, 0x3fffff0, RZ, 0xc0, !PT ;  /* 0x03fffff002027812 */ /* 0x000fc400078ec0ff */
[----:B------:R-:W-:Y:S02]  /*0b90*/  LOP3.LUT R4, R4, 0x1ffffffe, RZ, 0xc0, !PT ;  /* 0x1ffffffe04047812 */ /* 0x000fe400078ec0ff */
[----:B------:R-:W-:-:S03]  /*0ba0*/  IADD3 R2, R191, -R2, RZ ;  /* 0x80000002bf027210 */ /* 0x000fc60007ffe0ff */
        /* <DEDUP_REMOVED lines=17> */
[----:B------:R-:W-:Y:S01]  /*0cc0*/  UMOV UR5, URZ ;  /* 0x0000003f00057c82 */ /* 0x000fe20008000000 */
[----:B------:R-:W-:Y:S01]  /*0cd0*/  LEA.HI R6, R6, R187, RZ, 0x5 ;  /* 0x000000bb06067211 */ /* 0x000fe200078f28ff */
[----:B------:R-:W-:Y:S01]  /*0ce0*/  IMAD.U32 R186, RZ, RZ, UR5 ;  /* 0x00000005ffba7e24 */ /* 0x000fe2000f8e00ff */
[--C-:B------:R-:W-:Y:S02]  /*0cf0*/  SHF.R.S32.HI R5, RZ, 0x2, R7.reuse ;  /* 0x00000002ff057819 */ /* 0x100fe40000011407 */
[----:B------:R-:W-:Y:S02]  /*0d00*/  SHF.R.S32.HI R8, RZ, 0x1f, R7 ;  /* 0x0000001fff087819 */ /* 0x000fe40000011407 */
[----:B------:R-:W-:Y:S02]  /*0d10*/  SHF.R.S32.HI R6, RZ, 0x5, R6 ;  /* 0x00000005ff067819 */ /* 0x000fe40000011406 */
[----:B------:R-:W-:-:S02]  /*0d20*/  LEA.HI R8, R8, R5, RZ, 0x3 ;  /* 0x0000000508087211 */ /* 0x000fc400078f18ff */
[----:B------:R-:W-:Y:S02]  /*0d30*/  LOP3.LUT R22, R7, 0x7ffffffc, RZ, 0xc0, !PT ;  /* 0x7ffffffc07167812 */ /* 0x000fe400078ec0ff */
[----:B------:R-:W-:Y:S02]  /*0d40*/  LOP3.LUT R8, R8, 0xfffffff8, RZ, 0xc0, !PT ;  /* 0xfffffff808087812 */ /* 0x000fe400078ec0ff */
[----:B------:R-:W-:Y:S01]  /*0d50*/  SHF.L.U32 R18, R2, 0x3, RZ ;  /* 0x0000000302127819 */ /* 0x000fe200000006ff */
[----:B------:R-:W-:Y:S01]  /*0d60*/  IMAD.IADD R22, R187, 0x1, -R22 ;  /* 0x00000001bb167824 */ /* 0x000fe200078e0a16 */
[----:B------:R-:W-:Y:S02]  /*0d70*/  IADD3 R9, R5, -R8, RZ ;  /* 0x8000000805097210 */ /* 0x000fe40007ffe0ff */
[----:B------:R-:W-:Y:S02]  /*0d80*/  LOP3.LUT R5, R3, 0x3fffffe, RZ, 0xc0, !PT ;  /* 0x03fffffe03057812 */ /* 0x000fe400078ec0ff */
[----:B------:R-:W-:Y:S01]  /*0d90*/  SHF.L.U32 R3, R4, 0x3, RZ ;  /* 0x0000000304037819 */ /* 0x000fe200000006ff */
[----:B------:R-:W-:-:S02]  /*0da0*/  IMAD R6, R6, 0x10, R9 ;  /* 0x0000001006067824 */ /* 0x000fc400078e0209 */
[----:B------:R-:W-:Y:S02]  /*0db0*/  IMAD.IADD R5, R188, 0x1, -R5 ;  /* 0x00000001bc057824 */ /* 0x000fe400078e0a05 */
[----:B------:R-:W-:-:S03]  /*0dc0*/  IMAD.WIDE R16, R3, 0x2, R16 ;  /* 0x0000000203107825 */ /* 0x000fc600078e0210 */
[----:B------:R-:W-:-:S07]  /*0dd0*/  LEA R23, R5, R6, 0x6 ;  /* 0x0000000605177211 */ /* 0x000fce00078e30ff */
.L_x_1902:
        /* <DEDUP_REMOVED lines=11> */
[----:B--2-4-:R-:W-:Y:S05]  /*0e90*/  @!P0 BRA `(.L_x_1856) ;  /* 0x0000000000208947 */ /* 0x014fea0003800000 */
        /* <DEDUP_REMOVED lines=8> */
.L_x_1856:
[----:B------:R-:W-:Y:S01]  /*0f20*/  ULDC UR6, c[0x0][0xdc4] ;  /* 0x0003710000067ab9 */ /* 0x000fe20000000800 */
[----:B------:R-:W-:Y:S01]  /*0f30*/  UMOV UR60, UR7 ;  /* 0x00000007003c7c82 */ /* 0x000fe20008000000 */
[----:B------:R-:W-:-:S11]  /*0f40*/  UISETP.NE.AND UP0, UPT, UR6, 0x1, UPT ;  /* 0x000000010600788c */ /* 0x000fd6000bf05270 */
[----:B------:R-:W-:Y:S02]  /*0f50*/  @UP0 ULDC.64 UR10, c[0x0][0xdc8] ;  /* 0x00037200000a0ab9 */ /* 0x000fe40000000a00 */
[----:B------:R-:W-:-:S04]  /*0f60*/  UIMAD.WIDE.U32 UR4, UR7, UR10, URZ ;  /* 0x0000000a070472a5 */ /* 0x000fc8000f8e003f */
[----:B------:R-:W-:-:S04]  /*0f70*/  @UP0 USHF.R.U32.HI UR60, URZ, UR11, UR5 ;  /* 0x0000000b3f3c0299 */ /* 0x000fc80008011605 */
[----:B------:R-:W-:-:S12]  /*0f80*/  UIMAD UR4, UR60, UR6, URZ ;  /* 0x000000063c0472a4 */ /* 0x000fd8000f8e023f */
.L_x_1857:
[----:B------:R-:W-:Y:S01]  /*0f90*/  ULOP3.LUT UR5, URZ, UR60, URZ, 0x33, !UPT ;  /* 0x0000003c3f057292 */ /* 0x000fe2000f8e333f */
[----:B------:R-:W-:Y:S01]  /*0fa0*/  PLOP3.LUT P0, PT, PT, PT, PT, 0x80, 0x0 ;  /* 0x000000000000781c */ /* 0x000fe20003f0f070 */
[----:B------:R-:W-:Y:S01]  /*0fb0*/  ULDC.64 UR10, c[0x0][0x3f8] ;  /* 0x0000fe00000a7ab9 */ /* 0x000fe20000000a00 */
[----:B------:R-:W-:Y:S01]  /*0fc0*/  ULDC UR6, c[0x0][0xdac] ;  /* 0x00036b0000067ab9 */ /* 0x000fe20000000800 */
[----:B------:R-:W-:Y:S01]  /*0fd0*/  UISETP.NE.U32.AND UP0, UPT, UR10, URZ, UPT ;  /* 0x0000003f0a00728c */ /* 0x000fe2000bf05070 */
[----:B------:R-:W-:Y:S01]  /*0fe0*/  MOV R0, RZ ;  /* 0x000000ff00007202 */ /* 0x000fe20000000f00 */
[----:B------:R-:W-:Y:S01]  /*0ff0*/  UIADD3 UR5, UR5, UR6, URZ ;  /* 0x0000000605057290 */ /* 0x000fe2000fffe03f */
[----:B------:R-:W-:Y:S01]  /*1000*/  CS2R R2, SRZ ;  /* 0x0000000000027805 */ /* 0x000fe2000001ff00 */
[----:B------:R-:W-:Y:S01]  /*1010*/  UISETP.NE.AND.EX UP0, UPT, UR11, URZ, UPT, UP0 ;  /* 0x0000003f0b00728c */ /* 0x000fe2000bf05300 */
[----:B------:R-:W-:Y:S01]  /*1020*/  CS2R R86, SRZ ;  /* 0x0000000000567805 */ /* 0x000fe2000001ff00 */
[----:B------:R-:W-:Y:S01]  /*1030*/  USHF.L.U32 UR42, UR5, 0x7, URZ ;  /* 0x00000007052a7899 */ /* 0x000fe2000800063f */
[----:B------:R-:W-:Y:S01]  /*1040*/  CS2R R84, SRZ ;  /* 0x0000000000547805 */ /* 0x000fe2000001ff00 */
[----:B------:R-:W-:Y:S01]  /*1050*/  ULDC UR37, c[0x0][0x404] ;  /* 0x0001010000257ab9 */ /* 0x000fe20000000800 */
[----:B------:R-:W-:Y:S01]  /*1060*/  ULDC UR9, c[0x0][0x288] ;  /* 0x0000a20000097ab9 */ /* 0x000fe20000000800 */
[----:B------:R-:W-:Y:S01]  /*1070*/  UIADD3 UR4, UR7, -UR4, URZ ;  /* 0x8000000407047290 */ /* 0x000fe2000fffe03f */
[----:B------:R-:W-:Y:S01]  /*1080*/  CS2R R82, SRZ ;  /* 0x0000000000527805 */ /* 0x000fe2000001ff00 */
[----:B------:R-:W-:Y:S01]  /*1090*/  USEL UR37, UR37, 0x1, UP0 ;  /* 0x0000000125257887 */ /* 0x000fe20008000000 */
[----:B------:R-:W-:Y:S01]  /*10a0*/  CS2R R80, SRZ ;  /* 0x0000000000507805 */ /* 0x000fe2000001ff00 */
[----:B------:R-:W-:Y:S01]  /*10b0*/  UIADD3 UR5, UR42, 0xff, -UR9 ;  /* 0x000000ff2a057890 */ /* 0x000fe2000fffe809 */
[----:B------:R-:W-:Y:S01]  /*10c0*/  CS2R R78, SRZ ;  /* 0x00000000004e7805 */ /* 0x000fe2000001ff00 */
[----:B------:R-:W-:Y:S01]  /*10d0*/  ULDC UR10, c[0x0][0xdc4] ;  /* 0x00037100000a7ab9 */ /* 0x000fe20000000800 */
[----:B------:R-:W-:Y:S01]  /*10e0*/  ULDC UR7, c[0x0][0x2e0] ;  /* 0x0000b80000077ab9 */ /* 0x000fe20000000800 */
[----:B------:R-:W-:Y:S01]  /*10f0*/  UIMAD UR10, UR8, UR10, UR4 ;  /* 0x0000000a080a72a4 */ /* 0x000fe2000f8e0204 */
[----:B------:R-:W-:Y:S01]  /*1100*/  CS2R R76, SRZ ;  /* 0x00000000004c7805 */ /* 0x000fe2000001ff00 */
[----:B------:R-:W-:Y:S01]  /*1110*/  UIMAD UR4, UR37, UR7, 0x7f ;  /* 0x0000007f250474a4 */ /* 0x000fe2000f8e0207 */
[----:B------:R-:W-:Y:S01]  /*1120*/  CS2R R74, SRZ ;  /* 0x00000000004a7805 */ /* 0x000fe2000001ff00 */
[----:B------:R-:W-:Y:S01]  /*1130*/  UIMAD UR6, UR37, UR7, UR5 ;  /* 0x00000007250672a4 */ /* 0x000fe2000f8e0205 */
[----:B------:R-:W-:Y:S01]  /*1140*/  CS2R R72, SRZ ;  /* 0x0000000000487805 */ /* 0x000fe2000001ff00 */
[----:B------:R-:W-:Y:S01]  /*1150*/  USHF.R.S32.HI UR5, URZ, 0x1f, UR4 ;  /* 0x0000001f3f057899 */ /* 0x000fe20008011404 */
[----:B------:R-:W-:Y:S01]  /*1160*/  CS2R R70, SRZ ;  /* 0x0000000000467805 */ /* 0x000fe2000001ff00 */
[----:B------:R-:W-:Y:S01]  /*1170*/  USHF.R.S32.HI UR7, URZ, 0x1f, UR6 ;  /* 0x0000001f3f077899 */ /* 0x000fe20008011406 */
[----:B------:R-:W-:Y:S01]  /*1180*/  CS2R R68, SRZ ;  /* 0x0000000000447805 */ /* 0x000fe2000001ff00 */
[----:B------:R-:W-:Y:S01]  /*1190*/  ULEA.HI UR5, UR5, UR4, URZ, 0x7 ;  /* 0x0000000405057291 */ /* 0x000fe2000f8f383f */
[----:B------:R-:W-:Y:S01]  /*11a0*/  CS2R R66, SRZ ;  /* 0x0000000000427805 */ /* 0x000fe2000001ff00 */
[----:B------:R-:W-:Y:S01]  /*11b0*/  ULEA.HI UR7, UR7, UR6, URZ, 0x7 ;  /* 0x0000000607077291 */ /* 0x000fe2000f8f383f */
[----:B------:R-:W-:Y:S01]  /*11c0*/  CS2R R64, SRZ ;  /* 0x0000000000407805 */ /* 0x000fe2000001ff00 */
[----:B------:R-:W-:Y:S01]  /*11d0*/  USHF.R.S32.HI UR40, URZ, 0x7, UR5 ;  /* 0x000000073f287899 */ /* 0x000fe20008011405 */
[----:B------:R-:W-:Y:S01]  /*11e0*/  CS2R R62, SRZ ;  /* 0x00000000003e7805 */ /* 0x000fe2000001ff00 */
[----:B------:R-:W-:Y:S01]  /*11f0*/  USHF.R.S32.HI UR7, URZ, 0x7, UR7 ;  /* 0x000000073f077899 */ /* 0x000fe20008011407 */
[----:B------:R-:W-:Y:S01]  /*1200*/  CS2R R60, SRZ ;  /* 0x00000000003c7805 */ /* 0x000fe2000001ff00 */
[----:B------:R-:W-:Y:S01]  /*1210*/  ULDC UR43, c[0x0][0xdb8] ;  /* 0x00036e00002b7ab9 */ /* 0x000fe20000000800 */
[----:B------:R-:W-:Y:S01]  /*1220*/  UMOV UR44, UR10 ;  /* 0x0000000a002c7c82 */ /* 0x000fe20008000000 */
[----:B------:R-:W-:Y:S01]  /*1230*/  UISETP.LT.AND UP0, UPT, UR40, UR7, UPT ;  /* 0x000000072800728c */ /* 0x000fe2000bf01270 */
[----:B------:R-:W-:Y:S01]  /*1240*/  CS2R R58, SRZ ;  /* 0x00000000003a7805 */ /* 0x000fe2000001ff00 */
[----:B------:R-:W-:Y:S01]  /*1250*/  UISETP.NE.AND UP1, UPT, UR43, 0x1, UPT ;  /* 0x000000012b00788c */ /* 0x000fe2000bf25270 */
[----:B------:R-:W-:Y:S01]  /*1260*/  CS2R R56, SRZ ;  /* 0x0000000000387805 */ /* 0x000fe2000001ff00 */
[----:B------:R-:W-:Y:S01]  /*1270*/  USEL UR40, UR40, UR7, UP0 ;  /* 0x0000000728287287 */ /* 0x000fe20008000000 */
[----:B------:R-:W-:-:S02]  /*1280*/  CS2R R54, SRZ ;  /* 0x0000000000367805 */ /* 0x000fc4000001ff00 */
[----:B------:R-:W-:Y:S02]  /*1290*/  CS2R R52, SRZ ;  /* 0x0000000000347805 */ /* 0x000fe4000001ff00 */
[----:B------:R-:W-:Y:S01]  /*12a0*/  CS2R R50, SRZ ;  /* 0x0000000000327805 */ /* 0x000fe2000001ff00 */
[----:B------:R-:W-:Y:S01]  /*12b0*/  UISETP.GE.AND UP0, UPT, UR40, 0x1, UPT ;  /* 0x000000012800788c */ /* 0x000fe2000bf06270 */
[----:B------:R-:W-:Y:S02]  /*12c0*/  CS2R R48, SRZ ;  /* 0x0000000000307805 */ /* 0x000fe4000001ff00 */
[----:B------:R-:W-:Y:S02]  /*12d0*/  CS2R R46, SRZ ;  /* 0x00000000002e7805 */ /* 0x000fe4000001ff00 */
[----:B------:R-:W-:Y:S02]  /*12e0*/  CS2R R44, SRZ ;  /* 0x00000000002c7805 */ /* 0x000fe4000001ff00 */
[----:B------:R-:W-:Y:S01]  /*12f0*/  CS2R R42, SRZ ;  /* 0x00000000002a7805 */ /* 0x000fe2000001ff00 */
[----:B------:R-:W-:Y:S01]  /*1300*/  @UP1 ULDC UR8, c[0x0][0xdbc] ;  /* 0x00036f0000081ab9 */ /* 0x000fe20000000800 */
[----:B------:R-:W-:Y:S01]  /*1310*/  PLOP3.LUT P1, PT, PT, PT, UP0, 0x80, 0x0 ;  /* 0x000000000000781c */ /* 0x000fe20003f2f008 */
[----:B------:R-:W-:Y:S01]  /*1320*/  UIMAD.WIDE.U32 UR4, UR10, UR8, URZ ;  /* 0x000000080a0472a5 */ /* 0x000fe2000f8e003f */
[----:B------:R-:W-:Y:S01]  /*1330*/  CS2R R40, SRZ ;  /* 0x0000000000287805 */ /* 0x000fe2000001ff00 */
[----:B------:R-:W-:Y:S01]  /*1340*/  @UP1 ULDC UR6, c[0x0][0xdc0] ;  /* 0x0003700000061ab9 */ /* 0x000fe20000000800 */
[----:B------:R-:W-:Y:S01]  /*1350*/  CS2R R38, SRZ ;  /* 0x0000000000267805 */ /* 0x000fe2000001ff00 */
[----:B------:R-:W-:Y:S01]  /*1360*/  @UP1 USHF.R.U32.HI UR44, URZ, UR6, UR5 ;  /* 0x000000063f2c1299 */ /* 0x000fe20008011605 */
[----:B------:R-:W-:-:S02]  /*1370*/  CS2R R36, SRZ ;  /* 0x0000000000247805 */ /* 0x000fc4000001ff00 */
[----:B------:R-:W-:Y:S02]  /*1380*/  CS2R R34, SRZ ;  /* 0x0000000000227805 */ /* 0x000fe4000001ff00 */
[----:B------:R-:W-:Y:S01]  /*1390*/  CS2R R32, SRZ ;  /* 0x0000000000207805 */ /* 0x000fe2000001ff00 */
[----:B------:R-:W-:Y:S01]  /*13a0*/  UIADD3 UR4, -UR44, URZ, URZ ;  /* 0x0000003f2c047290 */ /* 0x000fe2000fffe13f */
[----:B------:R-:W-:Y:S01]  /*13b0*/  CS2R R6, SRZ ;  /* 0x0000000000067805 */ /* 0x000fe2000001ff00 */
[----:B------:R-:W-:Y:S01]  /*13c0*/  IMAD.MOV.U32 R30, RZ, RZ, RZ ;  /* 0x000000ffff1e7224 */ /* 0x000fe200078e00ff */
[----:B------:R-:W-:Y:S01]  /*13d0*/  CS2R R8, SRZ ;  /* 0x0000000000087805 */ /* 0x000fe2000001ff00 */
[----:B------:R-:W-:Y:S01]  /*13e0*/  UIMAD UR43, UR43, UR4, UR10 ;  /* 0x000000042b2b72a4 */ /* 0x000fe2000f8e020a */
[----:B------:R-:W-:Y:S01]  /*13f0*/  IMAD.MOV.U32 R25, RZ, RZ, RZ ;  /* 0x000000ffff197224 */ /* 0x000fe200078e00ff */
[----:B------:R-:W-:Y:S01]  /*1400*/  MOV R10, RZ ;  /* 0x000000ff000a7202 */ /* 0x000fe20000000f00 */
[----:B------:R-:W-:Y:S09]  /*1410*/  @!P1 BRA `(.L_x_1858) ;  /* 0x0000009c00949947 */ /* 0x000ff20003800000 */
        /* <DEDUP_REMOVED lines=28> */
.L_x_1859:
[----:B------:R-:W-:Y:S02]  /*15e0*/  R2UR UR6, R186 ;  /* 0x00000000ba0672ca */ /* 0x000fe400000e0000 */
[----:B------:R-:W-:-:S11]  /*15f0*/  R2UR UR5, R190 ;  /* 0x00000000be0572ca */ /* 0x000fd600000e0000 */
[----:B------:R-:W-:Y:S02]  /*1600*/  ULEA.HI UR4, UR6, UR6, URZ, 0x1 ;  /* 0x0000000606047291 */ /* 0x000fe4000f8f083f */
[----:B------:R-:W-:Y:S02]  /*1610*/  IMAD.U32 R2, RZ, RZ, UR5 ;  /* 0x00000005ff027e24 */ /* 0x000fe4000f8e00ff */
[----:B------:R-:W-:-:S03]  /*1620*/  ULOP3.LUT UR4, UR4, 0xfffffffe, URZ, 0xc0, !UPT ;  /* 0xfffffffe04047892 */ /* 0x000fc6000f8ec03f */
[----:B------:R-:W-:Y:S01]  /*1630*/  ISETP.NE.AND P0, PT, R2, 0x3, PT ;  /* 0x000000030200780c */ /* 0x000fe20003f05270 */
[----:B------:R-:W-:-:S06]  /*1640*/  UIADD3 UR4, UR6, -UR4, URZ ;  /* 0x8000000406047290 */ /* 0x000fcc000fffe03f */
[----:B------:R-:W-:-:S05]  /*1650*/  IMAD.U32 R0, RZ, RZ, UR4 ;  /* 0x00000004ff007e24 */ /* 0x000fca000f8e00ff */
[----:B------:R-:W-:-:S04]  /*1660*/  SHF.L.U32 R0, R0, 0x1f, RZ ;  /* 0x0000001f00007819 */ /* 0x000fc800000006ff */
[----:B------:R-:W1:Y:S02]  /*1670*/  SYNCS.PHASECHK.TRANS64.TRYWAIT P1, [UR38+0x34800], R0 ;  /* 0x03480000ff0075a7 */ /* 0x000e640008020166 */
[----:B-1----:R-:W-:Y:S05]  /*1680*/  @!P1 BRA `(.L_x_1860) ;  /* 0x000000dc00a49947 */ /* 0x002fea0003800000 */
.L_x_1961:
[----:B------:R-:W-:Y:S05]  /*1690*/  @!P0 BRA `(.L_x_1861) ;  /* 0x0000000000048947 */ /* 0x000fea0003800000 */
[----:B------:R-:W-:Y:S01]  /*16a0*/  BPT.TRAP 0x1 ;  /* 0x000000040000795c */ /* 0x000fe20000300000 */
.L_x_1861:
[----:B-1----:R-:W-:Y:S01]  /*16b0*/  IMAD.U32 R3, RZ, RZ, UR46 ;  /* 0x0000002eff037e24 */ /* 0x002fe2000f8e00ff */
[----:B------:R-:W-:-:S04]  /*16c0*/  MOV R0, UR36 ;  /* 0x0000002400007c02 */ /* 0x000fc80008000f00 */
[----:B------:R-:W-:Y:S02]  /*16d0*/  LEA R0, R0, UR38, 0x3 ;  /* 0x0000002600007c11 */ /* 0x000fe4000f8e18ff */
[----:B------:R-:W-:-:S04]  /*16e0*/  SHF.L.U32 R3, R3, 0x1f, RZ ;  /* 0x0000001f03037819 */ /* 0x000fc800000006ff */
[----:B------:R1:W2:Y:S01]  /*16f0*/  SYNCS.PHASECHK.TRANS64.TRYWAIT P2, [R0+URZ+0x34830], R3 ;  /* 0x03483003000075a7 */ /* 0x0002a2000804017f */
[----:B------:R-:W-:Y:S05]  /*1700*/  @!P0 BRA `(.L_x_1862) ;  /* 0x0000000000048947 */ /* 0x000fea0003800000 */
[----:B------:R-:W-:Y:S01]  /*1710*/  BPT.TRAP 0x1 ;  /* 0x000000040000795c */ /* 0x000fe20000300000 */
.L_x_1862:
[----:B------:R-:W3:Y:S01]  /*1720*/  S2R R2, SR_TID.X ;  /* 0x0000000000027919 */ /* 0x000ee20000002100 */
[----:B------:R-:W-:Y:S01]  /*1730*/  IMAD.MOV.U32 R151, RZ, RZ, RZ ;  /* 0x000000ffff977224 */ /* 0x000fe200078e00ff */
[----:B---3--:R-:W-:Y:S01]  /*1740*/  LOP3.LUT P1, RZ, R2, 0x7f, RZ, 0xc0, !PT ;  /* 0x0000007f02ff7812 */ /* 0x008fe2000782c0ff */
[----:B--2---:R-:W-:-:S12]  /*1750*/  @P2 BRA `(.L_x_1863) ;  /* 0x0000000000082947 */ /* 0x004fd80003800000 */
[----:B------:R-:W2:Y:S02]  /*1760*/  SYNCS.PHASECHK.TRANS64.TRYWAIT P2, [R0+URZ+0x34830], R3 ;  /* 0x03483003000075a7 */ /* 0x000ea4000804017f */
[----:B--2---:R-:W-:Y:S05]  /*1770*/  @!P2 BRA `(.L_x_1864) ;  /* 0x000000dc0080a947 */ /* 0x004fea0003800000 */
.L_x_1863:
        /* <DEDUP_REMOVED lines=10> */
[----:B-12---:R-:W-:Y:S01]  /*1820*/  @!P1 VIADD R0, R0, 0x34840 ;  /* 0x0003484000009836 */ /* 0x006fe20000000000 */
[----:B------:R-:W-:Y:S01]  /*1830*/  UMOV UR17, 0x40000040 ;  /* 0x4000004000117882 */ /* 0x000fe20000000000 */
[----:B------:R-:W-:Y:S01]  /*1840*/  UMOV UR19, 0x40000040 ;  /* 0x4000004000137882 */ /* 0x000fe20000000000 */
[----:B------:R-:W-:Y:S01]  /*1850*/  ULOP3.LUT UR39, UR4, 0x10000, URZ, 0xfc, !UPT ;  /* 0x0001000004277892 */ /* 0x000fe2000f8efc3f */
[--C-:B------:R-:W-:Y:S01]  /*1860*/  IMAD.MOV.U32 R150, RZ, RZ, R151.reuse ;  /* 0x000000ffff967224 */ /* 0x100fe200078e0097 */
[----:B------:R-:W-:Y:S01]  /*1870*/  ULOP3.LUT UR4, UR41, 0x10000, URZ, 0xfc, !UPT ;  /* 0x0001000029047892 */ /* 0x000fe2000f8efc3f */
[----:B------:R-:W-:Y:S01]  /*1880*/  @!P1 PRMT R0, RZ, 0x654, R0 ;  /* 0x00000654ff009816 */ /* 0x000fe20000000000 */
[----:B------:R-:W-:Y:S01]  /*1890*/  UIMAD UR5, UR36, 0xc00, UR39 ;  /* 0x00000c00240578a4 */ /* 0x000fe2000f8e0227 */
[--C-:B------:R-:W-:Y:S01]  /*18a0*/  IMAD.MOV.U32 R149, RZ, RZ, R151.reuse ;  /* 0x000000ffff957224 */ /* 0x100fe200078e0097 */
[----:B------:R-:W-:Y:S01]  /*18b0*/  UIADD3 UR6, UR4, 0x2, URZ ;  /* 0x0000000204067890 */ /* 0x000fe2000fffe03f */
[-C--:B------:R-:W-:Y:S01]  /*18c0*/  MOV R148, R151.reuse ;  /* 0x0000009700947202 */ /* 0x080fe20000000f00 */
[----:B------:R-:W-:Y:S01]  /*18d0*/  UIADD3 UR7, UR5, 0x2, URZ ;  /* 0x0000000205077890 */ /* 0x000fe2000fffe03f */
[--C-:B------:R-:W-:Y:S01]  /*18e0*/  IMAD.MOV.U32 R147, RZ, RZ, R151.reuse ;  /* 0x000000ffff937224 */ /* 0x100fe200078e0097 */
[----:B------:R-:W-:Y:S01]  /*18f0*/  UMOV UR8, UR4 ;  /* 0x0000000400087c82 */ /* 0x000fe20008000000 */
[----:B------:R-:W-:Y:S01]  /*1900*/  UMOV UR10, UR5 ;  /* 0x00000005000a7c82 */ /* 0x000fe20008000000 */
[----:B------:R-:W-:Y:S01]  /*1910*/  MOV R10, UR8 ;  /* 0x00000008000a7c02 */ /* 0x000fe20008000f00 */
[----:B------:R-:W-:Y:S01]  /*1920*/  HGMMA.64x128x16.F32 R24, gdesc[UR8], RZ, !UPT, gsb0 ;  /* 0x01e00000081879f0 */ /* 0x000fe2000c0008ff */
[----:B------:R-:W-:Y:S01]  /*1930*/  UMOV UR8, UR6 ;  /* 0x0000000600087c82 */ /* 0x000fe20008000000 */
[----:B------:R-:W-:Y:S01]  /*1940*/  UMOV UR9, 0x40000040 ;  /* 0x4000004000097882 */ /* 0x000fe20000000000 */
[----:B------:R-:W-:Y:S01]  /*1950*/  UMOV UR10, UR7 ;  /* 0x00000007000a7c82 */ /* 0x000fe20008000000 */
[----:B------:R-:W-:Y:S01]  /*1960*/  UMOV UR11, 0x40000040 ;  /* 0x40000040000b7882 */ /* 0x000fe20000000000 */
[----:B------:R-:W-:Y:S01]  /*1970*/  UIADD3 UR6, UR4, 0x4, URZ ;  /* 0x0000000404067890 */ /* 0x000fe2000fffe03f */
[----:B------:R-:W-:Y:S01]  /*1980*/  IMAD.U32 R8, RZ, RZ, UR8 ;  /* 0x00000008ff087e24 */ /* 0x000fe2000f8e00ff */
[----:B------:R-:W-:Y:S01]  /*1990*/  UIADD3 UR7, UR5, 0x4, URZ ;  /* 0x0000000405077890 */ /* 0x000fe2000fffe03f */
[----:B------:R-:W-:Y:S01]  /*19a0*/  MOV R9, UR9 ;  /* 0x0000000900097c02 */ /* 0x000fe20008000f00 */
[----:B------:R-:W-:Y:S01]  /*19b0*/  UIADD3 UR12, UR4, 0x400, URZ ;  /* 0x00000400040c7890 */ /* 0x000fe2000fffe03f */
[--C-:B------:R-:W-:Y:S01]  /*19c0*/  IMAD.MOV.U32 R146, RZ, RZ, R151.reuse ;  /* 0x000000ffff927224 */ /* 0x100fe200078e0097 */
[----:B------:R-:W-:Y:S01]  /*19d0*/  UIADD3 UR14, UR5, 0x400, URZ ;  /* 0x00000400050e7890 */ /* 0x000fe2000fffe03f */
[-C--:B------:R-:W-:Y:S01]  /*19e0*/  MOV R145, R151.reuse ;  /* 0x0000009700917202 */ /* 0x080fe20000000f00 */
[----:B------:R-:W-:Y:S01]  /*19f0*/  UIADD3 UR16, UR4, 0x402, URZ ;  /* 0x0000040204107890 */ /* 0x000fe2000fffe03f */
[--C-:B------:R-:W-:Y:S01]  /*1a00*/  IMAD.MOV.U32 R144, RZ, RZ, R151.reuse ;  /* 0x000000ffff907224 */ /* 0x100fe200078e0097 */
[----:B------:R-:W-:Y:S01]  /*1a10*/  UIADD3 UR18, UR5, 0x402, URZ ;  /* 0x0000040205127890 */ /* 0x000fe2000fffe03f */
[--C-:B------:R-:W-:Y:S01]  /*1a20*/  IMAD.MOV.U32 R143, RZ, RZ, R151.reuse ;  /* 0x000000ffff8f7224 */ /* 0x100fe200078e0097 */
        /* <DEDUP_REMOVED lines=61> */
[----:B------:R-:W-:Y:S01]  /*1e00*/  HGMMA.64x128x16.F32 R24, gdesc[UR8], R24, gsb0 ;  /* 0x01e00000081879f0 */ /* 0x000fe20008000818 */
[----:B------:R-:W-:Y:S01]  /*1e10*/  UMOV UR8, UR6 ;  /* 0x0000000600087c82 */ /* 0x000fe20008000000 */
[----:B------:R-:W-:Y:S01]  /*1e20*/  UMOV UR9, 0x40000040 ;  /* 0x4000004000097882 */ /* 0x000fe20000000000 */
[----:B------:R-:W-:Y:S01]  /*1e30*/  UMOV UR10, UR7 ;  /* 0x00000007000a7c82 */ /* 0x000fe20008000000 */
[----:B------:R-:W-:Y:S01]  /*1e40*/  UMOV UR11, 0x40000040 ;  /* 0x40000040000b7882 */ /* 0x000fe20000000000 */
[----:B------:R-:W-:Y:S01]  /*1e50*/  IMAD.U32 R6, RZ, RZ, UR8 ;  /* 0x00000008ff067e24 */ /* 0x000fe2000f8e00ff */
[----:B------:R-:W-:Y:S01]  /*1e60*/  ULDC UR6, c[0x0][0x288] ;  /* 0x0000a20000067ab9 */ /* 0x000fe20000000800 */
[----:B------:R-:W-:Y:S01]  /*1e70*/  IMAD.U32 R7, RZ, RZ, UR9 ;  /* 0x00000009ff077e24 */ /* 0x000fe2000f8e00ff */
[----:B------:R-:W-:Y:S02]  /*1e80*/  WARPGROUP.DEPBAR.LE gsb0, 0x0 ;  /* 0x00008000000079c5 */ /* 0x000fe40000010000 */
[----:B------:R-:W-:-:S06]  /*1e90*/  WARPGROUP.ARRIVE ;  /* 0x00000000000079c5 */ /* 0x000fcc0000000000 */
[----:B------:R-:W-:Y:S01]  /*1ea0*/  HGMMA.64x128x16.F32 R24, gdesc[UR8], R24, gsb0 ;  /* 0x01e00000081879f0 */ /* 0x000fe20008000818 */
[----:B------:R-:W-:Y:S02]  /*1eb0*/  UIADD3 UR8, UR4, 0x6, URZ ;  /* 0x0000000604087890 */ /* 0x000fe4000fffe03f */
[----:B------:R-:W-:Y:S01]  /*1ec0*/  UIADD3 UR10, UR5, 0x6, URZ ;  /* 0x00000006050a7890 */ /* 0x000fe2000fffe03f */
[----:B------:R-:W-:Y:S01]  /*1ed0*/  UMOV UR9, 0x40000040 ;  /* 0x4000004000097882 */ /* 0x000fe20000000000 */
[----:B------:R-:W-:Y:S01]  /*1ee0*/  UMOV UR11, 0x40000040 ;  /* 0x40000040000b7882 */ /* 0x000fe20000000000 */
[----:B------:R-:W-:Y:S01]  /*1ef0*/  UMOV UR4, 0xffffff80 ;  /* 0xffffff8000047882 */ /* 0x000fe20000000000 */
[----:B------:R-:W-:Y:S01]  /*1f00*/  ULDC UR5, c[0x0][0x2e0] ;  /* 0x0000b80000057ab9 */ /* 0x000fe20000000800 */
[----:B------:R-:W-:-:S04]  /*1f10*/  UIMAD UR4, UR40, UR4, 0x80 ;  /* 0x00000080280474a4 */ /* 0x000fc8000f8e0204 */
[----:B------:R-:W-:Y:S02]  /*1f20*/  UIMAD UR4, UR37, UR5, UR4 ;  /* 0x00000005250472a4 */ /* 0x000fe4000f8e0204 */
[----:B------:R-:W-:Y:S02]  /*1f30*/  UIMAD UR37, UR37, UR5, -UR6 ;  /* 0x00000005252572a4 */ /* 0x000fe4000f8e0a06 */
[----:B------:R-:W-:Y:S02]  /*1f40*/  UIADD3 UR7, UR4, 0x1, -UR6 ;  /* 0x0000000104077890 */ /* 0x000fe4000fffe806 */
[----:B------:R-:W-:-:S04]  /*1f50*/  UIADD3 UR37, UR42, UR37, URZ ;  /* 0x000000252a257290 */ /* 0x000fc8000fffe03f */
[----:B------:R-:W-:Y:S01]  /*1f60*/  MOV R5, UR7 ;  /* 0x0000000700057c02 */ /* 0x000fe20008000f00 */
[----:B------:R-:W-:-:S04]  /*1f70*/  UIADD3 UR7, UR40, -0x2, URZ ;  /* 0xfffffffe28077890 */ /* 0x000fc8000fffe03f */
[----:B------:R-:W-:Y:S01]  /*1f80*/  IMAD R94, R22, -0x2, R5 ;  /* 0xfffffffe165e7824 */ /* 0x000fe200078e0205 */
[----:B------:R-:W-:Y:S02]  /*1f90*/  WARPGROUP.DEPBAR.LE gsb0, 0x0 ;  /* 0x00008000000079c5 */ /* 0x000fe40000010000 */
[----:B------:R-:W-:-:S06]  /*1fa0*/  WARPGROUP.ARRIVE ;  /* 0x00000000000079c5 */ /* 0x000fcc0000000000 */
[----:B------:R-:W-:Y:S01]  /*1fb0*/  HGMMA.64x128x16.F32 R24, gdesc[UR8], R24, gsb0 ;  /* 0x01e00000081879f0 */ /* 0x000fe20008000818 */
[----:B------:R-:W-:Y:S02]  /*1fc0*/  ULDC UR10, c[0x0][0x9d8] ;  /* 0x00027600000a7ab9 */ /* 0x000fe40000000800 */
        /* <DEDUP_REMOVED lines=33> */
[----:B------:R-:W-:-:S02]  /*21e0*/  IMAD.U32 R45, RZ, RZ, UR4 ;  /* 0x00000004ff2d7e24 */ /* 0x000fc4000f8e00ff */
[----:B------:R-:W-:Y:S01]  /*21f0*/  FMUL.FTZ R31, R31, UR10 ;  /* 0x0000000a1f1f7c20 */ /* 0x000fe20008410000 */
[----:B------:R-:W-:Y:S02]  /*2200*/  VIADD R49, R23, UR42 ;  /* 0x0000002a17317c36 */ /* 0x000fe40008000000 */
[----:B------:R-:W-:Y:S01]  /*2210*/  FMUL.FTZ R34, R34, UR10 ;  /* 0x0000000a22227c20 */ /* 0x000fe20008410000 */
[----:B------:R-:W-:Y:S02]  /*2220*/  IMAD R45, R22, -0x2, R45 ;  /* 0xfffffffe162d7824 */ /* 0x000fe400078e022d */
[----:B------:R-:W-:Y:S01]  /*2230*/  FMUL.FTZ R35, R35, UR10 ;  /* 0x0000000a23237c20 */ /* 0x000fe20008410000 */
[----:B------:R-:W-:Y:S01]  /*2240*/  FMUL.FTZ R38, R38, UR10 ;  /* 0x0000000a26267c20 */ /* 0x000fe20008410000 */
[----:B------:R-:W2:Y:S01]  /*2250*/  MUFU.TANH R27, R27 ;  /* 0x0000001b001b7308 */ /* 0x000ea20000002400 */
[----:B------:R-:W-:Y:S01]  /*2260*/  IADD3 R14, R94, 0x8, R49 ;  /* 0x000000085e0e7810 */ /* 0x000fe20007ffe031 */
[----:B------:R-:W-:Y:S01]  /*2270*/  FMUL.FTZ R21, R37, UR10 ;  /* 0x0000000a25157c20 */ /* 0x000fe20008410000 */
[----:B------:R-:W-:Y:S01]  /*2280*/  FMUL.FTZ R37, R53, UR10 ;  /* 0x0000000a35257c20 */ /* 0x000fe20008410000 */
[----:B------:R-:W-:Y:S01]  /*2290*/  FMUL.FTZ R39, R39, UR10 ;  /* 0x0000000a27277c20 */ /* 0x000fe20008410000 */
[----:B------:R-:W-:Y:S01]  /*22a0*/  VIMNMX R14, R45, R14, PT ;  /* 0x0000000e2d0e7248 */ /* 0x000fe20003fe0100 */
[----:B------:R-:W-:Y:S01]  /*22b0*/  FMUL.FTZ R42, R42, UR10 ;  /* 0x0000000a2a2a7c20 */ /* 0x000fe20008410000 */
[----:B------:R-:W-:Y:S01]  /*22c0*/  FMUL.FTZ R43, R43, UR10 ;  /* 0x0000000a2b2b7c20 */ /* 0x000fe20008410000 */
[----:B------:R-:W3:Y:S01]  /*22d0*/  MUFU.TANH R30, R30 ;  /* 0x0000001e001e7308 */ /* 0x000ee20000002400 */
[----:B------:R-:W-:Y:S01]  /*22e0*/  ISETP.GT.AND P2, PT, R14, RZ, PT ;  /* 0x000000ff0e00720c */ /* 0x000fe20003f44270 */
[----:B------:R-:W-:Y:S01]  /*22f0*/  FMUL.FTZ R46, R46, UR10 ;  /* 0x0000000a2e2e7c20 */ /* 0x000fe20008410000 */
[C---:B------:R-:W-:Y:S01]  /*2300*/  ISETP.GT.AND P3, PT, R14.reuse, 0x1, PT ;  /* 0x000000010e00780c */ /* 0x040fe20003f64270 */
[----:B------:R-:W-:Y:S01]  /*2310*/  FMUL.FTZ R47, R47, UR10 ;  /* 0x0000000a2f2f7c20 */ /* 0x000fe20008410000 */
[----:B------:R-:W-:Y:S01]  /*2320*/  ISETP.GT.AND P4, PT, R14, 0x8, PT ;  /* 0x000000080e00780c */ /* 0x000fe20003f84270 */
[----:B------:R-:W-:Y:S01]  /*2330*/  FMUL.FTZ R50, R50, UR10 ;  /* 0x0000000a32327c20 */ /* 0x000fe20008410000 */
[----:B-1----:R-:W-:Y:S01]  /*2340*/  FSEL R96, R26, -INF , P2 ;  /* 0xff8000001a607808 */ /* 0x002fe20001000000 */
[----:B------:R-:W1:Y:S01]  /*2350*/  MUFU.TANH R31, R31 ;  /* 0x0000001f001f7308 */ /* 0x000e620000002400 */
[----:B--2---:R-:W-:Y:S01]  /*2360*/  FSEL R53, R27, -INF , P3 ;  /* 0xff8000001b357808 */ /* 0x004fe20001800000 */
[----:B------:R-:W-:Y:S01]  /*2370*/  FMUL.FTZ R51, R51, UR10 ;  /* 0x0000000a33337c20 */ /* 0x000fe20008410000 */
[----:B------:R-:W-:Y:S01]  /*2380*/  ISETP.GT.AND P2, PT, R14, 0x9, PT ;  /* 0x000000090e00780c */ /* 0x000fe20003f44270 */
[----:B------:R-:W-:Y:S01]  /*2390*/  FMUL.FTZ R54, R54, UR10 ;  /* 0x0000000a36367c20 */ /* 0x000fe20008410000 */
[----:B------:R-:W-:Y:S01]  /*23a0*/  FMNMX.FTZ R5, R96, R53, !PT ;  /* 0x0000003560057209 */ /* 0x000fe20007810000 */
[----:B------:R-:W-:Y:S01]  /*23b0*/  FMUL.FTZ R20, R36, UR10 ;  /* 0x0000000a24147c20 */ /* 0x000fe20008410000 */
[----:B------:R-:W-:Y:S01]  /*23c0*/  ISETP.GT.AND P3, PT, R14, 0x10, PT ;  /* 0x000000100e00780c */ /* 0x000fe20003f64270 */
        /* <DEDUP_REMOVED lines=21> */
[----:B------:R-:W-:Y:S01]  /*2520*/  FMNMX.FTZ R27, R102, R27, !PT ;  /* 0x0000001b661b7209 */ /* 0x000fe20007810000 */
[----:B------:R-:W-:Y:S01]  /*2530*/  FMUL.FTZ R4, R28, UR10 ;  /* 0x0000000a1c047c20 */ /* 0x000fe20008410000 */
[----:B------:R-:W-:Y:S01]  /*2540*/  FMUL.FTZ R28, R44, UR10 ;  /* 0x0000000a2c1c7c20 */ /* 0x000fe20008410000 */
[----:B------:R-:W2:Y:S01]  /*2550*/  MUFU.TANH R39, R39 ;  /* 0x0000002700277308 */ /* 0x000ea20000002400 */
[----:B---3--:R-:W-:Y:S01]  /*2560*/  FSEL R106, R35, -INF , P2 ;  /* 0xff800000236a7808 */ /* 0x008fe20001000000 */
[----:B------:R-:W-:Y:S01]  /*2570*/  FMUL.FTZ R70, R70, UR10 ;  /* 0x0000000a46467c20 */ /* 0x000fe20008410000 */
[----:B------:R-:W-:Y:S01]  /*2580*/  ISETP.GT.AND P2, PT, R14, 0x19, PT ;  /* 0x000000190e00780c */ /* 0x000fe20003f44270 */
        /* <DEDUP_REMOVED lines=24> */
[----:B------:R-:W-:Y:S01]  /*2710*/  ULDC UR4, c[0x0][0x988] ;  /* 0x0002620000047ab9 */ /* 0x000fe20000000800 */
[----:B------:R-:W-:Y:S01]  /*2720*/  FMNMX.FTZ R27, R118, R27, !PT ;  /* 0x0000001b761b7209 */ /* 0x000fe20007810000 */
[----:B------:R-:W-:Y:S01]  /*2730*/  FMUL.FTZ R25, R41, UR10 ;  /* 0x0000000a29197c20 */ /* 0x000fe20008410000 */
[----:B------:R-:W-:Y:S01]  /*2740*/  VIADDMNMX R45, R49, R94, R45, PT ;  /* 0x0000005e312d7246 */ /* 0x000fe2000380012d */
[----:B------:R-:W3:Y:S01]  /*2750*/  MUFU.TANH R47, R47 ;  /* 0x0000002f002f7308 */ /* 0x000ee20000002400 */
[----:B-1----:R-:W-:Y:S01]  /*2760*/  FSEL R92, R43, -INF , P2 ;  /* 0xff8000002b5c7808 */ /* 0x002fe20001000000 */
[----:B------:R-:W-:Y:S01]  /*2770*/  FMUL.FTZ R41, R57, UR10 ;  /* 0x0000000a39297c20 */ /* 0x000fe20008410000 */
[----:B------:R-:W-:Y:S01]  /*2780*/  ISETP.GT.AND P2, PT, R14, 0x29, PT ;  /* 0x000000290e00780c */ /* 0x000fe20003f44270 */
[----:B------:R-:W-:Y:S01]  /*2790*/  FMUL.FTZ R61, R61, UR10 ;  /* 0x0000000a3d3d7c20 */ /* 0x000fe20008410000 */
[----:B------:R-:W-:Y:S01]  /*27a0*/  FMNMX.FTZ R27, R92, R27, !PT ;  /* 0x0000001b5c1b7209 */ /* 0x000fe20007810000 */
[----:B------:R-:W-:Y:S01]  /*27b0*/  FMUL.FTZ R64, R64, UR10 ;  /* 0x0000000a40407c20 */ /* 0x000fe20008410000 */
[----:B------:R-:W-:Y:S01]  /*27c0*/  ISETP.GT.AND P4, PT, R45, 0x8, PT ;  /* 0x000000082d00780c */ /* 0x000fe20003f84270 */
[----:B------:R-:W-:Y:S01]  /*27d0*/  MUFU.TANH R50, R50 ;  /* 0x0000003200327308 */ /* 0x000fe20000002400 */
[----:B--2---:R-:W-:Y:S01]  /*27e0*/  FSEL R90, R46, -INF , P3 ;  /* 0xff8000002e5a7808 */ /* 0x004fe20001800000 */
[----:B------:R-:W-:Y:S01]  /*27f0*/  FMUL.FTZ R65, R65, UR10 ;  /* 0x0000000a41417c20 */ /* 0x000fe20008410000 */
[----:B------:R-:W-:Y:S01]  /*2800*/  ISETP.GT.AND P3, PT, R14, 0x30, PT ;  /* 0x000000300e00780c */ /* 0x000fe20003f64270 */
        /* <DEDUP_REMOVED lines=9> */
[----:B------:R-:W-:Y:S01]  /*28a0*/  FMNMX.FTZ R27, R88, R27, !PT ;  /* 0x0000001b581b7209 */ /* 0x000fe20007810000 */
[----:B------:R-:W-:Y:S01]  /*28b0*/  FMUL.FTZ R77, R77, UR10 ;  /* 0x0000000a4d4d7c20 */ /* 0x000fe20008410000 */
[----:B------:R-:W-:Y:S01]  /*28c0*/  FMUL.FTZ R80, R80, UR10 ;  /* 0x0000000a50507c20 */ /* 0x000fe20008410000 */
[----:B------:R-:W-:Y:S01]  /*28d0*/  MUFU.TANH R52, R54 ;  /* 0x0000003600347308 */ /* 0x000fe20000002400 */
[----:B------:R-:W-:Y:S01]  /*28e0*/  FMUL.FTZ R81, R81, UR10 ;  /* 0x0000000a51517c20 */ /* 0x000fe20008410000 */
[----:B------:R-:W-:Y:S01]  /*28f0*/  FMUL.FTZ R84, R84, UR10 ;  /* 0x0000000a54547c20 */ /* 0x000fe20008410000 */
[----:B------:R-:W-:Y:S01]  /*2900*/  FMUL.FTZ R85, R85, UR10 ;  /* 0x0000000a55557c20 */ /* 0x000fe20008410000 */
[----:B------:R2:W-:Y:S04]  /*2910*/  @!P1 SYNCS.ARRIVE.TRANS64.RED.A1T0 RZ, [R0+URZ], RZ ;  /* 0x000000ff00ff99a7 */ /* 0x0005e8000810043f */
[----:B------:R-:W3:Y:S01]  /*2920*/  MUFU.TANH R55, R55 ;  /* 0x0000003700377308 */ /* 0x000ee20000002400 */
[----:B-1----:R-:W-:-:S02]  /*2930*/  FSEL R56, R51, -INF , P2 ;  /* 0xff80000033387808 */ /* 0x002fc40001000000 */
[----:B------:R-:W-:-:S05]  /*2940*/  ISETP.GT.AND P2, PT, R14, 0x39, PT ;  /* 0x000000390e00780c */ /* 0x000fca0003f44270 */
[----:B------:R-:W1:Y:S08]  /*2950*/  MUFU.TANH R58, R58 ;  /* 0x0000003a003a7308 */ /* 0x000e700000002400 */
[----:B------:R4:W-:Y:S01]  /*2960*/  MUFU.TANH R5, R66 ;  /* 0x0000004200057308 */ /* 0x0009e20000002400 */
[----:B---3--:R-:W-:Y:S02]  /*2970*/  FSEL R46, R55, -INF , P2 ;  /* 0xff800000372e7808 */ /* 0x008fe40001000000 */
[----:B------:R-:W-:-:S05]  /*2980*/  ISETP.GT.AND P2, PT, R14, 0x41, PT ;  /* 0x000000410e00780c */ /* 0x000fca0003f44270 */
[----:B------:R-:W3:Y:S01]  /*2990*/  MUFU.TANH R59, R59 ;  /* 0x0000003b003b7308 */ /* 0x000ee20000002400 */
[----:B----4-:R-:W-:Y:S02]  /*29a0*/  FSEL R66, R50, -INF , P3 ;  /* 0xff80000032427808 */ /* 0x010fe40001800000 */
[----:B------:R-:W-:Y:S02]  /*29b0*/  ISETP.GT.AND P3, PT, R14, 0x38, PT ;  /* 0x000000380e00780c */ /* 0x000fe40003f64270 */
[----:B------:R-:W-:Y:S02]  /*29c0*/  FMNMX.FTZ R27, R66, R27, !PT ;  /* 0x0000001b421b7209 */ /* 0x000fe40007810000 */
[----:B------:R-:W-:Y:S01]  /*29d0*/  FSEL R52, R52, -INF , P3 ;  /* 0xff80000034347808 */ /* 0x000fe20001800000 */
[----:B------:R-:W4:Y:S01]  /*29e0*/  MUFU.TANH R62, R62 ;  /* 0x0000003e003e7308 */ /* 0x000f220000002400 */
[----:B------:R-:W-:Y:S02]  /*29f0*/  FMNMX.FTZ R27, R56, R27, !PT ;  /* 0x0000001b381b7209 */ /* 0x000fe40007810000 */
[----:B------:R-:W-:-:S02]  /*2a00*/  ISETP.GT.AND P3, PT, R14, 0x40, PT ;  /* 0x000000400e00780c */ /* 0x000fc40003f64270 */
[----:B------:R-:W-:Y:S02]  /*2a10*/  FMNMX.FTZ R27, R52, R27, !PT ;  /* 0x0000001b341b7209 */ /* 0x000fe40007810000 */
[----:B-1----:R-:W-:Y:S01]  /*2a20*/  FSEL R38, R58, -INF , P3 ;  /* 0xff8000003a267808 */ /* 0x002fe20001800000 */
[----:B------:R-:W1:Y:S01]  /*2a30*/  MUFU.TANH R63, R63 ;  /* 0x0000003f003f7308 */ /* 0x000e620000002400 */
[----:B------:R-:W-:Y:S02]  /*2a40*/  FMNMX.FTZ R27, R46, R27, !PT ;  /* 0x0000001b2e1b7209 */ /* 0x000fe40007810000 */
[----:B------:R-:W-:Y:S02]  /*2a50*/  ISETP.GT.AND P3, PT, R14, 0x48, PT ;  /* 0x000000480e00780c */ /* 0x000fe40003f64270 */
[----:B---3--:R-:W-:Y:S02]  /*2a60*/  FSEL R26, R59, -INF , P2 ;  /* 0xff8000003b1a7808 */ /* 0x008fe40001000000 */
[----:B------:R-:W-:Y:S01]  /*2a70*/  FMNMX.FTZ R27, R38, R27, !PT ;  /* 0x0000001b261b7209 */ /* 0x000fe20007810000 */
[----:B------:R-:W3:Y:S01]  /*2a80*/  MUFU.TANH R44, R67 ;  /* 0x00000043002c7308 */ /* 0x000ee20000002400 */
[----:B------:R-:W-:-:S02]  /*2a90*/  ISETP.GT.AND P2, PT, R14, 0x49, PT ;  /* 0x000000490e00780c */ /* 0x000fc40003f44270 */
[----:B----4-:R-:W-:Y:S02]  /*2aa0*/  FSEL R30, R62, -INF , P3 ;  /* 0xff8000003e1e7808 */ /* 0x010fe40001800000 */
[----:B------:R-:W-:Y:S02]  /*2ab0*/  FMNMX.FTZ R27, R26, R27, !PT ;  /* 0x0000001b1a1b7209 */ /* 0x000fe40007810000 */
[----:B------:R-:W-:Y:S01]  /*2ac0*/  ISETP.GT.AND P3, PT, R14, 0x50, PT ;  /* 0x000000500e00780c */ /* 0x000fe20003f64270 */
[----:B------:R-:W4:Y:S01]  /*2ad0*/  MUFU.TANH R48, R70 ;  /* 0x0000004600307308 */ /* 0x000f220000002400 */
[----:B-1----:R-:W-:Y:S02]  /*2ae0*/  FSEL R34, R63, -INF , P2 ;  /* 0xff8000003f227808 */ /* 0x002fe40001000000 */
[----:B------:R-:W-:Y:S02]  /*2af0*/  FMNMX.FTZ R27, R30, R27, !PT ;  /* 0x0000001b1e1b7209 */ /* 0x000fe40007810000 */
[----:B------:R-:W-:-:S02]  /*2b00*/  ISETP.GT.AND P2, PT, R14, 0x51, PT ;  /* 0x000000510e00780c */ /* 0x000fc40003f44270 */
[----:B------:R-:W-:Y:S01]  /*2b10*/  FSEL R42, R5, -INF , P3 ;  /* 0xff800000052a7808 */ /* 0x000fe20001800000 */
[----:B------:R-:W1:Y:S01]  /*2b20*/  MUFU.TANH R54, R71 ;  /* 0x0000004700367308 */ /* 0x000e620000002400 */
[----:B------:R-:W-:Y:S01]  /*2b30*/  FMNMX.FTZ R27, R34, R27, !PT ;  /* 0x0000001b221b7209 */ /* 0x000fe20007810000 */
[----:B------:R-:W-:Y:S01]  /*2b40*/  FMUL.FTZ R5, R60, UR10 ;  /* 0x0000000a3c057c20 */ /* 0x000fe20008410000 */
        /* <DEDUP_REMOVED lines=12> */
[----:B------:R-:W-:Y:S01]  /*2c10*/  FMNMX.FTZ R27, R54, R27, !PT ;  /* 0x0000001b361b7209 */ /* 0x000fe20007810000 */
[----:B------:R-:W1:Y:S01]  /*2c20*/  MUFU.TANH R70, R78 ;  /* 0x0000004e00467308 */ /* 0x000e620000002400 */
[----:B---3--:R-:W-:Y:S02]  /*2c30*/  FSEL R58, R74, -INF , P3 ;  /* 0xff8000004a3a7808 */ /* 0x008fe40001800000 */
[----:B------:R-:W-:Y:S02]  /*2c40*/  ISETP.GT.AND P3, PT, R14, 0x68, PT ;  /* 0x000000680e00780c */ /* 0x000fe40003f64270 */
[----:B------:R-:W-:-:S03]  /*2c50*/  FMNMX.FTZ R27, R58, R27, !PT ;  /* 0x0000001b3a1b7209 */ /* 0x000fc60007810000 */
[----:B------:R-:W3:Y:S01]  /*2c60*/  MUFU.TANH R79, R79 ;  /* 0x0000004f004f7308 */ /* 0x000ee20000002400 */
[----:B----4-:R-:W-:Y:S02]  /*2c70*/  FSEL R62, R75, -INF , P2 ;  /* 0xff8000004b3e7808 */ /* 0x010fe40001000000 */
[----:B------:R-:W-:Y:S02]  /*2c80*/  ISETP.GT.AND P2, PT, R14, 0x69, PT ;  /* 0x000000690e00780c */ /* 0x000fe40003f44270 */
[----:B------:R-:W-:-:S03]  /*2c90*/  FMNMX.FTZ R27, R62, R27, !PT ;  /* 0x0000001b3e1b7209 */ /* 0x000fc60007810000 */
[----:B------:R-:W4:Y:S01]  /*2ca0*/  MUFU.TANH R82, R82 ;  /* 0x0000005200527308 */ /* 0x000f220000002400 */
[----:B-1----:R-:W-:Y:S02]  /*2cb0*/  FSEL R70, R70, -INF , P3 ;  /* 0xff80000046467808 */ /* 0x002fe40001800000 */
[----:B------:R-:W-:Y:S02]  /*2cc0*/  ISETP.GT.AND P3, PT, R14, 0x70, PT ;  /* 0x000000700e00780c */ /* 0x000fe40003f64270 */
[----:B------:R-:W-:-:S03]  /*2cd0*/  FMNMX.FTZ R27, R70, R27, !PT ;  /* 0x0000001b461b7209 */ /* 0x000fc60007810000 */
        /* <DEDUP_REMOVED lines=12> */
[----:B------:R-:W-:Y:S01]  /*2da0*/  MUFU.TANH R27, R5 ;  /* 0x00000005001b7308 */ /* 0x000fe20000002400 */
[----:B---3--:R-:W-:Y:S02]  /*2db0*/  FSEL R82, R86, -INF , P3 ;  /* 0xff80000056527808 */ /* 0x008fe40001800000 */
[----:B------:R-:W-:Y:S02]  /*2dc0*/  ISETP.GT.AND P3, PT, R45, 0x1, PT ;  /* 0x000000012d00780c */ /* 0x000fe40003f64270 */
[----:B------:R-:W-:-:S03]  /*2dd0*/  FMNMX.FTZ R31, R82, R31, !PT ;  /* 0x0000001f521f7209 */ /* 0x000fc60007810000 */
[----:B------:R-:W-:Y:S01]  /*2de0*/  MUFU.TANH R2, R2 ;  /* 0x0000000200027308 */ /* 0x000fe20000002400 */
[----:B----4-:R-:W-:-:S04]  /*2df0*/  FSEL R86, R87, -INF , P2 ;  /* 0xff80000057567808 */ /* 0x010fc80001000000 */
[----:B------:R-:W-:-:S03]  /*2e00*/  FMNMX.FTZ R31, R86, R31, !PT ;  /* 0x0000001f561f7209 */ /* 0x000fc60007810000 */
[----:B------:R-:W1:Y:S02]  /*2e10*/  MUFU.TANH R3, R3 ;  /* 0x0000000300037308 */ /* 0x000e640000002400 */
[----:B------:R-:W3:Y:S06]  /*2e20*/  SHFL.BFLY PT, R14, R31, 0x2, 0x1f ;  /* 0x0c401f001f0e7f89 */ /* 0x000eec00000e0000 */
[----:B------:R-:W4:Y:S08]  /*2e30*/  MUFU.TANH R4, R4 ;  /* 0x0000000400047308 */ /* 0x000f300000002400 */
[----:B------:R-:W5:Y:S01]  /*2e40*/  MUFU.TANH R12, R12 ;  /* 0x0000000c000c7308 */ /* 0x000f620000002400 */
[----:B-1----:R-:W-:-:S02]  /*2e50*/  FSEL R3, R3, -INF , P3 ;  /* 0xff80000003037808 */ /* 0x002fc40001800000 */
[----:B------:R-:W-:-:S05]  /*2e60*/  ISETP.GT.AND P3, PT, R45, 0x10, PT ;  /* 0x000000102d00780c */ /* 0x000fca0003f64270 */
[----:B------:R-:W1:Y:S01]  /*2e70*/  MUFU.TANH R13, R13 ;  /* 0x0000000d000d7308 */ /* 0x000e620000002400 */
[----:B---3--:R-:W-:-:S05]  /*2e80*/  FMNMX.FTZ R5, R31, R14, !PT ;  /* 0x0000000e1f057209 */ /* 0x008fca0007810000 */
[----:B------:R-:W3:Y:S02]  /*2e90*/  SHFL.BFLY PT, R14, R5, 0x1, 0x1f ;  /* 0x0c201f00050e7f89 */ /* 0x000ee400000e0000 */
[----:B------:R-:W2:Y:S08]  /*2ea0*/  MUFU.TANH R15, R15 ;  /* 0x0000000f000f7308 */ /* 0x000eb00000002400 */
[----:B------:R-:W2:Y:S08]  /*2eb0*/  MUFU.TANH R20, R20 ;  /* 0x0000001400147308 */ /* 0x000eb00000002400 */
[----:B------:R-:W2:Y:S01]  /*2ec0*/  MUFU.TANH R21, R21 ;  /* 0x0000001500157308 */ /* 0x000ea20000002400 */
[----:B---3--:R-:W-:-:S07]  /*2ed0*/  FMNMX.FTZ R14, R5, R14, !PT ;  /* 0x0000000e050e7209 */ /* 0x008fce0007810000 */
[----:B------:R-:W3:Y:S01]  /*2ee0*/  MUFU.TANH R24, R24 ;  /* 0x0000001800187308 */ /* 0x000ee20000002400 */
[----:B------:R-:W-:Y:S01]  /*2ef0*/  MOV R5, UR4 ;  /* 0x0000000400057c02 */ /* 0x000fe20008000f00 */
[----:B------:R-:W-:Y:S01]  /*2f00*/  USHF.R.S32.HI UR4, URZ, 0x1f, UR37 ;  /* 0x0000001f3f047899 */ /* 0x000fe20008011425 */
[----:B------:R-:W-:-:S03]  /*2f10*/  FSETP.NEU.FTZ.AND P2, PT, R14, -INF , PT ;  /* 0xff8000000e00780b */ /* 0x000fc60003f5d000 */
[----:B------:R-:W-:Y:S01]  /*2f20*/  FMUL.FTZ R31, R14, R5 ;  /* 0x000000050e1f7220 */ /* 0x000fe20000410000 */
[----:B------:R-:W-:Y:S01]  /*2f30*/  ULEA.HI UR4, UR4, UR37, URZ, 0x7 ;  /* 0x0000002504047291 */ /* 0x000fe2000f8f383f */
[----:B------:R-:W3:Y:S03]  /*2f40*/  MUFU.TANH R25, R25 ;  /* 0x0000001900197308 */ /* 0x000ee60000002400 */
[----:B------:R-:W-:Y:S01]  /*2f50*/  FSEL R35, R31, RZ, P2 ;  /* 0x000000ff1f237208 */ /* 0x000fe20001000000 */
[----:B------:R-:W-:Y:S01]  /*2f60*/  USHF.R.S32.HI UR4, URZ, 0x7, UR4 ;  /* 0x000000073f047899 */ /* 0x000fe20008011404 */
[----:B------:R-:W-:-:S03]  /*2f70*/  ISETP.GT.AND P2, PT, R45, RZ, PT ;  /* 0x000000ff2d00720c */ /* 0x000fc60003f44270 */
[-CC-:B------:R-:W-:Y:S01]  /*2f80*/  FFMA.FTZ R181, R96, R5.reuse, -R35.reuse ;  /* 0x0000000560b57223 */ /* 0x180fe20000010823 */
[----:B------:R-:W-:Y:S01]  /*2f90*/  FSEL R94, R2, -INF , P2 ;  /* 0xff800000025e7808 */ /* 0x000fe20001000000 */
[-CC-:B------:R-:W-:Y:S01]  /*2fa0*/  FFMA.FTZ R183, R98, R5.reuse, -R35.reuse ;  /* 0x0000000562b77223 */ /* 0x180fe20000010823 */
[C---:B------:R-:W-:Y:S01]  /*2fb0*/  ISETP.GT.AND P2, PT, R45.reuse, 0x9, PT ;  /* 0x000000092d00780c */ /* 0x040fe20003f44270 */
[-CC-:B------:R-:W-:Y:S01]  /*2fc0*/  FFMA.FTZ R2, R100, R5.reuse, -R35.reuse ;  /* 0x0000000564027223 */ /* 0x180fe20000010823 */
[----:B----4-:R-:W-:Y:S01]  /*2fd0*/  FSEL R96, R4, -INF , P4 ;  /* 0xff80000004607808 */ /* 0x010fe20002000000 */
[--C-:B------:R-:W-:Y:S01]  /*2fe0*/  FFMA.FTZ R177, R102, R5, -R35.reuse ;  /* 0x0000000566b17223 */ /* 0x100fe20000010823 */
[----:B------:R-:W-:Y:S01]  /*2ff0*/  FMNMX.FTZ R31, R94, R3, !PT ;  /* 0x000000035e1f7209 */ /* 0x000fe20007810000 */
[----:B------:R-:W4:Y:S01]  /*3000*/  MUFU.TANH R28, R28 ;  /* 0x0000001c001c7308 */ /* 0x000f220000002400 */
[----:B-----5:R-:W-:Y:S01]  /*3010*/  FSEL R98, R12, -INF , P2 ;  /* 0xff8000000c627808 */ /* 0x020fe20001000000 */
[--C-:B------:R-:W-:Y:S01]  /*3020*/  FFMA.FTZ R4, R106, R5, -R35.reuse ;  /* 0x000000056a047223 */ /* 0x100fe20000010823 */
[----:B------:R-:W-:Y:S01]  /*3030*/  FMNMX.FTZ R31, R96, R31, !PT ;  /* 0x0000001f601f7209 */ /* 0x000fe20007810000 */
[-CC-:B------:R-:W-:Y:S01]  /*3040*/  FFMA.FTZ R179, R110, R5.reuse, -R35.reuse ;  /* 0x000000056eb37223 */ /* 0x180fe20000010823 */
[----:B------:R-:W-:Y:S01]  /*3050*/  ISETP.GT.AND P2, PT, R45, 0x11, PT ;  /* 0x000000112d00780c */ /* 0x000fe20003f44270 */
[--C-:B------:R-:W-:Y:S01]  /*3060*/  FFMA.FTZ R173, R118, R5, -R35.reuse ;  /* 0x0000000576ad7223 */ /* 0x100fe20000010823 */
[----:B-1----:R-:W-:Y:S01]  /*3070*/  FSEL R100, R13, -INF , P3 ;  /* 0xff8000000d647808 */ /* 0x002fe20001800000 */
[----:B------:R-:W1:Y:S01]  /*3080*/  MUFU.TANH R29, R29 ;  /* 0x0000001d001d7308 */ /* 0x000e620000002400 */
[----:B------:R-:W-:Y:S01]  /*3090*/  FMNMX.FTZ R31, R98, R31, !PT ;  /* 0x0000001f621f7209 */ /* 0x000fe20007810000 */
[-CC-:B------:R-:W-:Y:S01]  /*30a0*/  FFMA.FTZ R175, R90, R5.reuse, -R35.reuse ;  /* 0x000000055aaf7223 */ /* 0x180fe20000010823 */
[----:B------:R-:W-:Y:S01]  /*30b0*/  ISETP.GT.AND P3, PT, R45, 0x18, PT ;  /* 0x000000182d00780c */ /* 0x000fe20003f64270 */
[-CC-:B------:R-:W-:Y:S01]  /*30c0*/  FFMA.FTZ R169, R66, R5.reuse, -R35.reuse ;  /* 0x0000000542a97223 */ /* 0x180fe20000010823 */
[----:B--2---:R-:W-:Y:S01]  /*30d0*/  FSEL R102, R15, -INF , P2 ;  /* 0xff8000000f667808 */ /* 0x004fe20001000000 */
[--C-:B------:R-:W-:Y:S01]  /*30e0*/  FFMA.FTZ R171, R52, R5, -R35.reuse ;  /* 0x0000000534ab7223 */ /* 0x100fe20000010823 */
[----:B------:R-:W-:Y:S01]  /*30f0*/  FMNMX.FTZ R31, R100, R31, !PT ;  /* 0x0000001f641f7209 */ /* 0x000fe20007810000 */
[----:B------:R-:W2:Y:S01]  /*3100*/  MUFU.TANH R32, R32 ;  /* 0x0000002000207308 */ /* 0x000ea20000002400 */
[----:B------:R-:W-:Y:S01]  /*3110*/  ISETP.GT.AND P2, PT, R45, 0x19, PT ;  /* 0x000000192d00780c */ /* 0x000fe20003f44270 */
[-CC-:B------:R-:W-:Y:S01]  /*3120*/  FFMA.FTZ R50, R53, R5.reuse, -R35.reuse ;  /* 0x0000000535327223 */ /* 0x180fe20000010823 */
[----:B------:R-:W-:Y:S01]  /*3130*/  FSEL R104, R20, -INF , P3 ;  /* 0xff80000014687808 */ /* 0x000fe20001800000 */
[--C-:B------:R-:W-:Y:S01]  /*3140*/  FFMA.FTZ R20, R114, R5, -R35.reuse ;  /* 0x0000000572147223 */ /* 0x100fe20000010823 */
[----:B------:R-:W-:Y:S01]  /*3150*/  FMNMX.FTZ R31, R102, R31, !PT ;  /* 0x0000001f661f7209 */ /* 0x000fe20007810000 */
[-CC-:B------:R-:W-:Y:S01]  /*3160*/  FFMA.FTZ R161, R42, R5.reuse, -R35.reuse ;  /* 0x000000052aa17223 */ /* 0x180fe20000010823 */
[----:B------:R-:W-:Y:S01]  /*3170*/  ISETP.GT.AND P3, PT, R45, 0x20, PT ;  /* 0x000000202d00780c */ /* 0x000fe20003f64270 */
[----:B------:R-:W5:Y:S01]  /*3180*/  MUFU.TANH R33, R33 ;  /* 0x0000002100217308 */ /* 0x000f620000002400 */
[----:B------:R-:W-:Y:S01]  /*3190*/  FSEL R106, R21, -INF , P2 ;  /* 0xff800000156a7808 */ /* 0x000fe20001000000 */
[--C-:B------:R-:W-:Y:S01]  /*31a0*/  FFMA.FTZ R167, R30, R5, -R35.reuse ;  /* 0x000000051ea77223 */ /* 0x100fe20000010823 */
[----:B------:R-:W-:Y:S01]  /*31b0*/  FMNMX.FTZ R31, R104, R31, !PT ;  /* 0x0000001f681f7209 */ /* 0x000fe20007810000 */
[-CC-:B------:R-:W-:Y:S01]  /*31c0*/  FFMA.FTZ R30, R34, R5.reuse, -R35.reuse ;  /* 0x00000005221e7223 */ /* 0x180fe20000010823 */
[C---:B------:R-:W-:Y:S01]  /*31d0*/  ISETP.GT.AND P2, PT, R45.reuse, 0x21, PT ;  /* 0x000000212d00780c */ /* 0x040fe20003f44270 */
[--C-:B------:R-:W-:Y:S01]  /*31e0*/  FFMA.FTZ R34, R44, R5, -R35.reuse ;  /* 0x000000052c227223 */ /* 0x100fe20000010823 */
[----:B---3--:R-:W-:Y:S01]  /*31f0*/  FSEL R108, R24, -INF , P3 ;  /* 0xff800000186c7808 */ /* 0x008fe20001800000 */
[----:B------:R-:W3:Y:S01]  /*3200*/  MUFU.TANH R36, R36 ;  /* 0x0000002400247308 */ /* 0x000ee20000002400 */
[----:B------:R-:W-:Y:S01]  /*3210*/  FMNMX.FTZ R31, R106, R31, !PT ;  /* 0x0000001f6a1f7209 */ /* 0x000fe20007810000 */
[-CC-:B------:R-:W-:Y:S01]  /*3220*/  FFMA.FTZ R24, R92, R5.reuse, -R35.reuse ;  /* 0x000000055c187223 */ /* 0x180fe20000010823 */
[----:B------:R-:W-:Y:S01]  /*3230*/  ISETP.GT.AND P3, PT, R45, 0x28, PT ;  /* 0x000000282d00780c */ /* 0x000fe20003f64270 */
[-CC-:B------:R-:W-:Y:S01]  /*3240*/  FFMA.FTZ R165, R38, R5.reuse, -R35.reuse ;  /* 0x0000000526a57223 */ /* 0x180fe20000010823 */
[----:B------:R-:W-:Y:S01]  /*3250*/  FSEL R110, R25, -INF , P2 ;  /* 0xff800000196e7808 */ /* 0x000fe20001000000 */
[--C-:B------:R-:W-:Y:S01]  /*3260*/  FFMA.FTZ R26, R26, R5, -R35.reuse ;  /* 0x000000051a1a7223 */ /* 0x100fe20000010823 */
[----:B------:R-:W-:Y:S01]  /*3270*/  FMNMX.FTZ R31, R108, R31, !PT ;  /* 0x0000001f6c1f7209 */ /* 0x000fe20007810000 */
[----:B------:R-:W3:Y:S01]  /*3280*/  MUFU.TANH R37, R37 ;  /* 0x0000002500257308 */ /* 0x000ee20000002400 */
[C---:B------:R-:W-:Y:S01]  /*3290*/  ISETP.GT.AND P2, PT, R45.reuse, 0x29, PT ;  /* 0x000000292d00780c */ /* 0x040fe20003f44270 */
[-CC-:B------:R-:W-:Y:S01]  /*32a0*/  FFMA.FTZ R163, R48, R5.reuse, -R35.reuse ;  /* 0x0000000530a37223 */ /* 0x180fe20000010823 */
[----:B----4-:R-:W-:Y:S01]  /*32b0*/  FSEL R112, R28, -INF , P3 ;  /* 0xff8000001c707808 */ /* 0x010fe20001800000 */
[--C-:B------:R-:W-:Y:S01]  /*32c0*/  FFMA.FTZ R28, R88, R5, -R35.reuse ;  /* 0x00000005581c7223 */ /* 0x100fe20000010823 */
[----:B------:R-:W-:Y:S01]  /*32d0*/  FMNMX.FTZ R31, R110, R31, !PT ;  /* 0x0000001f6e1f7209 */ /* 0x000fe20007810000 */
[-CC-:B------:R-:W-:Y:S01]  /*32e0*/  FFMA.FTZ R38, R54, R5.reuse, -R35.reuse ;  /* 0x0000000536267223 */ /* 0x180fe20000010823 */
[----:B------:R-:W-:Y:S01]  /*32f0*/  ISETP.GT.AND P3, PT, R45, 0x30, PT ;  /* 0x000000302d00780c */ /* 0x000fe20003f64270 */
[----:B------:R-:W4:Y:S01]  /*3300*/  MUFU.TANH R40, R40 ;  /* 0x0000002800287308 */ /* 0x000f220000002400 */
[----:B-1----:R-:W-:Y:S01]  /*3310*/  FSEL R114, R29, -INF , P2 ;  /* 0xff8000001d727808 */ /* 0x002fe20001000000 */
[--C-:B------:R-:W-:Y:S01]  /*3320*/  FFMA.FTZ R157, R58, R5, -R35.reuse ;  /* 0x000000053a9d7223 */ /* 0x100fe20000010823 */
[----:B------:R-:W-:Y:S01]  /*3330*/  FMNMX.FTZ R31, R112, R31, !PT ;  /* 0x0000001f701f7209 */ /* 0x000fe20007810000 */
[-CC-:B------:R-:W-:Y:S01]  /*3340*/  FFMA.FTZ R62, R62, R5.reuse, -R35.reuse ;  /* 0x000000053e3e7223 */ /* 0x180fe20000010823 */
[C---:B------:R-:W-:Y:S01]  /*3350*/  ISETP.GT.AND P2, PT, R45.reuse, 0x31, PT ;  /* 0x000000312d00780c */ /* 0x040fe20003f44270 */
[--C-:B------:R-:W-:Y:S01]  /*3360*/  FFMA.FTZ R70, R70, R5, -R35.reuse ;  /* 0x0000000546467223 */ /* 0x100fe20000010823 */
[----:B--2---:R-:W-:Y:S01]  /*3370*/  FSEL R116, R32, -INF , P3 ;  /* 0xff80000020747808 */ /* 0x004fe20001800000 */
[----:B------:R-:W1:Y:S01]  /*3380*/  MUFU.TANH R41, R41 ;  /* 0x0000002900297308 */ /* 0x000e620000002400 */
[----:B------:R-:W-:Y:S01]  /*3390*/  FMNMX.FTZ R31, R114, R31, !PT ;  /* 0x0000001f721f7209 */ /* 0x000fe20007810000 */
[-CC-:B------:R-:W-:Y:S01]  /*33a0*/  FFMA.FTZ R32, R56, R5.reuse, -R35.reuse ;  /* 0x0000000538207223 */ /* 0x180fe20000010823 */
[----:B------:R-:W-:Y:S01]  /*33b0*/  ISETP.GT.AND P3, PT, R45, 0x38, PT ;  /* 0x000000382d00780c */ /* 0x000fe20003f64270 */
[-CC-:B------:R-:W-:Y:S01]  /*33c0*/  FFMA.FTZ R74, R74, R5.reuse, -R35.reuse ;  /* 0x000000054a4a7223 */ /* 0x180fe20000010823 */
[----:B-----5:R-:W-:Y:S01]  /*33d0*/  FSEL R118, R33, -INF , P2 ;  /* 0xff80000021767808 */ /* 0x020fe20001000000 */
[--C-:B------:R-:W-:Y:S01]  /*33e0*/  FFMA.FTZ R60, R60, R5, -R35.reuse ;  /* 0x000000053c3c7223 */ /* 0x100fe20000010823 */
[----:B------:R-:W-:Y:S01]  /*33f0*/  FMNMX.FTZ R31, R116, R31, !PT ;  /* 0x0000001f741f7209 */ /* 0x000fe20007810000 */
[----:B------:R-:W2:Y:S01]  /*3400*/  MUFU.TANH R61, R61 ;  /* 0x0000003d003d7308 */ /* 0x000ea20000002400 */
[C---:B------:R-:W-:Y:S01]  /*3410*/  ISETP.GT.AND P2, PT, R45.reuse, 0x39, PT ;  /* 0x000000392d00780c */ /* 0x040fe20003f44270 */
[-CC-:B------:R-:W-:Y:S01]  /*3420*/  FFMA.FTZ R78, R78, R5.reuse, -R35.reuse ;  /* 0x000000054e4e7223 */ /* 0x180fe20000010823 */
[----:B---3--:R-:W-:Y:S01]  /*3430*/  FSEL R120, R36, -INF , P3 ;  /* 0xff80000024787808 */ /* 0x008fe20001800000 */
[--C-:B------:R-:W-:Y:S01]  /*3440*/  FFMA.FTZ R36, R46, R5, -R35.reuse ;  /* 0x000000052e247223 */ /* 0x100fe20000010823 */
[----:B------:R-:W-:Y:S01]  /*3450*/  FMNMX.FTZ R31, R118, R31, !PT ;  /* 0x0000001f761f7209 */ /* 0x000fe20007810000 */
[-CC-:B------:R-:W-:Y:S01]  /*3460*/  FFMA.FTZ R82, R82, R5.reuse, -R35.reuse ;  /* 0x0000000552527223 */ /* 0x180fe20000010823 */
[----:B------:R-:W-:Y:S01]  /*3470*/  ISETP.GT.AND P3, PT, R45, 0x40, PT ;  /* 0x000000402d00780c */ /* 0x000fe20003f64270 */
[----:B------:R-:W3:Y:S01]  /*3480*/  MUFU.TANH R64, R64 ;  /* 0x0000004000407308 */ /* 0x000ee20000002400 */
[----:B------:R-:W-:Y:S01]  /*3490*/  FSEL R92, R37, -INF , P2 ;  /* 0xff800000255c7808 */ /* 0x000fe20001000000 */
[----:B------:R-:W-:Y:S01]  /*34a0*/  FFMA.FTZ R35, R86, R5, -R35 ;  /* 0x0000000556237223 */ /* 0x000fe20000010823 */
[----:B------:R-:W-:Y:S01]  /*34b0*/  FMNMX.FTZ R31, R120, R31, !PT ;  /* 0x0000001f781f7209 */ /* 0x000fe20007810000 */
[----:B------:R-:W-:Y:S01]  /*34c0*/  UISETP.LT.AND UP0, UPT, URZ, UR4, UPT ;  /* 0x000000043f00728c */ /* 0x000fe2000bf01270 */
[----:B------:R-:W-:-:S02]  /*34d0*/  ISETP.GT.AND P2, PT, R45, 0x41, PT ;  /* 0x000000412d00780c */ /* 0x000fc40003f44270 */
[----:B----4-:R-:W-:Y:S01]  /*34e0*/  FSEL R40, R40, -INF , P3 ;  /* 0xff80000028287808 */ /* 0x010fe20001800000 */
[----:B------:R-:W4:Y:S01]  /*34f0*/  MUFU.TANH R65, R65 ;  /* 0x0000004100417308 */ /* 0x000f220000002400 */
[----:B------:R-:W-:Y:S01]  /*3500*/  FMNMX.FTZ R31, R92, R31, !PT ;  /* 0x0000001f5c1f7209 */ /* 0x000fe20007810000 */
[----:B------:R-:W-:Y:S01]  /*3510*/  USEL UR47, URZ, UR4, !UP0 ;  /* 0x000000043f2f7287 */ /* 0x000fe2000c000000 */
[----:B------:R-:W-:Y:S02]  /*3520*/  ISETP.GT.AND P3, PT, R45, 0x48, PT ;  /* 0x000000482d00780c */ /* 0x000fe40003f64270 */
[----:B-1----:R-:W-:Y:S01]  /*3530*/  FSEL R90, R41, -INF , P2 ;  /* 0xff800000295a7808 */ /* 0x002fe20001000000 */
[----:B------:R-:W-:Y:S01]  /*3540*/  UISETP.GE.AND UP0, UPT, UR7, UR47, UPT ;  /* 0x0000002f0700728c */ /* 0x000fe2000bf06270 */
[----:B------:R-:W-:Y:S01]  /*3550*/  FMNMX.FTZ R31, R40, R31, !PT ;  /* 0x0000001f281f7209 */ /* 0x000fe20007810000 */
[----:B------:R-:W1:Y:S01]  /*3560*/  MUFU.TANH R68, R68 ;  /* 0x0000004400447308 */ /* 0x000e620000002400 */
[----:B------:R-:W-:-:S02]  /*3570*/  ISETP.GT.AND P2, PT, R45, 0x49, PT ;  /* 0x000000492d00780c */ /* 0x000fc40003f44270 */
[----:B------:R-:W-:Y:S02]  /*3580*/  FSEL R122, R27, -INF , P3 ;  /* 0xff8000001b7a7808 */ /* 0x000fe40001800000 */
[----:B------:R-:W-:Y:S02]  /*3590*/  FMNMX.FTZ R31, R90, R31, !PT ;  /* 0x0000001f5a1f7209 */ /* 0x000fe40007810000 */
[----:B------:R-:W-:Y:S01]  /*35a0*/  ISETP.GT.AND P3, PT, R45, 0x50, PT ;  /* 0x000000502d00780c */ /* 0x000fe20003f64270 */
[----:B------:R-:W5:Y:S01]  /*35b0*/  MUFU.TANH R69, R69 ;  /* 0x0000004500457308 */ /* 0x000f620000002400 */
[----:B--2---:R-:W-:Y:S02]  /*35c0*/  FSEL R88, R61, -INF , P2 ;  /* 0xff8000003d587808 */ /* 0x004fe40001000000 */
[----:B------:R-:W-:Y:S02]  /*35d0*/  FMNMX.FTZ R31, R122, R31, !PT ;  /* 0x0000001f7a1f7209 */ /* 0x000fe40007810000 */
[----:B------:R-:W-:-:S02]  /*35e0*/  ISETP.GT.AND P2, PT, R45, 0x51, PT ;  /* 0x000000512d00780c */ /* 0x000fc40003f44270 */
[----:B---3--:R-:W-:Y:S01]  /*35f0*/  FSEL R64, R64, -INF , P3 ;  /* 0xff80000040407808 */ /* 0x008fe20001800000 */
[----:B------:R-:W2:Y:S01]  /*3600*/  MUFU.TANH R72, R72 ;  /* 0x0000004800487308 */ /* 0x000ea20000002400 */
[----:B------:R-:W-:Y:S02]  /*3610*/  FMNMX.FTZ R31, R88, R31, !PT ;  /* 0x0000001f581f7209 */ /* 0x000fe40007810000 */
[----:B------:R-:W-:Y:S02]  /*3620*/  ISETP.GT.AND P3, PT, R45, 0x58, PT ;  /* 0x000000582d00780c */ /* 0x000fe40003f64270 */
[----:B----4-:R-:W-:Y:S02]  /*3630*/  FSEL R66, R65, -INF , P2 ;  /* 0xff80000041427808 */ /* 0x010fe40001000000 */
[----:B------:R-:W-:Y:S01]  /*3640*/  FMNMX.FTZ R31, R64, R31, !PT ;  /* 0x0000001f401f7209 */ /* 0x000fe20007810000 */
[----:B------:R-:W3:Y:S01]  /*3650*/  MUFU.TANH R73, R73 ;  /* 0x0000004900497308 */ /* 0x000ee20000002400 */
[----:B------:R-:W-:-:S02]  /*3660*/  ISETP.GT.AND P2, PT, R45, 0x59, PT ;  /* 0x000000592d00780c */ /* 0x000fc40003f44270 */
[----:B-1----:R-:W-:Y:S02]  /*3670*/  FSEL R68, R68, -INF , P3 ;  /* 0xff80000044447808 */ /* 0x002fe40001800000 */
[----:B------:R-:W-:Y:S02]  /*3680*/  FMNMX.FTZ R31, R66, R31, !PT ;  /* 0x0000001f421f7209 */ /* 0x000fe40007810000 */
[----:B------:R-:W-:Y:S01]  /*3690*/  ISETP.GT.AND P3, PT, R45, 0x60, PT ;  /* 0x000000602d00780c */ /* 0x000fe20003f64270 */
[----:B------:R-:W1:Y:S01]  /*36a0*/  MUFU.TANH R76, R76 ;  /* 0x0000004c004c7308 */ /* 0x000e620000002400 */
[----:B-----5:R-:W-:Y:S02]  /*36b0*/  FSEL R56, R69, -INF , P2 ;  /* 0xff80000045387808 */ /* 0x020fe40001000000 */
[----:B------:R-:W-:Y:S02]  /*36c0*/  FMNMX.FTZ R31, R68, R31, !PT ;  /* 0x0000001f441f7209 */ /* 0x000fe40007810000 */
[----:B------:R-:W-:-:S02]  /*36d0*/  ISETP.GT.AND P2, PT, R45, 0x61, PT ;  /* 0x000000612d00780c */ /* 0x000fc40003f44270 */
[----:B--2---:R-:W-:Y:S01]  /*36e0*/  FSEL R72, R72, -INF , P3 ;  /* 0xff80000048487808 */ /* 0x004fe20001800000 */
[----:B------:R-:W2:Y:S01]  /*36f0*/  MUFU.TANH R77, R77 ;  /* 0x0000004d004d7308 */ /* 0x000ea20000002400 */
[----:B------:R-:W-:Y:S02]  /*3700*/  FMNMX.FTZ R31, R56, R31, !PT ;  /* 0x0000001f381f7209 */ /* 0x000fe40007810000 */
[----:B------:R-:W-:Y:S02]  /*3710*/  ISETP.GT.AND P3, PT, R45, 0x68, PT ;  /* 0x000000682d00780c */ /* 0x000fe40003f64270 */
[----:B---3--:R-:W-:Y:S02]  /*3720*/  FSEL R52, R73, -INF , P2 ;  /* 0xff80000049347808 */ /* 0x008fe40001000000 */
[----:B------:R-:W-:Y:S01]  /*3730*/  FMNMX.FTZ R31, R72, R31, !PT ;  /* 0x0000001f481f7209 */ /* 0x000fe20007810000 */
[----:B------:R-:W3:Y:S01]  /*3740*/  MUFU.TANH R80, R80 ;  /* 0x0000005000507308 */ /* 0x000ee20000002400 */
[----:B------:R-:W-:-:S02]  /*3750*/  ISETP.GT.AND P2, PT, R45, 0x69, PT ;  /* 0x000000692d00780c */ /* 0x000fc40003f44270 */
[----:B-1----:R-:W-:Y:S02]  /*3760*/  FSEL R76, R76, -INF , P3 ;  /* 0xff8000004c4c7808 */ /* 0x002fe40001800000 */
[----:B------:R-:W-:Y:S02]  /*3770*/  FMNMX.FTZ R31, R52, R31, !PT ;  /* 0x0000001f341f7209 */ /* 0x000fe40007810000 */
[----:B------:R-:W-:Y:S01]  /*3780*/  ISETP.GT.AND P3, PT, R45, 0x70, PT ;  /* 0x000000702d00780c */ /* 0x000fe20003f64270 */
[----:B------:R-:W1:Y:S01]  /*3790*/  MUFU.TANH R81, R81 ;  /* 0x0000005100517308 */ /* 0x000e620000002400 */
[----:B--2---:R-:W-:Y:S02]  /*37a0*/  FSEL R46, R77, -INF , P2 ;  /* 0xff8000004d2e7808 */ /* 0x004fe40001000000 */
[----:B------:R-:W-:Y:S02]  /*37b0*/  FMNMX.FTZ R31, R76, R31, !PT ;  /* 0x0000001f4c1f7209 */ /* 0x000fe40007810000 */
[----:B------:R-:W-:-:S02]  /*37c0*/  ISETP.GT.AND P2, PT, R45, 0x71, PT ;  /* 0x000000712d00780c */ /* 0x000fc40003f44270 */
[----:B------:R-:W-:Y:S01]  /*37d0*/  FMNMX.FTZ R31, R46, R31, !PT ;  /* 0x0000001f2e1f7209 */ /* 0x000fe20007810000 */
[----:B------:R-:W2:Y:S01]  /*37e0*/  MUFU.TANH R84, R84 ;  /* 0x0000005400547308 */ /* 0x000ea20000002400 */
[----:B---3--:R-:W-:Y:S02]  /*37f0*/  FSEL R80, R80, -INF , P3 ;  /* 0xff80000050507808 */ /* 0x008fe40001800000 */
[----:B------:R-:W-:Y:S02]  /*3800*/  ISETP.GT.AND P3, PT, R45, 0x78, PT ;  /* 0x000000782d00780c */ /* 0x000fe40003f64270 */
[----:B------:R-:W-:-:S03]  /*3810*/  FMNMX.FTZ R31, R80, R31, !PT ;  /* 0x0000001f501f7209 */ /* 0x000fc60007810000 */
[----:B------:R-:W3:Y:S01]  /*3820*/  MUFU.TANH R85, R85 ;  /* 0x0000005500557308 */ /* 0x000ee20000002400 */
[----:B-1----:R-:W-:Y:S02]  /*3830*/  FSEL R124, R81, -INF , P2 ;  /* 0xff800000517c7808 */ /* 0x002fe40001000000 */
[----:B------:R-:W-:Y:S02]  /*3840*/  ISETP.GT.AND P2, PT, R45, 0x79, PT ;  /* 0x000000792d00780c */ /* 0x000fe40003f44270 */
[----:B------:R-:W-:-:S03]  /*3850*/  FMNMX.FTZ R31, R124, R31, !PT ;  /* 0x0000001f7c1f7209 */ /* 0x000fc60007810000 */
[----:B------:R-:W-:Y:S01]  /*3860*/  MUFU.EX2 R181, R181 ;  /* 0x000000b500b57308 */ /* 0x000fe20000000800 */
[----:B--2---:R-:W-:-:S04]  /*3870*/  FSEL R84, R84, -INF , P3 ;  /* 0xff80000054547808 */ /* 0x004fc80001800000 */
[----:B------:R-:W-:-:S03]  /*3880*/  FMNMX.FTZ R31, R84, R31, !PT ;  /* 0x0000001f541f7209 */ /* 0x000fc60007810000 */
[----:B------:R-:W1:Y:S01]  /*3890*/  MUFU.EX2 R50, R50 ;  /* 0x0000003200327308 */ /* 0x000e620000000800 */
[----:B---3--:R-:W-:-:S04]  /*38a0*/  FSEL R126, R85, -INF , P2 ;  /* 0xff800000557e7808 */ /* 0x008fc80001000000 */
[----:B------:R-:W-:-:S03]  /*38b0*/  FMNMX.FTZ R31, R126, R31, !PT ;  /* 0x0000001f7e1f7209 */ /* 0x000fc60007810000 */
[----:B------:R-:W2:Y:S02]  /*38c0*/  MUFU.EX2 R183, R183 ;  /* 0x000000b700b77308 */ /* 0x000ea40000000800 */
[----:B------:R-:W3:Y:S06]  /*38d0*/  SHFL.BFLY PT, R12, R31, 0x2, 0x1f ;  /* 0x0c401f001f0c7f89 */ /* 0x000eec00000e0000 */
[----:B------:R-:W4:Y:S01]  /*38e0*/  MUFU.EX2 R2, R2 ;  /* 0x0000000200027308 */ /* 0x000f220000000800 */
[----:B-1----:R-:W-:Y:S01]  /*38f0*/  FADD.FTZ R42, R181, R50 ;  /* 0x00000032b52a7221 */ /* 0x002fe20000010000 */
[----:B------:R-:W-:-:S06]  /*3900*/  F2FP.F16.F32.PACK_AB R181, R50, R181 ;  /* 0x000000b532b5723e */ /* 0x000fcc00000000ff */
[----:B------:R-:W1:Y:S08]  /*3910*/  MUFU.EX2 R177, R177 ;  /* 0x000000b100b17308 */ /* 0x000e700000000800 */
[----:B------:R-:W5:Y:S01]  /*3920*/  MUFU.EX2 R4, R4 ;  /* 0x0000000400047308 */ /* 0x000f620000000800 */
[----:B---3--:R-:W-:-:S05]  /*3930*/  FMNMX.FTZ R13, R31, R12, !PT ;  /* 0x0000000c1f0d7209 */ /* 0x008fca0007810000 */
[----:B------:R-:W3:Y:S02]  /*3940*/  SHFL.BFLY PT, R12, R13, 0x1, 0x1f ;  /* 0x0c201f000d0c7f89 */ /* 0x000ee400000e0000 */
[----:B------:R-:W5:Y:S08]  /*3950*/  MUFU.EX2 R179, R179 ;  /* 0x000000b300b37308 */ /* 0x000f700000000800 */
[----:B------:R-:W-:Y:S08]  /*3960*/  MUFU.EX2 R20, R20 ;  /* 0x0000001400147308 */ /* 0x000ff00000000800 */
[----:B------:R-:W-:Y:S01]  /*3970*/  MUFU.EX2 R173, R173 ;  /* 0x000000ad00ad7308 */ /* 0x000fe20000000800 */
[----:B---3--:R-:W-:-:S07]  /*3980*/  FMNMX.FTZ R12, R13, R12, !PT ;  /* 0x0000000c0d0c7209 */ /* 0x008fce0007810000 */
[----:B------:R-:W-:Y:S01]  /*3990*/  MUFU.EX2 R24, R24 ;  /* 0x0000001800187308 */ /* 0x000fe20000000800 */
[C---:B------:R-:W-:Y:S01]  /*39a0*/  FSETP.NEU.FTZ.AND P2, PT, R12.reuse, -INF , PT ;  /* 0xff8000000c00780b */ /* 0x040fe20003f5d000 */
[----:B------:R-:W-:-:S06]  /*39b0*/  FMUL.FTZ R13, R12, R5 ;  /* 0x000000050c0d7220 */ /* 0x000fcc0000410000 */
[----:B------:R-:W-:Y:S01]  /*39c0*/  MUFU.EX2 R175, R175 ;  /* 0x000000af00af7308 */ /* 0x000fe20000000800 */
[----:B------:R-:W-:Y:S02]  /*39d0*/  FSEL R13, R13, RZ, P2 ;  /* 0x000000ff0d0d7208 */ /* 0x000fe40001000000 */
[----:B------:R-:W-:-:S03]  /*39e0*/  PLOP3.LUT P2, PT, PT, PT, UP0, 0x80, 0x0 ;  /* 0x000000000000781c */ /* 0x000fc60003f4f008 */
        /* <DEDUP_REMOVED lines=13> */
[----:B------:R-:W3:Y:S01]  /*3ac0*/  MUFU.EX2 R94, R94 ;  /* 0x0000005e005e7308 */ /* 0x000ee20000000800 */
[----:B--2---:R-:W-:Y:S01]  /*3ad0*/  FADD.FTZ R3, R183, R42 ;  /* 0x0000002ab7037221 */ /* 0x004fe20000010000 */
[-CC-:B------:R-:W-:Y:S01]  /*3ae0*/  FFMA.FTZ R116, R116, R5.reuse, -R13.reuse ;  /* 0x0000000574747223 */ /* 0x180fe2000001080d */
[-CC-:B------:R-:W-:Y:S01]  /*3af0*/  FFMA.FTZ R118, R118, R5.reuse, -R13.reuse ;  /* 0x0000000576767223 */ /* 0x180fe2000001080d */
[-C--:B------:R-:W-:Y:S01]  /*3b00*/  FFMA.FTZ R120, R120, R5.reuse, -R13 ;  /* 0x0000000578787223 */ /* 0x080fe2000001080d */
[----:B----4-:R-:W-:Y:S01]  /*3b10*/  FADD.FTZ R42, R2, R3 ;  /* 0x00000003022a7221 */ /* 0x010fe20000010000 */
[-CC-:B------:R-:W-:Y:S01]  /*3b20*/  FFMA.FTZ R92, R92, R5.reuse, -R13.reuse ;  /* 0x000000055c5c7223 */ /* 0x180fe2000001080d */
[-CC-:B------:R-:W-:Y:S01]  /*3b30*/  FFMA.FTZ R40, R40, R5.reuse, -R13.reuse ;  /* 0x0000000528287223 */ /* 0x180fe2000001080d */
[----:B------:R-:W2:Y:S01]  /*3b40*/  MUFU.EX2 R96, R96 ;  /* 0x0000006000607308 */ /* 0x000ea20000000800 */
[----:B-1----:R-:W-:Y:S01]  /*3b50*/  FADD.FTZ R3, R177, R42 ;  /* 0x0000002ab1037221 */ /* 0x002fe20000010000 */
[-CC-:B------:R-:W-:Y:S01]  /*3b60*/  FFMA.FTZ R90, R90, R5.reuse, -R13.reuse ;  /* 0x000000055a5a7223 */ /* 0x180fe2000001080d */
[-CC-:B------:R-:W-:Y:S01]  /*3b70*/  FFMA.FTZ R122, R122, R5.reuse, -R13.reuse ;  /* 0x000000057a7a7223 */ /* 0x180fe2000001080d */
[-C--:B------:R-:W-:Y:S01]  /*3b80*/  FFMA.FTZ R88, R88, R5.reuse, -R13 ;  /* 0x0000000558587223 */ /* 0x080fe2000001080d */
[----:B-----5:R-:W-:Y:S01]  /*3b90*/  FADD.FTZ R42, R4, R3 ;  /* 0x00000003042a7221 */ /* 0x020fe20000010000 */
[-CC-:B------:R-:W-:Y:S01]  /*3ba0*/  FFMA.FTZ R64, R64, R5.reuse, -R13.reuse ;  /* 0x0000000540407223 */ /* 0x180fe2000001080d */
[-C--:B------:R-:W-:Y:S01]  /*3bb0*/  FFMA.FTZ R66, R66, R5.reuse, -R13 ;  /* 0x0000000542427223 */ /* 0x080fe2000001080d */
[----:B------:R-:W1:Y:S01]  /*3bc0*/  MUFU.EX2 R21, R98 ;  /* 0x0000006200157308 */ /* 0x000e620000000800 */
[----:B------:R-:W-:Y:S01]  /*3bd0*/  FADD.FTZ R39, R179, R42 ;  /* 0x0000002ab3277221 */ /* 0x000fe20000010000 */
[----:B---3--:R-:W-:Y:S01]  /*3be0*/  FADD.FTZ R3, R94, R15 ;  /* 0x0000000f5e037221 */ /* 0x008fe20000010000 */
[----:B------:R-:W-:Y:S01]  /*3bf0*/  FFMA.FTZ R68, R68, R5, -R13 ;  /* 0x0000000544447223 */ /* 0x000fe2000001080d */
[----:B------:R-:W-:Y:S01]  /*3c00*/  F2FP.F16.F32.PACK_AB R183, R2, R183 ;  /* 0x000000b702b7723e */ /* 0x000fe200000000ff */
[----:B------:R-:W-:Y:S01]  /*3c10*/  FADD.FTZ R44, R20, R39 ;  /* 0x00000027142c7221 */ /* 0x000fe20000010000 */
[-CC-:B------:R-:W-:Y:S01]  /*3c20*/  FFMA.FTZ R56, R56, R5.reuse, -R13.reuse ;  /* 0x0000000538387223 */ /* 0x180fe2000001080d */
[-C--:B------:R-:W-:Y:S01]  /*3c30*/  FFMA.FTZ R72, R72, R5.reuse, -R13 ;  /* 0x0000000548487223 */ /* 0x080fe2000001080d */
[----:B------:R-:W3:Y:S01]  /*3c40*/  MUFU.EX2 R100, R100 ;  /* 0x0000006400647308 */ /* 0x000ee20000000800 */
[----:B--2---:R-:W-:Y:S01]  /*3c50*/  FADD.FTZ R42, R96, R3 ;  /* 0x00000003602a7221 */ /* 0x004fe20000010000 */
[----:B------:R-:W-:Y:S01]  /*3c60*/  FADD.FTZ R41, R173, R44 ;  /* 0x0000002cad297221 */ /* 0x000fe20000010000 */
[-CC-:B------:R-:W-:Y:S01]  /*3c70*/  FFMA.FTZ R52, R52, R5.reuse, -R13.reuse ;  /* 0x0000000534347223 */ /* 0x180fe2000001080d */
[-CC-:B------:R-:W-:Y:S01]  /*3c80*/  FFMA.FTZ R76, R76, R5.reuse, -R13.reuse ;  /* 0x000000054c4c7223 */ /* 0x180fe2000001080d */
[-C--:B------:R-:W-:Y:S01]  /*3c90*/  FFMA.FTZ R46, R46, R5.reuse, -R13 ;  /* 0x000000052e2e7223 */ /* 0x080fe2000001080d */
[----:B------:R-:W-:Y:S01]  /*3ca0*/  FADD.FTZ R44, R24, R41 ;  /* 0x00000029182c7221 */ /* 0x000fe20000010000 */
[-CC-:B------:R-:W-:Y:S01]  /*3cb0*/  FFMA.FTZ R80, R80, R5.reuse, -R13.reuse ;  /* 0x0000000550507223 */ /* 0x180fe2000001080d */
[----:B------:R2:W4:Y:S01]  /*3cc0*/  MUFU.EX2 R25, R102 ;  /* 0x0000006600197308 */ /* 0x0005220000000800 */
[----:B-1----:R-:W-:Y:S01]  /*3cd0*/  FADD.FTZ R3, R21, R42 ;  /* 0x0000002a15037221 */ /* 0x002fe20000010000 */
[----:B------:R-:W-:Y:S01]  /*3ce0*/  FADD.FTZ R41, R175, R44 ;  /* 0x0000002caf297221 */ /* 0x000fe20000010000 */
[-CC-:B------:R-:W-:Y:S01]  /*3cf0*/  FFMA.FTZ R124, R124, R5.reuse, -R13.reuse ;  /* 0x000000057c7c7223 */ /* 0x180fe2000001080d */
[-CC-:B------:R-:W-:Y:S01]  /*3d00*/  FFMA.FTZ R84, R84, R5.reuse, -R13.reuse ;  /* 0x0000000554547223 */ /* 0x180fe2000001080d */
[----:B------:R-:W-:Y:S01]  /*3d10*/  FFMA.FTZ R126, R126, R5, -R13 ;  /* 0x000000057e7e7223 */ /* 0x000fe2000001080d */
[----:B------:R-:W-:Y:S01]  /*3d20*/  F2FP.F16.F32.PACK_AB R180, R15, R94 ;  /* 0x0000005e0fb4723e */ /* 0x000fe200000000ff */
[----:B------:R-:W-:Y:S01]  /*3d30*/  IMAD.MOV.U32 R98, RZ, RZ, R151 ;  /* 0x000000ffff627224 */ /* 0x000fe200078e0097 */
[----:B------:R-:W1:Y:S01]  /*3d40*/  MUFU.EX2 R28, R28 ;  /* 0x0000001c001c7308 */ /* 0x000e620000000800 */
[----:B---3--:R-:W-:Y:S01]  /*3d50*/  FADD.FTZ R42, R100, R3 ;  /* 0x00000003642a7221 */ /* 0x008fe20000010000 */
[----:B------:R-:W-:Y:S01]  /*3d60*/  F2FP.F16.F32.PACK_AB R182, R21, R96 ;  /* 0x0000006015b6723e */ /* 0x000fe200000000ff */
[--C-:B--2---:R-:W-:Y:S01]  /*3d70*/  IMAD.MOV.U32 R102, RZ, RZ, R151.reuse ;  /* 0x000000ffff667224 */ /* 0x104fe200078e0097 */
[----:B------:R-:W-:Y:S01]  /*3d80*/  F2FP.F16.F32.PACK_AB R177, R4, R177 ;  /* 0x000000b104b1723e */ /* 0x000fe200000000ff */
[----:B------:R-:W-:Y:S01]  /*3d90*/  IMAD.MOV.U32 R96, RZ, RZ, R151 ;  /* 0x000000ffff607224 */ /* 0x000fe200078e0097 */
[----:B------:R-:W-:-:S02]  /*3da0*/  F2FP.F16.F32.PACK_AB R179, R20, R179 ;  /* 0x000000b314b3723e */ /* 0x000fc400000000ff */
[----:B------:R-:W2:Y:S01]  /*3db0*/  MUFU.EX2 R104, R104 ;  /* 0x0000006800687308 */ /* 0x000ea20000000800 */
[C---:B----4-:R-:W-:Y:S01]  /*3dc0*/  FADD.FTZ R3, R25.reuse, R42 ;  /* 0x0000002a19037221 */ /* 0x050fe20000010000 */
[----:B------:R-:W-:Y:S02]  /*3dd0*/  F2FP.F16.F32.PACK_AB R176, R25, R100 ;  /* 0x0000006419b0723e */ /* 0x000fe400000000ff */
[----:B------:R-:W-:Y:S02]  /*3de0*/  F2FP.F16.F32.PACK_AB R173, R24, R173 ;  /* 0x000000ad18ad723e */ /* 0x000fe400000000ff */
[----:B------:R-:W-:Y:S02]  /*3df0*/  MOV R100, R151 ;  /* 0x0000009700647202 */ /* 0x000fe40000000f00 */
[----:B------:R-:W3:Y:S01]  /*3e00*/  MUFU.EX2 R169, R169 ;  /* 0x000000a900a97308 */ /* 0x000ee20000000800 */
[C---:B-1----:R-:W-:Y:S01]  /*3e10*/  FADD.FTZ R44, R28.reuse, R41 ;  /* 0x000000291c2c7221 */ /* 0x042fe20000010000 */
[----:B------:R-:W-:-:S02]  /*3e20*/  F2FP.F16.F32.PACK_AB R175, R28, R175 ;  /* 0x000000af1caf723e */ /* 0x000fc400000000ff */
[----:B------:R-:W-:-:S04]  /*3e30*/  MOV R94, R151 ;  /* 0x00000097005e7202 */ /* 0x000fc80000000f00 */
[----:B------:R1:W4:Y:S01]  /*3e40*/  MUFU.EX2 R27, R106 ;  /* 0x0000006a001b7308 */ /* 0x0003220000000800 */
[----:B--2---:R-:W-:-:S07]  /*3e50*/  FADD.FTZ R42, R104, R3 ;  /* 0x00000003682a7221 */ /* 0x004fce0000010000 */
[----:B------:R-:W2:Y:S01]  /*3e60*/  MUFU.EX2 R32, R32 ;  /* 0x0000002000207308 */ /* 0x000ea20000000800 */
[----:B---3--:R-:W-:Y:S01]  /*3e70*/  FADD.FTZ R43, R169, R44 ;  /* 0x0000002ca92b7221 */ /* 0x008fe20000010000 */
[----:B-1----:R-:W-:-:S06]  /*3e80*/  MOV R106, R151 ;  /* 0x00000097006a7202 */ /* 0x002fcc0000000f00 */
[----:B------:R-:W1:Y:S01]  /*3e90*/  MUFU.EX2 R108, R108 ;  /* 0x0000006c006c7308 */ /* 0x000e620000000800 */
[C---:B----4-:R-:W-:Y:S01]  /*3ea0*/  FADD.FTZ R3, R27.reuse, R42 ;  /* 0x0000002a1b037221 */ /* 0x050fe20000010000 */
[----:B------:R-:W-:Y:S01]  /*3eb0*/  F2FP.F16.F32.PACK_AB R178, R27, R104 ;  /* 0x000000681bb2723e */ /* 0x000fe200000000ff */
[----:B------:R-:W-:-:S05]  /*3ec0*/  IMAD.MOV.U32 R104, RZ, RZ, R151 ;  /* 0x000000ffff687224 */ /* 0x000fca00078e0097 */
[----:B------:R-:W3:Y:S01]  /*3ed0*/  MUFU.EX2 R171, R171 ;  /* 0x000000ab00ab7308 */ /* 0x000ee20000000800 */
[C---:B--2---:R-:W-:Y:S01]  /*3ee0*/  FADD.FTZ R44, R32.reuse, R43 ;  /* 0x0000002b202c7221 */ /* 0x044fe20000010000 */
[----:B------:R-:W-:-:S06]  /*3ef0*/  F2FP.F16.F32.PACK_AB R169, R32, R169 ;  /* 0x000000a920a9723e */ /* 0x000fcc00000000ff */
[----:B------:R2:W4:Y:S01]  /*3f00*/  MUFU.EX2 R29, R110 ;  /* 0x0000006e001d7308 */ /* 0x0005220000000800 */
[----:B-1----:R-:W-:-:S07]  /*3f10*/  FADD.FTZ R42, R108, R3 ;  /* 0x000000036c2a7221 */ /* 0x002fce0000010000 */
[----:B------:R-:W1:Y:S01]  /*3f20*/  MUFU.EX2 R36, R36 ;  /* 0x0000002400247308 */ /* 0x000e620000000800 */
[----:B---3--:R-:W-:Y:S01]  /*3f30*/  FADD.FTZ R43, R171, R44 ;  /* 0x0000002cab2b7221 */ /* 0x008fe20000010000 */
[----:B--2---:R-:W-:-:S06]  /*3f40*/  IMAD.MOV.U32 R110, RZ, RZ, R151 ;  /* 0x000000ffff6e7224 */ /* 0x004fcc00078e0097 */
[----:B------:R-:W2:Y:S01]  /*3f50*/  MUFU.EX2 R112, R112 ;  /* 0x0000007000707308 */ /* 0x000ea20000000800 */
[C---:B----4-:R-:W-:Y:S01]  /*3f60*/  FADD.FTZ R3, R29.reuse, R42 ;  /* 0x0000002a1d037221 */ /* 0x050fe20000010000 */
[----:B------:R-:W-:Y:S01]  /*3f70*/  F2FP.F16.F32.PACK_AB R172, R29, R108 ;  /* 0x0000006c1dac723e */ /* 0x000fe200000000ff */
[----:B------:R-:W-:-:S05]  /*3f80*/  IMAD.MOV.U32 R108, RZ, RZ, R151 ;  /* 0x000000ffff6c7224 */ /* 0x000fca00078e0097 */
[----:B------:R-:W3:Y:S01]  /*3f90*/  MUFU.EX2 R165, R165 ;  /* 0x000000a500a57308 */ /* 0x000ee20000000800 */
[C---:B-1----:R-:W-:Y:S01]  /*3fa0*/  FADD.FTZ R42, R36.reuse, R43 ;  /* 0x0000002b242a7221 */ /* 0x042fe20000010000 */
[----:B------:R-:W-:-:S06]  /*3fb0*/  F2FP.F16.F32.PACK_AB R171, R36, R171 ;  /* 0x000000ab24ab723e */ /* 0x000fcc00000000ff */
[----:B------:R1:W4:Y:S01]  /*3fc0*/  MUFU.EX2 R31, R114 ;  /* 0x00000072001f7308 */ /* 0x0003220000000800 */
[----:B--2---:R-:W-:-:S07]  /*3fd0*/  FADD.FTZ R0, R112, R3 ;  /* 0x0000000370007221 */ /* 0x004fce0000010000 */
[----:B------:R-:W2:Y:S01]  /*3fe0*/  MUFU.EX2 R26, R26 ;  /* 0x0000001a001a7308 */ /* 0x000ea20000000800 */
[----:B---3--:R-:W-:Y:S01]  /*3ff0*/  FADD.FTZ R45, R165, R42 ;  /* 0x0000002aa52d7221 */ /* 0x008fe20000010000 */
[----:B-1----:R-:W-:-:S06]  /*4000*/  IMAD.MOV.U32 R114, RZ, RZ, R151 ;  /* 0x000000ffff727224 */ /* 0x002fcc00078e0097 */
[----:B------:R-:W1:Y:S01]  /*4010*/  MUFU.EX2 R116, R116 ;  /* 0x0000007400747308 */ /* 0x000e620000000800 */
[C---:B----4-:R-:W-:Y:S01]  /*4020*/  FADD.FTZ R3, R31.reuse, R0 ;  /* 0x000000001f037221 */ /* 0x050fe20000010000 */
[----:B------:R-:W-:Y:S02]  /*4030*/  F2FP.F16.F32.PACK_AB R174, R31, R112 ;  /* 0x000000701fae723e */ /* 0x000fe400000000ff */
[----:B------:R-:W-:-:S04]  /*4040*/  MOV R112, R151 ;  /* 0x0000009700707202 */ /* 0x000fc80000000f00 */
[----:B------:R-:W3:Y:S01]  /*4050*/  MUFU.EX2 R167, R167 ;  /* 0x000000a700a77308 */ /* 0x000ee20000000800 */
[C---:B--2---:R-:W-:Y:S01]  /*4060*/  FADD.FTZ R42, R26.reuse, R45 ;  /* 0x0000002d1a2a7221 */ /* 0x044fe20000010000 */
[----:B------:R-:W-:-:S06]  /*4070*/  F2FP.F16.F32.PACK_AB R165, R26, R165 ;  /* 0x000000a51aa5723e */ /* 0x000fcc00000000ff */
[----:B------:R2:W4:Y:S01]  /*4080*/  MUFU.EX2 R33, R118 ;  /* 0x0000007600217308 */ /* 0x0005220000000800 */
[----:B-1----:R-:W-:-:S07]  /*4090*/  FADD.FTZ R0, R116, R3 ;  /* 0x0000000374007221 */ /* 0x002fce0000010000 */
[----:B------:R-:W1:Y:S01]  /*40a0*/  MUFU.EX2 R30, R30 ;  /* 0x0000001e001e7308 */ /* 0x000e620000000800 */
[----:B---3--:R-:W-:Y:S01]  /*40b0*/  FADD.FTZ R45, R167, R42 ;  /* 0x0000002aa72d7221 */ /* 0x008fe20000010000 */
[----:B--2---:R-:W-:-:S06]  /*40c0*/  MOV R118, R151 ;  /* 0x0000009700767202 */ /* 0x004fcc0000000f00 */
[----:B------:R-:W2:Y:S01]  /*40d0*/  MUFU.EX2 R120, R120 ;  /* 0x0000007800787308 */ /* 0x000ea20000000800 */
[C---:B----4-:R-:W-:Y:S01]  /*40e0*/  FADD.FTZ R3, R33.reuse, R0 ;  /* 0x0000000021037221 */ /* 0x050fe20000010000 */
[----:B------:R-:W-:Y:S01]  /*40f0*/  F2FP.F16.F32.PACK_AB R168, R33, R116 ;  /* 0x0000007421a8723e */ /* 0x000fe200000000ff */
[----:B------:R-:W-:-:S05]  /*4100*/  IMAD.MOV.U32 R116, RZ, RZ, R151 ;  /* 0x000000ffff747224 */ /* 0x000fca00078e0097 */
[----:B------:R-:W3:Y:S01]  /*4110*/  MUFU.EX2 R161, R161 ;  /* 0x000000a100a17308 */ /* 0x000ee20000000800 */
[C---:B-1----:R-:W-:Y:S01]  /*4120*/  FADD.FTZ R42, R30.reuse, R45 ;  /* 0x0000002d1e2a7221 */ /* 0x042fe20000010000 */
[----:B------:R-:W-:-:S06]  /*4130*/  F2FP.F16.F32.PACK_AB R167, R30, R167 ;  /* 0x000000a71ea7723e */ /* 0x000fcc00000000ff */
[----:B------:R-:W-:Y:S01]  /*4140*/  MUFU.EX2 R155, R35 ;  /* 0x00000023009b7308 */ /* 0x000fe20000000800 */
[----:B--2---:R-:W-:-:S07]  /*4150*/  FADD.FTZ R0, R120, R3 ;  /* 0x0000000378007221 */ /* 0x004fce0000010000 */
[----:B------:R1:W2:Y:S01]  /*4160*/  MUFU.EX2 R35, R92 ;  /* 0x0000005c00237308 */ /* 0x0002a20000000800 */
[----:B---3--:R-:W-:-:S07]  /*4170*/  FADD.FTZ R45, R161, R42 ;  /* 0x0000002aa12d7221 */ /* 0x008fce0000010000 */
[----:B------:R-:W3:Y:S01]  /*4180*/  MUFU.EX2 R34, R34 ;  /* 0x0000002200227308 */ /* 0x000ee20000000800 */
[----:B-1----:R-:W-:-:S07]  /*4190*/  IMAD.MOV.U32 R92, RZ, RZ, R151 ;  /* 0x000000ffff5c7224 */ /* 0x002fce00078e0097 */
[----:B------:R-:W1:Y:S01]  /*41a0*/  MUFU.EX2 R40, R40 ;  /* 0x0000002800287308 */ /* 0x000e620000000800 */
[C---:B--2---:R-:W-:Y:S01]  /*41b0*/  FADD.FTZ R3, R35.reuse, R0 ;  /* 0x0000000023037221 */ /* 0x044fe20000010000 */
[----:B------:R-:W-:Y:S01]  /*41c0*/  F2FP.F16.F32.PACK_AB R170, R35, R120 ;  /* 0x0000007823aa723e */ /* 0x000fe200000000ff */
[----:B------:R-:W-:-:S05]  /*41d0*/  IMAD.MOV.U32 R120, RZ, RZ, R151 ;  /* 0x000000ffff787224 */ /* 0x000fca00078e0097 */
[----:B------:R-:W2:Y:S01]  /*41e0*/  MUFU.EX2 R163, R163 ;  /* 0x000000a300a37308 */ /* 0x000ea20000000800 */
[C---:B---3--:R-:W-:Y:S01]  /*41f0*/  FADD.FTZ R42, R34.reuse, R45 ;  /* 0x0000002d222a7221 */ /* 0x048fe20000010000 */
[----:B------:R-:W-:-:S06]  /*4200*/  F2FP.F16.F32.PACK_AB R161, R34, R161 ;  /* 0x000000a122a1723e */ /* 0x000fcc00000000ff */
[----:B------:R3:W4:Y:S01]  /*4210*/  MUFU.EX2 R37, R90 ;  /* 0x0000005a00257308 */ /* 0x0007220000000800 */
[----:B-1----:R-:W-:-:S07]  /*4220*/  FADD.FTZ R0, R40, R3 ;  /* 0x0000000328007221 */ /* 0x002fce0000010000 */
[----:B------:R-:W1:Y:S01]  /*4230*/  MUFU.EX2 R38, R38 ;  /* 0x0000002600267308 */ /* 0x000e620000000800 */
[----:B--2---:R-:W-:Y:S01]  /*4240*/  FADD.FTZ R45, R163, R42 ;  /* 0x0000002aa32d7221 */ /* 0x004fe20000010000 */
[----:B---3--:R-:W-:-:S06]  /*4250*/  IMAD.MOV.U32 R90, RZ, RZ, R151 ;  /* 0x000000ffff5a7224 */ /* 0x008fcc00078e0097 */
[----:B------:R-:W2:Y:S01]  /*4260*/  MUFU.EX2 R122, R122 ;  /* 0x0000007a007a7308 */ /* 0x000ea20000000800 */
[C---:B----4-:R-:W-:Y:S01]  /*4270*/  FADD.FTZ R3, R37.reuse, R0 ;  /* 0x0000000025037221 */ /* 0x050fe20000010000 */
[----:B------:R-:W-:-:S06]  /*4280*/  F2FP.F16.F32.PACK_AB R164, R37, R40 ;  /* 0x0000002825a4723e */ /* 0x000fcc00000000ff */
[----:B------:R-:W3:Y:S01]  /*4290*/  MUFU.EX2 R157, R157 ;  /* 0x0000009d009d7308 */ /* 0x000ee20000000800 */
[C---:B-1----:R-:W-:Y:S01]  /*42a0*/  FADD.FTZ R2, R38.reuse, R45 ;  /* 0x0000002d26027221 */ /* 0x042fe20000010000 */
[----:B------:R-:W-:-:S06]  /*42b0*/  F2FP.F16.F32.PACK_AB R163, R38, R163 ;  /* 0x000000a326a3723e */ /* 0x000fcc00000000ff */
        /* <DEDUP_REMOVED lines=12> */
[----:B------:R-:W2:Y:S01]  /*4380*/  MUFU.EX2 R41, R66 ;  /* 0x0000004200297308 */ /* 0x000ea20000000800 */
[----:B-1----:R-:W-:-:S07]  /*4390*/  FADD.FTZ R0, R64, R3 ;  /* 0x0000000340007221 */ /* 0x002fce0000010000 */
[----:B------:R-:W1:Y:S01]  /*43a0*/  MUFU.EX2 R159, R74 ;  /* 0x0000004a009f7308 */ /* 0x000e620000000800 */
[----:B---3--:R-:W-:-:S07]  /*43b0*/  FADD.FTZ R2, R70, R47 ;  /* 0x0000002f46027221 */ /* 0x008fce0000010000 */
[----:B------:R-:W3:Y:S01]  /*43c0*/  MUFU.EX2 R68, R68 ;  /* 0x0000004400447308 */ /* 0x000ee20000000800 */
[C---:B--2---:R-:W-:Y:S01]  /*43d0*/  FADD.FTZ R3, R41.reuse, R0 ;  /* 0x0000000029037221 */ /* 0x044fe20000010000 */
[----:B------:R-:W-:-:S06]  /*43e0*/  F2FP.F16.F32.PACK_AB R160, R41, R64 ;  /* 0x0000004029a0723e */ /* 0x000fcc00000000ff */
[----:B------:R-:W2:Y:S01]  /*43f0*/  MUFU.EX2 R60, R60 ;  /* 0x0000003c003c7308 */ /* 0x000ea20000000800 */
[C---:B-1----:R-:W-:Y:S01]  /*4400*/  FADD.FTZ R47, R159.reuse, R2 ;  /* 0x000000029f2f7221 */ /* 0x042fe20000010000 */
[----:B------:R-:W-:-:S06]  /*4410*/  F2FP.F16.F32.PACK_AB R159, R159, R70 ;  /* 0x000000469f9f723e */ /* 0x000fcc00000000ff */
[----:B------:R-:W1:Y:S01]  /*4420*/  MUFU.EX2 R43, R56 ;  /* 0x00000038002b7308 */ /* 0x000e620000000800 */
[----:B---3--:R-:W-:-:S07]  /*4430*/  FADD.FTZ R0, R68, R3 ;  /* 0x0000000344007221 */ /* 0x008fce0000010000 */
        /* <DEDUP_REMOVED lines=11> */
[----:B-1----:R-:W-:-:S04]  /*44f0*/  FADD.FTZ R2, R82, R49 ;  /* 0x0000003152027221 */ /* 0x002fc80000010000 */
[C---:B------:R-:W-:Y:S01]  /*4500*/  FADD.FTZ R3, R155.reuse, R2 ;  /* 0x000000029b037221 */ /* 0x040fe20000010000 */
[----:B------:R-:W-:Y:S02]  /*4510*/  F2FP.F16.F32.PACK_AB R155, R155, R82 ;  /* 0x000000529b9b723e */ /* 0x000fe400000000ff */
[----:B------:R-:W1:Y:S01]  /*4520*/  MUFU.EX2 R45, R46 ;  /* 0x0000002e002d7308 */ /* 0x000e620000000800 */
[C---:B---3--:R-:W-:Y:S01]  /*4530*/  FADD.FTZ R49, R13.reuse, R0 ;  /* 0x000000000d317221 */ /* 0x048fe20000010000 */
[----:B------:R-:W-:Y:S02]  /*4540*/  F2FP.F16.F32.PACK_AB R156, R13, R72 ;  /* 0x000000480d9c723e */ /* 0x000fe400000000ff */
[----:B------:R-:W-:-:S04]  /*4550*/  MOV R2, 0x3f800000 ;  /* 0x3f80000000027802 */ /* 0x000fc80000000f00 */
[----:B------:R-:W3:Y:S01]  /*4560*/  MUFU.EX2 R80, R80 ;  /* 0x0000005000507308 */ /* 0x000ee20000000800 */
[----:B--2---:R-:W-:-:S07]  /*4570*/  FADD.FTZ R0, R76, R49 ;  /* 0x000000314c007221 */ /* 0x004fce0000010000 */
[----:B------:R2:W4:Y:S01]  /*4580*/  MUFU.EX2 R47, R124 ;  /* 0x0000007c002f7308 */ /* 0x0005220000000800 */
[C---:B-1----:R-:W-:Y:S01]  /*4590*/  FADD.FTZ R21, R45.reuse, R0 ;  /* 0x000000002d157221 */ /* 0x042fe20000010000 */
[----:B------:R-:W-:-:S06]  /*45a0*/  F2FP.F16.F32.PACK_AB R158, R45, R76 ;  /* 0x0000004c2d9e723e */ /* 0x000fcc00000000ff */
[----:B------:R-:W1:Y:S01]  /*45b0*/  MUFU.EX2 R84, R84 ;  /* 0x0000005400547308 */ /* 0x000e620000000800 */
[----:B---3--:R-:W-:Y:S01]  /*45c0*/  FADD.FTZ R0, R80, R21 ;  /* 0x0000001550007221 */ /* 0x008fe20000010000 */
[----:B--2---:R-:W-:-:S06]  /*45d0*/  MOV R124, R151 ;  /* 0x00000097007c7202 */ /* 0x004fcc0000000f00 */
[----:B------:R2:W3:Y:S01]  /*45e0*/  MUFU.EX2 R15, R126 ;  /* 0x0000007e000f7308 */ /* 0x0004e20000000800 */
[C---:B----4-:R-:W-:Y:S01]  /*45f0*/  FADD.FTZ R21, R47.reuse, R0 ;  /* 0x000000002f157221 */ /* 0x050fe20000010000 */
[----:B------:R-:W-:Y:S01]  /*4600*/  F2FP.F16.F32.PACK_AB R152, R47, R80 ;  /* 0x000000502f98723e */ /* 0x000fe200000000ff */
[----:B------:R-:W-:Y:S02]  /*4610*/  IMAD.MOV.U32 R0, RZ, RZ, 0x3f800000 ;  /* 0x3f800000ff007424 */ /* 0x000fe400078e00ff */
[----:B-1----:R-:W-:Y:S01]  /*4620*/  FADD.FTZ R4, R84, R21 ;  /* 0x0000001554047221 */ /* 0x002fe20000010000 */
[----:B--2---:R-:W-:-:S03]  /*4630*/  IMAD.MOV.U32 R126, RZ, RZ, R151 ;  /* 0x000000ffff7e7224 */ /* 0x004fc600078e0097 */
[C---:B---3--:R-:W-:Y:S01]  /*4640*/  FADD.FTZ R4, R15.reuse, R4 ;  /* 0x000000040f047221 */ /* 0x048fe20000010000 */
[----:B------:R-:W-:Y:S01]  /*4650*/  F2FP.F16.F32.PACK_AB R154, R15, R84 ;  /* 0x000000540f9a723e */ /* 0x000fe200000000ff */
[----:B------:R-:W-:Y:S06]  /*4660*/  @!P2 BRA `(.L_x_1865) ;  /* 0x000000340028a947 */ /* 0x000fec0003800000 */
[----:B------:R-:W-:Y:S01]  /*4670*/  IMAD.MOV.U32 R15, RZ, RZ, R14 ;  /* 0x000000ffff0f7224 */ /* 0x000fe200078e000e */
[----:B------:R-:W-:Y:S01]  /*4680*/  MOV R0, 0x3f800000 ;  /* 0x3f80000000007802 */ /* 0x000fe20000000f00 */
[----:B------:R-:W-:Y:S01]  /*4690*/  IMAD.MOV.U32 R13, RZ, RZ, R12 ;  /* 0x000000ffff0d7224 */ /* 0x000fe200078e000c */
        /* <DEDUP_REMOVED lines=34> */
[----:B------:R-:W-:Y:S01]  /*48c0*/  ULDC UR59, c[0x0][0x2e0] ;  /* 0x0000b800003b7ab9 */ /* 0x000fe20000000800 */
[----:B------:R-:W-:Y:S01]  /*48d0*/  ULDC UR58, c[0x0][0x288] ;  /* 0x0000a200003a7ab9 */ /* 0x000fe20000000800 */
[----:B------:R-:W-:Y:S01]  /*48e0*/  ULDC UR61, c[0x0][0x404] ;  /* 0x00010100003d7ab9 */ /* 0x000fe20000000800 */
[----:B------:R-:W-:Y:S01]  /*48f0*/  ULDC UR5, c[0x0][0x9d8] ;  /* 0x0002760000057ab9 */ /* 0x000fe20000000800 */
[----:B------:R-:W-:-:S05]  /*4900*/  ULDC.64 UR40, c[0x0][0x3f8] ;  /* 0x0000fe0000287ab9 */ /* 0x000fca0000000a00 */
.L_x_1874:
[----:B------:R-:W-:-:S04]  /*4910*/  UIADD3 UR6, UR4, 0x1, URZ ;  /* 0x0000000104067890 */ /* 0x000fc8000fffe03f */
[----:B------:R-:W-:-:S04]  /*4920*/  UISETP.NE.AND UP0, UPT, UR6, 0x2, UPT ;  /* 0x000000020600788c */ /* 0x000fc8000bf05270 */
[----:B------:R-:W-:Y:S02]  /*4930*/  USEL UR46, URZ, 0x1, UP0 ;  /* 0x000000013f2e7887 */ /* 0x000fe40008000000 */
[----:B------:R-:W-:Y:S02]  /*4940*/  USEL UR36, UR6, URZ, UP0 ;  /* 0x0000003f06247287 */ /* 0x000fe40008000000 */
[----:B------:R-:W-:Y:S01]  /*4950*/  ULOP3.LUT UR46, UR45, UR46, URZ, 0x3c, !UPT ;  /* 0x0000002e2d2e7292 */ /* 0x000fe2000f8e3c3f */
[----:B------:R-:W-:Y:S11]  /*4960*/  @!P0 BRA `(.L_x_1866) ;  /* 0x0000000000048947 */ /* 0x000ff60003800000 */
[----:B------:R-:W-:Y:S01]  /*4970*/  BPT.TRAP 0x1 ;  /* 0x000000040000795c */ /* 0x000fe20000300000 */
.L_x_1866:
[----:B------:R-:W-:Y:S01]  /*4980*/  ULEA UR37, UR36, UR38, 0x3 ;  /* 0x0000002624257291 */ /* 0x000fe2000f8e183f */
[----:B------:R-:W-:-:S05]  /*4990*/  IMAD.U32 R5, RZ, RZ, UR46 ;  /* 0x0000002eff057e24 */ /* 0x000fca000f8e00ff */
[----:B------:R-:W-:-:S04]  /*49a0*/  SHF.L.U32 R5, R5, 0x1f, RZ ;  /* 0x0000001f05057819 */ /* 0x000fc800000006ff */
[----:B------:R1:W2:Y:S01]  /*49b0*/  SYNCS.PHASECHK.TRANS64.TRYWAIT P2, [UR37+0x34830], R5 ;  /* 0x03483005ff0075a7 */ /* 0x0002a20008040165 */
[----:B------:R-:W-:Y:S05]  /*49c0*/  @!P0 BRA `(.L_x_1867) ;  /* 0x0000000000048947 */ /* 0x000fea0003800000 */
[----:B------:R-:W-:Y:S01]  /*49d0*/  BPT.TRAP 0x1 ;  /* 0x000000040000795c */ /* 0x000fe20000300000 */
.L_x_1867:
[----:B--2---:R-:W-:Y:S05]  /*49e0*/  @P2 BRA `(.L_x_1868) ;  /* 0x0000000000082947 */ /* 0x004fea0003800000 */
[----:B------:R-:W2:Y:S02]  /*49f0*/  SYNCS.PHASECHK.TRANS64.TRYWAIT P2, [UR37+0x34830], R5 ;  /* 0x03483005ff0075a7 */ /* 0x000ea40008040165 */
[----:B--2---:R-:W-:Y:S05]  /*4a00*/  @!P2 BRA `(.L_x_1869) ;  /* 0x000000a800f0a947 */ /* 0x004fea0003800000 */
.L_x_1868:
        /* <DEDUP_REMOVED lines=94> */
[----:B------:R-:W-:Y:S01]  /*4ff0*/  R2UR UR52, R6 ;  /* 0x00000000063472ca */ /* 0x000fe200000e0000 */
[----:B------:R-:W-:Y:S01]  /*5000*/  UIADD3 UR54, UR6, 0x4, URZ ;  /* 0x0000000406367890 */ /* 0x000fe2000fffe03f */
[----:B------:R-:W-:Y:S01]  /*5010*/  R2UR UR53, R7 ;  /* 0x00000000073572ca */ /* 0x000fe200000e0000 */
[----:B------:R-:W-:Y:S01]  /*5020*/  UMOV UR55, 0x40000040 ;  /* 0x4000004000377882 */ /* 0x000fe20000000000 */
[----:B------:R-:W-:Y:S02]  /*5030*/  WARPGROUP.DEPBAR.LE gsb0, 0x0 ;  /* 0x00008000000079c5 */ /* 0x000fe40000010000 */
[----:B------:R-:W-:-:S09]  /*5040*/  WARPGROUP.ARRIVE ;  /* 0x00000000000079c5 */ /* 0x000fd20000000000 */
        /* <DEDUP_REMOVED lines=35> */
.L_x_1870:
[----:B------:R-:W-:Y:S01]  /*5280*/  ULEA UR6, UR4, UR38, 0x3 ;  /* 0x0000002604067291 */ /* 0x000fe2000f8e183f */
[----:B------:R-:W-:-:S05]  /*5290*/  IMAD.U32 R0, RZ, RZ, UR45 ;  /* 0x0000002dff007e24 */ /* 0x000fca000f8e00ff */
[----:B------:R-:W-:-:S04]  /*52a0*/  SHF.L.U32 R0, R0, 0x1f, RZ ;  /* 0x0000001f00007819 */ /* 0x000fc800000006ff */
[----:B------:R3:W4:Y:S01]  /*52b0*/  SYNCS.PHASECHK.TRANS64.TRYWAIT P2, [UR6+0x34850], R0 ;  /* 0x03485000ff0075a7 */ /* 0x0007220008040146 */
[----:B------:R-:W-:Y:S05]  /*52c0*/  @!P0 BRA `(.L_x_1871) ;  /* 0x0000000000048947 */ /* 0x000fea0003800000 */
[----:B------:R-:W-:Y:S01]  /*52d0*/  BPT.TRAP 0x1 ;  /* 0x000000040000795c */ /* 0x000fe20000300000 */
.L_x_1871:
[----:B----4-:R-:W-:Y:S05]  /*52e0*/  @P2 BRA `(.L_x_1872) ;  /* 0x0000000000082947 */ /* 0x010fea0003800000 */
[----:B------:R-:W4:Y:S02]  /*52f0*/  SYNCS.PHASECHK.TRANS64.TRYWAIT P2, [UR6+0x34850], R0 ;  /* 0x03485000ff0075a7 */ /* 0x000f240008040146 */
[----:B----4-:R-:W-:Y:S05]  /*5300*/  @!P2 BRA `(.L_x_1873) ;  /* 0x000000a000c8a947 */ /* 0x010fea0003800000 */
.L_x_1872:
[----:B------:R-:W-:Y:S01]  /*5310*/  UIADD3 UR10, UR38, 0x400, URZ ;  /* 0x00000400260a7890 */ /* 0x000fe2000fffe03f */
[----:B------:R-:W-:Y:S01]  /*5320*/  WARPGROUP.ARRIVE ;  /* 0x00000000000079c5 */ /* 0x000fe20000000000 */
[----:B------:R-:W-:Y:S01]  /*5330*/  UMOV UR11, 0x40000040 ;  /* 0x40000040000b7882 */ /* 0x000fe20000000000 */
[----:B------:R-:W-:Y:S01]  /*5340*/  UISETP.NE.U32.AND UP0, UPT, UR40, URZ, UPT ;  /* 0x0000003f2800728c */ /* 0x000fe2000bf05070 */
[----:B-1-3--:R-:W-:Y:S01]  /*5350*/  FMUL.FTZ R0, R26, UR5 ;  /* 0x000000051a007c20 */ /* 0x00afe20008410000 */
[----:B------:R-:W-:Y:S01]  /*5360*/  USHF.R.U32.HI UR10, URZ, 0x4, UR10 ;  /* 0x000000043f0a7899 */ /* 0x000fe2000801160a */
[----:B------:R-:W-:Y:S01]  /*5370*/  FMUL.FTZ R26, R39, UR5 ;  /* 0x00000005271a7c20 */ /* 0x000fe20008410000 */
[----:B------:R-:W-:Y:S01]  /*5380*/  UISETP.NE.AND.EX UP0, UPT, UR41, URZ, UPT, UP0 ;  /* 0x0000003f2900728c */ /* 0x000fe2000bf05300 */
[----:B--2---:R-:W-:Y:S01]  /*5390*/  FMUL.FTZ R5, R24, UR5 ;  /* 0x0000000518057c20 */ /* 0x004fe20008410000 */
[----:B------:R-:W-:Y:S01]  /*53a0*/  ULOP3.LUT UR10, UR10, 0x3fff, URZ, 0xc0, !UPT ;  /* 0x00003fff0a0a7892 */ /* 0x000fe2000f8ec03f */
[----:B------:R-:W-:Y:S01]  /*53b0*/  FMUL.FTZ R12, R25, UR5 ;  /* 0x00000005190c7c20 */ /* 0x000fe20008410000 */
[----:B------:R-:W-:Y:S01]  /*53c0*/  FMUL.FTZ R25, R38, UR5 ;  /* 0x0000000526197c20 */ /* 0x000fe20008410000 */
[----:B------:R-:W-:Y:S01]  /*53d0*/  FMUL.FTZ R38, R40, UR5 ;  /* 0x0000000528267c20 */ /* 0x000fe20008410000 */
[----:B------:R-:W-:Y:S01]  /*53e0*/  ULOP3.LUT UR10, UR10, 0x4000000, URZ, 0xfc, !UPT ;  /* 0x040000000a0a7892 */ /* 0x000fe2000f8efc3f */
[----:B------:R-:W1:Y:S01]  /*53f0*/  MUFU.TANH R5, R5 ;  /* 0x0000000500057308 */ /* 0x000e620000002400 */
[----:B------:R-:W-:Y:S01]  /*5400*/  FMUL.FTZ R198, R41, UR5 ;  /* 0x0000000529c67c20 */ /* 0x000fe20008410000 */
[----:B------:R-:W-:Y:S01]  /*5410*/  FMUL.FTZ R37, R37, UR5 ;  /* 0x0000000525257c20 */ /* 0x000fe20008410000 */
[----:B------:R-:W-:Y:S01]  /*5420*/  ULEA UR4, UR4, UR10, 0xb ;  /* 0x0000000a04047291 */ /* 0x000fe2000f8e583f */
[----:B------:R-:W-:Y:S01]  /*5430*/  FMUL.FTZ R44, R44, UR5 ;  /* 0x000000052c2c7c20 */ /* 0x000fe20008410000 */
[----:B------:R-:W-:Y:S01]  /*5440*/  FMUL.FTZ R196, R45, UR5 ;  /* 0x000000052dc47c20 */ /* 0x000fe20008410000 */
[----:B------:R-:W-:Y:S01]  /*5450*/  FMUL.FTZ R48, R48, UR5 ;  /* 0x0000000530307c20 */ /* 0x000fe20008410000 */
[----:B------:R-:W-:Y:S01]  /*5460*/  FMUL.FTZ R49, R49, UR5 ;  /* 0x0000000531317c20 */ /* 0x000fe20008410000 */
[----:B------:R-:W2:Y:S01]  /*5470*/  MUFU.TANH R12, R12 ;  /* 0x0000000c000c7308 */ /* 0x000ea20000002400 */
[----:B------:R-:W-:Y:S01]  /*5480*/  FMUL.FTZ R52, R52, UR5 ;  /* 0x0000000534347c20 */ /* 0x000fe20008410000 */
[----:B------:R-:W-:Y:S01]  /*5490*/  UMOV UR10, UR4 ;  /* 0x00000004000a7c82 */ /* 0x000fe20008000000 */
[----:B------:R-:W-:Y:S01]  /*54a0*/  FMUL.FTZ R53, R53, UR5 ;  /* 0x0000000535357c20 */ /* 0x000fe20008410000 */
[----:B------:R-:W-:Y:S01]  /*54b0*/  HGMMA.64x128x16.F32 R88, R180, gdesc[UR8].tnspB, R88, gsb0 ;  /* 0x41e00008b4587df0 */ /* 0x000fe20008000858 */
[----:B------:R-:W-:Y:S01]  /*54c0*/  UIADD3 UR10, UR4, 0x80, URZ ;  /* 0x00000080040a7890 */ /* 0x000fe2000fffe03f */
[----:B------:R-:W-:Y:S01]  /*54d0*/  FMUL.FTZ R56, R56, UR5 ;  /* 0x0000000538387c20 */ /* 0x000fe20008410000 */
[----:B------:R-:W-:Y:S01]  /*54e0*/  UMOV UR11, 0x40000040 ;  /* 0x40000040000b7882 */ /* 0x000fe20000000000 */
        /* <DEDUP_REMOVED lines=34> */
[----:B------:R-:W-:-:S06]  /*5710*/  UMOV UR45, UR46 ;  /* 0x0000002e002d7c82 */ /* 0x000fcc0008000000 */
[----:B------:R-:W-:Y:S08]  /*5720*/  MUFU.TANH R48, R48 ;  /* 0x0000003000307308 */ /* 0x000ff00000002400 */
[----:B------:R-:W-:Y:S08]  /*5730*/  MUFU.TANH R49, R49 ;  /* 0x0000003100317308 */ /* 0x000ff00000002400 */
[----:B------:R-:W-:Y:S08]  /*5740*/  MUFU.TANH R52, R52 ;  /* 0x0000003400347308 */ /* 0x000ff00000002400 */
[----:B------:R-:W-:Y:S08]  /*5750*/  MUFU.TANH R53, R53 ;  /* 0x0000003500357308 */ /* 0x000ff00000002400 */
[----:B------:R-:W-:Y:S08]  /*5760*/  MUFU.TANH R56, R56 ;  /* 0x0000003800387308 */ /* 0x000ff00000002400 */
[----:B------:R-:W-:Y:S08]  /*5770*/  MUFU.TANH R57, R57 ;  /* 0x0000003900397308 */ /* 0x000ff00000002400 */
[----:B------:R3:W-:Y:S08]  /*5780*/  MUFU.TANH R42, R61 ;  /* 0x0000003d002a7308 */ /* 0x0007f00000002400 */
[----:B------:R-:W-:Y:S01]  /*5790*/  MUFU.TANH R64, R64 ;  /* 0x0000004000407308 */ /* 0x000fe20000002400 */
[----:B---3--:R-:W-:-:S07]  /*57a0*/  FMUL.FTZ R61, R79, UR5 ;  /* 0x000000054f3d7c20 */ /* 0x008fce0008410000 */
[----:B------:R-:W-:Y:S08]  /*57b0*/  MUFU.TANH R68, R68 ;  /* 0x0000004400447308 */ /* 0x000ff00000002400 */
[----:B------:R3:W-:Y:S08]  /*57c0*/  MUFU.TANH R50, R69 ;  /* 0x0000004500327308 */ /* 0x0007f00000002400 */
[----:B------:R-:W-:Y:S01]  /*57d0*/  MUFU.TANH R58, R77 ;  /* 0x0000004d003a7308 */ /* 0x000fe20000002400 */
[----:B---3--:R-:W-:-:S07]  /*57e0*/  FMUL.FTZ R69, R87, UR5 ;  /* 0x0000000557457c20 */ /* 0x008fce0008410000 */
[----:B------:R-:W-:Y:S08]  /*57f0*/  MUFU.TANH R81, R81 ;  /* 0x0000005100517308 */ /* 0x000ff00000002400 */
[----:B------:R-:W-:Y:S01]  /*5800*/  MUFU.TANH R0, R0 ;  /* 0x0000000000007308 */ /* 0x000fe20000002400 */
[----:B------:R-:W-:Y:S02]  /*5810*/  WARPGROUP.DEPBAR.LE gsb0, 0x0 ;  /* 0x00008000000079c5 */ /* 0x000fe40000010000 */
[----:B------:R-:W-:Y:S01]  /*5820*/  WARPGROUP.ARRIVE ;  /* 0x00000000000079c5 */ /* 0x000fe20000000000 */
[----:B------:R-:W-:Y:S01]  /*5830*/  FMUL.FTZ R180, R36, UR5 ;  /* 0x0000000524b47c20 */ /* 0x000fe20008410000 */
[----:B------:R-:W-:Y:S01]  /*5840*/  FMUL.FTZ R36, R59, UR5 ;  /* 0x000000053b247c20 */ /* 0x000fe20008410000 */
[----:B------:R-:W-:-:S02]  /*5850*/  FMUL.FTZ R59, R78, UR5 ;  /* 0x000000054e3b7c20 */ /* 0x000fc40008410000 */
[----:B------:R-:W-:Y:S01]  /*5860*/  MUFU.TANH R2, R2 ;  /* 0x0000000200027308 */ /* 0x000fe20000002400 */
[----:B------:R-:W-:Y:S01]  /*5870*/  HGMMA.64x128x16.F32 R88, R176, gdesc[UR8].tnspB, R88, gsb0 ;  /* 0x41e00008b0587df0 */ /* 0x000fe20008000858 */
[----:B------:R-:W-:Y:S01]  /*5880*/  UIADD3 UR10, UR4, 0x100, URZ ;  /* 0x00000100040a7890 */ /* 0x000fe2000fffe03f */
[----:B------:R-:W-:-:S05]  /*5890*/  UMOV UR11, 0x40000040 ;  /* 0x40000040000b7882 */ /* 0x000fca0000000000 */
        /* <DEDUP_REMOVED lines=25> */
[----:B------:R-:W-:Y:S01]  /*5a30*/  UMOV UR10, 0xffffff80 ;  /* 0xffffff80000a7882 */ /* 0x000fe20000000000 */
[----:B------:R-:W-:Y:S01]  /*5a40*/  USEL UR11, UR61, 0x1, UP0 ;  /* 0x000000013d0b7887 */ /* 0x000fe20008000000 */
[----:B------:R-:W3:Y:S01]  /*5a50*/  MUFU.TANH R176, R176 ;  /* 0x000000b000b07308 */ /* 0x000ee20000002400 */
[----:B------:R-:W-:Y:S01]  /*5a60*/  UIMAD UR10, UR7, UR10, 0x1 ;  /* 0x00000001070a74a4 */ /* 0x000fe2000f8e020a */
[----:B------:R-:W-:Y:S01]  /*5a70*/  FMUL.FTZ R33, R54, UR5 ;  /* 0x0000000536217c20 */ /* 0x000fe20008410000 */
[----:B------:R-:W-:Y:S01]  /*5a80*/  FMUL.FTZ R28, R43, UR5 ;  /* 0x000000052b1c7c20 */ /* 0x000fe20008410000 */
[----:B------:R-:W-:Y:S01]  /*5a90*/  FMUL.FTZ R43, R62, UR5 ;  /* 0x000000053e2b7c20 */ /* 0x000fe20008410000 */
[----:B------:R-:W-:Y:S01]  /*5aa0*/  UIADD3 UR10, UR42, UR10, URZ ;  /* 0x0000000a2a0a7290 */ /* 0x000fe2000fffe03f */
[----:B------:R-:W-:Y:S01]  /*5ab0*/  FMUL.FTZ R32, R51, UR5 ;  /* 0x0000000533207c20 */ /* 0x000fe20008410000 */
[----:B------:R-:W-:Y:S01]  /*5ac0*/  FMUL.FTZ R51, R67, UR5 ;  /* 0x0000000543337c20 */ /* 0x000fe20008410000 */
[----:B------:R-:W4:Y:S01]  /*5ad0*/  MUFU.TANH R177, R177 ;  /* 0x000000b100b17308 */ /* 0x000f220000002400 */
[----:B------:R-:W-:Y:S01]  /*5ae0*/  UIMAD UR10, UR11, UR59, UR10 ;  /* 0x0000003b0b0a72a4 */ /* 0x000fe2000f8e020a */
[----:B------:R-:W-:Y:S01]  /*5af0*/  FMUL.FTZ R67, R86, UR5 ;  /* 0x0000000556437c20 */ /* 0x000fe20008410000 */
[----:B------:R-:W-:-:S02]  /*5b00*/  UISETP.GT.AND UP0, UPT, UR7, UR47, UPT ;  /* 0x0000002f0700728c */ /* 0x000fc4000bf04270 */
[----:B------:R-:W-:Y:S01]  /*5b10*/  UIADD3 UR10, UR10, -UR58, URZ ;  /* 0x8000003a0a0a7290 */ /* 0x000fe2000fffe03f */
[----:B------:R-:W-:Y:S02]  /*5b20*/  UMOV UR11, 0x40000040 ;  /* 0x40000040000b7882 */ /* 0x000fe40000000000 */
[----:B------:R-:W5:Y:S01]  /*5b30*/  MUFU.TANH R178, R178 ;  /* 0x000000b200b27308 */ /* 0x000f620000002400 */
[----:B------:R-:W-:Y:S02]  /*5b40*/  UIADD3 UR7, UR7, -0x1, URZ ;  /* 0xffffffff07077890 */ /* 0x000fe4000fffe03f */
[----:B------:R-:W-:Y:S01]  /*5b50*/  MOV R39, UR10 ;  /* 0x0000000a00277c02 */ /* 0x000fe20008000f00 */
[----:B------:R-:W-:-:S04]  /*5b60*/  UIADD3 UR10, UR4, 0x180, URZ ;  /* 0x00000180040a7890 */ /* 0x000fc8000fffe03f */
[----:B------:R-:W-:Y:S01]  /*5b70*/  IMAD R40, R22, -0x2, R39 ;  /* 0xfffffffe16287824 */ /* 0x000fe200078e0227 */
[----:B------:R-:W5:Y:S03]  /*5b80*/  MUFU.TANH R179, R179 ;  /* 0x000000b300b37308 */ /* 0x000f660000002400 */
[----:B------:R-:W-:-:S04]  /*5b90*/  IMAD.IADD R41, R23, 0x1, R40 ;  /* 0x0000000117297824 */ /* 0x000fc800078e0228 */
[C---:B------:R-:W-:Y:S01]  /*5ba0*/  VIADD R71, R41.reuse, 0x8 ;  /* 0x0000000829477836 */ /* 0x040fe20000000000 */
[C---:B------:R-:W-:Y:S01]  /*5bb0*/  ISETP.GT.AND P2, PT, R41.reuse, RZ, PT ;  /* 0x000000ff2900720c */ /* 0x040fe20003f44270 */
[----:B------:R-:W-:Y:S01]  /*5bc0*/  MUFU.TANH R40, R60 ;  /* 0x0000003c00287308 */ /* 0x000fe20000002400 */
[----:B------:R-:W-:Y:S02]  /*5bd0*/  ISETP.GT.AND P3, PT, R41, 0x1, PT ;  /* 0x000000012900780c */ /* 0x000fe40003f64270 */
[----:B-1----:R-:W-:Y:S02]  /*5be0*/  FSEL R182, R5, -INF , P2 ;  /* 0xff80000005b67808 */ /* 0x002fe40001000000 */
[----:B------:R-:W-:Y:S02]  /*5bf0*/  ISETP.GT.AND P2, PT, R41, 0x8, PT ;  /* 0x000000082900780c */ /* 0x000fe40003f44270 */
[----:B--2---:R-:W-:Y:S01]  /*5c00*/  FSEL R206, R12, -INF , P3 ;  /* 0xff8000000cce7808 */ /* 0x004fe20001800000 */
[----:B------:R1:W-:Y:S01]  /*5c10*/  MUFU.TANH R46, R65 ;  /* 0x00000041002e7308 */ /* 0x0003e20000002400 */
[----:B------:R-:W-:-:S02]  /*5c20*/  FMNMX.FTZ R5, R182, R13, !PT ;  /* 0x0000000db6057209 */ /* 0x000fc40007810000 */
[C---:B------:R-:W-:Y:S02]  /*5c30*/  ISETP.GT.AND P3, PT, R41.reuse, 0x9, PT ;  /* 0x000000092900780c */ /* 0x040fe40003f64270 */
[----:B---3--:R-:W-:Y:S02]  /*5c40*/  FSEL R204, R176, -INF , P2 ;  /* 0xff800000b0cc7808 */ /* 0x008fe40001000000 */
[----:B------:R-:W-:Y:S01]  /*5c50*/  FMNMX.FTZ R5, R206, R5, !PT ;  /* 0x00000005ce057209 */ /* 0x000fe20007810000 */
[----:B------:R2:W-:Y:S01]  /*5c60*/  MUFU.TANH R54, R73 ;  /* 0x0000004900367308 */ /* 0x0005e20000002400 */
[----:B------:R-:W-:Y:S01]  /*5c70*/  ISETP.GT.AND P2, PT, R41, 0x10, PT ;  /* 0x000000102900780c */ /* 0x000fe20003f44270 */
[----:B-1----:R-:W-:Y:S01]  /*5c80*/  FMUL.FTZ R65, R83, UR5 ;  /* 0x0000000553417c20 */ /* 0x002fe20008410000 */
[----:B----4-:R-:W-:Y:S02]  /*5c90*/  FSEL R208, R177, -INF , P3 ;  /* 0xff800000b1d07808 */ /* 0x010fe40001800000 */
[----:B------:R-:W-:-:S02]  /*5ca0*/  FMNMX.FTZ R5, R204, R5, !PT ;  /* 0x00000005cc057209 */ /* 0x000fc40007810000 */
[C---:B------:R-:W-:Y:S01]  /*5cb0*/  ISETP.GT.AND P3, PT, R41.reuse, 0x11, PT ;  /* 0x000000112900780c */ /* 0x040fe20003f64270 */
[----:B------:R-:W-:Y:S01]  /*5cc0*/  MUFU.TANH R60, R85 ;  /* 0x00000055003c7308 */ /* 0x000fe20000002400 */
[----:B-----5:R-:W-:Y:S02]  /*5cd0*/  FSEL R176, R178, -INF , P2 ;  /* 0xff800000b2b07808 */ /* 0x020fe40001000000 */
[----:B------:R-:W-:Y:S02]  /*5ce0*/  FMNMX.FTZ R5, R208, R5, !PT ;  /* 0x00000005d0057209 */ /* 0x000fe40007810000 */
[----:B------:R-:W-:Y:S02]  /*5cf0*/  ISETP.GT.AND P2, PT, R41, 0x18, PT ;  /* 0x000000182900780c */ /* 0x000fe40003f44270 */
[----:B------:R-:W-:Y:S01]  /*5d00*/  FSEL R202, R179, -INF , P3 ;  /* 0xff800000b3ca7808 */ /* 0x000fe20001800000 */
[----:B------:R-:W1:Y:S01]  /*5d10*/  MUFU.TANH R28, R28 ;  /* 0x0000001c001c7308 */ /* 0x000e620000002400 */
[----:B------:R-:W-:-:S02]  /*5d20*/  FMNMX.FTZ R5, R176, R5, !PT ;  /* 0x00000005b0057209 */ /* 0x000fc40007810000 */
[C---:B------:R-:W-:Y:S02]  /*5d30*/  ISETP.GT.AND P3, PT, R41.reuse, 0x19, PT ;  /* 0x000000192900780c */ /* 0x040fe40003f64270 */
[----:B------:R-:W-:Y:S02]  /*5d40*/  FSEL R178, R180, -INF , P2 ;  /* 0xff800000b4b27808 */ /* 0x000fe40001000000 */
[----:B------:R-:W-:Y:S01]  /*5d50*/  FMNMX.FTZ R5, R202, R5, !PT ;  /* 0x00000005ca057209 */ /* 0x000fe20007810000 */
[----:B------:R-:W-:Y:S01]  /*5d60*/  MUFU.TANH R29, R29 ;  /* 0x0000001d001d7308 */ /* 0x000fe20000002400 */
[----:B------:R-:W-:Y:S02]  /*5d70*/  ISETP.GT.AND P2, PT, R41, 0x20, PT ;  /* 0x000000202900780c */ /* 0x000fe40003f44270 */
[----:B------:R-:W-:Y:S02]  /*5d80*/  FSEL R200, R37, -INF , P3 ;  /* 0xff80000025c87808 */ /* 0x000fe40001800000 */
[----:B------:R-:W-:-:S02]  /*5d90*/  FMNMX.FTZ R5, R178, R5, !PT ;  /* 0x00000005b2057209 */ /* 0x000fc40007810000 */
[C---:B------:R-:W-:Y:S01]  /*5da0*/  ISETP.GT.AND P3, PT, R41.reuse, 0x21, PT ;  /* 0x000000212900780c */ /* 0x040fe20003f64270 */
[----:B------:R-:W3:Y:S01]  /*5db0*/  MUFU.TANH R32, R32 ;  /* 0x0000002000207308 */ /* 0x000ee20000002400 */
[----:B------:R-:W-:Y:S02]  /*5dc0*/  FMNMX.FTZ R5, R200, R5, !PT ;  /* 0x00000005c8057209 */ /* 0x000fe40007810000 */
[----:B------:R-:W-:Y:S02]  /*5dd0*/  FSEL R198, R198, -INF , P3 ;  /* 0xff800000c6c67808 */ /* 0x000fe40001800000 */
[----:B------:R-:W-:Y:S02]  /*5de0*/  ISETP.GT.AND P3, PT, R41, 0x29, PT ;  /* 0x000000292900780c */ /* 0x000fe40003f64270 */
[----:B------:R-:W-:Y:S01]  /*5df0*/  ISETP.GT.AND P5, PT, R71, RZ, PT ;  /* 0x000000ff4700720c */ /* 0x000fe20003fa4270 */
[----:B------:R-:W-:Y:S01]  /*5e00*/  MUFU.TANH R33, R33 ;  /* 0x0000002100217308 */ /* 0x000fe20000002400 */
[----:B------:R-:W-:-:S02]  /*5e10*/  FSEL R196, R196, -INF , P3 ;  /* 0xff800000c4c47808 */ /* 0x000fc40001800000 */
[----:B------:R-:W-:Y:S02]  /*5e20*/  ISETP.GT.AND P3, PT, R41, 0x31, PT ;  /* 0x000000312900780c */ /* 0x000fe40003f64270 */
[----:B------:R-:W-:Y:S02]  /*5e30*/  ISETP.GT.AND P6, PT, R71, 0x1, PT ;  /* 0x000000014700780c */ /* 0x000fe40003fc4270 */
[----:B------:R-:W-:Y:S01]  /*5e40*/  FSEL R192, R49, -INF , P3 ;  /* 0xff80000031c07808 */ /* 0x000fe20001800000 */
[----:B------:R-:W-:Y:S01]  /*5e50*/  FMUL.FTZ R49, R70, UR5 ;  /* 0x0000000546317c20 */ /* 0x000fe20008410000 */
[----:B------:R-:W-:Y:S01]  /*5e60*/  ISETP.GT.AND P3, PT, R41, 0x39, PT ;  /* 0x000000392900780c */ /* 0x000fe20003f64270 */
[----:B------:R-:W-:Y:S01]  /*5e70*/  MUFU.TANH R43, R43 ;  /* 0x0000002b002b7308 */ /* 0x000fe20000002400 */
[----:B------:R-:W-:Y:S02]  /*5e80*/  FSEL R66, R0, -INF , P5 ;  /* 0xff80000000427808 */ /* 0x000fe40002800000 */
[----:B------:R-:W-:-:S02]  /*5e90*/  FSEL R70, R2, -INF , P6 ;  /* 0xff80000002467808 */ /* 0x000fc40003000000 */
[----:B--2---:R-:W-:Y:S02]  /*5ea0*/  FMNMX.FTZ R73, R66, R15, !PT ;  /* 0x0000000f42497209 */ /* 0x004fe40007810000 */
[C---:B------:R-:W-:Y:S01]  /*5eb0*/  ISETP.GT.AND P4, PT, R71.reuse, 0x9, PT ;  /* 0x000000094700780c */ /* 0x040fe20003f84270 */
[----:B------:R-:W-:Y:S01]  /*5ec0*/  MUFU.TANH R51, R51 ;  /* 0x0000003300337308 */ /* 0x000fe20000002400 */
[----:B------:R-:W-:Y:S02]  /*5ed0*/  FMNMX.FTZ R73, R70, R73, !PT ;  /* 0x0000004946497209 */ /* 0x000fe40007810000 */
[C---:B------:R-:W-:Y:S02]  /*5ee0*/  ISETP.GT.AND P5, PT, R71.reuse, 0x10, PT ;  /* 0x000000104700780c */ /* 0x040fe40003fa4270 */
[----:B------:R-:W-:Y:S02]  /*5ef0*/  FSEL R20, R20, -INF , P4 ;  /* 0xff80000014147808 */ /* 0x000fe40002000000 */
[C---:B------:R-:W-:Y:S01]  /*5f00*/  ISETP.GT.AND P6, PT, R71.reuse, 0x11, PT ;  /* 0x000000114700780c */ /* 0x040fe20003fc4270 */
[----:B------:R-:W-:Y:S01]  /*5f10*/  MUFU.TANH R49, R49 ;  /* 0x0000003100317308 */ /* 0x000fe20000002400 */
[----:B------:R-:W-:-:S02]  /*5f20*/  ISETP.GT.AND P4, PT, R71, 0x19, PT ;  /* 0x000000194700780c */ /* 0x000fc40003f84270 */
[----:B------:R-:W-:Y:S02]  /*5f30*/  FSEL R24, R24, -INF , P6 ;  /* 0xff80000018187808 */ /* 0x000fe40003000000 */
[----:B------:R-:W-:Y:S02]  /*5f40*/  FSEL R26, R26, -INF , P4 ;  /* 0xff8000001a1a7808 */ /* 0x000fe40002000000 */
[C---:B------:R-:W-:Y:S01]  /*5f50*/  ISETP.GT.AND P6, PT, R71.reuse, 0x21, PT ;  /* 0x000000214700780c */ /* 0x040fe20003fc4270 */
[----:B------:R-:W-:Y:S01]  /*5f60*/  MUFU.TANH R61, R61 ;  /* 0x0000003d003d7308 */ /* 0x000fe20000002400 */
[----:B------:R-:W-:Y:S02]  /*5f70*/  ISETP.GT.AND P4, PT, R71, 0x29, PT ;  /* 0x000000294700780c */ /* 0x000fe40003f84270 */
[----:B-1----:R-:W-:Y:S02]  /*5f80*/  FSEL R28, R28, -INF , P6 ;  /* 0xff8000001c1c7808 */ /* 0x002fe40003000000 */
[----:B------:R-:W-:-:S02]  /*5f90*/  FSEL R82, R30, -INF , P4 ;  /* 0xff8000001e527808 */ /* 0x000fc40002000000 */
[C---:B------:R-:W-:Y:S01]  /*5fa0*/  ISETP.GT.AND P6, PT, R71.reuse, 0x31, PT ;  /* 0x000000314700780c */ /* 0x040fe20003fc4270 */
[----:B------:R-:W-:Y:S01]  /*5fb0*/  MUFU.TANH R63, R63 ;  /* 0x0000003f003f7308 */ /* 0x000fe20000002400 */
[C---:B------:R-:W-:Y:S02]  /*5fc0*/  ISETP.GT.AND P4, PT, R71.reuse, 0x39, PT ;  /* 0x000000394700780c */ /* 0x040fe40003f84270 */
[----:B---3--:R-:W-:Y:S02]  /*5fd0*/  FSEL R32, R32, -INF , P6 ;  /* 0xff80000020207808 */ /* 0x008fe40003000000 */
[----:B------:R-:W-:Y:S01]  /*5fe0*/  ISETP.GT.AND P6, PT, R71, 0x41, PT ;  /* 0x000000414700780c */ /* 0x000fe20003fc4270 */
[----:B------:R-:W-:Y:S02]  /*5ff0*/  WARPGROUP.DEPBAR.LE gsb0, 0x0 ;  /* 0x00008000000079c5 */ /* 0x000fe40000010000 */
[----:B------:R-:W-:Y:S01]  /*6000*/  WARPGROUP.ARRIVE ;  /* 0x00000000000079c5 */ /* 0x000fe20000000000 */
[----:B------:R-:W-:Y:S01]  /*6010*/  FSEL R172, R38, -INF , P2 ;  /* 0xff80000026ac7808 */ /* 0x000fe20001000000 */
[----:B------:R-:W-:Y:S01]  /*6020*/  MUFU.TANH R65, R65 ;  /* 0x0000004100417308 */ /* 0x000fe20000002400 */
[----:B------:R-:W-:-:S02]  /*6030*/  ISETP.GT.AND P2, PT, R41, 0x28, PT ;  /* 0x000000282900780c */ /* 0x000fc40003f44270 */
[----:B------:R-:W-:Y:S01]  /*6040*/  FMNMX.FTZ R5, R172, R5, !PT ;  /* 0x00000005ac057209 */ /* 0x000fe20007810000 */
[----:B------:R-:W-:Y:S01]  /*6050*/  HGMMA.64x128x16.F32 R88, R168, gdesc[UR8].tnspB, R88, gsb0 ;  /* 0x41e00008a8587df0 */ /* 0x000fe20008000858 */
[----:B------:R-:W-:Y:S01]  /*6060*/  UIADD3 UR10, UR4, 0x200, URZ ;  /* 0x00000200040a7890 */ /* 0x000fe2000fffe03f */
[----:B------:R-:W-:Y:S01]  /*6070*/  FSEL R174, R44, -INF , P2 ;  /* 0xff8000002cae7808 */ /* 0x000fe20001000000 */
[----:B------:R-:W-:Y:S01]  /*6080*/  UMOV UR11, 0x40000040 ;  /* 0x40000040000b7882 */ /* 0x000fe20000000000 */
[----:B------:R-:W-:Y:S01]  /*6090*/  FMNMX.FTZ R5, R198, R5, !PT ;  /* 0x00000005c6057209 */ /* 0x000fe20007810000 */
[----:B------:R-:W-:Y:S01]  /*60a0*/  MUFU.TANH R67, R67 ;  /* 0x0000004300437308 */ /* 0x000fe20000002400 */
[----:B------:R-:W-:Y:S02]  /*60b0*/  ISETP.GT.AND P2, PT, R41, 0x30, PT ;  /* 0x000000302900780c */ /* 0x000fe40003f44270 */
[----:B------:R-:W-:Y:S02]  /*60c0*/  FMNMX.FTZ R5, R174, R5, !PT ;  /* 0x00000005ae057209 */ /* 0x000fe40007810000 */
[----:B------:R-:W-:-:S02]  /*60d0*/  FSEL R194, R48, -INF , P2 ;  /* 0xff80000030c27808 */ /* 0x000fc40001000000 */
[----:B------:R-:W-:Y:S01]  /*60e0*/  FMNMX.FTZ R37, R196, R5, !PT ;  /* 0x00000005c4257209 */ /* 0x000fe20007810000 */
[----:B------:R-:W-:Y:S01]  /*60f0*/  MUFU.TANH R69, R69 ;  /* 0x0000004500457308 */ /* 0x000fe20000002400 */
[----:B------:R-:W-:Y:S02]  /*6100*/  ISETP.GT.AND P2, PT, R41, 0x38, PT ;  /* 0x000000382900780c */ /* 0x000fe40003f44270 */
[----:B------:R-:W-:Y:S02]  /*6110*/  FMNMX.FTZ R37, R194, R37, !PT ;  /* 0x00000025c2257209 */ /* 0x000fe40007810000 */
[----:B------:R-:W-:Y:S02]  /*6120*/  FSEL R36, R36, -INF , P6 ;  /* 0xff80000024247808 */ /* 0x000fe40003000000 */
[----:B------:R-:W-:Y:S01]  /*6130*/  FMNMX.FTZ R37, R192, R37, !PT ;  /* 0x00000025c0257209 */ /* 0x000fe20007810000 */
[----:B------:R1:W2:Y:S01]  /*6140*/  MUFU.TANH R5, R72 ;  /* 0x0000004800057308 */ /* 0x0002a20000002400 */
[----:B------:R-:W-:Y:S01]  /*6150*/  ISETP.GT.AND P6, PT, R71, 0x51, PT ;  /* 0x000000514700780c */ /* 0x000fe20003fc4270 */
[----:B------:R-:W-:-:S02]  /*6160*/  WARPGROUP.DEPBAR.LE gsb0, 0x0 ;  /* 0x00008000000079c5 */ /* 0x000fc40000010000 */
[----:B------:R-:W-:Y:S01]  /*6170*/  WARPGROUP.ARRIVE ;  /* 0x00000000000079c5 */ /* 0x000fe20000000000 */
[----:B------:R-:W-:Y:S02]  /*6180*/  FSEL R170, R52, -INF , P2 ;  /* 0xff80000034aa7808 */ /* 0x000fe40001000000 */
[----:B------:R-:W-:Y:S02]  /*6190*/  ISETP.GT.AND P2, PT, R41, 0x40, PT ;  /* 0x000000402900780c */ /* 0x000fe40003f44270 */
[----:B------:R-:W-:Y:S01]  /*61a0*/  FSEL R168, R53, -INF , P3 ;  /* 0xff80000035a87808 */ /* 0x000fe20001800000 */
[----:B------:R-:W-:Y:S01]  /*61b0*/  HGMMA.64x128x16.F32 R88, R164, gdesc[UR8].tnspB, R88, gsb0 ;  /* 0x41e00008a4587df0 */ /* 0x000fe20008000858 */
[----:B------:R-:W-:Y:S01]  /*61c0*/  FMNMX.FTZ R37, R170, R37, !PT ;  /* 0x00000025aa257209 */ /* 0x000fe20007810000 */
[----:B------:R-:W-:Y:S01]  /*61d0*/  UIADD3 UR10, UR4, 0x280, URZ ;  /* 0x00000280040a7890 */ /* 0x000fe2000fffe03f */
[C---:B------:R-:W-:Y:S01]  /*61e0*/  ISETP.GT.AND P3, PT, R41.reuse, 0x41, PT ;  /* 0x000000412900780c */ /* 0x040fe20003f64270 */
[----:B------:R-:W-:Y:S01]  /*61f0*/  UMOV UR11, 0x40000040 ;  /* 0x40000040000b7882 */ /* 0x000fe20000000000 */
[----:B-1----:R-:W-:Y:S01]  /*6200*/  FSEL R72, R56, -INF , P2 ;  /* 0xff80000038487808 */ /* 0x002fe20001000000 */
[----:B------:R-:W-:Y:S01]  /*6210*/  FMUL.FTZ R53, R74, UR5 ;  /* 0x000000054a357c20 */ /* 0x000fe20008410000 */
[----:B------:R-:W-:Y:S01]  /*6220*/  FMNMX.FTZ R37, R168, R37, !PT ;  /* 0x00000025a8257209 */ /* 0x000fe20007810000 */
[----:B------:R-:W1:Y:S01]  /*6230*/  MUFU.TANH R56, R76 ;  /* 0x0000004c00387308 */ /* 0x000e620000002400 */
[----:B------:R-:W-:-:S02]  /*6240*/  ISETP.GT.AND P2, PT, R41, 0x48, PT ;  /* 0x000000482900780c */ /* 0x000fc40003f44270 */
[----:B------:R-:W-:Y:S01]  /*6250*/  FSEL R38, R57, -INF , P3 ;  /* 0xff80000039267808 */ /* 0x000fe20001800000 */
[----:B------:R-:W-:Y:S01]  /*6260*/  FMUL.FTZ R57, R75, UR5 ;  /* 0x000000054b397c20 */ /* 0x000fe20008410000 */
[----:B------:R-:W-:Y:S02]  /*6270*/  FMNMX.FTZ R37, R72, R37, !PT ;  /* 0x0000002548257209 */ /* 0x000fe40007810000 */
[C---:B------:R-:W-:Y:S01]  /*6280*/  ISETP.GT.AND P3, PT, R41.reuse, 0x49, PT ;  /* 0x000000492900780c */ /* 0x040fe20003f64270 */
[----:B------:R-:W-:Y:S01]  /*6290*/  MUFU.TANH R53, R53 ;  /* 0x0000003500357308 */ /* 0x000fe20000002400 */
[----:B------:R-:W-:Y:S02]  /*62a0*/  FSEL R40, R40, -INF , P2 ;  /* 0xff80000028287808 */ /* 0x000fe40001000000 */
[----:B------:R-:W-:Y:S02]  /*62b0*/  FMNMX.FTZ R37, R38, R37, !PT ;  /* 0x0000002526257209 */ /* 0x000fe40007810000 */
[----:B------:R-:W-:-:S02]  /*62c0*/  ISETP.GT.AND P2, PT, R41, 0x50, PT ;  /* 0x000000502900780c */ /* 0x000fc40003f44270 */
[----:B------:R-:W-:Y:S01]  /*62d0*/  FSEL R42, R42, -INF , P3 ;  /* 0xff8000002a2a7808 */ /* 0x000fe20001800000 */
[----:B------:R-:W-:Y:S01]  /*62e0*/  MUFU.TANH R57, R57 ;  /* 0x0000003900397308 */ /* 0x000fe20000002400 */
[----:B------:R-:W-:Y:S02]  /*62f0*/  FMNMX.FTZ R37, R40, R37, !PT ;  /* 0x0000002528257209 */ /* 0x000fe40007810000 */
[C---:B------:R-:W-:Y:S02]  /*6300*/  ISETP.GT.AND P3, PT, R41.reuse, 0x51, PT ;  /* 0x000000512900780c */ /* 0x040fe40003f64270 */
[----:B------:R-:W-:Y:S02]  /*6310*/  FSEL R44, R64, -INF , P2 ;  /* 0xff800000402c7808 */ /* 0x000fe40001000000 */
[----:B------:R-:W-:Y:S01]  /*6320*/  FMNMX.FTZ R37, R42, R37, !PT ;  /* 0x000000252a257209 */ /* 0x000fe20007810000 */
[----:B------:R-:W3:Y:S01]  /*6330*/  MUFU.TANH R64, R80 ;  /* 0x0000005000407308 */ /* 0x000ee20000002400 */
[----:B------:R-:W-:-:S02]  /*6340*/  ISETP.GT.AND P2, PT, R41, 0x58, PT ;  /* 0x000000582900780c */ /* 0x000fc40003f44270 */
[----:B------:R-:W-:Y:S02]  /*6350*/  FSEL R46, R46, -INF , P3 ;  /* 0xff8000002e2e7808 */ /* 0x000fe40001800000 */
[----:B------:R-:W-:Y:S02]  /*6360*/  FMNMX.FTZ R37, R44, R37, !PT ;  /* 0x000000252c257209 */ /* 0x000fe40007810000 */
[C---:B------:R-:W-:Y:S02]  /*6370*/  ISETP.GT.AND P3, PT, R41.reuse, 0x59, PT ;  /* 0x000000592900780c */ /* 0x040fe40003f64270 */
[----:B------:R-:W-:Y:S02]  /*6380*/  FSEL R48, R68, -INF , P2 ;  /* 0xff80000044307808 */ /* 0x000fe40001000000 */
[----:B------:R-:W-:Y:S01]  /*6390*/  FMNMX.FTZ R37, R46, R37, !PT ;  /* 0x000000252e257209 */ /* 0x000fe20007810000 */
[----:B------:R-:W4:Y:S01]  /*63a0*/  MUFU.TANH R68, R84 ;  /* 0x0000005400447308 */ /* 0x000f220000002400 */
[----:B------:R-:W-:-:S02]  /*63b0*/  ISETP.GT.AND P2, PT, R41, 0x60, PT ;  /* 0x000000602900780c */ /* 0x000fc40003f44270 */
[----:B------:R-:W-:Y:S02]  /*63c0*/  FSEL R50, R50, -INF , P3 ;  /* 0xff80000032327808 */ /* 0x000fe40001800000 */
[----:B------:R-:W-:Y:S02]  /*63d0*/  FMNMX.FTZ R37, R48, R37, !PT ;  /* 0x0000002530257209 */ /* 0x000fe40007810000 */
[----:B------:R-:W-:Y:S02]  /*63e0*/  ISETP.GT.AND P3, PT, R41, 0x61, PT ;  /* 0x000000612900780c */ /* 0x000fe40003f64270 */
[----:B--2---:R-:W-:Y:S02]  /*63f0*/  FSEL R52, R5, -INF , P2 ;  /* 0xff80000005347808 */ /* 0x004fe40001000000 */
[----:B------:R-:W-:Y:S01]  /*6400*/  FMNMX.FTZ R37, R50, R37, !PT ;  /* 0x0000002532257209 */ /* 0x000fe20007810000 */
[----:B------:R-:W2:Y:S01]  /*6410*/  LDC R5, c[0x0][0x988] ;  /* 0x00026200ff057b82 */ /* 0x000ea20000000800 */
[----:B------:R-:W-:-:S02]  /*6420*/  ISETP.GT.AND P2, PT, R41, 0x68, PT ;  /* 0x000000682900780c */ /* 0x000fc40003f44270 */
[----:B------:R-:W-:Y:S02]  /*6430*/  FSEL R54, R54, -INF , P3 ;  /* 0xff80000036367808 */ /* 0x000fe40001800000 */
[----:B------:R-:W-:Y:S02]  /*6440*/  FMNMX.FTZ R37, R52, R37, !PT ;  /* 0x0000002534257209 */ /* 0x000fe40007810000 */
[C---:B------:R-:W-:Y:S02]  /*6450*/  ISETP.GT.AND P3, PT, R41.reuse, 0x69, PT ;  /* 0x000000692900780c */ /* 0x040fe40003f64270 */
[----:B-1----:R-:W-:Y:S02]  /*6460*/  FSEL R56, R56, -INF , P2 ;  /* 0xff80000038387808 */ /* 0x002fe40001000000 */
[----:B------:R-:W-:Y:S02]  /*6470*/  FMNMX.FTZ R37, R54, R37, !PT ;  /* 0x0000002536257209 */ /* 0x000fe40007810000 */
[----:B------:R-:W-:-:S02]  /*6480*/  ISETP.GT.AND P2, PT, R41, 0x70, PT ;  /* 0x000000702900780c */ /* 0x000fc40003f44270 */
[----:B------:R-:W-:Y:S02]  /*6490*/  FSEL R58, R58, -INF , P3 ;  /* 0xff8000003a3a7808 */ /* 0x000fe40001800000 */
[----:B------:R-:W-:Y:S02]  /*64a0*/  FMNMX.FTZ R37, R56, R37, !PT ;  /* 0x0000002538257209 */ /* 0x000fe40007810000 */
[C---:B------:R-:W-:Y:S02]  /*64b0*/  ISETP.GT.AND P3, PT, R41.reuse, 0x71, PT ;  /* 0x000000712900780c */ /* 0x040fe40003f64270 */
[----:B---3--:R-:W-:Y:S02]  /*64c0*/  FSEL R64, R64, -INF , P2 ;  /* 0xff80000040407808 */ /* 0x008fe40001000000 */
[----:B------:R-:W-:Y:S02]  /*64d0*/  FMNMX.FTZ R37, R58, R37, !PT ;  /* 0x000000253a257209 */ /* 0x000fe40007810000 */
[----:B------:R-:W-:-:S02]  /*64e0*/  ISETP.GT.AND P2, PT, R41, 0x78, PT ;  /* 0x000000782900780c */ /* 0x000fc40003f44270 */
[----:B------:R-:W-:Y:S02]  /*64f0*/  FSEL R62, R81, -INF , P3 ;  /* 0xff800000513e7808 */ /* 0x000fe40001800000 */
[----:B------:R-:W-:Y:S02]  /*6500*/  FMNMX.FTZ R37, R64, R37, !PT ;  /* 0x0000002540257209 */ /* 0x000fe40007810000 */
[----:B------:R-:W-:Y:S02]  /*6510*/  ISETP.GT.AND P3, PT, R41, 0x79, PT ;  /* 0x000000792900780c */ /* 0x000fe40003f64270 */
[----:B----4-:R-:W-:Y:S02]  /*6520*/  FSEL R68, R68, -INF , P2 ;  /* 0xff80000044447808 */ /* 0x010fe40001000000 */
[----:B------:R-:W-:Y:S02]  /*6530*/  FMNMX.FTZ R37, R62, R37, !PT ;  /* 0x000000253e257209 */ /* 0x000fe40007810000 */
[----:B------:R-:W-:-:S02]  /*6540*/  FSEL R60, R60, -INF , P3 ;  /* 0xff8000003c3c7808 */ /* 0x000fc40001800000 */
[----:B------:R-:W-:Y:S02]  /*6550*/  FMNMX.FTZ R37, R68, R37, !PT ;  /* 0x0000002544257209 */ /* 0x000fe40007810000 */
[----:B------:R-:W-:Y:S02]  /*6560*/  ISETP.GT.AND P3, PT, R71, 0x8, PT ;  /* 0x000000084700780c */ /* 0x000fe40003f64270 */
[----:B------:R-:W-:Y:S02]  /*6570*/  FMNMX.FTZ R37, R60, R37, !PT ;  /* 0x000000253c257209 */ /* 0x000fe40007810000 */
[----:B------:R-:W-:Y:S02]  /*6580*/  FSEL R0, R14, -INF , P3 ;  /* 0xff8000000e007808 */ /* 0x000fe40001800000 */
[----:B------:R-:W-:Y:S01]  /*6590*/  FSEL R74, R21, -INF , P5 ;  /* 0xff800000154a7808 */ /* 0x000fe20002800000 */
[----:B------:R-:W1:Y:S01]  /*65a0*/  SHFL.BFLY PT, R12, R37, 0x2, 0x1f ;  /* 0x0c401f00250c7f89 */ /* 0x000e6200000e0000 */
[----:B------:R-:W-:-:S02]  /*65b0*/  FMNMX.FTZ R73, R0, R73, !PT ;  /* 0x0000004900497209 */ /* 0x000fc40007810000 */
[----:B------:R-:W-:Y:S02]  /*65c0*/  ISETP.GT.AND P3, PT, R71, 0x18, PT ;  /* 0x000000184700780c */ /* 0x000fe40003f64270 */
[----:B------:R-:W-:Y:S02]  /*65d0*/  FMNMX.FTZ R73, R20, R73, !PT ;  /* 0x0000004914497209 */ /* 0x000fe40007810000 */
[----:B------:R-:W-:Y:S02]  /*65e0*/  FSEL R76, R25, -INF , P3 ;  /* 0xff800000194c7808 */ /* 0x000fe40001800000 */
[----:B------:R-:W-:Y:S02]  /*65f0*/  FMNMX.FTZ R73, R74, R73, !PT ;  /* 0x000000494a497209 */ /* 0x000fe40007810000 */
[----:B------:R-:W-:Y:S02]  /*6600*/  ISETP.GT.AND P5, PT, R71, 0x20, PT ;  /* 0x000000204700780c */ /* 0x000fe40003fa4270 */
[----:B------:R-:W-:-:S02]  /*6610*/  FMNMX.FTZ R73, R24, R73, !PT ;  /* 0x0000004918497209 */ /* 0x000fc40007810000 */
[----:B------:R-:W-:Y:S02]  /*6620*/  FSEL R78, R27, -INF , P5 ;  /* 0xff8000001b4e7808 */ /* 0x000fe40002800000 */
[----:B------:R-:W-:Y:S02]  /*6630*/  FMNMX.FTZ R73, R76, R73, !PT ;  /* 0x000000494c497209 */ /* 0x000fe40007810000 */
[----:B------:R-:W-:Y:S02]  /*6640*/  ISETP.GT.AND P3, PT, R71, 0x28, PT ;  /* 0x000000284700780c */ /* 0x000fe40003f64270 */
[----:B------:R-:W-:Y:S02]  /*6650*/  FMNMX.FTZ R73, R26, R73, !PT ;  /* 0x000000491a497209 */ /* 0x000fe40007810000 */
[----:B------:R-:W-:Y:S02]  /*6660*/  FSEL R80, R29, -INF , P3 ;  /* 0xff8000001d507808 */ /* 0x000fe40001800000 */
[----:B-1----:R-:W-:-:S02]  /*6670*/  FMNMX.FTZ R39, R37, R12, !PT ;  /* 0x0000000c25277209 */ /* 0x002fc40007810000 */
[----:B------:R-:W-:Y:S02]  /*6680*/  FMNMX.FTZ R73, R78, R73, !PT ;  /* 0x000000494e497209 */ /* 0x000fe40007810000 */
[----:B------:R-:W-:Y:S01]  /*6690*/  ISETP.GT.AND P5, PT, R71, 0x30, PT ;  /* 0x000000304700780c */ /* 0x000fe20003fa4270 */
[----:B------:R-:W1:Y:S01]  /*66a0*/  SHFL.BFLY PT, R12, R39, 0x1, 0x1f ;  /* 0x0c201f00270c7f89 */ /* 0x000e6200000e0000 */
[----:B------:R-:W-:Y:S02]  /*66b0*/  FMNMX.FTZ R73, R28, R73, !PT ;  /* 0x000000491c497209 */ /* 0x000fe40007810000 */
[----:B------:R-:W-:Y:S02]  /*66c0*/  FSEL R84, R31, -INF , P5 ;  /* 0xff8000001f547808 */ /* 0x000fe40002800000 */
[----:B------:R-:W-:Y:S02]  /*66d0*/  FMNMX.FTZ R73, R80, R73, !PT ;  /* 0x0000004950497209 */ /* 0x000fe40007810000 */
[----:B------:R-:W-:Y:S01]  /*66e0*/  ISETP.GT.AND P3, PT, R71, 0x38, PT ;  /* 0x000000384700780c */ /* 0x000fe20003f64270 */
[----:B------:R-:W-:-:S02]  /*66f0*/  WARPGROUP.DEPBAR.LE gsb0, 0x0 ;  /* 0x00008000000079c5 */ /* 0x000fc40000010000 */
[----:B------:R-:W-:Y:S01]  /*6700*/  WARPGROUP.ARRIVE ;  /* 0x00000000000079c5 */ /* 0x000fe20000000000 */
[----:B------:R-:W-:Y:S02]  /*6710*/  FMNMX.FTZ R73, R82, R73, !PT ;  /* 0x0000004952497209 */ /* 0x000fe40007810000 */
[----:B------:R-:W-:Y:S02]  /*6720*/  FSEL R86, R33, -INF , P3 ;  /* 0xff80000021567808 */ /* 0x000fe40001800000 */
[----:B------:R-:W-:Y:S01]  /*6730*/  FMNMX.FTZ R73, R84, R73, !PT ;  /* 0x0000004954497209 */ /* 0x000fe20007810000 */
[----:B------:R-:W-:Y:S01]  /*6740*/  HGMMA.64x128x16.F32 R88, R160, gdesc[UR8].tnspB, R88, gsb0 ;  /* 0x41e00008a0587df0 */ /* 0x000fe20008000858 */
[----:B------:R-:W-:Y:S01]  /*6750*/  UIADD3 UR10, UR4, 0x300, URZ ;  /* 0x00000300040a7890 */ /* 0x000fe2000fffe03f */
[----:B------:R-:W-:Y:S01]  /*6760*/  ISETP.GT.AND P5, PT, R71, 0x40, PT ;  /* 0x000000404700780c */ /* 0x000fe20003fa4270 */
[----:B------:R-:W-:Y:S01]  /*6770*/  UMOV UR11, 0x40000040 ;  /* 0x40000040000b7882 */ /* 0x000fe20000000000 */
[----:B------:R-:W-:-:S02]  /*6780*/  FMNMX.FTZ R73, R32, R73, !PT ;  /* 0x0000004920497209 */ /* 0x000fc40007810000 */
[----:B------:R-:W-:Y:S02]  /*6790*/  FSEL R164, R34, -INF , P4 ;  /* 0xff80000022a47808 */ /* 0x000fe40002000000 */
[----:B-1----:R-:W-:Y:S02]  /*67a0*/  FMNMX.FTZ R12, R39, R12, !PT ;  /* 0x0000000c270c7209 */ /* 0x002fe40007810000 */
[----:B------:R-:W-:Y:S02]  /*67b0*/  FMNMX.FTZ R73, R86, R73, !PT ;  /* 0x0000004956497209 */ /* 0x000fe40007810000 */
[----:B------:R-:W-:Y:S01]  /*67c0*/  FSEL R34, R35, -INF , P5 ;  /* 0xff80000023227808 */ /* 0x000fe20002800000 */
[----:B--2---:R-:W-:Y:S01]  /*67d0*/  FMUL.FTZ R39, R12, R5 ;  /* 0x000000050c277220 */ /* 0x004fe20000410000 */
[----:B------:R-:W-:Y:S02]  /*67e0*/  FMNMX.FTZ R73, R164, R73, !PT ;  /* 0x00000049a4497209 */ /* 0x000fe40007810000 */
[----:B------:R-:W-:-:S02]  /*67f0*/  FSETP.NEU.FTZ.AND P2, PT, R12, -INF , PT ;  /* 0xff8000000c00780b */ /* 0x000fc40003f5d000 */
[----:B------:R-:W-:Y:S02]  /*6800*/  ISETP.GT.AND P3, PT, R71, 0x48, PT ;  /* 0x000000484700780c */ /* 0x000fe40003f64270 */
[----:B------:R-:W-:Y:S02]  /*6810*/  FMNMX.FTZ R73, R34, R73, !PT ;  /* 0x0000004922497209 */ /* 0x000fe40007810000 */
[----:B------:R-:W-:Y:S02]  /*6820*/  FSEL R39, R39, RZ, P2 ;  /* 0x000000ff27277208 */ /* 0x000fe40001000000 */
[----:B------:R-:W-:Y:S02]  /*6830*/  ISETP.GT.AND P4, PT, R71, 0x49, PT ;  /* 0x000000494700780c */ /* 0x000fe40003f84270 */
[----:B------:R-:W-:Y:S01]  /*6840*/  FSEL R166, R43, -INF , P3 ;  /* 0xff8000002ba67808 */ /* 0x000fe20001800000 */
[--C-:B------:R-:W-:Y:S01]  /*6850*/  FFMA.FTZ R30, R194, R5, -R39.reuse ;  /* 0x00000005c21e7223 */ /* 0x100fe20000010827 */
[----:B------:R-:W-:Y:S01]  /*6860*/  FMNMX.FTZ R73, R36, R73, !PT ;  /* 0x0000004924497209 */ /* 0x000fe20007810000 */
[-CC-:B------:R-:W-:Y:S01]  /*6870*/  FFMA.FTZ R29, R196, R5.reuse, -R39.reuse ;  /* 0x00000005c41d7223 */ /* 0x180fe20000010827 */
[----:B------:R-:W-:Y:S01]  /*6880*/  ISETP.GT.AND P5, PT, R71, 0x50, PT ;  /* 0x000000504700780c */ /* 0x000fe20003fa4270 */
        /* <DEDUP_REMOVED lines=54> */
[----:B------:R-:W-:Y:S01]  /*6bf0*/  FFMA.FTZ R60, R60, R5, -R39 ;  /* 0x000000053c3c7223 */ /* 0x000fe20000010827 */
[----:B------:R-:W-:Y:S01]  /*6c00*/  FMNMX.FTZ R73, R72, R73, !PT ;  /* 0x0000004948497209 */ /* 0x000fe20007810000 */
[----:B------:R-:W-:Y:S01]  /*6c10*/  MUFU.EX2 R37, R37 ;  /* 0x0000002500257308 */ /* 0x000fe20000000800 */
[----:B------:R-:W-:-:S02]  /*6c20*/  ISETP.GT.AND P3, PT, R71, 0x78, PT ;  /* 0x000000784700780c */ /* 0x000fc40003f64270 */
[----:B------:R-:W-:Y:S02]  /*6c30*/  FSEL R208, R65, -INF , P6 ;  /* 0xff80000041d07808 */ /* 0x000fe40003000000 */
[----:B------:R-:W-:Y:S02]  /*6c40*/  FMNMX.FTZ R73, R206, R73, !PT ;  /* 0x00000049ce497209 */ /* 0x000fe40007810000 */
[----:B------:R-:W-:Y:S01]  /*6c50*/  ISETP.GT.AND P4, PT, R71, 0x79, PT ;  /* 0x000000794700780c */ /* 0x000fe20003f84270 */
[----:B------:R-:W-:Y:S01]  /*6c60*/  MUFU.EX2 R180, R180 ;  /* 0x000000b400b47308 */ /* 0x000fe20000000800 */
[----:B------:R-:W-:Y:S02]  /*6c70*/  FMNMX.FTZ R73, R208, R73, !PT ;  /* 0x00000049d0497209 */ /* 0x000fe40007810000 */
[----:B------:R-:W-:-:S05]  /*6c80*/  FSEL R210, R69, -INF , P4 ;  /* 0xff80000045d27808 */ /* 0x000fca0002000000 */
[----:B------:R-:W-:Y:S08]  /*6c90*/  MUFU.EX2 R182, R182 ;  /* 0x000000b600b67308 */ /* 0x000ff00000000800 */
[----:B------:R-:W-:Y:S08]  /*6ca0*/  MUFU.EX2 R41, R41 ;  /* 0x0000002900297308 */ /* 0x000ff00000000800 */
[----:B------:R-:W-:Y:S08]  /*6cb0*/  MUFU.EX2 R176, R176 ;  /* 0x000000b000b07308 */ /* 0x000ff00000000800 */
[----:B------:R-:W-:Y:S08]  /*6cc0*/  MUFU.EX2 R21, R21 ;  /* 0x0000001500157308 */ /* 0x000ff00000000800 */
[----:B------:R-:W-:Y:S01]  /*6cd0*/  MUFU.EX2 R178, R178 ;  /* 0x000000b200b27308 */ /* 0x000fe20000000800 */
[----:B------:R-:W-:-:S02]  /*6ce0*/  WARPGROUP.DEPBAR.LE gsb0, 0x0 ;  /* 0x00008000000079c5 */ /* 0x000fc40000010000 */
[----:B------:R-:W-:Y:S01]  /*6cf0*/  WARPGROUP.ARRIVE ;  /* 0x00000000000079c5 */ /* 0x000fe20000000000 */
[----:B------:R-:W-:Y:S01]  /*6d00*/  FSEL R160, R67, -INF , P3 ;  /* 0xff80000043a07808 */ /* 0x000fe20001800000 */
[-CC-:B------:R-:W-:Y:S01]  /*6d10*/  FFMA.FTZ R162, R48, R5.reuse, -R39.reuse ;  /* 0x0000000530a27223 */ /* 0x180fe20000010827 */
[----:B------:R-:W-:Y:S02]  /*6d20*/  FFMA.FTZ R48, R64, R5, -R39 ;  /* 0x0000000540307223 */ /* 0x000fe40000010827 */
[----:B------:R-:W-:Y:S01]  /*6d30*/  MUFU.EX2 R25, R25 ;  /* 0x0000001900197308 */ /* 0x000fe20000000800 */
[----:B------:R-:W-:Y:S01]  /*6d40*/  FMNMX.FTZ R73, R160, R73, !PT ;  /* 0x00000049a0497209 */ /* 0x000fe20007810000 */
[----:B------:R-:W-:Y:S01]  /*6d50*/  HGMMA.64x128x16.F32 R88, R156, gdesc[UR8].tnspB, R88, gsb0 ;  /* 0x41e000089c587df0 */ /* 0x000fe20008000858 */
[----:B------:R-:W-:Y:S02]  /*6d60*/  UIADD3 UR10, UR4, 0x380, URZ ;  /* 0x00000380040a7890 */ /* 0x000fe4000fffe03f */
[----:B------:R-:W-:Y:S01]  /*6d70*/  FMNMX.FTZ R73, R210, R73, !PT ;  /* 0x00000049d2497209 */ /* 0x000fe20007810000 */
[----:B------:R-:W-:Y:S01]  /*6d80*/  UMOV UR11, 0x40000040 ;  /* 0x40000040000b7882 */ /* 0x000fe20000000000 */
[----:B------:R-:W-:Y:S01]  /*6d90*/  UMOV UR4, UR36 ;  /* 0x0000002400047c82 */ /* 0x000fe20008000000 */
[----:B------:R-:W-:Y:S02]  /*6da0*/  MUFU.EX2 R172, R172 ;  /* 0x000000ac00ac7308 */ /* 0x000fe40000000800 */
[----:B------:R-:W1:Y:S06]  /*6db0*/  SHFL.BFLY PT, R2, R73, 0x2, 0x1f ;  /* 0x0c401f0049027f89 */ /* 0x000e6c00000e0000 */
        /* <DEDUP_REMOVED lines=8> */
[----:B-1----:R-:W-:-:S07]  /*6e40*/  FMNMX.FTZ R14, R2, R55, !PT ;  /* 0x00000037020e7209 */ /* 0x002fce0007810000 */
[----:B------:R-:W-:Y:S01]  /*6e50*/  MUFU.EX2 R33, R33 ;  /* 0x0000002100217308 */ /* 0x000fe20000000800 */
[----:B------:R-:W-:Y:S02]  /*6e60*/  FSEL R2, R12, RZ, P2 ;  /* 0x000000ff0c027208 */ /* 0x000fe40001000000 */
[C---:B------:R-:W-:Y:S01]  /*6e70*/  FSETP.NEU.FTZ.AND P2, PT, R14.reuse, -INF , PT ;  /* 0xff8000000e00780b */ /* 0x040fe20003f5d000 */
[-C--:B------:R-:W-:Y:S02]  /*6e80*/  FMUL.FTZ R39, R14, R5.reuse ;  /* 0x000000050e277220 */ /* 0x080fe40000410000 */
[----:B------:R-:W-:Y:S02]  /*6e90*/  FADD.FTZ R2, -R2, R13 ;  /* 0x0000000d02027221 */ /* 0x000fe40000010100 */
[----:B------:R-:W-:Y:S01]  /*6ea0*/  MUFU.EX2 R35, R35 ;  /* 0x0000002300237308 */ /* 0x000fe20000000800 */
[----:B------:R-:W-:Y:S01]  /*6eb0*/  FSEL R39, R39, RZ, P2 ;  /* 0x000000ff27277208 */ /* 0x000fe20001000000 */
[----:B------:R-:W-:-:S04]  /*6ec0*/  FMUL.FTZ R2, R2, R5 ;  /* 0x0000000502027220 */ /* 0x000fc80000410000 */
[-CC-:B------:R-:W-:Y:S01]  /*6ed0*/  FFMA.FTZ R183, R0, R5.reuse, -R39.reuse ;  /* 0x0000000500b77223 */ /* 0x180fe20000010827 */
[----:B------:R-:W-:Y:S01]  /*6ee0*/  FSEL R0, R14, RZ, P2 ;  /* 0x000000ff0e007208 */ /* 0x000fe20001000000 */
[----:B------:R-:W1:Y:S01]  /*6ef0*/  MUFU.EX2 R2, R2 ;  /* 0x0000000200027308 */ /* 0x000e620000000800 */
[-CC-:B------:R-:W-:Y:S01]  /*6f00*/  FFMA.FTZ R181, R66, R5.reuse, -R39.reuse ;  /* 0x0000000542b57223 */ /* 0x180fe20000010827 */
[-CC-:B------:R-:W-:Y:S01]  /*6f10*/  FFMA.FTZ R52, R70, R5.reuse, -R39.reuse ;  /* 0x0000000546347223 */ /* 0x180fe20000010827 */
[-C--:B------:R-:W-:Y:S01]  /*6f20*/  FFMA.FTZ R20, R20, R5.reuse, -R39 ;  /* 0x0000000514147223 */ /* 0x080fe20000010827 */
        /* <DEDUP_REMOVED lines=8> */
[----:B------:R-:W-:Y:S01]  /*6fb0*/  MOV R36, UR37 ;  /* 0x0000002500247c02 */ /* 0x000fe20008000f00 */
[-CC-:B------:R-:W-:Y:S01]  /*6fc0*/  FFMA.FTZ R26, R26, R5.reuse, -R39.reuse ;  /* 0x000000051a1a7223 */ /* 0x180fe20000010827 */
[-CC-:B------:R-:W-:Y:S01]  /*6fd0*/  FFMA.FTZ R173, R78, R5.reuse, -R39.reuse ;  /* 0x000000054ead7223 */ /* 0x180fe20000010827 */
[-CC-:B------:R-:W-:Y:S01]  /*6fe0*/  FFMA.FTZ R28, R28, R5.reuse, -R39.reuse ;  /* 0x000000051c1c7223 */ /* 0x180fe20000010827 */
[-C--:B------:R-:W-:Y:S01]  /*6ff0*/  FFMA.FTZ R175, R80, R5.reuse, -R39 ;  /* 0x0000000550af7223 */ /* 0x080fe20000010827 */
[----:B-1----:R-:W-:Y:S01]  /*7000*/  FFMA.FTZ R15, R2, R4, R37 ;  /* 0x00000004020f7223 */ /* 0x002fe20000010025 */
[----:B------:R-:W1:Y:S01]  /*7010*/  MUFU.EX2 R0, R0 ;  /* 0x0000000000007308 */ /* 0x000e620000000800 */
[-CC-:B------:R-:W-:Y:S01]  /*7020*/  FFMA.FTZ R54, R82, R5.reuse, -R39.reuse ;  /* 0x0000000552367223 */ /* 0x180fe20000010827 */
[-C--:B------:R-:W-:Y:S01]  /*7030*/  FFMA.FTZ R169, R84, R5.reuse, -R39 ;  /* 0x0000000554a97223 */ /* 0x080fe20000010827 */
[----:B------:R-:W-:Y:S01]  /*7040*/  FADD.FTZ R15, R180, R15 ;  /* 0x0000000fb40f7221 */ /* 0x000fe20000010000 */
[-CC-:B------:R-:W-:Y:S01]  /*7050*/  FFMA.FTZ R32, R32, R5.reuse, -R39.reuse ;  /* 0x0000000520207223 */ /* 0x180fe20000010827 */
[-CC-:B------:R-:W-:Y:S01]  /*7060*/  FFMA.FTZ R171, R86, R5.reuse, -R39.reuse ;  /* 0x0000000556ab7223 */ /* 0x180fe20000010827 */
[-C--:B------:R-:W-:Y:S01]  /*7070*/  FFMA.FTZ R56, R164, R5.reuse, -R39 ;  /* 0x00000005a4387223 */ /* 0x080fe20000010827 */
[----:B------:R-:W-:Y:S01]  /*7080*/  FADD.FTZ R4, R182, R15 ;  /* 0x0000000fb6047221 */ /* 0x000fe20000010000 */
[----:B------:R-:W2:Y:S01]  /*7090*/  MUFU.EX2 R52, R52 ;  /* 0x0000003400347308 */ /* 0x000ea20000000800 */
[-CC-:B------:R-:W-:Y:S01]  /*70a0*/  FFMA.FTZ R167, R166, R5.reuse, -R39.reuse ;  /* 0x00000005a6a77223 */ /* 0x180fe20000010827 */
[-CC-:B------:R-:W-:Y:S01]  /*70b0*/  FFMA.FTZ R161, R196, R5.reuse, -R39.reuse ;  /* 0x00000005c4a17223 */ /* 0x180fe20000010827 */
[----:B------:R-:W-:Y:S01]  /*70c0*/  FADD.FTZ R15, R41, R4 ;  /* 0x00000004290f7221 */ /* 0x000fe20000010000 */
[-CC-:B------:R-:W-:Y:S01]  /*70d0*/  FFMA.FTZ R163, R198, R5.reuse, -R39.reuse ;  /* 0x00000005c6a37223 */ /* 0x180fe20000010827 */
[-CC-:B------:R-:W-:Y:S01]  /*70e0*/  FFMA.FTZ R200, R200, R5.reuse, -R39.reuse ;  /* 0x00000005c8c87223 */ /* 0x180fe20000010827 */
[----:B------:R-:W-:Y:S01]  /*70f0*/  FFMA.FTZ R168, R168, R5, -R39 ;  /* 0x00000005a8a87223 */ /* 0x000fe20000010827 */
[----:B------:R-:W-:Y:S01]  /*7100*/  FADD.FTZ R4, R176, R15 ;  /* 0x0000000fb0047221 */ /* 0x000fe20000010000 */
[----:B------:R-:W3:Y:S01]  /*7110*/  MUFU.EX2 R183, R183 ;  /* 0x000000b700b77308 */ /* 0x000ee20000000800 */
[----:B-1----:R-:W-:Y:S01]  /*7120*/  FFMA.FTZ R3, R0, R3, R181 ;  /* 0x0000000300037223 */ /* 0x002fe200000100b5 */
[C---:B------:R-:W-:Y:S01]  /*7130*/  F2FP.F16.F32.PACK_AB R176, R21.reuse, R176 ;  /* 0x000000b015b0723e */ /* 0x040fe200000000ff */
[----:B------:R-:W-:Y:S01]  /*7140*/  FADD.FTZ R15, R21, R4 ;  /* 0x00000004150f7221 */ /* 0x000fe20000010000 */
[-CC-:B------:R-:W-:Y:S01]  /*7150*/  FFMA.FTZ R202, R202, R5.reuse, -R39.reuse ;  /* 0x00000005caca7223 */ /* 0x180fe20000010827 */
[-CC-:B------:R-:W-:Y:S01]  /*7160*/  FFMA.FTZ R204, R204, R5.reuse, -R39.reuse ;  /* 0x00000005cccc7223 */ /* 0x180fe20000010827 */
[-C--:B------:R-:W-:Y:S01]  /*7170*/  FFMA.FTZ R72, R72, R5.reuse, -R39 ;  /* 0x0000000548487223 */ /* 0x080fe20000010827 */
[----:B------:R-:W-:Y:S01]  /*7180*/  FADD.FTZ R4, R178, R15 ;  /* 0x0000000fb2047221 */ /* 0x000fe20000010000 */
[----:B------:R-:W1:Y:S01]  /*7190*/  MUFU.EX2 R20, R20 ;  /* 0x0000001400147308 */ /* 0x000e620000000800 */
[-CC-:B------:R-:W-:Y:S01]  /*71a0*/  FFMA.FTZ R206, R206, R5.reuse, -R39.reuse ;  /* 0x00000005cece7223 */ /* 0x180fe20000010827 */
[----:B------:R-:W-:Y:S01]  /*71b0*/  FFMA.FTZ R208, R208, R5, -R39 ;  /* 0x00000005d0d07223 */ /* 0x000fe20000010827 */
[----:B------:R-:W-:Y:S01]  /*71c0*/  FADD.FTZ R15, R25, R4 ;  /* 0x00000004190f7221 */ /* 0x000fe20000010000 */
[----:B--2---:R-:W-:Y:S01]  /*71d0*/  FADD.FTZ R4, R52, R3 ;  /* 0x0000000334047221 */ /* 0x004fe20000010000 */
[----:B------:R-:W-:-:S02]  /*71e0*/  @!P1 VIADD R3, R36, 0x34840 ;  /* 0x0003484024039836 */ /* 0x000fc40000000000 */
[----:B------:R-:W-:Y:S01]  /*71f0*/  FFMA.FTZ R36, R194, R5, -R39 ;  /* 0x00000005c2247223 */ /* 0x000fe20000010827 */
[----:B------:R-:W-:Y:S01]  /*7200*/  FADD.FTZ R58, R172, R15 ;  /* 0x0000000fac3a7221 */ /* 0x000fe20000010000 */
[----:B------:R-:W-:Y:S01]  /*7210*/  MUFU.EX2 R177, R177 ;  /* 0x000000b100b17308 */ /* 0x000fe20000000800 */
[----:B---3--:R-:W-:Y:S01]  /*7220*/  FADD.FTZ R15, R183, R4 ;  /* 0x00000004b70f7221 */ /* 0x008fe20000010000 */
[----:B------:R-:W-:Y:S01]  /*7230*/  @!P1 PRMT R3, RZ, 0x654, R3 ;  /* 0x00000654ff039816 */ /* 0x000fe20000000003 */
[----:B------:R-:W-:Y:S01]  /*7240*/  FADD.FTZ R55, R27, R58 ;  /* 0x0000003a1b377221 */ /* 0x000fe20000010000 */
[----:B------:R-:W-:Y:S02]  /*7250*/  PLOP3.LUT P2, PT, PT, PT, UP0, 0x80, 0x0 ;  /* 0x000000000000781c */ /* 0x000fe40003f4f008 */
[----:B------:R-:W-:Y:S01]  /*7260*/  F2FP.F16.F32.PACK_AB R180, R180, R37 ;  /* 0x00000025b4b4723e */ /* 0x000fe200000000ff */
[----:B------:R-:W-:Y:S01]  /*7270*/  FADD.FTZ R58, R174, R55 ;  /* 0x00000037ae3a7221 */ /* 0x000fe20000010000 */
[----:B------:R-:W-:Y:S01]  /*7280*/  MUFU.EX2 R24, R24 ;  /* 0x0000001800187308 */ /* 0x000fe20000000800 */
[----:B-1----:R-:W-:Y:S01]  /*7290*/  FADD.FTZ R4, R20, R15 ;  /* 0x0000000f14047221 */ /* 0x002fe20000010000 */
[----:B------:R-:W-:-:S02]  /*72a0*/  IMAD.U32 R55, RZ, RZ, UR6 ;  /* 0x00000006ff377e24 */ /* 0x000fc4000f8e00ff */
[----:B------:R-:W-:Y:S01]  /*72b0*/  FADD.FTZ R15, R29, R58 ;  /* 0x0000003a1d0f7221 */ /* 0x000fe20000010000 */
[----:B------:R-:W-:Y:S01]  /*72c0*/  FFMA.FTZ R58, R192, R5, -R39 ;  /* 0x00000005c03a7223 */ /* 0x000fe20000010827 */
[----:B------:R-:W-:Y:S01]  /*72d0*/  F2FP.F16.F32.PACK_AB R182, R41, R182 ;  /* 0x000000b629b6723e */ /* 0x000fe200000000ff */
[----:B------:R-:W-:Y:S02]  /*72e0*/  WARPGROUP.DEPBAR.LE gsb0, 0x0 ;  /* 0x00008000000079c5 */ /* 0x000fe40000010000 */
[----:B------:R-:W-:Y:S01]  /*72f0*/  WARPGROUP.ARRIVE ;  /* 0x00000000000079c5 */ /* 0x000fe20000000000 */
[----:B------:R-:W-:Y:S01]  /*7300*/  MUFU.EX2 R179, R179 ;  /* 0x000000b300b37308 */ /* 0x000fe20000000800 */
[----:B------:R-:W-:Y:S02]  /*7310*/  @!P1 IADD3 R55, R55, 0x34860, RZ ;  /* 0x0003486037379810 */ /* 0x000fe40007ffe0ff */
[----:B------:R-:W-:Y:S02]  /*7320*/  F2FP.F16.F32.PACK_AB R178, R25, R178 ;  /* 0x000000b219b2723e */ /* 0x000fe400000000ff */
[----:B------:R-:W-:Y:S01]  /*7330*/  HGMMA.64x128x16.F32 R88, R152, gdesc[UR8].tnspB, R88, gsb0 ;  /* 0x41e0000898587df0 */ /* 0x000fe20008000858 */
[----:B------:R-:W-:-:S02]  /*7340*/  @!P1 PRMT R55, RZ, 0x654, R55 ;  /* 0x00000654ff379816 */ /* 0x000fc40000000037 */
[----:B------:R-:W-:Y:S01]  /*7350*/  MUFU.EX2 R26, R26 ;  /* 0x0000001a001a7308 */ /* 0x000fe20000000800 */
[----:B------:R-:W-:Y:S02]  /*7360*/  F2FP.F16.F32.PACK_AB R172, R27, R172 ;  /* 0x000000ac1bac723e */ /* 0x000fe400000000ff */
[----:B------:R-:W-:Y:S02]  /*7370*/  F2FP.F16.F32.PACK_AB R174, R29, R174 ;  /* 0x000000ae1dae723e */ /* 0x000fe400000000ff */
[----:B------:R-:W-:Y:S02]  /*7380*/  F2FP.F16.F32.PACK_AB R181, R52, R181 ;  /* 0x000000b534b5723e */ /* 0x000fe400000000ff */
[----:B------:R-:W-:Y:S01]  /*7390*/  F2FP.F16.F32.PACK_AB R183, R20, R183 ;  /* 0x000000b714b7723e */ /* 0x000fe200000000ff */
[----:B------:R-:W-:Y:S08]  /*73a0*/  MUFU.EX2 R173, R173 ;  /* 0x000000ad00ad7308 */ /* 0x000ff00000000800 */
[----:B------:R-:W-:Y:S08]  /*73b0*/  MUFU.EX2 R28, R28 ;  /* 0x0000001c001c7308 */ /* 0x000ff00000000800 */
[----:B------:R1:W-:Y:S08]  /*73c0*/  MUFU.EX2 R13, R60 ;  /* 0x0000003c000d7308 */ /* 0x0003f00000000800 */
[----:B------:R-:W-:Y:S01]  /*73d0*/  MUFU.EX2 R175, R175 ;  /* 0x000000af00af7308 */ /* 0x000fe20000000800 */
[----:B-1----:R-:W-:-:S04]  /*73e0*/  FADD.FTZ R60, R30, R15 ;  /* 0x0000000f1e3c7221 */ /* 0x002fc80000010000 */
[----:B------:R-:W-:-:S03]  /*73f0*/  FADD.FTZ R15, R31, R60 ;  /* 0x0000003c1f0f7221 */ /* 0x000fc60000010000 */
[----:B------:R-:W1:Y:S01]  /*7400*/  MUFU.EX2 R38, R38 ;  /* 0x0000002600267308 */ /* 0x000e620000000800 */
[----:B------:R-:W-:Y:S01]  /*7410*/  FADD.FTZ R60, R170, R15 ;  /* 0x0000000faa3c7221 */ /* 0x000fe20000010000 */
[----:B------:R-:W-:-:S03]  /*7420*/  F2FP.F16.F32.PACK_AB R170, R33, R170 ;  /* 0x000000aa21aa723e */ /* 0x000fc600000000ff */
[----:B------:R-:W-:-:S03]  /*7430*/  FADD.FTZ R60, R33, R60 ;  /* 0x0000003c213c7221 */ /* 0x000fc60000010000 */
[----:B------:R-:W-:Y:S01]  /*7440*/  MUFU.EX2 R54, R54 ;  /* 0x0000003600367308 */ /* 0x000fe20000000800 */
[----:B------:R-:W-:-:S07]  /*7450*/  FADD.FTZ R15, R35, R60 ;  /* 0x0000003c230f7221 */ /* 0x000fce0000010000 */
[----:B------:R-:W2:Y:S01]  /*7460*/  MUFU.EX2 R40, R40 ;  /* 0x0000002800287308 */ /* 0x000ea20000000800 */
[C---:B-1----:R-:W-:Y:S01]  /*7470*/  FADD.FTZ R15, R38.reuse, R15 ;  /* 0x0000000f260f7221 */ /* 0x042fe20000010000 */
[----:B------:R-:W-:-:S06]  /*7480*/  F2FP.F16.F32.PACK_AB R164, R38, R35 ;  /* 0x0000002326a4723e */ /* 0x000fcc00000000ff */
[----:B------:R-:W-:Y:S08]  /*7490*/  MUFU.EX2 R169, R169 ;  /* 0x000000a900a97308 */ /* 0x000ff00000000800 */
[----:B------:R-:W1:Y:S01]  /*74a0*/  MUFU.EX2 R43, R43 ;  /* 0x0000002b002b7308 */ /* 0x000e620000000800 */
[----:B--2---:R-:W-:-:S07]  /*74b0*/  FADD.FTZ R60, R40, R15 ;  /* 0x0000000f283c7221 */ /* 0x004fce0000010000 */
[----:B------:R-:W-:Y:S08]  /*74c0*/  MUFU.EX2 R32, R32 ;  /* 0x0000002000207308 */ /* 0x000ff00000000800 */
[----:B------:R-:W2:Y:S01]  /*74d0*/  MUFU.EX2 R42, R42 ;  /* 0x0000002a002a7308 */ /* 0x000ea20000000800 */
[C---:B-1----:R-:W-:Y:S01]  /*74e0*/  FADD.FTZ R15, R43.reuse, R60 ;  /* 0x0000003c2b0f7221 */ /* 0x042fe20000010000 */
[----:B------:R-:W-:-:S06]  /*74f0*/  F2FP.F16.F32.PACK_AB R166, R43, R40 ;  /* 0x000000282ba6723e */ /* 0x000fcc00000000ff */
[----:B------:R-:W-:Y:S08]  /*7500*/  MUFU.EX2 R171, R171 ;  /* 0x000000ab00ab7308 */ /* 0x000ff00000000800 */
[----:B------:R-:W1:Y:S01]  /*7510*/  MUFU.EX2 R45, R45 ;  /* 0x0000002d002d7308 */ /* 0x000e620000000800 */
[----:B--2---:R-:W-:-:S07]  /*7520*/  FADD.FTZ R60, R42, R15 ;  /* 0x0000000f2a3c7221 */ /* 0x004fce0000010000 */
[----:B------:R-:W-:Y:S08]  /*7530*/  MUFU.EX2 R56, R56 ;  /* 0x0000003800387308 */ /* 0x000ff00000000800 */
[----:B------:R-:W2:Y:S08]  /*7540*/  MUFU.EX2 R162, R162 ;  /* 0x000000a200a27308 */ /* 0x000eb00000000800 */
[----:B------:R-:W-:Y:S08]  /*7550*/  MUFU.EX2 R165, R165 ;  /* 0x000000a500a57308 */ /* 0x000ff00000000800 */
[----:B------:R-:W3:Y:S01]  /*7560*/  MUFU.EX2 R47, R47 ;  /* 0x0000002f002f7308 */ /* 0x000ee20000000800 */
[----:B------:R-:W-:-:S02]  /*7570*/  WARPGROUP.DEPBAR.LE gsb0, 0x0 ;  /* 0x00008000000079c5 */ /* 0x000fc40000010000 */
[----:B------:R4:W-:Y:S05]  /*7580*/  @!P1 SYNCS.ARRIVE.TRANS64.RED.A1T0 RZ, [R3+URZ], RZ ;  /* 0x000000ff03ff99a7 */ /* 0x0009ea000810043f */
[----:B------:R-:W-:Y:S01]  /*7590*/  MUFU.EX2 R34, R34 ;  /* 0x0000002200227308 */ /* 0x000fe20000000800 */
[----:B----4-:R-:W-:Y:S01]  /*75a0*/  FADD.FTZ R3, R177, R4 ;  /* 0x00000004b1037221 */ /* 0x010fe20000010000 */
[----:B------:R1:W-:Y:S01]  /*75b0*/  @!P1 SYNCS.ARRIVE.TRANS64.RED.A1T0 RZ, [R55+URZ], RZ ;  /* 0x000000ff37ff99a7 */ /* 0x0003e2000810043f */
[----:B------:R-:W-:-:S05]  /*75c0*/  F2FP.F16.F32.PACK_AB R177, R24, R177 ;  /* 0x000000b118b1723e */ /* 0x000fca00000000ff */
[----:B------:R-:W4:Y:S01]  /*75d0*/  MUFU.EX2 R44, R44 ;  /* 0x0000002c002c7308 */ /* 0x000f220000000800 */
[----:B------:R-:W-:-:S04]  /*75e0*/  FADD.FTZ R4, R24, R3 ;  /* 0x0000000318047221 */ /* 0x000fc80000010000 */
[----:B------:R-:W-:Y:S01]  /*75f0*/  FADD.FTZ R3, R179, R4 ;  /* 0x00000004b3037221 */ /* 0x000fe20000010000 */
[----:B-1----:R-:W-:Y:S01]  /*7600*/  FADD.FTZ R55, R45, R60 ;  /* 0x0000003c2d377221 */ /* 0x002fe20000010000 */
[C---:B------:R-:W-:Y:S01]  /*7610*/  F2FP.F16.F32.PACK_AB R179, R26.reuse, R179 ;  /* 0x000000b31ab3723e */ /* 0x040fe200000000ff */
[----:B------:R-:W-:Y:S01]  /*7620*/  MUFU.EX2 R167, R167 ;  /* 0x000000a700a77308 */ /* 0x000fe20000000800 */
[----:B------:R-:W-:Y:S01]  /*7630*/  FADD.FTZ R4, R26, R3 ;  /* 0x000000031a047221 */ /* 0x000fe20000010000 */
[----:B--2---:R-:W-:Y:S01]  /*7640*/  FADD.FTZ R60, R162, R55 ;  /* 0x00000037a23c7221 */ /* 0x004fe20000010000 */
[----:B---3--:R-:W-:Y:S02]  /*7650*/  F2FP.F16.F32.PACK_AB R162, R47, R162 ;  /* 0x000000a22fa2723e */ /* 0x008fe400000000ff */
[----:B------:R-:W-:Y:S01]  /*7660*/  FADD.FTZ R3, R173, R4 ;  /* 0x00000004ad037221 */ /* 0x000fe20000010000 */
[----:B------:R-:W-:Y:S01]  /*7670*/  FADD.FTZ R21, R47, R60 ;  /* 0x0000003c2f157221 */ /* 0x000fe20000010000 */
[C---:B------:R-:W-:Y:S01]  /*7680*/  F2FP.F16.F32.PACK_AB R173, R28.reuse, R173 ;  /* 0x000000ad1cad723e */ /* 0x040fe200000000ff */
[----:B------:R-:W1:Y:S01]  /*7690*/  MUFU.EX2 R49, R49 ;  /* 0x0000003100317308 */ /* 0x000e620000000800 */
[----:B------:R-:W-:Y:S01]  /*76a0*/  FADD.FTZ R4, R28, R3 ;  /* 0x000000031c047221 */ /* 0x000fe20000010000 */
[----:B----4-:R-:W-:-:S03]  /*76b0*/  FADD.FTZ R60, R44, R21 ;  /* 0x000000152c3c7221 */ /* 0x010fc60000010000 */
[----:B------:R-:W-:Y:S01]  /*76c0*/  FADD.FTZ R3, R175, R4 ;  /* 0x00000004af037221 */ /* 0x000fe20000010000 */
[C---:B------:R-:W-:Y:S02]  /*76d0*/  F2FP.F16.F32.PACK_AB R175, R54.reuse, R175 ;  /* 0x000000af36af723e */ /* 0x040fe400000000ff */
[----:B------:R-:W2:Y:S01]  /*76e0*/  MUFU.EX2 R36, R36 ;  /* 0x0000002400247308 */ /* 0x000ea20000000800 */
[----:B------:R-:W-:-:S04]  /*76f0*/  FADD.FTZ R4, R54, R3 ;  /* 0x0000000336047221 */ /* 0x000fc80000010000 */
[----:B------:R-:W-:Y:S01]  /*7700*/  FADD.FTZ R3, R169, R4 ;  /* 0x00000004a9037221 */ /* 0x000fe20000010000 */
[C---:B------:R-:W-:Y:S02]  /*7710*/  F2FP.F16.F32.PACK_AB R169, R32.reuse, R169 ;  /* 0x000000a920a9723e */ /* 0x040fe400000000ff */
[----:B------:R-:W-:Y:S01]  /*7720*/  MUFU.EX2 R46, R46 ;  /* 0x0000002e002e7308 */ /* 0x000fe20000000800 */
[----:B------:R-:W-:Y:S01]  /*7730*/  FADD.FTZ R4, R32, R3 ;  /* 0x0000000320047221 */ /* 0x000fe20000010000 */
[----:B-1----:R-:W-:Y:S01]  /*7740*/  FADD.FTZ R21, R49, R60 ;  /* 0x0000003c31157221 */ /* 0x002fe20000010000 */
[-CC-:B------:R-:W-:Y:S01]  /*7750*/  FFMA.FTZ R3, R160, R5.reuse, -R39.reuse ;  /* 0x00000005a0037223 */ /* 0x180fe20000010827 */
[----:B------:R-:W-:Y:S01]  /*7760*/  FFMA.FTZ R39, R210, R5, -R39 ;  /* 0x00000005d2277223 */ /* 0x000fe20000010827 */
[----:B------:R-:W-:Y:S01]  /*7770*/  FADD.FTZ R15, R171, R4 ;  /* 0x00000004ab0f7221 */ /* 0x000fe20000010000 */
[----:B------:R-:W-:Y:S02]  /*7780*/  F2FP.F16.F32.PACK_AB R160, R45, R42 ;  /* 0x0000002a2da0723e */ /* 0x000fe400000000ff */
[----:B------:R-:W1:Y:S01]  /*7790*/  MUFU.EX2 R161, R161 ;  /* 0x000000a100a17308 */ /* 0x000e620000000800 */
[----:B------:R-:W-:Y:S01]  /*77a0*/  FADD.FTZ R4, R56, R15 ;  /* 0x0000000f38047221 */ /* 0x000fe20000010000 */
[----:B------:R-:W-:-:S02]  /*77b0*/  F2FP.F16.F32.PACK_AB R156, R49, R44 ;  /* 0x0000002c319c723e */ /* 0x000fc400000000ff */
[----:B------:R-:W-:Y:S01]  /*77c0*/  F2FP.F16.F32.PACK_AB R171, R56, R171 ;  /* 0x000000ab38ab723e */ /* 0x000fe200000000ff */
[----:B------:R-:W-:Y:S01]  /*77d0*/  FADD.FTZ R15, R165, R4 ;  /* 0x00000004a50f7221 */ /* 0x000fe20000010000 */
[C---:B------:R-:W-:Y:S02]  /*77e0*/  F2FP.F16.F32.PACK_AB R165, R34.reuse, R165 ;  /* 0x000000a522a5723e */ /* 0x040fe400000000ff */
[----:B------:R-:W3:Y:S01]  /*77f0*/  MUFU.EX2 R51, R51 ;  /* 0x0000003300337308 */ /* 0x000ee20000000800 */
[----:B------:R-:W-:-:S04]  /*7800*/  FADD.FTZ R4, R34, R15 ;  /* 0x0000000f22047221 */ /* 0x000fc80000010000 */
[----:B------:R-:W-:Y:S01]  /*7810*/  FADD.FTZ R15, R167, R4 ;  /* 0x00000004a70f7221 */ /* 0x000fe20000010000 */
[C---:B--2---:R-:W-:Y:S02]  /*7820*/  F2FP.F16.F32.PACK_AB R167, R36.reuse, R167 ;  /* 0x000000a724a7723e */ /* 0x044fe400000000ff */
[----:B------:R-:W2:Y:S01]  /*7830*/  MUFU.EX2 R58, R58 ;  /* 0x0000003a003a7308 */ /* 0x000ea20000000800 */
[----:B------:R-:W-:-:S04]  /*7840*/  FADD.FTZ R4, R36, R15 ;  /* 0x0000000f24047221 */ /* 0x000fc80000010000 */
[----:B-1----:R-:W-:-:S03]  /*7850*/  FADD.FTZ R15, R161, R4 ;  /* 0x00000004a10f7221 */ /* 0x002fc60000010000 */
[----:B------:R-:W-:Y:S01]  /*7860*/  MUFU.EX2 R48, R48 ;  /* 0x0000003000307308 */ /* 0x000fe20000000800 */
[----:B---3--:R-:W-:-:S07]  /*7870*/  F2FP.F16.F32.PACK_AB R158, R51, R46 ;  /* 0x0000002e339e723e */ /* 0x008fce00000000ff */
[----:B------:R-:W1:Y:S01]  /*7880*/  MUFU.EX2 R163, R163 ;  /* 0x000000a300a37308 */ /* 0x000e620000000800 */
[C---:B--2---:R-:W-:Y:S01]  /*7890*/  FADD.FTZ R4, R58.reuse, R15 ;  /* 0x0000000f3a047221 */ /* 0x044fe20000010000 */
[----:B------:R-:W-:-:S06]  /*78a0*/  F2FP.F16.F32.PACK_AB R161, R58, R161 ;  /* 0x000000a13aa1723e */ /* 0x000fcc00000000ff */
[----:B------:R-:W2:Y:S08]  /*78b0*/  MUFU.EX2 R53, R53 ;  /* 0x0000003500357308 */ /* 0x000eb00000000800 */
[----:B------:R-:W3:Y:S01]  /*78c0*/  MUFU.EX2 R200, R200 ;  /* 0x000000c800c87308 */ /* 0x000ee20000000800 */
[----:B-1----:R-:W-:-:S07]  /*78d0*/  FADD.FTZ R4, R163, R4 ;  /* 0x00000004a3047221 */ /* 0x002fce0000010000 */
[----:B------:R1:W-:Y:S01]  /*78e0*/  MUFU.EX2 R62, R168 ;  /* 0x000000a8003e7308 */ /* 0x0003e20000000800 */
[----:B--2---:R-:W-:-:S07]  /*78f0*/  F2FP.F16.F32.PACK_AB R152, R53, R48 ;  /* 0x000000303598723e */ /* 0x004fce00000000ff */
[----:B------:R-:W2:Y:S01]  /*7900*/  MUFU.EX2 R50, R50 ;  /* 0x0000003200327308 */ /* 0x000ea20000000800 */
[----:B-1----:R-:W-:Y:S01]  /*7910*/  F2FP.F16.F32.PACK_AB R168, R31, R30 ;  /* 0x0000001e1fa8723e */ /* 0x002fe200000000ff */
[----:B------:R-:W-:Y:S01]  /*7920*/  FADD.FTZ R30, R46, R21 ;  /* 0x000000152e1e7221 */ /* 0x000fe20000010000 */
[C---:B---3--:R-:W-:Y:S01]  /*7930*/  FADD.FTZ R4, R200.reuse, R4 ;  /* 0x00000004c8047221 */ /* 0x048fe20000010000 */
[----:B------:R-:W-:Y:S02]  /*7940*/  F2FP.F16.F32.PACK_AB R163, R200, R163 ;  /* 0x000000a3c8a3723e */ /* 0x000fe400000000ff */
[----:B------:R-:W-:Y:S02]  /*7950*/  FADD.FTZ R21, R51, R30 ;  /* 0x0000001e33157221 */ /* 0x000fe40000010000 */
[----:B------:R-:W1:Y:S02]  /*7960*/  MUFU.EX2 R157, R202 ;  /* 0x000000ca009d7308 */ /* 0x000e640000000800 */
[----:B------:R-:W-:-:S04]  /*7970*/  FADD.FTZ R30, R48, R21 ;  /* 0x00000015301e7221 */ /* 0x000fc80000010000 */
[----:B------:R-:W-:Y:S02]  /*7980*/  FADD.FTZ R15, R53, R30 ;  /* 0x0000001e350f7221 */ /* 0x000fe40000010000 */
[----:B------:R-:W3:Y:S01]  /*7990*/  MUFU.EX2 R204, R204 ;  /* 0x000000cc00cc7308 */ /* 0x000ee20000000800 */
[----:B--2---:R-:W-:Y:S01]  /*79a0*/  F2FP.F16.F32.PACK_AB R154, R13, R50 ;  /* 0x000000320d9a723e */ /* 0x004fe200000000ff */
[----:B------:R-:W-:-:S06]  /*79b0*/  FADD.FTZ R30, R50, R15 ;  /* 0x0000000f321e7221 */ /* 0x000fcc0000010000 */
[----:B------:R-:W2:Y:S01]  /*79c0*/  MUFU.EX2 R72, R72 ;  /* 0x0000004800487308 */ /* 0x000ea20000000800 */
[----:B-1----:R-:W-:Y:S01]  /*79d0*/  FADD.FTZ R15, R157, R4 ;  /* 0x000000049d0f7221 */ /* 0x002fe20000010000 */
[----:B------:R-:W-:Y:S01]  /*79e0*/  FADD.FTZ R4, R13, R30 ;  /* 0x0000001e0d047221 */ /* 0x000fe20000010000 */
[C---:B------:R-:W-:Y:S01]  /*79f0*/  F2FP.F16.F32.PACK_AB R157, R62.reuse, R157 ;  /* 0x0000009d3e9d723e */ /* 0x040fe200000000ff */
[----:B------:R-:W-:Y:S02]  /*7a00*/  IMAD.MOV.U32 R13, RZ, RZ, R12 ;  /* 0x000000ffff0d7224 */ /* 0x000fe400078e000c */
[----:B------:R-:W-:Y:S02]  /*7a10*/  FADD.FTZ R15, R62, R15 ;  /* 0x0000000f3e0f7221 */ /* 0x000fe40000010000 */
[----:B------:R-:W1:Y:S02]  /*7a20*/  MUFU.EX2 R206, R206 ;  /* 0x000000ce00ce7308 */ /* 0x000e640000000800 */
[----:B---3--:R-:W-:-:S06]  /*7a30*/  FADD.FTZ R15, R204, R15 ;  /* 0x0000000fcc0f7221 */ /* 0x008fcc0000010000 */
[----:B------:R-:W3:Y:S01]  /*7a40*/  MUFU.EX2 R153, R208 ;  /* 0x000000d000997308 */ /* 0x000ee20000000800 */
[C---:B--2---:R-:W-:Y:S01]  /*7a50*/  FADD.FTZ R15, R72.reuse, R15 ;  /* 0x0000000f480f7221 */ /* 0x044fe20000010000 */
[----:B------:R-:W-:-:S06]  /*7a60*/  F2FP.F16.F32.PACK_AB R159, R72, R204 ;  /* 0x000000cc489f723e */ /* 0x000fcc00000000ff */
[----:B------:R-:W2:Y:S01]  /*7a70*/  MUFU.EX2 R30, R3 ;  /* 0x00000003001e7308 */ /* 0x000ea20000000800 */
[----:B-1----:R-:W-:-:S07]  /*7a80*/  FADD.FTZ R15, R206, R15 ;  /* 0x0000000fce0f7221 */ /* 0x002fce0000010000 */
[----:B------:R-:W1:Y:S01]  /*7a90*/  MUFU.EX2 R39, R39 ;  /* 0x0000002700277308 */ /* 0x000e620000000800 */
[C---:B---3--:R-:W-:Y:S01]  /*7aa0*/  FADD.FTZ R15, R153.reuse, R15 ;  /* 0x0000000f990f7221 */ /* 0x048fe20000010000 */
[----:B------:R-:W-:-:S03]  /*7ab0*/  F2FP.F16.F32.PACK_AB R153, R153, R206 ;  /* 0x000000ce9999723e */ /* 0x000fc600000000ff */
[----:B--2---:R-:W-:-:S04]  /*7ac0*/  FADD.FTZ R15, R30, R15 ;  /* 0x0000000f1e0f7221 */ /* 0x004fc80000010000 */
[C---:B-1----:R-:W-:Y:S01]  /*7ad0*/  FADD.FTZ R3, R39.reuse, R15 ;  /* 0x0000000f27037221 */ /* 0x042fe20000010000 */
[----:B------:R-:W-:Y:S01]  /*7ae0*/  F2FP.F16.F32.PACK_AB R155, R39, R30 ;  /* 0x0000001e279b723e */ /* 0x000fe200000000ff */
[----:B------:R-:W-:Y:S01]  /*7af0*/  IMAD.MOV.U32 R15, RZ, RZ, R14 ;  /* 0x000000ffff0f7224 */ /* 0x000fe200078e000e */
[----:B------:R-:W-:Y:S06]  /*7b00*/  @P2 BRA `(.L_x_1874) ;  /* 0xffffffcc00802947 */ /* 0x000fec000383ffff */
.L_x_1865:
[----:B------:R-:W-:-:S13]  /*7b10*/  ISETP.LE.AND P2, PT, RZ, UR7, PT ;  /* 0x00000007ff007c0c */ /* 0x000fda000bf43270 */
[----:B------:R-:W-:Y:S05]  /*7b20*/  @!P2 BRA `(.L_x_1875) ;  /* 0x000000280054a947 */ /* 0x000fea0003800000 */
[----:B------:R-:W-:Y:S01]  /*7b30*/  MOV R13, R14 ;  /* 0x0000000e000d7202 */ /* 0x000fe20000000f00 */
[----:B------:R-:W-:Y:S01]  /*7b40*/  IMAD.MOV.U32 R15, RZ, RZ, R12 ;  /* 0x000000ffff0f7224 */ /* 0x000fe200078e000c */
[----:B------:R-:W-:Y:S01]  /*7b50*/  UMOV UR37, UR46 ;  /* 0x0000002e00257c82 */ /* 0x000fe20008000000 */
[----:B------:R-:W-:Y:S01]  /*7b60*/  UMOV UR4, UR36 ;  /* 0x0000002400047c82 */ /* 0x000fe20008000000 */
[----:B------:R-:W-:-:S05]  /*7b70*/  ULDC UR5, c[0x0][0x9d8] ;  /* 0x0002760000057ab9 */ /* 0x000fca0000000800 */
.L_x_1884:
[----:B------:R-:W-:-:S04]  /*7b80*/  UIADD3 UR36, UR4, 0x1, URZ ;  /* 0x0000000104247890 */ /* 0x000fc8000fffe03f */
[----:B------:R-:W-:-:S04]  /*7b90*/  UISETP.NE.AND UP0, UPT, UR36, 0x2, UPT ;  /* 0x000000022400788c */ /* 0x000fc8000bf05270 */
[----:B------:R-:W-:Y:S02]  /*7ba0*/  USEL UR46, URZ, 0x1, UP0 ;  /* 0x000000013f2e7887 */ /* 0x000fe40008000000 */
[----:B------:R-:W-:Y:S02]  /*7bb0*/  USEL UR36, UR36, URZ, UP0 ;  /* 0x0000003f24247287 */ /* 0x000fe40008000000 */
[----:B------:R-:W-:Y:S01]  /*7bc0*/  ULOP3.LUT UR46, UR37, UR46, URZ, 0x3c, !UPT ;  /* 0x0000002e252e7292 */ /* 0x000fe2000f8e3c3f */
[----:B------:R-:W-:Y:S11]  /*7bd0*/  @!P0 BRA `(.L_x_1876) ;  /* 0x0000000000048947 */ /* 0x000ff60003800000 */
[----:B------:R-:W-:Y:S01]  /*7be0*/  BPT.TRAP 0x1 ;  /* 0x000000040000795c */ /* 0x000fe20000300000 */
.L_x_1876:
[----:B------:R-:W-:Y:S01]  /*7bf0*/  ULEA UR6, UR36, UR38, 0x3 ;  /* 0x0000002624067291 */ /* 0x000fe2000f8e183f */
[----:B------:R-:W-:-:S05]  /*7c00*/  IMAD.U32 R5, RZ, RZ, UR46 ;  /* 0x0000002eff057e24 */ /* 0x000fca000f8e00ff */
[----:B------:R-:W-:-:S04]  /*7c10*/  SHF.L.U32 R5, R5, 0x1f, RZ ;  /* 0x0000001f05057819 */ /* 0x000fc800000006ff */
[----:B------:R1:W2:Y:S01]  /*7c20*/  SYNCS.PHASECHK.TRANS64.TRYWAIT P2, [UR6+0x34830], R5 ;  /* 0x03483005ff0075a7 */ /* 0x0002a20008040146 */
[----:B------:R-:W-:Y:S05]  /*7c30*/  @!P0 BRA `(.L_x_1877) ;  /* 0x0000000000048947 */ /* 0x000fea0003800000 */
[----:B------:R-:W-:Y:S01]  /*7c40*/  BPT.TRAP 0x1 ;  /* 0x000000040000795c */ /* 0x000fe20000300000 */
.L_x_1877:
[----:B--2---:R-:W-:Y:S05]  /*7c50*/  @P2 BRA `(.L_x_1878) ;  /* 0x0000000000082947 */ /* 0x004fea0003800000 */
[----:B------:R-:W2:Y:S02]  /*7c60*/  SYNCS.PHASECHK.TRANS64.TRYWAIT P2, [UR6+0x34830], R5 ;  /* 0x03483005ff0075a7 */ /* 0x000ea40008040146 */
[----:B--2---:R-:W-:Y:S05]  /*7c70*/  @!P2 BRA `(.L_x_1879) ;  /* 0x000000780084a947 */ /* 0x004fea0003800000 */
.L_x_1878:
        /* <DEDUP_REMOVED lines=135> */
.L_x_1880:
[----:B------:R-:W-:Y:S01]  /*84f0*/  ULEA UR6, UR4, UR38, 0x3 ;  /* 0x0000002604067291 */ /* 0x000fe2000f8e183f */
[----:B------:R-:W-:-:S04]  /*8500*/  MOV R0, UR37 ;  /* 0x0000002500007c02 */ /* 0x000fc80008000f00 */
[----:B------:R-:W-:-:S04]  /*8510*/  SHF.L.U32 R0, R0, 0x1f, RZ ;  /* 0x0000001f00007819 */ /* 0x000fc800000006ff */
[----:B------:R3:W4:Y:S01]  /*8520*/  SYNCS.PHASECHK.TRANS64.TRYWAIT P2, [UR6+0x34850], R0 ;  /* 0x03485000ff0075a7 */ /* 0x0007220008040146 */
[----:B------:R-:W-:Y:S05]  /*8530*/  @!P0 BRA `(.L_x_1881) ;  /* 0x0000000000048947 */ /* 0x000fea0003800000 */
[----:B------:R-:W-:Y:S01]  /*8540*/  BPT.TRAP 0x1 ;  /* 0x000000040000795c */ /* 0x000fe20000300000 */
.L_x_1881:
[----:B----4-:R-:W-:Y:S05]  /*8550*/  @P2 BRA `(.L_x_1882) ;  /* 0x0000000000082947 */ /* 0x010fea0003800000 */
[----:B------:R-:W4:Y:S02]  /*8560*/  SYNCS.PHASECHK.TRANS64.TRYWAIT P2, [UR6+0x34850], R0 ;  /* 0x03485000ff0075a7 */ /* 0x000f240008040146 */
[----:B----4-:R-:W-:Y:S05]  /*8570*/  @!P2 BRA `(.L_x_1883) ;  /* 0x00000070005ca947 */ /* 0x010fea0003800000 */
.L_x_1882:
        /* <DEDUP_REMOVED lines=27> */
[----:B------:R-:W3:Y:S01]  /*8730*/  MUFU.TANH R26, R26 ;  /* 0x0000001a001a7308 */ /* 0x000ee20000002400 */
[----:B------:R-:W-:Y:S01]  /*8740*/  UMOV UR11, 0x40000040 ;  /* 0x40000040000b7882 */ /* 0x000fe20000000000 */
[----:B--2---:R-:W-:Y:S01]  /*8750*/  FMNMX.FTZ R5, R0, R15, !PT ;  /* 0x0000000f00057209 */ /* 0x004fe20007810000 */
[----:B------:R-:W-:Y:S01]  /*8760*/  FMUL.FTZ R212, R57, UR5 ;  /* 0x0000000539d47c20 */ /* 0x000fe20008410000 */
[----:B------:R-:W-:Y:S01]  /*8770*/  FMUL.FTZ R214, R60, UR5 ;  /* 0x000000053cd67c20 */ /* 0x000fe20008410000 */
[----:B------:R-:W-:Y:S01]  /*8780*/  FMUL.FTZ R216, R61, UR5 ;  /* 0x000000053dd87c20 */ /* 0x000fe20008410000 */
[----:B------:R-:W-:Y:S01]  /*8790*/  FMUL.FTZ R24, R27, UR5 ;  /* 0x000000051b187c20 */ /* 0x000fe20008410000 */
[----:B-1----:R-:W-:Y:S01]  /*87a0*/  FMNMX.FTZ R5, R14, R5, !PT ;  /* 0x000000050e057209 */ /* 0x002fe20007810000 */
        /* <DEDUP_REMOVED lines=39> */
[----:B------:R-:W-:Y:S01]  /*8a20*/  UMOV UR37, UR46 ;  /* 0x0000002e00257c82 */ /* 0x000fe20008000000 */
        /* <DEDUP_REMOVED lines=12> */
[----:B------:R-:W-:Y:S01]  /*8af0*/  MUFU.TANH R218, R218 ;  /* 0x000000da00da7308 */ /* 0x000fe20000002400 */
[----:B------:R-:W-:Y:S02]  /*8b00*/  WARPGROUP.DEPBAR.LE gsb0, 0x0 ;  /* 0x00008000000079c5 */ /* 0x000fe40000010000 */
[----:B------:R-:W-:Y:S01]  /*8b10*/  WARPGROUP.ARRIVE ;  /* 0x00000000000079c5 */ /* 0x000fe20000000000 */
[----:B------:R-:W-:Y:S01]  /*8b20*/  FMUL.FTZ R180, R29, UR5 ;  /* 0x000000051db47c20 */ /* 0x000fe20008410000 */
[----:B------:R-:W-:-:S03]  /*8b30*/  FMUL.FTZ R182, R32, UR5 ;  /* 0x0000000520b67c20 */ /* 0x000fc60008410000 */
[----:B------:R-:W1:Y:S01]  /*8b40*/  MUFU.TANH R28, R28 ;  /* 0x0000001c001c7308 */ /* 0x000e620000002400 */
[----:B------:R-:W-:Y:S01]  /*8b50*/  FMUL.FTZ R32, R34, UR5 ;  /* 0x0000000522207c20 */ /* 0x000fe20008410000 */
[----:B------:R-:W-:Y:S01]  /*8b60*/  FMUL.FTZ R34, R35, UR5 ;  /* 0x0000000523227c20 */ /* 0x000fe20008410000 */
[----:B------:R-:W-:Y:S01]  /*8b70*/  HGMMA.64x128x16.F32 R88, R176, gdesc[UR8].tnspB, R88, gsb0 ;  /* 0x41e00008b0587df0 */ /* 0x000fe20008000858 */
[----:B------:R-:W-:Y:S01]  /*8b80*/  UIADD3 UR10, UR4, 0x100, URZ ;  /* 0x00000100040a7890 */ /* 0x000fe2000fffe03f */
[----:B--2---:R-:W-:Y:S01]  /*8b90*/  FMNMX.FTZ R27, R24, R27, !PT ;  /* 0x0000001b181b7209 */ /* 0x004fe20007810000 */
[----:B------:R-:W-:Y:S02]  /*8ba0*/  UMOV UR11, 0x40000040 ;  /* 0x40000040000b7882 */ /* 0x000fe40000000000 */
[----:B------:R-:W2:Y:S08]  /*8bb0*/  MUFU.TANH R180, R180 ;  /* 0x000000b400b47308 */ /* 0x000eb00000002400 */
[----:B------:R-:W3:Y:S01]  /*8bc0*/  MUFU.TANH R182, R182 ;  /* 0x000000b600b67308 */ /* 0x000ee20000002400 */
[----:B-1----:R-:W-:-:S07]  /*8bd0*/  FMNMX.FTZ R27, R28, R27, !PT ;  /* 0x0000001b1c1b7209 */ /* 0x002fce0007810000 */
[----:B------:R-:W1:Y:S01]  /*8be0*/  MUFU.TANH R30, R30 ;  /* 0x0000001e001e7308 */ /* 0x000e620000002400 */
[----:B--2---:R-:W-:-:S07]  /*8bf0*/  FMNMX.FTZ R5, R180, R5, !PT ;  /* 0x00000005b4057209 */ /* 0x004fce0007810000 */
[----:B------:R-:W2:Y:S01]  /*8c00*/  MUFU.TANH R32, R32 ;  /* 0x0000002000207308 */ /* 0x000ea20000002400 */
[----:B---3--:R-:W-:-:S04]  /*8c10*/  FMNMX.FTZ R5, R182, R5, !PT ;  /* 0x00000005b6057209 */ /* 0x008fc80007810000 */
        /* <DEDUP_REMOVED lines=9> */
[----:B------:R-:W-:Y:S01]  /*8cb0*/  MUFU.TANH R222, R222 ;  /* 0x000000de00de7308 */ /* 0x000fe20000002400 */
[----:B------:R-:W-:-:S04]  /*8cc0*/  FMNMX.FTZ R5, R44, R5, !PT ;  /* 0x000000052c057209 */ /* 0x000fc80007810000 */
[----:B------:R-:W-:-:S03]  /*8cd0*/  FMNMX.FTZ R5, R202, R5, !PT ;  /* 0x00000005ca057209 */ /* 0x000fc60007810000 */
        /* <DEDUP_REMOVED lines=15> */
[----:B------:R-:W-:Y:S01]  /*8dd0*/  MUFU.TANH R84, R84 ;  /* 0x0000005400547308 */ /* 0x000fe20000002400 */
[----:B------:R-:W-:Y:S02]  /*8de0*/  WARPGROUP.DEPBAR.LE gsb0, 0x0 ;  /* 0x00008000000079c5 */ /* 0x000fe40000010000 */
[----:B------:R-:W-:Y:S01]  /*8df0*/  WARPGROUP.ARRIVE ;  /* 0x00000000000079c5 */ /* 0x000fe20000000000 */
[----:B------:R-:W-:Y:S01]  /*8e00*/  FMUL.FTZ R178, R48, UR5 ;  /* 0x0000000530b27c20 */ /* 0x000fe20008410000 */
[----:B------:R-:W-:Y:S01]  /*8e10*/  FMUL.FTZ R176, R47, UR5 ;  /* 0x000000052fb07c20 */ /* 0x000fe20008410000 */
[----:B------:R-:W-:Y:S01]  /*8e20*/  FMUL.FTZ R48, R50, UR5 ;  /* 0x0000000532307c20 */ /* 0x000fe20008410000 */
[----:B------:R-:W-:Y:S01]  /*8e30*/  FMUL.FTZ R50, R51, UR5 ;  /* 0x0000000533327c20 */ /* 0x000fe20008410000 */
[----:B------:R-:W-:Y:S01]  /*8e40*/  MUFU.TANH R234, R234 ;  /* 0x000000ea00ea7308 */ /* 0x000fe20000002400 */
[----:B------:R-:W-:Y:S01]  /*8e50*/  HGMMA.64x128x16.F32 R88, R172, gdesc[UR8].tnspB, R88, gsb0 ;  /* 0x41e00008ac587df0 */ /* 0x000fe20008000858 */
[----:B------:R-:W-:Y:S01]  /*8e60*/  UIADD3 UR10, UR4, 0x180, URZ ;  /* 0x00000180040a7890 */ /* 0x000fe2000fffe03f */
[----:B--2---:R-:W-:Y:S01]  /*8e70*/  FMNMX.FTZ R31, R46, R31, !PT ;  /* 0x0000001f2e1f7209 */ /* 0x004fe20007810000 */
[----:B------:R-:W-:-:S04]  /*8e80*/  UMOV UR11, 0x40000040 ;  /* 0x40000040000b7882 */ /* 0x000fc80000000000 */
[----:B------:R-:W1:Y:S08]  /*8e90*/  MUFU.TANH R178, R178 ;  /* 0x000000b200b27308 */ /* 0x000e700000002400 */
[----:B------:R-:W2:Y:S08]  /*8ea0*/  MUFU.TANH R176, R176 ;  /* 0x000000b000b07308 */ /* 0x000eb00000002400 */
[----:B------:R-:W3:Y:S01]  /*8eb0*/  MUFU.TANH R48, R48 ;  /* 0x0000003000307308 */ /* 0x000ee20000002400 */
[----:B-1----:R-:W-:-:S04]  /*8ec0*/  FMNMX.FTZ R5, R178, R5, !PT ;  /* 0x00000005b2057209 */ /* 0x002fc80007810000 */
[----:B------:R-:W-:-:S03]  /*8ed0*/  FMNMX.FTZ R5, R204, R5, !PT ;  /* 0x00000005cc057209 */ /* 0x000fc60007810000 */
[----:B------:R-:W1:Y:S01]  /*8ee0*/  MUFU.TANH R50, R50 ;  /* 0x0000003200327308 */ /* 0x000e620000002400 */
[----:B------:R-:W-:Y:S02]  /*8ef0*/  FMNMX.FTZ R5, R206, R5, !PT ;  /* 0x00000005ce057209 */ /* 0x000fe40007810000 */
[----:B--2---:R-:W-:Y:S02]  /*8f00*/  FMNMX.FTZ R31, R176, R31, !PT ;  /* 0x0000001fb01f7209 */ /* 0x004fe40007810000 */
[----:B------:R-:W-:-:S03]  /*8f10*/  FMNMX.FTZ R5, R208, R5, !PT ;  /* 0x00000005d0057209 */ /* 0x000fc60007810000 */
[----:B------:R-:W2:Y:S01]  /*8f20*/  MUFU.TANH R52, R52 ;  /* 0x0000003400347308 */ /* 0x000ea20000002400 */
[----:B------:R-:W-:Y:S02]  /*8f30*/  FMNMX.FTZ R5, R210, R5, !PT ;  /* 0x00000005d2057209 */ /* 0x000fe40007810000 */
[----:B---3--:R-:W-:Y:S02]  /*8f40*/  FMNMX.FTZ R33, R48, R31, !PT ;  /* 0x0000001f30217209 */ /* 0x008fe40007810000 */
[----:B------:R-:W-:-:S03]  /*8f50*/  FMNMX.FTZ R5, R212, R5, !PT ;  /* 0x00000005d4057209 */ /* 0x000fc60007810000 */
[----:B------:R-:W3:Y:S01]  /*8f60*/  MUFU.TANH R54, R54 ;  /* 0x0000003600367308 */ /* 0x000ee20000002400 */
[----:B------:R-:W-:Y:S02]  /*8f70*/  FMNMX.FTZ R5, R214, R5, !PT ;  /* 0x00000005d6057209 */ /* 0x000fe40007810000 */
[----:B-1----:R-:W-:Y:S02]  /*8f80*/  FMNMX.FTZ R33, R50, R33, !PT ;  /* 0x0000002132217209 */ /* 0x002fe40007810000 */
[----:B------:R-:W-:-:S03]  /*8f90*/  FMNMX.FTZ R5, R216, R5, !PT ;  /* 0x00000005d8057209 */ /* 0x000fc60007810000 */
[----:B------:R-:W1:Y:S01]  /*8fa0*/  MUFU.TANH R56, R56 ;  /* 0x0000003800387308 */ /* 0x000e620000002400 */
[----:B------:R-:W-:Y:S02]  /*8fb0*/  FMNMX.FTZ R5, R218, R5, !PT ;  /* 0x00000005da057209 */ /* 0x000fe40007810000 */
[----:B--2---:R-:W-:-:S05]  /*8fc0*/  FMNMX.FTZ R33, R52, R33, !PT ;  /* 0x0000002134217209 */ /* 0x004fca0007810000 */
[----:B------:R-:W2:Y:S01]  /*8fd0*/  MUFU.TANH R58, R58 ;  /* 0x0000003a003a7308 */ /* 0x000ea20000002400 */
[----:B---3--:R-:W-:-:S07]  /*8fe0*/  FMNMX.FTZ R33, R54, R33, !PT ;  /* 0x0000002136217209 */ /* 0x008fce0007810000 */
[----:B------:R-:W3:Y:S01]  /*8ff0*/  MUFU.TANH R60, R60 ;  /* 0x0000003c003c7308 */ /* 0x000ee20000002400 */
[----:B-1----:R-:W-:-:S07]  /*9000*/  FMNMX.FTZ R35, R56, R33, !PT ;  /* 0x0000002138237209 */ /* 0x002fce0007810000 */
[----:B------:R-:W1:Y:S01]  /*9010*/  MUFU.TANH R62, R62 ;  /* 0x0000003e003e7308 */ /* 0x000e620000002400 */
[----:B--2---:R-:W-:-:S07]  /*9020*/  FMNMX.FTZ R35, R58, R35, !PT ;  /* 0x000000233a237209 */ /* 0x004fce0007810000 */
[----:B------:R-:W2:Y:S01]  /*9030*/  MUFU.TANH R64, R64 ;  /* 0x0000004000407308 */ /* 0x000ea20000002400 */
[----:B---3--:R-:W-:-:S07]  /*9040*/  FMNMX.FTZ R35, R60, R35, !PT ;  /* 0x000000233c237209 */ /* 0x008fce0007810000 */
[----:B------:R-:W3:Y:S01]  /*9050*/  MUFU.TANH R66, R66 ;  /* 0x0000004200427308 */ /* 0x000ee20000002400 */
[----:B-1----:R-:W-:-:S07]  /*9060*/  FMNMX.FTZ R35, R62, R35, !PT ;  /* 0x000000233e237209 */ /* 0x002fce0007810000 */
[----:B------:R-:W-:Y:S01]  /*9070*/  MUFU.TANH R72, R72 ;  /* 0x0000004800487308 */ /* 0x000fe20000002400 */
[----:B--2---:R-:W-:-:S07]  /*9080*/  FMNMX.FTZ R39, R64, R35, !PT ;  /* 0x0000002340277209 */ /* 0x004fce0007810000 */
[----:B------:R-:W-:Y:S01]  /*9090*/  MUFU.TANH R74, R74 ;  /* 0x0000004a004a7308 */ /* 0x000fe20000002400 */
[----:B---3--:R-:W-:-:S07]  /*90a0*/  FMNMX.FTZ R39, R66, R39, !PT ;  /* 0x0000002742277209 */ /* 0x008fce0007810000 */
        /* <DEDUP_REMOVED lines=12> */
[----:B------:R-:W-:-:S05]  /*9170*/  UMOV UR11, 0x40000040 ;  /* 0x40000040000b7882 */ /* 0x000fca0000000000 */
[----:B------:R-:W1:Y:S08]  /*9180*/  MUFU.TANH R172, R172 ;  /* 0x000000ac00ac7308 */ /* 0x000e700000002400 */
        /* <DEDUP_REMOVED lines=9> */
[----:B------:R-:W-:-:S04]  /*9220*/  FMNMX.FTZ R5, R224, R5, !PT ;  /* 0x00000005e0057209 */ /* 0x000fc80007810000 */
[----:B------:R-:W-:Y:S02]  /*9230*/  FMNMX.FTZ R5, R226, R5, !PT ;  /* 0x00000005e2057209 */ /* 0x000fe40007810000 */
[----:B-1----:R-:W-:Y:S02]  /*9240*/  FMNMX.FTZ R39, R70, R39, !PT ;  /* 0x0000002746277209 */ /* 0x002fe40007810000 */
        /* <DEDUP_REMOVED lines=9> */
[----:B------:R-:W-:-:S03]  /*92e0*/  FMNMX.FTZ R43, R80, R41, !PT ;  /* 0x00000029502b7209 */ /* 0x000fc60007810000 */
[----:B------:R-:W1:Y:S01]  /*92f0*/  SHFL.BFLY PT, R2, R5, 0x2, 0x1f ;  /* 0x0c401f0005027f89 */ /* 0x000e6200000e0000 */
[----:B------:R-:W-:-:S04]  /*9300*/  FMNMX.FTZ R43, R82, R43, !PT ;  /* 0x0000002b522b7209 */ /* 0x000fc80007810000 */
[----:B--2---:R-:W-:Y:S02]  /*9310*/  FMNMX.FTZ R43, R86, R43, !PT ;  /* 0x0000002b562b7209 */ /* 0x004fe40007810000 */
        /* <DEDUP_REMOVED lines=11> */
[----:B------:R-:W-:Y:S01]  /*93d0*/  MUFU.EX2 R31, R0 ;  /* 0x00000000001f7308 */ /* 0x000fe20000000800 */
[-C--:B------:R-:W-:Y:S01]  /*93e0*/  FMUL.FTZ R2, R2, R5.reuse ;  /* 0x0000000502027220 */ /* 0x080fe20000410000 */
[----:B------:R-:W-:Y:S02]  /*93f0*/  WARPGROUP.DEPBAR.LE gsb0, 0x0 ;  /* 0x00008000000079c5 */ /* 0x000fe40000010000 */
[----:B------:R-:W-:Y:S01]  /*9400*/  WARPGROUP.ARRIVE ;  /* 0x00000000000079c5 */ /* 0x000fe20000000000 */
[----:B------:R-:W-:Y:S01]  /*9410*/  FMUL.FTZ R168, R87, UR5 ;  /* 0x0000000557a87c20 */ /* 0x000fe20008410000 */
[-CC-:B------:R-:W-:Y:S01]  /*9420*/  FFMA.FTZ R170, R14, R5.reuse, -R37.reuse ;  /* 0x000000050eaa7223 */ /* 0x180fe20000010825 */
[-CC-:B------:R-:W-:Y:S01]  /*9430*/  FFMA.FTZ R21, R26, R5.reuse, -R37.reuse ;  /* 0x000000051a157223 */ /* 0x180fe20000010825 */
[----:B------:R1:W-:Y:S01]  /*9440*/  MUFU.EX2 R27, R194 ;  /* 0x000000c2001b7308 */ /* 0x0003e20000000800 */
[-CC-:B------:R-:W-:Y:S01]  /*9450*/  FFMA.FTZ R44, R202, R5.reuse, -R37.reuse ;  /* 0x00000005ca2c7223 */ /* 0x180fe20000010825 */
[----:B------:R-:W-:Y:S01]  /*9460*/  HGMMA.64x128x16.F32 R88, R164, gdesc[UR8].tnspB, R88, gsb0 ;  /* 0x41e00008a4587df0 */ /* 0x000fe20008000858 */
[----:B------:R-:W-:Y:S01]  /*9470*/  UIADD3 UR10, UR4, 0x280, URZ ;  /* 0x00000280040a7890 */ /* 0x000fe2000fffe03f */
[-CC-:B------:R-:W-:Y:S01]  /*9480*/  FFMA.FTZ R53, R84, R5.reuse, -R37.reuse ;  /* 0x0000000554357223 */ /* 0x180fe20000010825 */
[----:B------:R-:W-:Y:S01]  /*9490*/  UMOV UR11, 0x40000040 ;  /* 0x40000040000b7882 */ /* 0x000fe20000000000 */
[-CC-:B------:R-:W-:Y:S01]  /*94a0*/  FFMA.FTZ R26, R180, R5.reuse, -R37.reuse ;  /* 0x00000005b41a7223 */ /* 0x180fe20000010825 */
[-CC-:B------:R-:W-:Y:S01]  /*94b0*/  FFMA.FTZ R25, R182, R5.reuse, -R37.reuse ;  /* 0x00000005b6197223 */ /* 0x180fe20000010825 */
[----:B------:R-:W2:Y:S01]  /*94c0*/  MUFU.TANH R168, R168 ;  /* 0x000000a800a87308 */ /* 0x000ea20000002400 */
[-CC-:B-1----:R-:W-:Y:S01]  /*94d0*/  FFMA.FTZ R194, R204, R5.reuse, -R37.reuse ;  /* 0x00000005ccc27223 */ /* 0x182fe20000010825 */
        /* <DEDUP_REMOVED lines=9> */
[----:B------:R-:W-:-:S05]  /*9570*/  FFMA.FTZ R84, R234, R5, -R37 ;  /* 0x00000005ea547223 */ /* 0x000fca0000010825 */
[----:B------:R3:W-:Y:S01]  /*9580*/  MUFU.EX2 R35, R206 ;  /* 0x000000ce00237308 */ /* 0x0007e20000000800 */
[----:B--2---:R-:W-:Y:S01]  /*9590*/  FMNMX.FTZ R0, R168, R43, !PT ;  /* 0x0000002ba8007209 */ /* 0x004fe20007810000 */
[-CC-:B------:R-:W-:Y:S01]  /*95a0*/  FFMA.FTZ R43, R218, R5.reuse, -R37.reuse ;  /* 0x00000005da2b7223 */ /* 0x180fe20000010825 */
[----:B-1----:R-:W-:-:S03]  /*95b0*/  FFMA.FTZ R198, R172, R5, -R37 ;  /* 0x00000005acc67223 */ /* 0x002fc60000010825 */
[----:B------:R-:W1:Y:S02]  /*95c0*/  SHFL.BFLY PT, R49, R0, 0x2, 0x1f ;  /* 0x0c401f0000317f89 */ /* 0x000e6400000e0000 */
[----:B------:R-:W-:Y:S01]  /*95d0*/  MUFU.EX2 R2, R2 ;  /* 0x0000000200027308 */ /* 0x000fe20000000800 */
[----:B---3--:R-:W-:-:S07]  /*95e0*/  FFMA.FTZ R206, R232, R5, -R37 ;  /* 0x00000005e8ce7223 */ /* 0x008fce0000010825 */
[----:B------:R-:W-:Y:S08]  /*95f0*/  MUFU.EX2 R15, R15 ;  /* 0x0000000f000f7308 */ /* 0x000ff00000000800 */
[----:B------:R-:W2:Y:S01]  /*9600*/  MUFU.EX2 R170, R170 ;  /* 0x000000aa00aa7308 */ /* 0x000ea20000000800 */
[----:B-1----:R-:W-:Y:S01]  /*9610*/  FMNMX.FTZ R55, R0, R49, !PT ;  /* 0x0000003100377209 */ /* 0x002fe20007810000 */
[----:B------:R-:W-:-:S06]  /*9620*/  FFMA.FTZ R49, R226, R5, -R37 ;  /* 0x00000005e2317223 */ /* 0x000fcc0000010825 */
[----:B------:R-:W-:Y:S01]  /*9630*/  MUFU.EX2 R21, R21 ;  /* 0x0000001500157308 */ /* 0x000fe20000000800 */
[----:B------:R-:W1:Y:S07]  /*9640*/  SHFL.BFLY PT, R14, R55, 0x1, 0x1f ;  /* 0x0c201f00370e7f89 */ /* 0x000e6e00000e0000 */
[----:B------:R-:W3:Y:S01]  /*9650*/  MUFU.EX2 R26, R26 ;  /* 0x0000001a001a7308 */ /* 0x000ee20000000800 */
[----:B--2---:R-:W-:-:S07]  /*9660*/  F2FP.F16.F32.PACK_AB R180, R170, R15 ;  /* 0x0000000faab4723e */ /* 0x004fce00000000ff */
[----:B------:R-:W-:Y:S08]  /*9670*/  MUFU.EX2 R25, R25 ;  /* 0x0000001900197308 */ /* 0x000ff00000000800 */
[----:B------:R-:W-:Y:S01]  /*9680*/  MUFU.EX2 R44, R44 ;  /* 0x0000002c002c7308 */ /* 0x000fe20000000800 */
[----:B---3--:R-:W-:Y:S02]  /*9690*/  F2FP.F16.F32.PACK_AB R182, R26, R21 ;  /* 0x000000151ab6723e */ /* 0x008fe400000000ff */
[----:B-1----:R-:W-:-:S05]  /*96a0*/  FMNMX.FTZ R14, R55, R14, !PT ;  /* 0x0000000e370e7209 */ /* 0x002fca0007810000 */
[C---:B------:R-:W-:Y:S01]  /*96b0*/  FADD.FTZ R0, -R14.reuse, R13 ;  /* 0x0000000d0e007221 */ /* 0x040fe20000010100 */
[-C--:B------:R-:W-:Y:S01]  /*96c0*/  FMUL.FTZ R13, R14, R5.reuse ;  /* 0x000000050e0d7220 */ /* 0x080fe20000410000 */
[----:B------:R-:W-:Y:S02]  /*96d0*/  MUFU.EX2 R33, R178 ;  /* 0x000000b200217308 */ /* 0x000fe40000000800 */
[-C--:B------:R-:W-:Y:S01]  /*96e0*/  FMUL.FTZ R0, R0, R5.reuse ;  /* 0x0000000500007220 */ /* 0x080fe20000410000 */
[-CC-:B------:R-:W-:Y:S01]  /*96f0*/  FFMA.FTZ R181, R20, R5.reuse, -R13.reuse ;  /* 0x0000000514b57223 */ /* 0x180fe2000001080d */
[-CC-:B------:R-:W-:Y:S01]  /*9700*/  FFMA.FTZ R20, R24, R5.reuse, -R13.reuse ;  /* 0x0000000518147223 */ /* 0x180fe2000001080d */
[-CC-:B------:R-:W-:Y:S01]  /*9710*/  FFMA.FTZ R183, R28, R5.reuse, -R13.reuse ;  /* 0x000000051cb77223 */ /* 0x180fe2000001080d */
[-CC-:B------:R-:W-:Y:S01]  /*9720*/  FFMA.FTZ R24, R30, R5.reuse, -R13.reuse ;  /* 0x000000051e187223 */ /* 0x180fe2000001080d */
[-CC-:B------:R-:W-:Y:S01]  /*9730*/  FFMA.FTZ R177, R32, R5.reuse, -R13.reuse ;  /* 0x0000000520b17223 */ /* 0x180fe2000001080d */
[----:B------:R-:W-:Y:S01]  /*9740*/  MUFU.EX2 R0, R0 ;  /* 0x0000000000007308 */ /* 0x000fe20000000800 */
[-CC-:B------:R-:W-:Y:S01]  /*9750*/  FFMA.FTZ R32, R42, R5.reuse, -R13.reuse ;  /* 0x000000052a207223 */ /* 0x180fe2000001080d */
[----:B------:R-:W-:Y:S01]  /*9760*/  MOV R42, UR6 ;  /* 0x00000006002a7c02 */ /* 0x000fe20008000f00 */
[-CC-:B------:R-:W-:Y:S01]  /*9770*/  FFMA.FTZ R28, R34, R5.reuse, -R13.reuse ;  /* 0x00000005221c7223 */ /* 0x180fe2000001080d */
[-CC-:B------:R-:W-:Y:S01]  /*9780*/  FFMA.FTZ R179, R36, R5.reuse, -R13.reuse ;  /* 0x0000000524b37223 */ /* 0x180fe2000001080d */
[-CC-:B------:R-:W-:Y:S01]  /*9790*/  FFMA.FTZ R175, R46, R5.reuse, -R13.reuse ;  /* 0x000000052eaf7223 */ /* 0x180fe2000001080d */
[-CC-:B------:R-:W-:Y:S01]  /*97a0*/  FFMA.FTZ R30, R38, R5.reuse, -R13.reuse ;  /* 0x00000005261e7223 */ /* 0x180fe2000001080d */
[----:B------:R-:W-:Y:S01]  /*97b0*/  @!P1 VIADD R42, R42, 0x34860 ;  /* 0x000348602a2a9836 */ /* 0x000fe20000000000 */
[----:B------:R-:W1:Y:S01]  /*97c0*/  MUFU.EX2 R181, R181 ;  /* 0x000000b500b57308 */ /* 0x000e620000000800 */
[-CC-:B------:R-:W-:Y:S01]  /*97d0*/  FFMA.FTZ R173, R40, R5.reuse, -R13.reuse ;  /* 0x0000000528ad7223 */ /* 0x180fe2000001080d */
[-CC-:B------:R-:W-:Y:S01]  /*97e0*/  FFMA.FTZ R34, R176, R5.reuse, -R13.reuse ;  /* 0x00000005b0227223 */ /* 0x180fe2000001080d */
[-CC-:B------:R-:W-:Y:S01]  /*97f0*/  FFMA.FTZ R169, R48, R5.reuse, -R13.reuse ;  /* 0x0000000530a97223 */ /* 0x180fe2000001080d */
[----:B------:R-:W-:Y:S01]  /*9800*/  @!P1 PRMT R46, RZ, 0x654, R42 ;  /* 0x00000654ff2e9816 */ /* 0x000fe2000000002a */
[-CC-:B------:R-:W-:Y:S01]  /*9810*/  FFMA.FTZ R36, R50, R5.reuse, -R13.reuse ;  /* 0x0000000532247223 */ /* 0x180fe2000001080d */
[-CC-:B------:R-:W-:Y:S01]  /*9820*/  FFMA.FTZ R171, R52, R5.reuse, -R13.reuse ;  /* 0x0000000534ab7223 */ /* 0x180fe2000001080d */
[-CC-:B------:R-:W-:Y:S01]  /*9830*/  FFMA.FTZ R38, R54, R5.reuse, -R13.reuse ;  /* 0x0000000536267223 */ /* 0x180fe2000001080d */
[----:B------:R-:W2:Y:S01]  /*9840*/  MUFU.EX2 R20, R20 ;  /* 0x0000001400147308 */ /* 0x000ea20000000800 */
[-CC-:B------:R-:W-:Y:S01]  /*9850*/  FFMA.FTZ R40, R58, R5.reuse, -R13.reuse ;  /* 0x000000053a287223 */ /* 0x180fe2000001080d */
[-CC-:B------:R-:W-:Y:S01]  /*9860*/  FFMA.FTZ R64, R64, R5.reuse, -R13.reuse ;  /* 0x0000000540407223 */ /* 0x180fe2000001080d */
[-CC-:B------:R-:W-:Y:S01]  /*9870*/  FFMA.FTZ R66, R66, R5.reuse, -R13.reuse ;  /* 0x0000000542427223 */ /* 0x180fe2000001080d */
[-CC-:B------:R-:W-:Y:S01]  /*9880*/  FFMA.FTZ R68, R68, R5.reuse, -R13.reuse ;  /* 0x0000000544447223 */ /* 0x180fe2000001080d */
[-CC-:B------:R-:W-:Y:S01]  /*9890*/  FFMA.FTZ R70, R70, R5.reuse, -R13.reuse ;  /* 0x0000000546467223 */ /* 0x180fe2000001080d */
[-CC-:B------:R-:W-:Y:S01]  /*98a0*/  FFMA.FTZ R72, R72, R5.reuse, -R13.reuse ;  /* 0x0000000548487223 */ /* 0x180fe2000001080d */
[----:B------:R-:W-:Y:S01]  /*98b0*/  FFMA.FTZ R74, R74, R5, -R13 ;  /* 0x000000054a4a7223 */ /* 0x000fe2000001080d */
[----:B------:R-:W-:Y:S01]  /*98c0*/  MUFU.EX2 R183, R183 ;  /* 0x000000b700b77308 */ /* 0x000fe20000000800 */
[----:B-1----:R-:W-:Y:S01]  /*98d0*/  FFMA.FTZ R3, R0, R3, R181 ;  /* 0x0000000300037223 */ /* 0x002fe200000100b5 */
[-CC-:B------:R-:W-:Y:S01]  /*98e0*/  FFMA.FTZ R76, R76, R5.reuse, -R13.reuse ;  /* 0x000000054c4c7223 */ /* 0x180fe2000001080d */
[-CC-:B------:R-:W-:Y:S01]  /*98f0*/  FFMA.FTZ R78, R78, R5.reuse, -R13.reuse ;  /* 0x000000054e4e7223 */ /* 0x180fe2000001080d */
[-CC-:B------:R-:W-:Y:S01]  /*9900*/  FFMA.FTZ R80, R80, R5.reuse, -R13.reuse ;  /* 0x0000000550507223 */ /* 0x180fe2000001080d */
[-CC-:B------:R-:W-:Y:S01]  /*9910*/  FFMA.FTZ R82, R82, R5.reuse, -R13.reuse ;  /* 0x0000000552527223 */ /* 0x180fe2000001080d */
[----:B------:R-:W-:Y:S01]  /*9920*/  FFMA.FTZ R86, R86, R5, -R13 ;  /* 0x0000000556567223 */ /* 0x000fe2000001080d */
[----:B------:R-:W-:Y:S01]  /*9930*/  F2FP.F16.F32.PACK_AB R174, R44, R31 ;  /* 0x0000001f2cae723e */ /* 0x000fe200000000ff */
[----:B------:R-:W-:Y:S01]  /*9940*/  MUFU.EX2 R24, R24 ;  /* 0x0000001800187308 */ /* 0x000fe20000000800 */
[C---:B--2---:R-:W-:Y:S01]  /*9950*/  FADD.FTZ R42, R20.reuse, R3 ;  /* 0x00000003142a7221 */ /* 0x044fe20000010000 */
[----:B------:R-:W-:-:S06]  /*9960*/  F2FP.F16.F32.PACK_AB R181, R20, R181 ;  /* 0x000000b514b5723e */ /* 0x000fcc00000000ff */
[----:B------:R-:W-:Y:S01]  /*9970*/  MUFU.EX2 R177, R177 ;  /* 0x000000b100b17308 */ /* 0x000fe20000000800 */
[----:B------:R-:W-:Y:S02]  /*9980*/  WARPGROUP.DEPBAR.LE gsb0, 0x0 ;  /* 0x00008000000079c5 */ /* 0x000fe40000010000 */
[----:B------:R-:W-:Y:S01]  /*9990*/  WARPGROUP.ARRIVE ;  /* 0x00000000000079c5 */ /* 0x000fe20000000000 */
[-CC-:B------:R-:W-:Y:S01]  /*99a0*/  FFMA.FTZ R164, R192, R5.reuse, -R37.reuse ;  /* 0x00000005c0a47223 */ /* 0x180fe20000010825 */
[-CC-:B------:R-:W-:Y:S01]  /*99b0*/  FFMA.FTZ R166, R196, R5.reuse, -R37.reuse ;  /* 0x00000005c4a67223 */ /* 0x180fe20000010825 */
[-CC-:B------:R-:W-:Y:S01]  /*99c0*/  FFMA.FTZ R192, R200, R5.reuse, -R37.reuse ;  /* 0x00000005c8c07223 */ /* 0x180fe20000010825 */
[-CC-:B------:R-:W-:Y:S01]  /*99d0*/  FFMA.FTZ R196, R208, R5.reuse, -R37.reuse ;  /* 0x00000005d0c47223 */ /* 0x180fe20000010825 */
[-C--:B------:R-:W-:Y:S01]  /*99e0*/  FFMA.FTZ R200, R220, R5.reuse, -R37 ;  /* 0x00000005dcc87223 */ /* 0x080fe20000010825 */
[----:B------:R-:W-:Y:S01]  /*99f0*/  HGMMA.64x128x16.F32 R88, R160, gdesc[UR8].tnspB, R88, gsb0 ;  /* 0x41e00008a0587df0 */ /* 0x000fe20008000858 */
[----:B------:R-:W-:Y:S01]  /*9a00*/  UIADD3 UR10, UR4, 0x300, URZ ;  /* 0x00000300040a7890 */ /* 0x000fe2000fffe03f */
[----:B------:R-:W1:Y:S01]  /*9a10*/  MUFU.EX2 R164, R164 ;  /* 0x000000a400a47308 */ /* 0x000e620000000800 */
[----:B------:R-:W-:Y:S01]  /*9a20*/  UMOV UR11, 0x40000040 ;  /* 0x40000040000b7882 */ /* 0x000fe20000000000 */
[----:B------:R-:W-:Y:S01]  /*9a30*/  UIADD3 UR4, UR4, 0x380, URZ ;  /* 0x0000038004047890 */ /* 0x000fe2000fffe03f */
[-CC-:B------:R-:W-:Y:S01]  /*9a40*/  FFMA.FTZ R165, R56, R5.reuse, -R13.reuse ;  /* 0x0000000538a57223 */ /* 0x180fe2000001080d */
[----:B------:R-:W-:-:S04]  /*9a50*/  FFMA.FTZ R167, R60, R5, -R13 ;  /* 0x000000053ca77223 */ /* 0x000fc8000001080d */
[----:B------:R-:W-:Y:S08]  /*9a60*/  MUFU.EX2 R28, R28 ;  /* 0x0000001c001c7308 */ /* 0x000ff00000000800 */
[----:B------:R-:W-:Y:S01]  /*9a70*/  MUFU.EX2 R179, R179 ;  /* 0x000000b300b37308 */ /* 0x000fe20000000800 */
[----:B-1----:R-:W-:-:S07]  /*9a80*/  F2FP.F16.F32.PACK_AB R176, R164, R25 ;  /* 0x00000019a4b0723e */ /* 0x002fce00000000ff */
[----:B------:R-:W1:Y:S08]  /*9a90*/  MUFU.EX2 R166, R166 ;  /* 0x000000a600a67308 */ /* 0x000e700000000800 */
[----:B------:R-:W-:Y:S08]  /*9aa0*/  MUFU.EX2 R30, R30 ;  /* 0x0000001e001e7308 */ /* 0x000ff00000000800 */
[----:B------:R-:W-:Y:S01]  /*9ab0*/  MUFU.EX2 R173, R173 ;  /* 0x000000ad00ad7308 */ /* 0x000fe20000000800 */
[----:B-1----:R-:W-:-:S07]  /*9ac0*/  F2FP.F16.F32.PACK_AB R178, R166, R27 ;  /* 0x0000001ba6b2723e */ /* 0x002fce00000000ff */
[----:B------:R-:W1:Y:S08]  /*9ad0*/  MUFU.EX2 R192, R192 ;  /* 0x000000c000c07308 */ /* 0x000e700000000800 */
[----:B------:R-:W-:Y:S08]  /*9ae0*/  MUFU.EX2 R32, R32 ;  /* 0x0000002000207308 */ /* 0x000ff00000000800 */
        /* <DEDUP_REMOVED lines=14> */
[----:B------:R-:W-:Y:S01]  /*9bd0*/  FFMA.FTZ R162, R216, R5, -R37 ;  /* 0x00000005d8a27223 */ /* 0x000fe20000010825 */
[----:B------:R-:W-:Y:S02]  /*9be0*/  IMAD.U32 R37, RZ, RZ, UR36 ;  /* 0x00000024ff257e24 */ /* 0x000fe4000f8e00ff */
[----:B------:R-:W-:Y:S01]  /*9bf0*/  MUFU.EX2 R40, R40 ;  /* 0x0000002800287308 */ /* 0x000fe20000000800 */
[----:B------:R-:W-:Y:S01]  /*9c00*/  HGMMA.64x128x16.F32 R88, R156, gdesc[UR8].tnspB, R88, gsb0 ;  /* 0x41e000089c587df0 */ /* 0x000fe20008000858 */
[----:B------:R-:W-:Y:S01]  /*9c10*/  UMOV UR10, UR4 ;  /* 0x00000004000a7c82 */ /* 0x000fe20008000000 */
[----:B------:R-:W-:Y:S01]  /*9c20*/  UMOV UR11, 0x40000040 ;  /* 0x40000040000b7882 */ /* 0x000fe20000000000 */
[----:B------:R-:W-:Y:S01]  /*9c30*/  @!P1 LEA R37, R37, UR38, 0x3 ;  /* 0x0000002625259c11 */ /* 0x000fe2000f8e18ff */
[----:B------:R-:W-:-:S03]  /*9c40*/  UIADD3 UR4, UR7, -0x1, URZ ;  /* 0xffffffff07047890 */ /* 0x000fc6000fffe03f */
[----:B------:R-:W-:Y:S01]  /*9c50*/  MUFU.EX2 R160, R160 ;  /* 0x000000a000a07308 */ /* 0x000fe20000000800 */
[----:B------:R-:W-:-:S03]  /*9c60*/  @!P1 VIADD R37, R37, 0x34840 ;  /* 0x0003484025259836 */ /* 0x000fc60000000000 */
[----:B------:R-:W-:Y:S01]  /*9c70*/  UMOV UR7, UR4 ;  /* 0x0000000400077c82 */ /* 0x000fe20008000000 */
[----:B------:R-:W-:Y:S01]  /*9c80*/  UMOV UR4, UR36 ;  /* 0x0000002400047c82 */ /* 0x000fe20008000000 */
[----:B------:R-:W-:Y:S02]  /*9c90*/  @!P1 PRMT R37, RZ, 0x654, R37 ;  /* 0x00000654ff259816 */ /* 0x000fe40000000025 */
        /* <DEDUP_REMOVED lines=8> */
[----:B------:R-:W-:Y:S01]  /*9d20*/  MUFU.EX2 R68, R68 ;  /* 0x0000004400447308 */ /* 0x000fe20000000800 */
[----:B-1----:R-:W-:-:S07]  /*9d30*/  F2FP.F16.F32.PACK_AB R161, R66, R64 ;  /* 0x0000004042a1723e */ /* 0x002fce00000000ff */
[----:B------:R-:W-:Y:S08]  /*9d40*/  MUFU.EX2 R200, R200 ;  /* 0x000000c800c87308 */ /* 0x000ff00000000800 */
[----:B------:R-:W1:Y:S08]  /*9d50*/  MUFU.EX2 R70, R70 ;  /* 0x0000004600467308 */ /* 0x000e700000000800 */
[----:B------:R-:W-:Y:S08]  /*9d60*/  MUFU.EX2 R47, R47 ;  /* 0x0000002f002f7308 */ /* 0x000ff00000000800 */
[----:B------:R-:W-:Y:S01]  /*9d70*/  MUFU.EX2 R72, R72 ;  /* 0x0000004800487308 */ /* 0x000fe20000000800 */
[----:B-1----:R-:W-:-:S07]  /*9d80*/  F2FP.F16.F32.PACK_AB R163, R70, R68 ;  /* 0x0000004446a3723e */ /* 0x002fce00000000ff */
[----:B------:R-:W1:Y:S08]  /*9d90*/  MUFU.EX2 R202, R202 ;  /* 0x000000ca00ca7308 */ /* 0x000e700000000800 */
[----:B------:R-:W2:Y:S08]  /*9da0*/  MUFU.EX2 R74, R74 ;  /* 0x0000004a004a7308 */ /* 0x000eb00000000800 */
[----:B------:R-:W-:Y:S01]  /*9db0*/  MUFU.EX2 R49, R49 ;  /* 0x0000003100317308 */ /* 0x000fe20000000800 */
[----:B------:R-:W-:-:S02]  /*9dc0*/  WARPGROUP.DEPBAR.LE gsb0, 0x0 ;  /* 0x00008000000079c5 */ /* 0x000fc40000010000 */
[----:B------:R-:W-:-:S05]  /*9dd0*/  WARPGROUP.ARRIVE ;  /* 0x00000000000079c5 */ /* 0x000fca0000000000 */
[----:B------:R-:W-:Y:S01]  /*9de0*/  MUFU.EX2 R76, R76 ;  /* 0x0000004c004c7308 */ /* 0x000fe20000000800 */
[----:B-1----:R-:W-:Y:S02]  /*9df0*/  F2FP.F16.F32.PACK_AB R156, R202, R47 ;  /* 0x0000002fca9c723e */ /* 0x002fe400000000ff */
[----:B--2---:R-:W-:Y:S01]  /*9e00*/  F2FP.F16.F32.PACK_AB R157, R74, R72 ;  /* 0x000000484a9d723e */ /* 0x004fe200000000ff */
[----:B------:R-:W-:Y:S04]  /*9e10*/  HGMMA.64x128x16.F32 R88, R152, gdesc[UR8].tnspB, R88, gsb0 ;  /* 0x41e0000898587df0 */ /* 0x000fe80008000858 */
[----:B------:R-:W1:Y:S08]  /*9e20*/  MUFU.EX2 R204, R204 ;  /* 0x000000cc00cc7308 */ /* 0x000e700000000800 */
[----:B------:R-:W2:Y:S08]  /*9e30*/  MUFU.EX2 R78, R78 ;  /* 0x0000004e004e7308 */ /* 0x000eb00000000800 */
[----:B------:R-:W-:Y:S01]  /*9e40*/  MUFU.EX2 R51, R51 ;  /* 0x0000003300337308 */ /* 0x000fe20000000800 */
[----:B-1----:R-:W-:-:S07]  /*9e50*/  F2FP.F16.F32.PACK_AB R158, R204, R49 ;  /* 0x00000031cc9e723e */ /* 0x002fce00000000ff */
[----:B------:R-:W-:Y:S01]  /*9e60*/  MUFU.EX2 R80, R80 ;  /* 0x0000005000507308 */ /* 0x000fe20000000800 */
[----:B--2---:R-:W-:-:S07]  /*9e70*/  F2FP.F16.F32.PACK_AB R159, R78, R76 ;  /* 0x0000004c4e9f723e */ /* 0x004fce00000000ff */
[----:B------:R-:W1:Y:S08]  /*9e80*/  MUFU.EX2 R206, R206 ;  /* 0x000000ce00ce7308 */ /* 0x000e700000000800 */
[----:B------:R-:W2:Y:S08]  /*9e90*/  MUFU.EX2 R82, R82 ;  /* 0x0000005200527308 */ /* 0x000eb00000000800 */
[----:B------:R-:W-:Y:S08]  /*9ea0*/  MUFU.EX2 R53, R53 ;  /* 0x0000003500357308 */ /* 0x000ff00000000800 */
[----:B------:R-:W-:Y:S08]  /*9eb0*/  MUFU.EX2 R86, R86 ;  /* 0x0000005600567308 */ /* 0x000ff00000000800 */
[----:B------:R-:W3:Y:S01]  /*9ec0*/  MUFU.EX2 R84, R84 ;  /* 0x0000005400547308 */ /* 0x000ee20000000800 */
[----:B------:R-:W-:-:S02]  /*9ed0*/  WARPGROUP.DEPBAR.LE gsb0, 0x0 ;  /* 0x00008000000079c5 */ /* 0x000fc40000010000 */
[----:B------:R4:W-:Y:S01]  /*9ee0*/  @!P1 SYNCS.ARRIVE.TRANS64.RED.A1T0 RZ, [R37+URZ], RZ ;  /* 0x000000ff25ff99a7 */ /* 0x0009e2000810043f */
[----:B-1----:R-:W-:Y:S02]  /*9ef0*/  F2FP.F16.F32.PACK_AB R152, R206, R51 ;  /* 0x00000033ce98723e */ /* 0x002fe400000000ff */
[----:B--2---:R-:W-:Y:S02]  /*9f00*/  F2FP.F16.F32.PACK_AB R153, R82, R80 ;  /* 0x000000505299723e */ /* 0x004fe400000000ff */
[----:B---3--:R-:W-:Y:S01]  /*9f10*/  F2FP.F16.F32.PACK_AB R154, R84, R53 ;  /* 0x00000035549a723e */ /* 0x008fe200000000ff */
[----:B----4-:R-:W-:Y:S01]  /*9f20*/  FFMA.FTZ R37, R2, R4, R15 ;  /* 0x0000000402257223 */ /* 0x010fe2000001000f */
[----:B------:R1:W-:Y:S03]  /*9f30*/  @!P1 SYNCS.ARRIVE.TRANS64.RED.A1T0 RZ, [R46+URZ], RZ ;  /* 0x000000ff2eff99a7 */ /* 0x0003e6000810043f */
[----:B------:R-:W-:Y:S01]  /*9f40*/  FADD.FTZ R4, R170, R37 ;  /* 0x00000025aa047221 */ /* 0x000fe20000010000 */
[----:B------:R-:W-:Y:S01]  /*9f50*/  FADD.FTZ R37, R183, R42 ;  /* 0x0000002ab7257221 */ /* 0x000fe20000010000 */
[----:B------:R-:W-:-:S02]  /*9f60*/  F2FP.F16.F32.PACK_AB R183, R24, R183 ;  /* 0x000000b718b7723e */ /* 0x000fc400000000ff */
[----:B------:R-:W-:Y:S01]  /*9f70*/  FADD.FTZ R3, R21, R4 ;  /* 0x0000000415037221 */ /* 0x000fe20000010000 */
[----:B-1----:R-:W-:Y:S01]  /*9f80*/  FADD.FTZ R46, R24, R37 ;  /* 0x00000025182e7221 */ /* 0x002fe20000010000 */
[-CC-:B------:R-:W-:Y:S01]  /*9f90*/  FFMA.FTZ R4, R62, R5.reuse, -R13.reuse ;  /* 0x000000053e047223 */ /* 0x180fe2000001080d */
[----:B------:R-:W-:Y:S01]  /*9fa0*/  FFMA.FTZ R13, R168, R5, -R13 ;  /* 0x00000005a80d7223 */ /* 0x000fe2000001080d */
[----:B------:R-:W-:Y:S01]  /*9fb0*/  FADD.FTZ R42, R26, R3 ;  /* 0x000000031a2a7221 */ /* 0x000fe20000010000 */
[----:B------:R-:W-:Y:S01]  /*9fc0*/  FADD.FTZ R37, R177, R46 ;  /* 0x0000002eb1257221 */ /* 0x000fe20000010000 */
[C---:B------:R-:W-:Y:S02]  /*9fd0*/  F2FP.F16.F32.PACK_AB R177, R28.reuse, R177 ;  /* 0x000000b11cb1723e */ /* 0x040fe400000000ff */
[----:B------:R-:W-:Y:S01]  /*9fe0*/  FADD.FTZ R3, R25, R42 ;  /* 0x0000002a19037221 */ /* 0x000fe20000010000 */
[----:B------:R-:W-:Y:S01]  /*9ff0*/  FADD.FTZ R46, R28, R37 ;  /* 0x000000251c2e7221 */ /* 0x000fe20000010000 */
[----:B------:R-:W-:Y:S01]  /*a000*/  MUFU.EX2 R4, R4 ;  /* 0x0000000400047308 */ /* 0x000fe20000000800 */
[----:B------:R-:W-:Y:S01]  /*a010*/  F2FP.F16.F32.PACK_AB R168, R194, R33 ;  /* 0x00000021c2a8723e */ /* 0x000fe200000000ff */
[----:B------:R-:W-:Y:S01]  /*a020*/  FADD.FTZ R42, R164, R3 ;  /* 0x00000003a42a7221 */ /* 0x000fe20000010000 */
[----:B------:R-:W-:Y:S01]  /*a030*/  FADD.FTZ R37, R179, R46 ;  /* 0x0000002eb3257221 */ /* 0x000fe20000010000 */
[----:B------:R-:W-:-:S02]  /*a040*/  F2FP.F16.F32.PACK_AB R164, R160, R39 ;  /* 0x00000027a0a4723e */ /* 0x000fc400000000ff */
[----:B------:R-:W-:Y:S01]  /*a050*/  FADD.FTZ R3, R27, R42 ;  /* 0x0000002a1b037221 */ /* 0x000fe20000010000 */
[C---:B------:R-:W-:Y:S01]  /*a060*/  FADD.FTZ R46, R30.reuse, R37 ;  /* 0x000000251e2e7221 */ /* 0x040fe20000010000 */
[----:B------:R-:W1:Y:S01]  /*a070*/  MUFU.EX2 R13, R13 ;  /* 0x0000000d000d7308 */ /* 0x000e620000000800 */
[----:B------:R-:W-:Y:S01]  /*a080*/  F2FP.F16.F32.PACK_AB R179, R30, R179 ;  /* 0x000000b31eb3723e */ /* 0x000fe200000000ff */
[----:B------:R-:W-:Y:S01]  /*a090*/  FADD.FTZ R42, R166, R3 ;  /* 0x00000003a62a7221 */ /* 0x000fe20000010000 */
[----:B------:R-:W-:Y:S01]  /*a0a0*/  FADD.FTZ R37, R173, R46 ;  /* 0x0000002ead257221 */ /* 0x000fe20000010000 */
[----:B------:R-:W-:Y:S02]  /*a0b0*/  F2FP.F16.F32.PACK_AB R166, R162, R41 ;  /* 0x00000029a2a6723e */ /* 0x000fe400000000ff */
[----:B------:R-:W-:Y:S01]  /*a0c0*/  FADD.FTZ R3, R29, R42 ;  /* 0x0000002a1d037221 */ /* 0x000fe20000010000 */
[C---:B------:R-:W-:Y:S01]  /*a0d0*/  FADD.FTZ R46, R32.reuse, R37 ;  /* 0x00000025202e7221 */ /* 0x040fe20000010000 */
        /* <DEDUP_REMOVED lines=9> */
[----:B-1----:R-:W-:-:S02]  /*a170*/  F2FP.F16.F32.PACK_AB R155, R13, R86 ;  /* 0x000000560d9b723e */ /* 0x002fc400000000ff */
[----:B------:R-:W-:Y:S01]  /*a180*/  FADD.FTZ R3, R33, R42 ;  /* 0x0000002a21037221 */ /* 0x000fe20000010000 */
[C---:B------:R-:W-:Y:S01]  /*a190*/  FADD.FTZ R26, R36.reuse, R15 ;  /* 0x0000000f241a7221 */ /* 0x040fe20000010000 */
        /* <DEDUP_REMOVED lines=40> */
[----:B------:R-:W-:-:S04]  /*a420*/  FADD.FTZ R3, R53, R4 ;  /* 0x0000000435037221 */ /* 0x000fc80000010000 */
[----:B------:R-:W-:Y:S01]  /*a430*/  FADD.FTZ R4, R84, R3 ;  /* 0x0000000354047221 */ /* 0x000fe20000010000 */
[----:B------:R-:W-:Y:S01]  /*a440*/  FADD.FTZ R3, R13, R15 ;  /* 0x0000000f0d037221 */ /* 0x000fe20000010000 */
[----:B------:R-:W-:Y:S01]  /*a450*/  IMAD.MOV.U32 R13, RZ, RZ, R14 ;  /* 0x000000ffff0d7224 */ /* 0x000fe200078e000e */
[----:B------:R-:W-:Y:S01]  /*a460*/  MOV R15, R12 ;  /* 0x0000000c000f7202 */ /* 0x000fe20000000f00 */
[----:B------:R-:W-:Y:S06]  /*a470*/  @P2 BRA `(.L_x_1884) ;  /* 0xffffffd400c02947 */ /* 0x000fec000383ffff */
.L_x_1875:
        /* <DEDUP_REMOVED lines=67> */
.L_x_1885:
[----:B------:R-:W-:Y:S01]  /*a8b0*/  ULEA UR5, UR36, UR38, 0x3 ;  /* 0x0000002624057291 */ /* 0x000fe2000f8e183f */
[----:B------:R-:W-:-:S05]  /*a8c0*/  IMAD.U32 R0, RZ, RZ, UR46 ;  /* 0x0000002eff007e24 */ /* 0x000fca000f8e00ff */
[----:B------:R-:W-:-:S04]  /*a8d0*/  SHF.L.U32 R0, R0, 0x1f, RZ ;  /* 0x0000001f00007819 */ /* 0x000fc800000006ff */
[----:B------:R1:W2:Y:S01]  /*a8e0*/  SYNCS.PHASECHK.TRANS64.TRYWAIT P2, [UR5+0x34850], R0 ;  /* 0x03485000ff0075a7 */ /* 0x0002a20008040145 */
[----:B------:R-:W-:Y:S05]  /*a8f0*/  @!P0 BRA `(.L_x_1886) ;  /* 0x0000000000048947 */ /* 0x000fea0003800000 */
[----:B------:R-:W-:Y:S01]  /*a900*/  BPT.TRAP 0x1 ;  /* 0x000000040000795c */ /* 0x000fe20000300000 */
.L_x_1886:
[----:B--2---:R-:W-:Y:S05]  /*a910*/  @P2 BRA `(.L_x_1887) ;  /* 0x0000000000082947 */ /* 0x004fea0003800000 */
[----:B------:R-:W2:Y:S02]  /*a920*/  SYNCS.PHASECHK.TRANS64.TRYWAIT P0, [UR5+0x34850], R0 ;  /* 0x03485000ff0075a7 */ /* 0x000ea40008000145 */
[----:B--2---:R-:W-:Y:S05]  /*a930*/  @!P0 BRA `(.L_x_1888) ;  /* 0x0000004c00848947 */ /* 0x004fea0003800000 */
.L_x_1887:
[----:B------:R-:W-:Y:S01]  /*a940*/  UIADD3 UR38, UR38, 0x400, URZ ;  /* 0x0000040026267890 */ /* 0x000fe2000fffe03f */
[----:B------:R-:W-:Y:S01]  /*a950*/  WARPGROUP.ARRIVE ;  /* 0x00000000000079c5 */ /* 0x000fe20000000000 */
[----:B------:R-:W-:Y:S01]  /*a960*/  UMOV UR7, 0x40000040 ;  /* 0x4000004000077882 */ /* 0x000fe20000000000 */
[----:B--2---:R-:W2:Y:S01]  /*a970*/  SHFL.BFLY PT, R7, R4, 0x2, 0x1f ;  /* 0x0c401f0004077f89 */ /* 0x004ea200000e0000 */
[----:B------:R-:W-:Y:S01]  /*a980*/  USHF.R.U32.HI UR38, URZ, 0x4, UR38 ;  /* 0x000000043f267899 */ /* 0x000fe20008011626 */
[----:B------:R-:W-:Y:S02]  /*a990*/  MOV R11, RZ ;  /* 0x000000ff000b7202 */ /* 0x000fe40000000f00 */
[----:B-1----:R-:W1:Y:S01]  /*a9a0*/  SHFL.BFLY PT, R0, R3, 0x2, 0x1f ;  /* 0x0c401f0003007f89 */ /* 0x002e6200000e0000 */
[----:B------:R-:W-:Y:S01]  /*a9b0*/  ULOP3.LUT UR38, UR38, 0x3fff, URZ, 0xc0, !UPT ;  /* 0x00003fff26267892 */ /* 0x000fe2000f8ec03f */
[----:B------:R-:W-:-:S03]  /*a9c0*/  R2UR UR8, R186 ;  /* 0x00000000ba0872ca */ /* 0x000fc600000e0000 */
[----:B------:R-:W-:-:S04]  /*a9d0*/  ULOP3.LUT UR4, UR38, 0x4000000, URZ, 0xfc, !UPT ;  /* 0x0400000026047892 */ /* 0x000fc8000f8efc3f */
[----:B------:R-:W-:Y:S02]  /*a9e0*/  ULEA UR4, UR36, UR4, 0xb ;  /* 0x0000000424047291 */ /* 0x000fe4000f8e583f */
[----:B------:R-:W-:-:S04]  /*a9f0*/  UIADD3 UR36, UR36, 0x1, URZ ;  /* 0x0000000124247890 */ /* 0x000fc8000fffe03f */
[----:B------:R-:W-:Y:S01]  /*aa00*/  UIADD3 UR8, UR8, 0x1, URZ ;  /* 0x0000000108087890 */ /* 0x000fe2000fffe03f */
[----:B------:R-:W-:Y:S01]  /*aa10*/  UMOV UR6, UR4 ;  /* 0x0000000400067c82 */ /* 0x000fe20008000000 */
[----:B------:R-:W-:Y:S01]  /*aa20*/  UISETP.NE.AND UP0, UPT, UR36, 0x2, UPT ;  /* 0x000000022400788c */ /* 0x000fe2000bf05270 */
[----:B------:R-:W-:Y:S01]  /*aa30*/  HGMMA.64x128x16.F32 R24, R180, gdesc[UR4].tnspB, R24, gsb0 ;  /* 0x41e00004b4187df0 */ /* 0x000fe20008000818 */
[----:B------:R-:W-:Y:S01]  /*aa40*/  UIADD3 UR6, UR4, 0x80, URZ ;  /* 0x0000008004067890 */ /* 0x000fe2000fffe03f */
[----:B--2---:R-:W-:Y:S01]  /*aa50*/  FADD.FTZ R7, R7, R4 ;  /* 0x0000000407077221 */ /* 0x004fe20000010000 */
[----:B------:R-:W-:Y:S01]  /*aa60*/  UMOV UR7, 0x40000040 ;  /* 0x4000004000077882 */ /* 0x000fe20000000000 */
[----:B------:R-:W-:Y:S02]  /*aa70*/  IMAD.MOV.U32 R4, RZ, RZ, RZ ;  /* 0x000000ffff047224 */ /* 0x000fe400078e00ff */
[----:B-1----:R-:W-:Y:S01]  /*aa80*/  FADD.FTZ R2, R0, R3 ;  /* 0x0000000300027221 */ /* 0x002fe20000010000 */
[----:B------:R-:W-:Y:S01]  /*aa90*/  IMAD.U32 R186, RZ, RZ, UR8 ;  /* 0x00000008ffba7e24 */ /* 0x000fe2000f8e00ff */
[----:B------:R-:W1:Y:S01]  /*aaa0*/  SHFL.BFLY PT, R0, R7, 0x1, 0x1f ;  /* 0x0c201f0007007f89 */ /* 0x000e6200000e0000 */
[----:B------:R-:W-:-:S03]  /*aab0*/  USEL UR36, UR36, URZ, UP0 ;  /* 0x0000003f24247287 */ /* 0x000fc60008000000 */
[----:B------:R-:W2:Y:S01]  /*aac0*/  SHFL.BFLY PT, R9, R2, 0x1, 0x1f ;  /* 0x0c201f0002097f89 */ /* 0x000ea200000e0000 */
[----:B-1----:R-:W-:Y:S01]  /*aad0*/  FADD.FTZ R10, R7, R0 ;  /* 0x00000000070a7221 */ /* 0x002fe20000010000 */
[----:B------:R-:W-:Y:S01]  /*aae0*/  MOV R7, UR5 ;  /* 0x0000000500077c02 */ /* 0x000fe20008000f00 */
[----:B------:R-:W-:Y:S02]  /*aaf0*/  IMAD.MOV.U32 R0, RZ, RZ, -0x800000 ;  /* 0xff800000ff007424 */ /* 0x000fe400078e00ff */
[----:B--2---:R-:W-:Y:S01]  /*ab00*/  FADD.FTZ R9, R2, R9 ;  /* 0x0000000902097221 */ /* 0x004fe20000010000 */
[----:B------:R-:W-:Y:S01]  /*ab10*/  FSETP.NE.FTZ.AND P0, PT, R10, RZ, PT ;  /* 0x000000ff0a00720b */ /* 0x000fe20003f15000 */
[----:B------:R-:W-:Y:S02]  /*ab20*/  @!P1 VIADD R7, R7, 0x34860 ;  /* 0x0003486007079836 */ /* 0x000fe40000000000 */
[----:B------:R-:W-:Y:S01]  /*ab30*/  IMAD.MOV.U32 R2, RZ, RZ, -0x800000 ;  /* 0xff800000ff027424 */ /* 0x000fe200078e00ff */
[----:B------:R-:W-:-:S02]  /*ab40*/  FSETP.NE.FTZ.AND P2, PT, R9, RZ, PT ;  /* 0x000000ff0900720b */ /* 0x000fc40003f55000 */
[----:B------:R-:W-:-:S07]  /*ab50*/  @!P1 PRMT R7, RZ, 0x654, R7 ;  /* 0x00000654ff079816 */ /* 0x000fce0000000007 */
[----:B------:R-:W1:Y:S01]  /*ab60*/  @P0 MUFU.LG2 R6, R10 ;  /* 0x0000000a00060308 */ /* 0x000e620000000c00 */
[----:B------:R-:W-:-:S03]  /*ab70*/  @P0 FMUL.FTZ R3, R5, 0.69314718246459960938 ;  /* 0x3f31721805030820 */ /* 0x000fc60000410000 */
[----:B------:R-:W-:-:S04]  /*ab80*/  @P2 FMUL.FTZ R20, R5, 0.69314718246459960938 ;  /* 0x3f31721805142820 */ /* 0x000fc80000410000 */
[----:B------:R-:W2:Y:S08]  /*ab90*/  @P2 MUFU.LG2 R8, R9 ;  /* 0x0000000900082308 */ /* 0x000eb00000000c00 */
[----:B------:R-:W3:Y:S01]  /*aba0*/  @P0 MUFU.RCP R4, R10 ;  /* 0x0000000a00040308 */ /* 0x000ee20000001000 */
[----:B-1----:R-:W-:-:S04]  /*abb0*/  @P0 FMUL.FTZ R6, R6, 0.69314718246459960938 ;  /* 0x3f31721806060820 */ /* 0x002fc80000410000 */
[----:B------:R-:W-:Y:S01]  /*abc0*/  @P0 FFMA.FTZ R2, R3, R12, R6 ;  /* 0x0000000c03020223 */ /* 0x000fe20000010006 */
[----:B------:R-:W-:Y:S02]  /*abd0*/  PLOP3.LUT P0, PT, PT, PT, PT, 0x8, 0x0 ;  /* 0x000000000000781c */ /* 0x000fe40003f0e170 */
[----:B------:R-:W1:Y:S01]  /*abe0*/  @P2 MUFU.RCP R11, R9 ;  /* 0x00000009000b2308 */ /* 0x000e620000001000 */
        /* <DEDUP_REMOVED lines=40> */
[-C--:B---3--:R-:W-:Y:S01]  /*ae70*/  FMUL.FTZ R10, R24, R4.reuse ;  /* 0x00000004180a7220 */ /* 0x088fe20000410000 */
        /* <DEDUP_REMOVED lines=31> */
[-C--:B-1----:R-:W-:Y:S01]  /*b070*/  FMUL.FTZ R9, R26, R11.reuse ;  /* 0x0000000b1a097220 */ /* 0x082fe20000410000 */
        /* <DEDUP_REMOVED lines=31> */
.L_x_1858:
        /* <DEDUP_REMOVED lines=8> */
[----:B------:R-:W-:Y:S01]  /*b2f0*/  IADD3 R31, R23, UR42, RZ ;  /* 0x0000002a171f7c10 */ /* 0x000fe2000fffe0ff */
[----:B------:R-:W-:Y:S01]  /*b300*/  BAR.SYNC.DEFER_BLOCKING 0x1, 0x100 ;  /* 0x0044000000007b1d */ /* 0x000fe20000010000 */
[C---:B------:R-:W-:Y:S01]  /*b310*/  IADD3 R27, P2, R16.reuse, 0x20, RZ ;  /* 0x00000020101b7810 */ /* 0x040fe20007f5e0ff */
[----:B------:R-:W-:Y:S01]  /*b320*/  USHF.R.S32.HI UR5, URZ, 0x1f, UR43 ;  /* 0x0000001f3f057899 */ /* 0x000fe2000801142b */
[C---:B------:R-:W-:Y:S01]  /*b330*/  IADD3 R15, P4, R16.reuse, 0x4000, RZ ;  /* 0x00004000100f7810 */ /* 0x040fe20007f9e0ff */
[----:B------:R-:W-:Y:S01]  /*b340*/  VIADD R4, R31, 0x8 ;  /* 0x000000081f047836 */ /* 0x000fe20000000000 */
[C---:B------:R-:W-:Y:S01]  /*b350*/  LOP3.LUT R5, R16.reuse, 0x380, RZ, 0xc0, !PT ;  /* 0x0000038010057812 */ /* 0x040fe200078ec0ff */
[----:B------:R-:W-:Y:S01]  /*b360*/  ULDC UR10, c[0x0][0xa88] ;  /* 0x0002a200000a7ab9 */ /* 0x000fe20000000800 */
[C---:B------:R-:W-:Y:S01]  /*b370*/  IADD3 R11, P6, R16.reuse, 0x40, RZ ;  /* 0x00000040100b7810 */ /* 0x040fe20007fde0ff */
[----:B------:R-:W1:Y:S01]  /*b380*/  LDC.64 R88, c[0x0][0xb78] ;  /* 0x0002de00ff587b82 */ /* 0x000e620000000a00 */
[----:B------:R-:W-:Y:S01]  /*b390*/  LOP3.LUT R26, R27, 0x380, RZ, 0xc0, !PT ;  /* 0x000003801b1a7812 */ /* 0x000fe200078ec0ff */
[----:B------:R-:W-:Y:S01]  /*b3a0*/  ULDC.64 UR8, c[0x0][0xb70] ;  /* 0x0002dc0000087ab9 */ /* 0x000fe20000000a00 */
[----:B------:R-:W-:Y:S01]  /*b3b0*/  LOP3.LUT P0, RZ, R187, 0x3, RZ, 0xc0, !PT ;  /* 0x00000003bbff7812 */ /* 0x000fe2000780c0ff */
[----:B------:R-:W-:Y:S01]  /*b3c0*/  UIMAD UR5, UR5, UR8, URZ ;  /* 0x00000008050572a4 */ /* 0x000fe2000f8e023f */
[----:B------:R-:W-:Y:S01]  /*b3d0*/  LOP3.LUT R14, R15, 0x380, RZ, 0xc0, !PT ;  /* 0x000003800f0e7812 */ /* 0x000fe200078ec0ff */
[----:B------:R-:W-:Y:S01]  /*b3e0*/  UIMAD.WIDE.U32 UR6, UR43, UR8, URZ ;  /* 0x000000082b0672a5 */ /* 0x000fe2000f8e003f */
[----:B------:R-:W-:Y:S01]  /*b3f0*/  IADD3 R21, P5, R16, 0x60, RZ ;  /* 0x0000006010157810 */ /* 0x000fe20007fbe0ff */
[----:B------:R-:W-:Y:S01]  /*b400*/  USHF.R.S32.HI UR8, URZ, 0x1f, UR44 ;  /* 0x0000001f3f087899 */ /* 0x000fe2000801142c */
[----:B------:R-:W-:Y:S01]  /*b410*/  SHF.R.U64 R5, R5, 0x3, RZ ;  /* 0x0000000305057819 */ /* 0x000fe200000012ff */
[----:B------:R-:W-:Y:S01]  /*b420*/  UIMAD UR5, UR43, UR9, UR5 ;  /* 0x000000092b0572a4 */ /* 0x000fe2000f8e0205 */
[----:B------:R-:W-:Y:S01]  /*b430*/  LOP3.LUT R24, R11, 0x380, RZ, 0xc0, !PT ;  /* 0x000003800b187812 */ /* 0x000fe200078ec0ff */
[----:B------:R-:W-:Y:S01]  /*b440*/  ULDC.64 UR12, c[0x0][0x208] ;  /* 0x00008200000c7ab9 */ /* 0x000fe20000000a00 */
[----:B------:R-:W-:Y:S01]  /*b450*/  SHF.R.U64 R26, R26, 0x3, RZ ;  /* 0x000000031a1a7819 */ /* 0x000fe200000012ff */
[----:B------:R-:W-:Y:S01]  /*b460*/  UIADD3 UR5, UR7, UR5, URZ ;  /* 0x0000000507057290 */ /* 0x000fe2000fffe03f */
[----:B------:R-:W-:-:S02]  /*b470*/  ISETP.GE.OR P1, PT, R4, UR10, P0 ;  /* 0x0000000a04007c0c */ /* 0x000fc40008726670 */
[----:B------:R-:W-:Y:S02]  /*b480*/  SHF.R.U64 R14, R14, 0x3, RZ ;  /* 0x000000030e0e7819 */ /* 0x000fe400000012ff */
[----:B------:R-:W-:Y:S02]  /*b490*/  LOP3.LUT R20, R21, 0x380, RZ, 0xc0, !PT ;  /* 0x0000038015147812 */ /* 0x000fe400078ec0ff */
[----:B------:R-:W-:Y:S01]  /*b4a0*/  LOP3.LUT R4, R5, R16, RZ, 0x3c, !PT ;  /* 0x0000001005047212 */ /* 0x000fe200078e3cff */
[----:B------:R-:W-:Y:S01]  /*b4b0*/  IMAD.MOV.U32 R5, RZ, RZ, R17 ;  /* 0x000000ffff057224 */ /* 0x000fe200078e0011 */
[----:B------:R-:W-:Y:S02]  /*b4c0*/  SHF.R.U64 R24, R24, 0x3, RZ ;  /* 0x0000000318187819 */ /* 0x000fe400000012ff */
[----:B------:R-:W-:Y:S02]  /*b4d0*/  LOP3.LUT R26, R26, R27, RZ, 0x3c, !PT ;  /* 0x0000001b1a1a7212 */ /* 0x000fe400078e3cff */
[----:B------:R-:W-:-:S02]  /*b4e0*/  LOP3.LUT R14, R14, R15, RZ, 0x3c, !PT ;  /* 0x0000000f0e0e7212 */ /* 0x000fc400078e3cff */
[----:B------:R-:W-:Y:S02]  /*b4f0*/  IADD3.X R27, RZ, R17, RZ, P2, !PT ;  /* 0x00000011ff1b7210 */ /* 0x000fe400017fe4ff */
[----:B------:R-:W-:Y:S02]  /*b500*/  SHF.R.U64 R20, R20, 0x3, RZ ;  /* 0x0000000314147819 */ /* 0x000fe400000012ff */
[----:B------:R-:W-:Y:S02]  /*b510*/  IADD3 R15, P2, R16, 0x4040, RZ ;  /* 0x00004040100f7810 */ /* 0x000fe40007f5e0ff */
[----:B------:R-:W-:Y:S02]  /*b520*/  LOP3.LUT R24, R24, R11, RZ, 0x3c, !PT ;  /* 0x0000000b18187212 */ /* 0x000fe400078e3cff */
[----:B------:R-:W-:Y:S02]  /*b530*/  MOV R11, R4 ;  /* 0x00000004000b7202 */ /* 0x000fe40000000f00 */
[----:B------:R-:W-:Y:S01]  /*b540*/  F2FP.F16.F32.PACK_AB R4, R25, R10 ;  /* 0x0000000a1904723e */ /* 0x000fe200000000ff */
[----:B------:R-:W-:Y:S01]  /*b550*/  IMAD.X R25, RZ, RZ, R17, P6 ;  /* 0x000000ffff197224 */ /* 0x000fe200030e0611 */
[----:B------:R-:W-:-:S02]  /*b560*/  LOP3.LUT R20, R20, R21, RZ, 0x3c, !PT ;  /* 0x0000001514147212 */ /* 0x000fc400078e3cff */
[C---:B------:R-:W-:Y:S02]  /*b570*/  IADD3 R13, P3, R16.reuse, 0x4020, RZ ;  /* 0x00004020100d7810 */ /* 0x040fe40007f7e0ff */
[----:B------:R-:W-:Y:S02]  /*b580*/  LOP3.LUT R10, R15, 0x380, RZ, 0xc0, !PT ;  /* 0x000003800f0a7812 */ /* 0x000fe400078ec0ff */
[----:B------:R-:W-:Y:S02]  /*b590*/  IADD3 R21, P6, R16, 0x4060, RZ ;  /* 0x0000406010157810 */ /* 0x000fe40007fde0ff */
[----:B------:R-:W-:Y:S02]  /*b5a0*/  F2FP.F16.F32.PACK_AB R5, R8, R9 ;  /* 0x000000090805723e */ /* 0x000fe400000000ff */
[----:B------:R-:W-:Y:S02]  /*b5b0*/  F2FP.F16.F32.PACK_AB R6, R6, R3 ;  /* 0x000000030606723e */ /* 0x000fe400000000ff */
[----:B------:R-:W-:-:S02]  /*b5c0*/  F2FP.F16.F32.PACK_AB R7, R7, R30 ;  /* 0x0000001e0707723e */ /* 0x000fc400000000ff */
[----:B------:R-:W-:Y:S02]  /*b5d0*/  LOP3.LUT R12, R13, 0x380, RZ, 0xc0, !PT ;  /* 0x000003800d0c7812 */ /* 0x000fe400078ec0ff */
[----:B------:R-:W-:Y:S01]  /*b5e0*/  SHF.R.U64 R10, R10, 0x3, RZ ;  /* 0x000000030a0a7819 */ /* 0x000fe200000012ff */
[----:B------:R2:W-:Y:S01]  /*b5f0*/  STSM.16.M88.4 [R11], R4 ;  /* 0x000000040b007844 */ /* 0x0005e20000000200 */
[----:B------:R-:W-:Y:S02]  /*b600*/  LOP3.LUT R8, R21, 0x380, RZ, 0xc0, !PT ;  /* 0x0000038015087812 */ /* 0x000fe400078ec0ff */
[----:B------:R-:W-:Y:S02]  /*b610*/  SHF.R.U64 R12, R12, 0x3, RZ ;  /* 0x000000030c0c7819 */ /* 0x000fe400000012ff */
[----:B------:R-:W-:Y:S02]  /*b620*/  LOP3.LUT R10, R10, R15, RZ, 0x3c, !PT ;  /* 0x0000000f0a0a7212 */ /* 0x000fe400078e3cff */
[----:B------:R-:W-:-:S02]  /*b630*/  SHF.R.U64 R8, R8, 0x3, RZ ;  /* 0x0000000308087819 */ /* 0x000fc400000012ff */
[----:B------:R-:W-:Y:S02]  /*b640*/  MOV R28, R24 ;  /* 0x00000018001c7202 */ /* 0x000fe40000000f00 */
[----:B------:R-:W-:Y:S01]  /*b650*/  LOP3.LUT R12, R12, R13, RZ, 0x3c, !PT ;  /* 0x0000000d0c0c7212 */ /* 0x000fe200078e3cff */
[--C-:B------:R-:W-:Y:S01]  /*b660*/  IMAD.X R13, RZ, RZ, R17.reuse, P3 ;  /* 0x000000ffff0d7224 */ /* 0x100fe200018e0611 */
[----:B------:R-:W-:Y:S01]  /*b670*/  LOP3.LUT R8, R8, R21, RZ, 0x3c, !PT ;  /* 0x0000001508087212 */ /* 0x000fe200078e3cff */
[--C-:B------:R-:W-:Y:S01]  /*b680*/  IMAD.X R21, RZ, RZ, R17.reuse, P5 ;  /* 0x000000ffff157224 */ /* 0x100fe200028e0611 */
[----:B------:R-:W-:Y:S01]  /*b690*/  IADD3.X R9, RZ, R17, RZ, P6, !PT ;  /* 0x00000011ff097210 */ /* 0x000fe200037fe4ff */
[----:B--2---:R-:W-:Y:S01]  /*b6a0*/  IMAD.X R11, RZ, RZ, R17, P2 ;  /* 0x000000ffff0b7224 */ /* 0x004fe200010e0611 */
[----:B------:R-:W-:Y:S02]  /*b6b0*/  MOV R29, R26 ;  /* 0x0000001a001d7202 */ /* 0x000fe40000000f00 */
[----:B------:R-:W-:-:S02]  /*b6c0*/  IADD3.X R15, RZ, R17, RZ, P4, !PT ;  /* 0x00000011ff0f7210 */ /* 0x000fc400027fe4ff */
[----:B------:R-:W-:Y:S01]  /*b6d0*/  MOV R24, R10 ;  /* 0x0000000a00187202 */ /* 0x000fe20000000f00 */
[----:B-1----:R-:W-:Y:S01]  /*b6e0*/  IMAD R10, R88, UR8, RZ ;  /* 0x00000008580a7c24 */ /* 0x002fe2000f8e02ff */
[----:B------:R-:W-:Y:S02]  /*b6f0*/  F2FP.F16.F32.PACK_AB R4, R33, R32 ;  /* 0x000000202104723e */ /* 0x000fe400000000ff */
[----:B------:R-:W-:Y:S01]  /*b700*/  F2FP.F16.F32.PACK_AB R5, R35, R34 ;  /* 0x000000222305723e */ /* 0x000fe200000000ff */
[----:B------:R-:W-:Y:S01]  /*b710*/  IMAD R30, R89, UR44, R10 ;  /* 0x0000002c591e7c24 */ /* 0x000fe2000f8e020a */
[----:B------:R-:W-:Y:S02]  /*b720*/  F2FP.F16.F32.PACK_AB R6, R37, R36 ;  /* 0x000000242506723e */ /* 0x000fe400000000ff */
[----:B------:R-:W-:Y:S02]  /*b730*/  F2FP.F16.F32.PACK_AB R7, R39, R38 ;  /* 0x000000262707723e */ /* 0x000fe400000000ff */
[----:B------:R-:W-:-:S02]  /*b740*/  MOV R3, R8 ;  /* 0x0000000800037202 */ /* 0x000fc40000000f00 */
[----:B------:R-:W-:Y:S01]  /*b750*/  MOV R26, R14 ;  /* 0x0000000e001a7202 */ /* 0x000fe20000000f00 */
[----:B------:R1:W-:Y:S01]  /*b760*/  STSM.16.M88.4 [R29], R4 ;  /* 0x000000041d007844 */ /* 0x0003e20000000200 */
[----:B------:R-:W-:Y:S02]  /*b770*/  MOV R25, R12 ;  /* 0x0000000c00197202 */ /* 0x000fe40000000f00 */
[----:B------:R-:W-:Y:S02]  /*b780*/  F2FP.F16.F32.PACK_AB R8, R41, R40 ;  /* 0x000000282908723e */ /* 0x000fe400000000ff */
[----:B------:R-:W-:Y:S02]  /*b790*/  F2FP.F16.F32.PACK_AB R9, R43, R42 ;  /* 0x0000002a2b09723e */ /* 0x000fe400000000ff */
[----:B------:R-:W-:Y:S02]  /*b7a0*/  F2FP.F16.F32.PACK_AB R10, R45, R44 ;  /* 0x0000002c2d0a723e */ /* 0x000fe400000000ff */
[----:B------:R-:W-:-:S02]  /*b7b0*/  F2FP.F16.F32.PACK_AB R11, R47, R46 ;  /* 0x0000002e2f0b723e */ /* 0x000fc400000000ff */
[----:B------:R-:W-:Y:S01]  /*b7c0*/  MOV R27, R20 ;  /* 0x00000014001b7202 */ /* 0x000fe20000000f00 */
[----:B------:R-:W-:Y:S01]  /*b7d0*/  IMAD.U32 R21, RZ, RZ, UR7 ;  /* 0x00000007ff157e24 */ /* 0x000fe2000f8e00ff */
[----:B------:R-:W-:Y:S01]  /*b7e0*/  F2FP.F16.F32.PACK_AB R12, R49, R48 ;  /* 0x00000030310c723e */ /* 0x000fe200000000ff */
[----:B------:R-:W-:Y:S01]  /*b7f0*/  STSM.16.M88.4 [R28], R8 ;  /* 0x000000081c007844 */ /* 0x000fe20000000200 */
[----:B------:R-:W-:Y:S01]  /*b800*/  F2FP.F16.F32.PACK_AB R13, R51, R50 ;  /* 0x00000032330d723e */ /* 0x000fe200000000ff */
[----:B------:R-:W-:Y:S01]  /*b810*/  IMAD.U32 R20, RZ, RZ, UR6 ;  /* 0x00000006ff147e24 */ /* 0x000fe2000f8e00ff */
[----:B------:R-:W-:Y:S01]  /*b820*/  F2FP.F16.F32.PACK_AB R14, R53, R52 ;  /* 0x00000034350e723e */ /* 0x000fe200000000ff */
[----:B------:R-:W-:Y:S01]  /*b830*/  ULDC.64 UR6, c[0x0][0xb40] ;  /* 0x0002d00000067ab9 */ /* 0x000fe20000000a00 */
[----:B------:R-:W-:Y:S02]  /*b840*/  F2FP.F16.F32.PACK_AB R15, R55, R54 ;  /* 0x00000036370f723e */ /* 0x000fe400000000ff */
[----:B------:R-:W-:-:S02]  /*b850*/  F2FP.F16.F32.PACK_AB R64, R65, R64 ;  /* 0x000000404140723e */ /* 0x000fc400000000ff */
[----:B-1----:R-:W-:Y:S01]  /*b860*/  F2FP.F16.F32.PACK_AB R4, R57, R56 ;  /* 0x000000383904723e */ /* 0x002fe200000000ff */
[----:B------:R-:W-:Y:S01]  /*b870*/  STSM.16.M88.4 [R27], R12 ;  /* 0x0000000c1b007844 */ /* 0x000fe20000000200 */
[----:B------:R-:W-:Y:S02]  /*b880*/  F2FP.F16.F32.PACK_AB R5, R59, R58 ;  /* 0x0000003a3b05723e */ /* 0x000fe400000000ff */
[----:B------:R-:W-:Y:S02]  /*b890*/  F2FP.F16.F32.PACK_AB R6, R61, R60 ;  /* 0x0000003c3d06723e */ /* 0x000fe400000000ff */
[----:B------:R-:W-:Y:S02]  /*b8a0*/  F2FP.F16.F32.PACK_AB R7, R63, R62 ;  /* 0x0000003e3f07723e */ /* 0x000fe400000000ff */
[----:B------:R-:W-:Y:S02]  /*b8b0*/  F2FP.F16.F32.PACK_AB R65, R67, R66 ;  /* 0x000000424341723e */ /* 0x000fe400000000ff */
[----:B------:R-:W-:Y:S01]  /*b8c0*/  F2FP.F16.F32.PACK_AB R72, R73, R72 ;  /* 0x000000484948723e */ /* 0x000fe200000000ff */
[----:B------:R1:W-:Y:S01]  /*b8d0*/  STSM.16.M88.4 [R26], R4 ;  /* 0x000000041a007844 */ /* 0x0003e20000000200 */
[----:B------:R-:W-:-:S02]  /*b8e0*/  F2FP.F16.F32.PACK_AB R66, R69, R68 ;  /* 0x000000444542723e */ /* 0x000fc400000000ff */
[----:B------:R-:W-:Y:S01]  /*b8f0*/  F2FP.F16.F32.PACK_AB R67, R71, R70 ;  /* 0x000000464743723e */ /* 0x000fe200000000ff */
[----:B------:R-:W2:Y:S01]  /*b900*/  SHFL.IDX PT, R6, R189, RZ, 0x1f ;  /* 0x00001fffbd067589 */ /* 0x000ea200000e0000 */
[----:B------:R-:W-:Y:S02]  /*b910*/  F2FP.F16.F32.PACK_AB R73, R75, R74 ;  /* 0x0000004a4b49723e */ /* 0x000fe400000000ff */
[----:B------:R-:W-:Y:S01]  /*b920*/  F2FP.F16.F32.PACK_AB R80, R81, R80 ;  /* 0x000000505150723e */ /* 0x000fe200000000ff */
[----:B------:R3:W-:Y:S01]  /*b930*/  STSM.16.M88.4 [R25], R64 ;  /* 0x0000004019007844 */ /* 0x0007e20000000200 */
[----:B------:R-:W-:Y:S02]  /*b940*/  F2FP.F16.F32.PACK_AB R74, R77, R76 ;  /* 0x0000004c4d4a723e */ /* 0x000fe400000000ff */
[----:B------:R-:W-:Y:S02]  /*b950*/  F2FP.F16.F32.PACK_AB R75, R79, R78 ;  /* 0x0000004e4f4b723e */ /* 0x000fe400000000ff */
[----:B------:R-:W-:-:S02]  /*b960*/  F2FP.F16.F32.PACK_AB R81, R83, R82 ;  /* 0x000000525351723e */ /* 0x000fc400000000ff */
[----:B------:R-:W-:Y:S01]  /*b970*/  F2FP.F16.F32.PACK_AB R82, R85, R84 ;  /* 0x000000545552723e */ /* 0x000fe200000000ff */
[----:B------:R3:W-:Y:S01]  /*b980*/  STSM.16.M88.4 [R24], R72 ;  /* 0x0000004818007844 */ /* 0x0007e20000000200 */
[----:B------:R-:W-:Y:S02]  /*b990*/  F2FP.F16.F32.PACK_AB R83, R87, R86 ;  /* 0x000000565753723e */ /* 0x000fe400000000ff */
[----:B------:R-:W-:Y:S02]  /*b9a0*/  MOV R21, UR5 ;  /* 0x0000000500157c02 */ /* 0x000fe40008000f00 */
[----:B------:R-:W-:Y:S01]  /*b9b0*/  SHF.R.S32.HI R29, RZ, 0x1f, R31 ;  /* 0x0000001fff1d7819 */ /* 0x000fe2000001141f */
[----:B------:R3:W-:Y:S01]  /*b9c0*/  STSM.16.M88.4 [R3], R80 ;  /* 0x0000005003007844 */ /* 0x0007e20000000200 */
[C---:B------:R-:W-:Y:S01]  /*b9d0*/  ISETP.GE.OR P0, PT, R31.reuse, UR10, P0 ;  /* 0x0000000a1f007c0c */ /* 0x040fe20008706670 */
[----:B------:R-:W-:Y:S01]  /*b9e0*/  IMAD.WIDE.U32 R20, R88, UR44, R20 ;  /* 0x0000002c58147c25 */ /* 0x000fe2000f8e0014 */
[----:B------:R-:W-:Y:S01]  /*b9f0*/  @!PT LDS RZ, [RZ] ;  /* 0x00000000fffff984 */ /* 0x000fe20000000800 */
[----:B------:R-:W-:Y:S01]  /*ba00*/  @!PT LDS RZ, [RZ] ;  /* 0x00000000fffff984 */ /* 0x000fe20000000800 */
[----:B------:R-:W-:Y:S01]  /*ba10*/  @!PT LDS RZ, [RZ] ;  /* 0x00000000fffff984 */ /* 0x000fe20000000800 */
[----:B------:R4:W-:Y:S06]  /*ba20*/  MEMBAR.ALL.CTA ;  /* 0x0000000000007992 */ /* 0x0009ec0000008000 */
[----:B----4-:R-:W4:Y:S02]  /*ba30*/  FENCE.VIEW.ASYNC.S ;  /* 0x00000000000073c6 */ /* 0x010f240000000000 */
[----:B----4-:R-:W-:Y:S06]  /*ba40*/  BAR.ARV 0x1, 0x120 ;  /* 0x0044800000007b1d */ /* 0x010fec0000002000 */
[----:B------:R-:W-:-:S04]  /*ba50*/  IADD3 R20, P2, R31, R20, RZ ;  /* 0x000000141f147210 */ /* 0x000fc80007f5e0ff */
[----:B------:R-:W-:Y:S02]  /*ba60*/  IADD3.X R29, R29, R21, R30, P2, !PT ;  /* 0x000000151d1d7210 */ /* 0x000fe400017fe41e */
[----:B-1----:R-:W-:-:S04]  /*ba70*/  LEA R4, P2, R20, UR6, 0x2 ;  /* 0x0000000614047c11 */ /* 0x002fc8000f8410ff */
[----:B------:R-:W-:-:S05]  /*ba80*/  LEA.HI.X R5, R20, UR7, R29, 0x2, P2 ;  /* 0x0000000714057c11 */ /* 0x000fca00090f141d */
        /* <DEDUP_REMOVED lines=25> */
.L_x_1892:
[----:B------:R-:W-:Y:S05]  /*bc20*/  BSYNC B0 ;  /* 0x0000000000007941 */ /* 0x000fea0003800000 */
.L_x_1891:
[----:B------:R-:W-:Y:S05]  /*bc30*/  BRA `(.L_x_1890) ;  /* 0x0000000800307947 */ /* 0x000fea0003800000 */
.L_x_1889:
        /* <DEDUP_REMOVED lines=10> */
[----:B------:R-:W-:Y:S01]  /*bce0*/  IMAD.U32 R2, RZ, RZ, UR42 ;  /* 0x0000002aff027e24 */ /* 0x000fe2000f8e00ff */
[----:B------:R-:W-:-:S04]  /*bcf0*/  ULDC UR5, c[0x0][0xa88] ;  /* 0x0002a20000057ab9 */ /* 0x000fc80000000800 */
[----:B----4-:R-:W-:-:S04]  /*bd00*/  IADD3 R2, R2, -0x80, R0 ;  /* 0xffffff8002027810 */ /* 0x010fc80007ffe000 */
[----:B------:R-:W-:-:S13]  /*bd10*/  ISETP.GE.AND P0, PT, R2, UR5, PT ;  /* 0x0000000502007c0c */ /* 0x000fda000bf06270 */
[----:B------:R-:W-:Y:S05]  /*bd20*/  @P0 BRA `(.L_x_1894) ;  /* 0x0000000000440947 */ /* 0x000fea0003800000 */
[----:B------:R-:W4:Y:S01]  /*bd30*/  LDC.64 R4, c[0x0][0xb70] ;  /* 0x0002dc00ff047b82 */ /* 0x000f220000000a00 */
[----:B------:R-:W-:Y:S01]  /*bd40*/  SHF.R.S32.HI R3, RZ, 0x1f, R2 ;  /* 0x0000001fff037819 */ /* 0x000fe20000011402 */
[----:B------:R-:W-:Y:S01]  /*bd50*/  ULDC.64 UR8, c[0x0][0xb40] ;  /* 0x0002d00000087ab9 */ /* 0x000fe20000000a00 */
[----:B------:R-:W-:-:S05]  /*bd60*/  ULDC.64 UR10, c[0x0][0x208] ;  /* 0x00008200000a7ab9 */ /* 0x000fca0000000a00 */
[----:B------:R-:W5:Y:S01]  /*bd70*/  LDC.64 R10, c[0x0][0xb78] ;  /* 0x0002de00ff0a7b82 */ /* 0x000f620000000a00 */
[C---:B----4-:R-:W-:Y:S02]  /*bd80*/  IMAD R0, R4.reuse, UR6, RZ ;  /* 0x0000000604007c24 */ /* 0x050fe4000f8e02ff */
[----:B------:R-:W-:-:S04]  /*bd90*/  IMAD.WIDE.U32 R2, R4, UR43, R2 ;  /* 0x0000002b04027c25 */ /* 0x000fc8000f8e0002 */
[----:B------:R-:W-:Y:S02]  /*bda0*/  IMAD R5, R5, UR43, R0 ;  /* 0x0000002b05057c24 */ /* 0x000fe4000f8e0200 */
[C---:B-----5:R-:W-:Y:S02]  /*bdb0*/  IMAD R0, R10.reuse, UR7, RZ ;  /* 0x000000070a007c24 */ /* 0x060fe4000f8e02ff */
[----:B------:R-:W-:Y:S02]  /*bdc0*/  IMAD.IADD R3, R3, 0x1, R5 ;  /* 0x0000000103037824 */ /* 0x000fe400078e0205 */
[----:B------:R-:W-:Y:S02]  /*bdd0*/  IMAD R5, R11, UR44, R0 ;  /* 0x0000002c0b057c24 */ /* 0x000fe4000f8e0200 */
[----:B------:R-:W-:-:S05]  /*bde0*/  IMAD.WIDE.U32 R2, R10, UR44, R2 ;  /* 0x0000002c0a027c25 */ /* 0x000fca000f8e0002 */
[----:B------:R-:W-:Y:S02]  /*bdf0*/  IADD3 R3, R3, R5, RZ ;  /* 0x0000000503037210 */ /* 0x000fe40007ffe0ff */
[----:B------:R-:W-:-:S04]  /*be00*/  LEA R4, P0, R2, UR8, 0x2 ;  /* 0x0000000802047c11 */ /* 0x000fc8000f8010ff */
[----:B------:R-:W-:Y:S01]  /*be10*/  LEA.HI.X R5, R2, UR9, R3, 0x2, P0 ;  /* 0x0000000902057c11 */ /* 0x000fe200080f1403 */
[----:B------:R-:W-:-:S05]  /*be20*/  IMAD.MOV.U32 R3, RZ, RZ, -0x800000 ;  /* 0xff800000ff037424 */ /* 0x000fca00078e00ff */
[----:B------:R4:W-:Y:S03]  /*be30*/  STG.E desc[UR10][R4.64], R3 ;  /* 0x0000000304007986 */ /* 0x0009e6000c10190a */
.L_x_1894:
[----:B------:R-:W-:Y:S05]  /*be40*/  BSYNC B0 ;  /* 0x0000000000007941 */ /* 0x000fea0003800000 */
.L_x_1893:
        /* <DEDUP_REMOVED lines=9> */
[C---:B------:R-:W-:Y:S01]  /*bee0*/  VIADD R4, R184.reuse, 0x20 ;  /* 0x00000020b8047836 */ /* 0x040fe20000000000 */
[----:B------:R-:W-:Y:S01]  /*bef0*/  IADD3 R0, R184, 0x40, RZ ;  /* 0x00000040b8007810 */ /* 0x000fe20007ffe0ff */
[----:B------:R-:W-:Y:S01]  /*bf00*/  IMAD.IADD R3, R3, 0x1, R5 ;  /* 0x0000000103037824 */ /* 0x000fe200078e0205 */
[----:B-1----:R-:W-:-:S02]  /*bf10*/  IADD3 R5, R12, UR60, RZ ;  /* 0x0000003c0c057c10 */ /* 0x002fc4000fffe0ff */
[----:B------:R-:W-:Y:S01]  /*bf20*/  ISETP.GE.AND P0, PT, R0, UR42, PT ;  /* 0x0000002a00007c0c */ /* 0x000fe2000bf06270 */
[----:B---3--:R-:W-:Y:S01]  /*bf30*/  IMAD R0, R8, UR7, RZ ;  /* 0x0000000708007c24 */ /* 0x008fe2000f8e02ff */
[----:B------:R-:W-:Y:S01]  /*bf40*/  ISETP.GE.AND P4, PT, R4, UR42, PT ;  /* 0x0000002a04007c0c */ /* 0x000fe2000bf86270 */
[----:B------:R-:W-:Y:S02]  /*bf50*/  VIADD R4, R184, 0x60 ;  /* 0x00000060b8047836 */ /* 0x000fe40000000000 */
[----:B------:R-:W-:Y:S02]  /*bf60*/  IMAD R9, R9, UR44, R0 ;  /* 0x0000002c09097c24 */ /* 0x000fe4000f8e0200 */
[----:B------:R-:W-:Y:S01]  /*bf70*/  IMAD.WIDE.U32 R6, R8, UR44, R2 ;  /* 0x0000002c08067c25 */ /* 0x000fe2000f8e0002 */
[----:B------:R-:W-:-:S03]  /*bf80*/  ISETP.GE.AND P1, PT, R4, UR42, PT ;  /* 0x0000002a04007c0c */ /* 0x000fc6000bf26270 */
        /* <DEDUP_REMOVED lines=20> */
.L_x_1896:
[----:B------:R-:W-:Y:S05]  /*c0d0*/  BSYNC B0 ;  /* 0x0000000000007941 */ /* 0x000fea0003800000 */
.L_x_1895:
[----:B------:R-:W-:Y:S04]  /*c0e0*/  BSSY B0, `(.L_x_1897) ;  /* 0x0000015000007945 */ /* 0x000fe80003800000 */
[----:B------:R-:W-:Y:S05]  /*c0f0*/  @P4 BRA `(.L_x_1898) ;  /* 0x00000000004c4947 */ /* 0x000fea0003800000 */
[----:B-1----:R-:W-:Y:S01]  /*c100*/  IADD3 R9, P2, R4, 0x20, RZ ;  /* 0x0000002004097810 */ /* 0x002fe20007f5e0ff */
[----:B------:R-:W-:Y:S01]  /*c110*/  ULDC.64 UR6, c[0x0][0xad8] ;  /* 0x0002b60000067ab9 */ /* 0x000fe20000000a00 */
[----:B------:R-:W-:Y:S01]  /*c120*/  MOV R3, R11 ;  /* 0x0000000b00037202 */ /* 0x000fe20000000f00 */
[----:B------:R-:W-:Y:S01]  /*c130*/  IMAD.MOV.U32 R2, RZ, RZ, R6 ;  /* 0x000000ffff027224 */ /* 0x000fe200078e0006 */
[----:B------:R-:W-:Y:S01]  /*c140*/  IADD3.X R0, RZ, R5, RZ, P2, !PT ;  /* 0x00000005ff007210 */ /* 0x000fe200017fe4ff */
[C---:B------:R-:W-:Y:S01]  /*c150*/  VIADD R8, R18.reuse, 0x40 ;  /* 0x0000004012087836 */ /* 0x040fe20000000000 */
[----:B------:R-:W-:Y:S01]  /*c160*/  ULDC UR5, c[0x0][0xa8c] ;  /* 0x0002a30000057ab9 */ /* 0x000fe20000000800 */
[----:B------:R-:W-:Y:S01]  /*c170*/  IMAD.WIDE.U32 R2, R9, UR6, R2 ;  /* 0x0000000609027c25 */ /* 0x000fe2000f8e0002 */
[----:B------:R-:W-:Y:S01]  /*c180*/  ISETP.GE.AND P3, PT, R18, UR5, PT ;  /* 0x0000000512007c0c */ /* 0x000fe2000bf66270 */
[----:B------:R-:W-:Y:S01]  /*c190*/  ULDC.64 UR8, c[0x0][0x208] ;  /* 0x0000820000087ab9 */ /* 0x000fe20000000a00 */
[----:B------:R-:W-:Y:S01]  /*c1a0*/  ISETP.GE.AND P4, PT, R8, UR5, PT ;  /* 0x0000000508007c0c */ /* 0x000fe2000bf86270 */
        /* <DEDUP_REMOVED lines=8> */
.L_x_1898:
[----:B------:R-:W-:Y:S05]  /*c230*/  BSYNC B0 ;  /* 0x0000000000007941 */ /* 0x000fea0003800000 */
.L_x_1897:
[----:B------:R-:W-:Y:S04]  /*c240*/  BSSY B0, `(.L_x_1899) ;  /* 0x0000015000007945 */ /* 0x000fe80003800000 */
[----:B------:R-:W-:Y:S05]  /*c250*/  @P0 BRA `(.L_x_1900) ;  /* 0x00000000004c0947 */ /* 0x000fea0003800000 */
[----:B-12---:R-:W-:Y:S01]  /*c260*/  IADD3 R9, P0, R4, 0x40, RZ ;  /* 0x0000004004097810 */ /* 0x006fe20007f1e0ff */
        /* <DEDUP_REMOVED lines=13> */
[----:B------:R-:W-:Y:S02]  /*c340*/  LEA R8, P0, R2, UR6, 0x1 ;  /* 0x0000000602087c11 */ /* 0x000fe4000f8008ff */
[----:B------:R-:W-:-:S04]  /*c350*/  IADD3 R3, R3, R9, RZ ;  /* 0x0000000903037210 */ /* 0x000fc80007ffe0ff */
[----:B------:R-:W-:-:S05]  /*c360*/  LEA.HI.X R9, R2, UR7, R3, 0x1, P0 ;  /* 0x0000000702097c11 */ /* 0x000fca00080f0c03 */
[----:B------:R3:W-:Y:S04]  /*c370*/  @!P2 STG.E.128 desc[UR8][R8.64], RZ ;  /* 0x000000ff0800a986 */ /* 0x0007e8000c101d08 */
[----:B------:R3:W-:Y:S02]  /*c380*/  @!P3 STG.E.128 desc[UR8][R8.64+0x80], RZ ;  /* 0x000080ff0800b986 */ /* 0x0007e4000c101d08 */
.L_x_1900:
[----:B------:R-:W-:Y:S05]  /*c390*/  BSYNC B0 ;  /* 0x0000000000007941 */ /* 0x000fea0003800000 */
.L_x_1899:
        /* <DEDUP_REMOVED lines=21> */
.L_x_1901:
[----:B------:R-:W-:Y:S05]  /*c4f0*/  BSYNC B0 ;  /* 0x0000000000007941 */ /* 0x000fea0003800000 */
.L_x_1890:
[----:B---3--:R-:W3:Y:S02]  /*c500*/  LDC R0, c[0x0][0xda8] ;  /* 0x00036a00ff007b82 */ /* 0x008ee40000000800 */
[----:B---3--:R-:W-:-:S13]  /*c510*/  ISETP.LE.AND P0, PT, R0, UR4, PT ;  /* 0x0000000400007c0c */ /* 0x008fda000bf03270 */
[----:B------:R-:W-:Y:S05]  /*c520*/  @!P0 BRA `(.L_x_1902) ;  /* 0xffffff48002c8947 */ /* 0x000fea000383ffff */
[----:B------:R-:W-:Y:S05]  /*c530*/  EXIT ;  /* 0x000000000000794d */ /* 0x000fea0003800000 */
.L_x_1854:
        /* <DEDUP_REMOVED lines=8> */
[----:B------:R-:W-:Y:S01]  /*c5c0*/  MOV R17, 0x1 ;  /* 0x0000000100117802 */ /* 0x000fe20000000f00 */
[----:B------:R-:W-:-:S05]  /*c5d0*/  IMAD.MOV.U32 R16, RZ, RZ, RZ ;  /* 0x000000ffff107224 */ /* 0x000fca00078e00ff */
[----:B------:R-:W1:Y:S02]  /*c5e0*/  LDC R0, c[0x0][0xda8] ;  /* 0x00036a00ff007b82 */ /* 0x000e640000000800 */
[----:B-1----:R-:W-:-:S13]  /*c5f0*/  ISETP.LE.AND P0, PT, R0, UR4, PT ;  /* 0x0000000400007c0c */ /* 0x002fda000bf03270 */
[----:B------:R-:W-:Y:S05]  /*c600*/  @P0 BRA `(.L_x_1903) ;  /* 0x0000002800ec0947 */ /* 0x000fea0003800000 */
[----:B------:R-:W1:Y:S01]  /*c610*/  S2R R2, SR_TID.X ;  /* 0x0000000000027919 */ /* 0x000e620000002100 */
[----:B------:R-:W-:Y:S01]  /*c620*/  IMAD.U32 R18, RZ, RZ, UR4 ;  /* 0x00000004ff127e24 */ /* 0x000fe2000f8e00ff */
[----:B------:R-:W-:Y:S01]  /*c630*/  MOV R16, RZ ;  /* 0x000000ff00107202 */ /* 0x000fe20000000f00 */
[----:B------:R-:W-:Y:S01]  /*c640*/  IMAD.MOV.U32 R17, RZ, RZ, 0x1 ;  /* 0x00000001ff117424 */ /* 0x000fe200078e00ff */
[----:B------:R-:W-:Y:S01]  /*c650*/  ULDC UR48, c[0x0][0xc] ;  /* 0x0000030000307ab9 */ /* 0x000fe20000000800 */
[----:B------:R-:W-:Y:S01]  /*c660*/  ULDC.64 UR44, c[0x0][0x198] ;  /* 0x00006600002c7ab9 */ /* 0x000fe20000000a00 */
[----:B------:R-:W-:Y:S01]  /*c670*/  UMOV UR47, URZ ;  /* 0x0000003f002f7c82 */ /* 0x000fe20008000000 */
[----:B-1----:R-:W-:-:S07]  /*c680*/  LOP3.LUT R19, R2, 0x1f, RZ, 0xc0, !PT ;  /* 0x0000001f02137812 */ /* 0x002fce00078ec0ff */
.L_x_1951:
        /* <DEDUP_REMOVED lines=21> */
.L_x_1904:
[----:B------:R-:W-:Y:S01]  /*c7e0*/  ULDC UR9, c[0x0][0xdc4] ;  /* 0x0003710000097ab9 */ /* 0x000fe20000000800 */
[----:B------:R-:W-:Y:S01]  /*c7f0*/  UMOV UR7, UR8 ;  /* 0x0000000800077c82 */ /* 0x000fe20008000000 */
[----:B------:R-:W-:-:S11]  /*c800*/  UISETP.NE.AND UP0, UPT, UR9, 0x1, UPT ;  /* 0x000000010900788c */ /* 0x000fd6000bf05270 */
[----:B------:R-:W-:Y:S02]  /*c810*/  @UP0 ULDC.64 UR10, c[0x0][0xdc8] ;  /* 0x00037200000a0ab9 */ /* 0x000fe40000000a00 */
[----:B------:R-:W-:-:S04]  /*c820*/  UIMAD.WIDE.U32 UR4, UR8, UR10, URZ ;  /* 0x0000000a080472a5 */ /* 0x000fc8000f8e003f */
[----:B------:R-:W-:-:S04]  /*c830*/  @UP0 USHF.R.U32.HI UR7, URZ, UR11, UR5 ;  /* 0x0000000b3f070299 */ /* 0x000fc80008011605 */
[----:B------:R-:W-:-:S12]  /*c840*/  UIMAD UR4, UR7, UR9, URZ ;  /* 0x00000009070472a4 */ /* 0x000fd8000f8e023f */
.L_x_1905:
[----:B------:R-:W-:Y:S01]  /*c850*/  ULOP3.LUT UR5, URZ, UR7, URZ, 0x33, !UPT ;  /* 0x000000073f057292 */ /* 0x000fe2000f8e333f */
[----:B------:R-:W-:Y:S01]  /*c860*/  BSSY B6, `(.L_x_1906) ;  /* 0x0000286000067945 */ /* 0x000fe20003800000 */
[----:B------:R-:W-:Y:S01]  /*c870*/  ULDC.64 UR10, c[0x0][0x3f8] ;  /* 0x0000fe00000a7ab9 */ /* 0x000fe20000000a00 */
[----:B------:R-:W-:Y:S01]  /*c880*/  ULDC UR7, c[0x0][0xdac] ;  /* 0x00036b0000077ab9 */ /* 0x000fe20000000800 */
[----:B------:R-:W-:Y:S02]  /*c890*/  UISETP.NE.U32.AND UP0, UPT, UR10, URZ, UPT ;  /* 0x0000003f0a00728c */ /* 0x000fe4000bf05070 */
[----:B------:R-:W-:Y:S02]  /*c8a0*/  UIADD3 UR5, UR5, UR7, URZ ;  /* 0x0000000705057290 */ /* 0x000fe4000fffe03f */
[----:B------:R-:W-:Y:S02]  /*c8b0*/  UISETP.NE.AND.EX UP0, UPT, UR11, URZ, UPT, UP0 ;  /* 0x0000003f0b00728c */ /* 0x000fe4000bf05300 */
[----:B------:R-:W-:Y:S01]  /*c8c0*/  USHF.L.U32 UR41, UR5, 0x7, URZ ;  /* 0x0000000705297899 */ /* 0x000fe2000800063f */
[----:B------:R-:W-:Y:S01]  /*c8d0*/  ULDC UR7, c[0x0][0x404] ;  /* 0x0001010000077ab9 */ /* 0x000fe20000000800 */
[----:B------:R-:W-:Y:S01]  /*c8e0*/  ULDC UR10, c[0x0][0x288] ;  /* 0x0000a200000a7ab9 */ /* 0x000fe20000000800 */
[----:B------:R-:W-:-:S02]  /*c8f0*/  USEL UR7, UR7, 0x1, UP0 ;  /* 0x0000000107077887 */ /* 0x000fc40008000000 */
[----:B------:R-:W-:Y:S01]  /*c900*/  UIADD3 UR5, UR41, 0xff, -UR10 ;  /* 0x000000ff29057890 */ /* 0x000fe2000fffe80a */
[----:B------:R-:W-:Y:S02]  /*c910*/  ULDC UR9, c[0x0][0xdb8] ;  /* 0x00036e0000097ab9 */ /* 0x000fe40000000800 */
[----:B------:R-:W-:Y:S01]  /*c920*/  ULDC UR10, c[0x0][0x2e0] ;  /* 0x0000b800000a7ab9 */ /* 0x000fe20000000800 */
[----:B------:R-:W-:Y:S02]  /*c930*/  UISETP.NE.AND UP1, UPT, UR9, 0x1, UPT ;  /* 0x000000010900788c */ /* 0x000fe4000bf25270 */
[----:B------:R-:W-:Y:S02]  /*c940*/  UIMAD UR11, UR7, UR10, 0x7f ;  /* 0x0000007f070b74a4 */ /* 0x000fe4000f8e020a */
[----:B------:R-:W-:Y:S02]  /*c950*/  UIMAD UR5, UR7, UR10, UR5 ;  /* 0x0000000a070572a4 */ /* 0x000fe4000f8e0205 */
[----:B------:R-:W-:-:S02]  /*c960*/  USHF.R.S32.HI UR10, URZ, 0x1f, UR11 ;  /* 0x0000001f3f0a7899 */ /* 0x000fc4000801140b */
[----:B------:R-:W-:Y:S02]  /*c970*/  USHF.R.S32.HI UR7, URZ, 0x1f, UR5 ;  /* 0x0000001f3f077899 */ /* 0x000fe40008011405 */
[----:B------:R-:W-:Y:S02]  /*c980*/  ULEA.HI UR10, UR10, UR11, URZ, 0x7 ;  /* 0x0000000b0a0a7291 */ /* 0x000fe4000f8f383f */
[----:B------:R-:W-:Y:S02]  /*c990*/  ULEA.HI UR7, UR7, UR5, URZ, 0x7 ;  /* 0x0000000507077291 */ /* 0x000fe4000f8f383f */
[----:B------:R-:W-:Y:S02]  /*c9a0*/  USHF.R.S32.HI UR10, URZ, 0x7, UR10 ;  /* 0x000000073f0a7899 */ /* 0x000fe4000801140a */
[----:B------:R-:W-:Y:S02]  /*c9b0*/  USHF.R.S32.HI UR7, URZ, 0x7, UR7 ;  /* 0x000000073f077899 */ /* 0x000fe40008011407 */
[----:B------:R-:W-:-:S02]  /*c9c0*/  UIADD3 UR4, UR8, -UR4, URZ ;  /* 0x8000000408047290 */ /* 0x000fc4000fffe03f */
[----:B------:R-:W-:Y:S01]  /*c9d0*/  UISETP.LT.AND UP0, UPT, UR10, UR7, UPT ;  /* 0x000000070a00728c */ /* 0x000fe2000bf01270 */
[----:B------:R-:W-:-:S03]  /*c9e0*/  ULDC UR8, c[0x0][0xdc4] ;  /* 0x0003710000087ab9 */ /* 0x000fc60000000800 */
[----:B------:R-:W-:Y:S02]  /*c9f0*/  USEL UR39, UR10, UR7, UP0 ;  /* 0x000000070a277287 */ /* 0x000fe40008000000 */
[----:B------:R-:W-:-:S03]  /*ca00*/  UIMAD UR6, UR6, UR8, UR4 ;  /* 0x00000008060672a4 */ /* 0x000fc6000f8e0204 */
[----:B------:R-:W-:Y:S01]  /*ca10*/  @UP1 ULDC UR4, c[0x0][0xdbc] ;  /* 0x00036f0000041ab9 */ /* 0x000fe20000000800 */
[----:B------:R-:W-:Y:S01]  /*ca20*/  ISETP.LT.AND P0, PT, RZ, UR39, PT ;  /* 0x00000027ff007c0c */ /* 0x000fe2000bf01270 */
[----:B------:R-:W-:Y:S01]  /*ca30*/  UIMAD.WIDE.U32 UR4, UR6, UR4, URZ ;  /* 0x00000004060472a5 */ /* 0x000fe2000f8e003f */
[----:B------:R-:W-:Y:S01]  /*ca40*/  @UP1 ULDC UR8, c[0x0][0xdc0] ;  /* 0x0003700000081ab9 */ /* 0x000fe20000000800 */
[----:B------:R-:W-:Y:S02]  /*ca50*/  UMOV UR43, UR6 ;  /* 0x00000006002b7c82 */ /* 0x000fe40008000000 */
[----:B------:R-:W-:-:S04]  /*ca60*/  @UP1 USHF.R.U32.HI UR43, URZ, UR8, UR5 ;  /* 0x000000083f2b1299 */ /* 0x000fc80008011605 */
[----:B------:R-:W-:-:S04]  /*ca70*/  UIADD3 UR42, -UR43, URZ, URZ ;  /* 0x0000003f2b2a7290 */ /* 0x000fc8000fffe13f */
[----:B------:R-:W-:Y:S01]  /*ca80*/  UIMAD UR42, UR9, UR42, UR6 ;  /* 0x0000002a092a72a4 */ /* 0x000fe2000f8e0206 */
[----:B------:R-:W-:Y:S11]  /*ca90*/  @P0 BRA `(.L_x_1907) ;  /* 0x0000000000440947 */ /* 0x000ff60003800000 */
[----:B------:R-:W-:Y:S01]  /*caa0*/  ISETP.NE.AND P0, PT, R19, RZ, PT ;  /* 0x000000ff1300720c */ /* 0x000fe20003f05270 */
[----:B------:R-:W-:-:S12]  /*cab0*/  IMAD.MOV.U32 R13, RZ, RZ, R18 ;  /* 0x000000ffff0d7224 */ /* 0x000fd800078e0012 */
        /* <DEDUP_REMOVED lines=15> */
.L_x_1907:
        /* <DEDUP_REMOVED lines=11> */
[----:B------:R-:W-:Y:S01]  /*cc60*/  MOV R4, UR6 ;  /* 0x0000000600047c02 */ /* 0x000fe20008000f00 */
[----:B------:R-:W-:Y:S01]  /*cc70*/  IMAD.U32 R5, RZ, RZ, UR7 ;  /* 0x00000007ff057e24 */ /* 0x000fe2000f8e00ff */
[----:B------:R-:W1:Y:S01]  /*cc80*/  LDC.64 R2, c[0x4][R2] ;  /* 0x0100000002027b82 */ /* 0x000e620000000a00 */
        /* <DEDUP_REMOVED lines=9> */
.L_x_1909:
        /* <DEDUP_REMOVED lines=9> */
[----:B------:R-:W-:Y:S01]  /*cdb0*/  MOV R4, UR6 ;  /* 0x0000000600047c02 */ /* 0x000fe20008000f00 */
[----:B------:R-:W-:Y:S01]  /*cdc0*/  IMAD.U32 R5, RZ, RZ, UR7 ;  /* 0x00000007ff057e24 */ /* 0x000fe2000f8e00ff */
[----:B------:R-:W-:Y:S01]  /*cdd0*/  MOV R7, UR9 ;  /* 0x0000000900077c02 */ /* 0x000fe20008000f00 */
[----:B------:R-:W-:Y:S01]  /*cde0*/  IMAD.U32 R6, RZ, RZ, UR8 ;  /* 0x00000008ff067e24 */ /* 0x000fe2000f8e00ff */
[----:B------:R-:W-:Y:S01]  /*cdf0*/  MOV R8, 0x70 ;  /* 0x0000007000087802 */ /* 0x000fe20000000f00 */
[----:B------:R-:W-:-:S02]  /*ce00*/  IMAD.U32 R10, RZ, RZ, UR4 ;  /* 0x00000004ff0a7e24 */ /* 0x000fc4000f8e00ff */
[----:B------:R-:W-:Y:S02]  /*ce10*/  IMAD.U32 R11, RZ, RZ, UR5 ;  /* 0x00000005ff0b7e24 */ /* 0x000fe4000f8e00ff */
[----:B------:R-:W-:Y:S02]  /*ce20*/  IMAD.MOV.U32 R12, RZ, RZ, 0x1 ;  /* 0x00000001ff0c7424 */ /* 0x000fe400078e00ff */
[----:B-1----:R-:W-:-:S07]  /*ce30*/  IMAD.MOV.U32 R13, RZ, RZ, RZ ;  /* 0x000000ffff0d7224 */ /* 0x002fce00078e00ff */
[----:B------:R-:W-:-:S07]  /*ce40*/  LEPC R20, `(.L_x_1911) ;  /* 0x000000001014794e */ /* 0x000fce0000000000 */
[----:B--2---:R-:W-:Y:S05]  /*ce50*/  CALL.ABS.NOINC R2 ;  /* 0x0000000002007343 */ /* 0x004fea0003c00000 */
.L_x_1911:
        /* <DEDUP_REMOVED lines=16> */
.L_x_1910:
[----:B------:R-:W-:Y:S01]  /*cf60*/  ULDC.64 UR4, c[0x0][0x9f8] ;  /* 0x00027e0000047ab9 */ /* 0x000fe20000000a00 */
[----:B------:R-:W-:Y:S01]  /*cf70*/  MOV R5, UR43 ;  /* 0x0000002b00057c02 */ /* 0x000fe20008000f00 */
[----:B------:R-:W-:Y:S01]  /*cf80*/  IMAD.U32 R0, RZ, RZ, UR43 ;  /* 0x0000002bff007e24 */ /* 0x000fe2000f8e00ff */
[----:B------:R-:W-:Y:S01]  /*cf90*/  ISETP.NE.U32.AND P0, PT, RZ, UR4, PT ;  /* 0x00000004ff007c0c */ /* 0x000fe2000bf05070 */
[----:B------:R-:W-:Y:S01]  /*cfa0*/  ULDC.64 UR6, c[0x0][0x208] ;  /* 0x0000820000067ab9 */ /* 0x000fe20000000a00 */
[----:B------:R-:W1:Y:S02]  /*cfb0*/  LDC R4, c[0x0][0x428] ;  /* 0x00010a00ff047b82 */ /* 0x000e640000000800 */
[----:B------:R-:W-:-:S13]  /*cfc0*/  ISETP.NE.AND.EX P0, PT, RZ, UR5, PT, P0 ;  /* 0x00000005ff007c0c */ /* 0x000fda000bf05300 */
[----:B------:R-:W2:Y:S02]  /*cfd0*/  @P0 LDC.64 R2, c[0x0][0x9f8] ;  /* 0x00027e00ff020b82 */ /* 0x000ea40000000a00 */
[----:B--2---:R-:W-:-:S05]  /*cfe0*/  @P0 IMAD.WIDE R2, R5, 0x4, R2 ;  /* 0x0000000405020825 */ /* 0x004fca00078e0202 */
[----:B------:R2:W3:Y:S01]  /*cff0*/  @P0 LDG.E R0, desc[UR6][R2.64] ;  /* 0x0000000602000981 */ /* 0x0004e2000c1e1900 */
[----:B-1----:R-:W-:Y:S01]  /*d000*/  ISETP.NE.AND P0, PT, R4, 0x1, PT ;  /* 0x000000010400780c */ /* 0x002fe20003f05270 */
[----:B------:R-:W-:Y:S01]  /*d010*/  IMAD.U32 R4, RZ, RZ, UR42 ;  /* 0x0000002aff047e24 */ /* 0x000fe2000f8e00ff */
[----:B------:R-:W-:Y:S01]  /*d020*/  ISETP.NE.AND P1, PT, R19, RZ, PT ;  /* 0x000000ff1300720c */ /* 0x000fe20003f25270 */
[----:B------:R-:W-:Y:S01]  /*d030*/  UMOV UR40, URZ ;  /* 0x0000003f00287c82 */ /* 0x000fe20008000000 */
[----:B------:R-:W-:Y:S01]  /*d040*/  UMOV UR8, 0x40 ;  /* 0x0000004000087882 */ /* 0x000fe20000000000 */
[----:B------:R-:W-:Y:S01]  /*d050*/  UMOV UR9, UR41 ;  /* 0x0000002900097c82 */ /* 0x000fe20008000000 */
[----:B------:R-:W-:Y:S01]  /*d060*/  UMOV UR10, UR42 ;  /* 0x0000002a000a7c82 */ /* 0x000fe20008000000 */
[----:B------:R-:W-:Y:S01]  /*d070*/  UMOV UR11, UR43 ;  /* 0x0000002b000b7c82 */ /* 0x000fe20008000000 */
[----:B------:R-:W-:Y:S01]  /*d080*/  UMOV UR12, 0x80 ;  /* 0x00000080000c7882 */ /* 0x000fe20000000000 */
[----:B--2---:R-:W1:Y:S01]  /*d090*/  LDC.64 R2, c[0x0][0x3f8] ;  /* 0x0000fe00ff027b82 */ /* 0x004e620000000a00 */
[----:B------:R-:W-:Y:S01]  /*d0a0*/  UMOV UR13, UR41 ;  /* 0x00000029000d7c82 */ /* 0x000fe20008000000 */
[----:B------:R-:W-:Y:S01]  /*d0b0*/  UMOV UR14, UR42 ;  /* 0x0000002a000e7c82 */ /* 0x000fe20008000000 */
[----:B------:R-:W-:Y:S01]  /*d0c0*/  UMOV UR15, UR43 ;  /* 0x0000002b000f7c82 */ /* 0x000fe20008000000 */
[----:B------:R-:W-:-:S02]  /*d0d0*/  UMOV UR6, 0xffffffff ;  /* 0xffffffff00067882 */ /* 0x000fc40000000000 */
[----:B------:R-:W-:Y:S02]  /*d0e0*/  VOTEU.ALL UP1, P1 ;  /* 0x00000000003f7886 */ /* 0x000fe40000820000 */
[----:B------:R-:W2:Y:S03]  /*d0f0*/  @P0 LDC R5, c[0x0][0x42c] ;  /* 0x00010b00ff050b82 */ /* 0x000ea60000000800 */
[----:B------:R-:W-:-:S04]  /*d100*/  @!UP1 UIADD3 UR4, UP0, UR44, 0x270, URZ ;  /* 0x000002702c049890 */ /* 0x000fc8000ff1e03f */
[----:B------:R-:W-:Y:S01]  /*d110*/  @!UP1 UIADD3.X UR5, URZ, UR45, URZ, UP0, !UPT ;  /* 0x0000002d3f059290 */ /* 0x000fe200087fe43f */
[----:B------:R-:W4:Y:S08]  /*d120*/  @P0 LDC R6, c[0x0][0x430] ;  /* 0x00010c00ff060b82 */ /* 0x000f300000000800 */
[----:B------:R1:W-:Y:S01]  /*d130*/  @!UP1 UTMAPF.L2.4D [UR40], [UR4] ;  /* 0x00000028040095b8 */ /* 0x0003e20008018000 */
[----:B--2---:R-:W-:Y:S01]  /*d140*/  @P0 IMAD.HI.U32 R5, R5, UR42, RZ ;  /* 0x0000002a05050c27 */ /* 0x004fe2000f8e00ff */
[----:B------:R2:W-:Y:S04]  /*d150*/  @!UP1 UTMAPF.L2.4D [UR8], [UR4] ;  /* 0x00000008040095b8 */ /* 0x0005e80008018000 */
[----:B----4-:R-:W-:Y:S01]  /*d160*/  @P0 SHF.R.U32.HI R4, RZ, R6, R5 ;  /* 0x00000006ff040219 */ /* 0x010fe20000011605 */
[----:B------:R2:W-:Y:S01]  /*d170*/  @!UP1 UTMAPF.L2.4D [UR12], [UR4] ;  /* 0x0000000c040095b8 */ /* 0x0005e20008018000 */
[----:B-1----:R-:W-:-:S02]  /*d180*/  ISETP.NE.U32.AND P0, PT, R2, RZ, PT ;  /* 0x000000ff0200720c */ /* 0x002fc40003f05070 */
[----:B------:R-:W-:Y:S02]  /*d190*/  MOV R5, UR39 ;  /* 0x0000002700057c02 */ /* 0x000fe40008000f00 */
[----:B------:R-:W-:-:S03]  /*d1a0*/  ISETP.NE.AND.EX P0, PT, R3, RZ, PT, P0 ;  /* 0x000000ff0300720c */ /* 0x000fc60003f05300 */
[----:B------:R-:W-:Y:S01]  /*d1b0*/  VIADD R5, R5, 0xffffffff ;  /* 0xffffffff05057836 */ /* 0x000fe20000000000 */
[----:B---3--:R-:W-:Y:S01]  /*d1c0*/  SEL R6, R0, RZ, !P0 ;  /* 0x000000ff00067207 */ /* 0x008fe20004000000 */
[----:B--2---:R-:W-:Y:S08]  /*d1d0*/  BRA.DIV UR6, `(.L_x_1912) ;  /* 0x0000002606747947 */ /* 0x004ff0000b800000 */
.L_x_1963:
[----:B------:R-:W-:Y:S01]  /*d1e0*/  UMOV UR4, 0xffffffff ;  /* 0xffffffff00047882 */ /* 0x000fe20000000000 */
[----:B------:R-:W-:Y:S02]  /*d1f0*/  SHF.R.S32.HI R12, RZ, 0x1f, R0 ;  /* 0x0000001fff0c7819 */ /* 0x000fe40000011400 */
[----:B------:R-:W-:Y:S05]  /*d200*/  BRA.DIV UR4, `(.L_x_1913) ;  /* 0x0000002604947947 */ /* 0x000fea000b800000 */
[----:B------:R-:W-:-:S13]  /*d210*/  ELECT P6, URZ, PT ;  /* 0x00000000003f782f */ /* 0x000fda00038c0000 */
.L_x_1966:
[----:B------:R-:W-:Y:S05]  /*d220*/  @!P6 BRA `(.L_x_1914) ;  /* 0x0000000000f4e947 */ /* 0x000fea0003800000 */
[----:B------:R-:W-:Y:S01]  /*d230*/  IMAD.MOV.U32 R6, RZ, RZ, R0 ;  /* 0x000000ffff067224 */ /* 0x000fe200078e0000 */
[----:B------:R-:W-:Y:S06]  /*d240*/  @!P0 BRA `(.L_x_1915) ;  /* 0x00000000004c8947 */ /* 0x000fec0003800000 */
[----:B------:R-:W1:Y:S01]  /*d250*/  LDC R11, c[0x0][0x41c] ;  /* 0x00010700ff0b7b82 */ /* 0x000e620000000800 */
[----:B------:R-:W-:Y:S01]  /*d260*/  MOV R10, R5 ;  /* 0x00000005000a7202 */ /* 0x000fe20000000f00 */
[----:B------:R-:W-:Y:S01]  /*d270*/  ULDC.64 UR4, c[0x0][0x408] ;  /* 0x0001020000047ab9 */ /* 0x000fe20000000a00 */
[----:B------:R-:W-:Y:S01]  /*d280*/  ULDC.64 UR6, c[0x0][0x208] ;  /* 0x0000820000067ab9 */ /* 0x000fe20000000a00 */
        /* <DEDUP_REMOVED lines=13> */
[----:B------:R-:W-:-:S05]  /*d360*/  IADD3 R10, -R10, RZ, RZ ;  /* 0x000000ff0a0a7210 */ /* 0x000fca0007ffe1ff */
[----:B------:R-:W-:-:S07]  /*d370*/  IMAD R5, R11, R10, R5 ;  /* 0x0000000a0b057224 */ /* 0x000fce00078e0205 */
.L_x_1915:
[----:B------:R-:W2:Y:S01]  /*d380*/  S2R R7, SR_TID.X ;  /* 0x0000000000077919 */ /* 0x000ea20000002100 */
[----:B-1----:R-:W-:Y:S02]  /*d390*/  LEA R8, R16, UR38, 0x3 ;  /* 0x0000002610087c11 */ /* 0x002fe4000f8e18ff */
[----:B--2---:R-:W-:Y:S02]  /*d3a0*/  LOP3.LUT R9, R7, 0x7f, RZ, 0xc0, !PT ;  /* 0x0000007f07097812 */ /* 0x004fe400078ec0ff */
[----:B------:R-:W-:Y:S02]  /*d3b0*/  SHF.L.U32 R7, R17, 0x1f, RZ ;  /* 0x0000001f11077819 */ /* 0x000fe400000006ff */
[----:B------:R-:W-:Y:S02]  /*d3c0*/  ISETP.NE.AND P3, PT, R9, RZ, PT ;  /* 0x000000ff0900720c */ /* 0x000fe40003f65270 */
[----:B------:R-:W1:Y:S02]  /*d3d0*/  SYNCS.PHASECHK.TRANS64.TRYWAIT P2, [R8+URZ+0x34840], R7 ;  /* 0x03484007080075a7 */ /* 0x000e64000804017f */
[----:B-1----:R-:W-:Y:S09]  /*d3e0*/  @!P2 BRA `(.L_x_1916) ;  /* 0x00000024003ca947 */ /* 0x002ff20003800000 */
.L_x_1967:
[----:B------:R-:W-:Y:S05]  /*d3f0*/  @P3 BRA `(.L_x_1917) ;  /* 0x0000000000143947 */ /* 0x000fea0003800000 */
[----:B------:R-:W-:Y:S01]  /*d400*/  ISETP.NE.AND P2, PT, R19, RZ, PT ;  /* 0x000000ff1300720c */ /* 0x000fe20003f45270 */
[----:B-1----:R-:W-:-:S04]  /*d410*/  IMAD.MOV.U32 R7, RZ, RZ, 0xc000 ;  /* 0x0000c000ff077424 */ /* 0x002fc800078e00ff */
[----:B------:R2:W-:Y:S08]  /*d420*/  SYNCS.ARRIVE.TRANS64 RZ, [R8+URZ+0x34830], R7 ;  /* 0x0348300708ff79a7 */ /* 0x0005f0000800003f */
[----:B------:R-:W-:Y:S05]  /*d430*/  @!P2 BRA `(.L_x_1917) ;  /* 0x000000000004a947 */ /* 0x000fea0003800000 */
[----:B------:R-:W-:Y:S01]  /*d440*/  BPT.TRAP 0x1 ;  /* 0x000000040000795c */ /* 0x000fe20000300000 */
.L_x_1917:
        /* <DEDUP_REMOVED lines=13> */
[----:B------:R-:W-:Y:S02]  /*d520*/  USHF.L.U32 UR11, UR11, 0x7, URZ ;  /* 0x000000070b0b7899 */ /* 0x000fe4000800063f */
[----:B------:R-:W-:Y:S02]  /*d530*/  UIADD3 UR14, UR8, 0x1c400, URZ ;  /* 0x0001c400080e7890 */ /* 0x000fe4000fffe03f */
[----:B------:R-:W-:Y:S02]  /*d540*/  UIADD3 UR15, UR8, 0x20400, URZ ;  /* 0x00020400080f7890 */ /* 0x000fe4000fffe03f */
[----:B------:R-:W-:-:S03]  /*d550*/  UIADD3 UR17, UR8, 0x24400, URZ ;  /* 0x0002440008117890 */ /* 0x000fc6000fffe03f */
[----:B------:R-:W-:Y:S01]  /*d560*/  UMOV UR8, UR14 ;  /* 0x0000000e00087c82 */ /* 0x000fe20008000000 */
[----:B------:R-:W-:Y:S01]  /*d570*/  UMOV UR14, 0x80 ;  /* 0x00000080000e7882 */ /* 0x000fe20000000000 */
[----:B------:R3:W-:Y:S02]  /*d580*/  UTMALDG.4D [UR8], [UR4], desc[UR6] ;  /* 0x00000608040075b4 */ /* 0x0007e40008019000 */
[----:B---3--:R-:W-:Y:S01]  /*d590*/  UMOV UR8, UR15 ;  /* 0x0000000f00087c82 */ /* 0x008fe20008000000 */
[----:B------:R-:W-:Y:S02]  /*d5a0*/  UMOV UR10, UR16 ;  /* 0x00000010000a7c82 */ /* 0x000fe40008000000 */
[----:B------:R3:W-:Y:S02]  /*d5b0*/  UTMALDG.4D [UR8], [UR4], desc[UR6] ;  /* 0x00000608040075b4 */ /* 0x0007e40008019000 */
[----:B---3--:R-:W-:Y:S01]  /*d5c0*/  UMOV UR8, UR17 ;  /* 0x0000001100087c82 */ /* 0x008fe20008000000 */
[----:B------:R-:W-:-:S02]  /*d5d0*/  UMOV UR10, UR14 ;  /* 0x0000000e000a7c82 */ /* 0x000fc40008000000 */
[----:B------:R3:W-:Y:S02]  /*d5e0*/  UTMALDG.4D [UR8], [UR4], desc[UR6] ;  /* 0x00000608040075b4 */ /* 0x0007e40008019000 */
[----:B---3--:R-:W-:Y:S01]  /*d5f0*/  NOP ;  /* 0x0000000000007918 */ /* 0x008fe20000000000 */
.L_x_1914:
        /* <DEDUP_REMOVED lines=9> */
[----:B-12---:R-:W-:Y:S01]  /*d690*/  @P2 IMAD.MOV.U32 R7, RZ, RZ, 0xc000 ;  /* 0x0000c000ff072424 */ /* 0x006fe200078e00ff */
        /* <DEDUP_REMOVED lines=13> */
[----:B-1----:R-:W-:Y:S01]  /*d770*/  MOV R7, UR14 ;  /* 0x0000000e00077c02 */ /* 0x002fe20008000f00 */
[----:B------:R-:W-:Y:S01]  /*d780*/  UMOV UR29, UR43 ;  /* 0x0000002b001d7c82 */ /* 0x000fe20008000000 */
[----:B------:R-:W-:Y:S01]  /*d790*/  UMOV UR26, 0x40 ;  /* 0x00000040001a7882 */ /* 0x000fe20000000000 */
[----:B------:R-:W-:Y:S01]  /*d7a0*/  UMOV UR25, UR9 ;  /* 0x0000000900197c82 */ /* 0x000fe20008000000 */
[----:B------:R-:W-:Y:S01]  /*d7b0*/  SHF.L.U32 R7, R7, 0x1f, RZ ;  /* 0x0000001f07077819 */ /* 0x000fe200000006ff */
[----:B------:R-:W-:Y:S01]  /*d7c0*/  UMOV UR19, UR41 ;  /* 0x0000002900137c82 */ /* 0x000fe20008000000 */
        /* <DEDUP_REMOVED lines=9> */
.L_x_1968:
[----:B------:R-:W-:-:S06]  /*d860*/  UISETP.GE.AND UP0, UPT, UR39, 0x2, UPT ;  /* 0x000000022700788c */ /* 0x000fcc000bf06270 */
[----:B------:R-:W-:-:S13]  /*d870*/  PLOP3.LUT P2, PT, PT, PT, UP0, 0x80, 0x0 ;  /* 0x000000000000781c */ /* 0x000fda0003f4f008 */
[----:B------:R-:W-:Y:S05]  /*d880*/  @!P2 BRA `(.L_x_1919) ;  /* 0x000000140020a947 */ /* 0x000fea0003800000 */
[----:B------:R-:W-:Y:S02]  /*d890*/  ULOP3.LUT UR4, UR39, 0x1, URZ, 0xc0, !UPT ;  /* 0x0000000127047892 */ /* 0x000fe4000f8ec03f */
[----:B------:R-:W-:Y:S02]  /*d8a0*/  UIADD3 UR46, UR39, -0x2, URZ ;  /* 0xfffffffe272e7890 */ /* 0x000fe4000fffe03f */
[----:B------:R-:W-:Y:S01]  /*d8b0*/  UISETP.NE.U32.AND UP0, UPT, UR4, 0x1, UPT ;  /* 0x000000010400788c */ /* 0x000fe2000bf05070 */
[----:B------:R-:W-:-:S03]  /*d8c0*/  ULDC.64 UR36, c[0x0][0x408] ;  /* 0x0001020000247ab9 */ /* 0x000fc60000000a00 */
[----:B-1----:R-:W-:Y:S02]  /*d8d0*/  IMAD.U32 R7, RZ, RZ, UR46 ;  /* 0x0000002eff077e24 */ /* 0x002fe4000f8e00ff */
[----:B------:R-:W-:-:S13]  /*d8e0*/  PLOP3.LUT P2, PT, PT, PT, UP0, 0x80, 0x0 ;  /* 0x000000000000781c */ /* 0x000fda0003f4f008 */
[----:B------:R-:W-:Y:S05]  /*d8f0*/  @!P2 BRA `(.L_x_1920) ;  /* 0x0000000400b8a947 */ /* 0x000fea0003800000 */
[----:B------:R-:W-:Y:S01]  /*d900*/  VIADD R7, R16, 0x1 ;  /* 0x0000000110077836 */ /* 0x000fe20000000000 */
[----:B------:R-:W-:Y:S04]  /*d910*/  BSSY B0, `(.L_x_1921) ;  /* 0x0000068000007945 */ /* 0x000fe80003800000 */
[----:B------:R-:W-:-:S04]  /*d920*/  ISETP.NE.AND P2, PT, R7, 0x2, PT ;  /* 0x000000020700780c */ /* 0x000fc80003f45270 */
[----:B------:R-:W-:Y:S02]  /*d930*/  SEL R10, RZ, 0x1, P2 ;  /* 0x00000001ff0a7807 */ /* 0x000fe40001000000 */
[----:B------:R-:W-:Y:S02]  /*d940*/  SEL R7, R7, RZ, P2 ;  /* 0x000000ff07077207 */ /* 0x000fe40001000000 */
[----:B------:R-:W-:Y:S01]  /*d950*/  LOP3.LUT R10, R17, R10, RZ, 0x3c, !PT ;  /* 0x0000000a110a7212 */ /* 0x000fe200078e3cff */
[----:B------:R-:W-:Y:S06]  /*d960*/  @!P6 BRA `(.L_x_1922) ;  /* 0x000000040088e947 */ /* 0x000fec0003800000 */
[----:B------:R-:W-:Y:S01]  /*d970*/  MOV R9, R6 ;  /* 0x0000000600097202 */ /* 0x000fe20000000f00 */
[----:B------:R-:W-:Y:S01]  /*d980*/  IMAD.U32 R8, RZ, RZ, UR46 ;  /* 0x0000002eff087e24 */ /* 0x000fe2000f8e00ff */
[----:B------:R-:W-:Y:S06]  /*d990*/  @!P0 BRA `(.L_x_1923) ;  /* 0x0000000000548947 */ /* 0x000fec0003800000 */
[----:B------:R-:W-:Y:S01]  /*d9a0*/  ULDC UR7, c[0x0][0x41c] ;  /* 0x0001070000077ab9 */ /* 0x000fe20000000800 */
[----:B------:R-:W-:Y:S01]  /*d9b0*/  UMOV UR6, UR46 ;  /* 0x0000002e00067c82 */ /* 0x000fe20008000000 */
[----:B------:R-:W-:Y:S01]  /*d9c0*/  UISETP.NE.AND UP0, UPT, UR7, 0x1, UPT ;  /* 0x000000010700788c */ /* 0x000fe2000bf05270 */
[----:B------:R-:W-:-:S10]  /*d9d0*/  ULDC.64 UR10, c[0x0][0x208] ;  /* 0x00008200000a7ab9 */ /* 0x000fd40000000a00 */
[----:B------:R-:W-:Y:S02]  /*d9e0*/  @UP0 ULDC.64 UR8, c[0x0][0x420] ;  /* 0x0001080000080ab9 */ /* 0x000fe40000000a00 */
[----:B------:R-:W-:-:S04]  /*d9f0*/  UIMAD.WIDE.U32 UR4, UR46, UR8, URZ ;  /* 0x000000082e0472a5 */ /* 0x000fc8000f8e003f */
[----:B------:R-:W-:-:S03]  /*da00*/  @UP0 USHF.R.U32.HI UR6, URZ, UR9, UR5 ;  /* 0x000000093f060299 */ /* 0x000fc60008011605 */
[----:B------:R-:W-:Y:S01]  /*da10*/  ULDC.64 UR8, c[0x0][0x408] ;  /* 0x0001020000087ab9 */ /* 0x000fe20000000a00 */
[----:B------:R-:W-:Y:S01]  /*da20*/  USHF.R.S32.HI UR4, URZ, 0x1f, UR6 ;  /* 0x0000001f3f047899 */ /* 0x000fe20008011406 */
[----:B------:R-:W-:Y:S02]  /*da30*/  IMAD R11, R12, UR8, RZ ;  /* 0x000000080c0b7c24 */ /* 0x000fe4000f8e02ff */
[----:B------:R-:W-:Y:S02]  /*da40*/  IMAD.U32 R8, RZ, RZ, UR6 ;  /* 0x00000006ff087e24 */ /* 0x000fe4000f8e00ff */
[----:B------:R-:W-:Y:S01]  /*da50*/  IMAD R11, R0, UR9, R11 ;  /* 0x00000009000b7c24 */ /* 0x000fe2000f8e020b */
[----:B------:R-:W-:-:S03]  /*da60*/  MOV R9, UR4 ;  /* 0x0000000400097c02 */ /* 0x000fc60008000f00 */
[----:B------:R-:W-:-:S04]  /*da70*/  IMAD.WIDE.U32 R8, R0, UR8, R8 ;  /* 0x0000000800087c25 */ /* 0x000fc8000f8e0008 */
[----:B------:R-:W-:Y:S01]  /*da80*/  IMAD.IADD R9, R11, 0x1, R9 ;  /* 0x000000010b097824 */ /* 0x000fe200078e0209 */
[----:B------:R-:W-:-:S04]  /*da90*/  LEA R2, P2, R8, R2, 0x2 ;  /* 0x0000000208027211 */ /* 0x000fc800078410ff */
[----:B------:R-:W-:-:S05]  /*daa0*/  LEA.HI.X R3, R8, R3, R9, 0x2, P2 ;  /* 0x0000000308037211 */ /* 0x000fca00010f1409 */
[----:B------:R1:W5:Y:S01]  /*dab0*/  LDG.E R9, desc[UR10][R2.64] ;  /* 0x0000000a02097981 */ /* 0x000362000c1e1900 */
[----:B------:R-:W-:-:S04]  /*dac0*/  UIADD3 UR4, -UR6, URZ, URZ ;  /* 0x0000003f06047290 */ /* 0x000fc8000fffe13f */
[----:B------:R-:W-:-:S06]  /*dad0*/  UIMAD UR4, UR7, UR4, UR46 ;  /* 0x00000004070472a4 */ /* 0x000fcc000f8e022e */
[----:B-1----:R-:W-:-:S07]  /*dae0*/  IMAD.U32 R8, RZ, RZ, UR4 ;  /* 0x00000004ff087e24 */ /* 0x002fce000f8e00ff */
.L_x_1923:
[----:B------:R-:W1:Y:S01]  /*daf0*/  S2R R2, SR_TID.X ;  /* 0x0000000000027919 */ /* 0x000e620000002100 */
[----:B------:R-:W-:Y:S02]  /*db00*/  LEA R3, R7, UR38, 0x3 ;  /* 0x0000002607037c11 */ /* 0x000fe4000f8e18ff */
[----:B-1----:R-:W-:Y:S02]  /*db10*/  LOP3.LUT R11, R2, 0x7f, RZ, 0xc0, !PT ;  /* 0x0000007f020b7812 */ /* 0x002fe400078ec0ff */
[----:B------:R-:W-:Y:S02]  /*db20*/  SHF.L.U32 R2, R10, 0x1f, RZ ;  /* 0x0000001f0a027819 */ /* 0x000fe400000006ff */
[----:B------:R-:W-:Y:S02]  /*db30*/  ISETP.NE.AND P2, PT, R11, RZ, PT ;  /* 0x000000ff0b00720c */ /* 0x000fe40003f45270 */
[----:B------:R-:W1:Y:S02]  /*db40*/  SYNCS.PHASECHK.TRANS64.TRYWAIT P3, [R3+URZ+0x34840], R2 ;  /* 0x03484002030075a7 */ /* 0x000e64000806017f */
[----:B-1----:R-:W-:Y:S09]  /*db50*/  @!P3 BRA `(.L_x_1924) ;  /* 0x0000001c008cb947 */ /* 0x002ff20003800000 */
.L_x_1969:
[----:B------:R-:W-:Y:S05]  /*db60*/  @P2 BRA `(.L_x_1925) ;  /* 0x0000000000142947 */ /* 0x000fea0003800000 */
[----:B------:R-:W-:Y:S02]  /*db70*/  ISETP.NE.AND P3, PT, R19, RZ, PT ;  /* 0x000000ff1300720c */ /* 0x000fe40003f65270 */
[----:B-1----:R-:W-:-:S04]  /*db80*/  MOV R2, 0xc000 ;  /* 0x0000c00000027802 */ /* 0x002fc80000000f00 */
[----:B------:R2:W-:Y:S07]  /*db90*/  SYNCS.ARRIVE.TRANS64 RZ, [R3+URZ+0x34830], R2 ;  /* 0x0348300203ff79a7 */ /* 0x0005ee000800003f */
[----:B------:R-:W-:Y:S05]  /*dba0*/  @!P3 BRA `(.L_x_1925) ;  /* 0x000000000004b947 */ /* 0x000fea0003800000 */
[----:B------:R-:W-:Y:S01]  /*dbb0*/  BPT.TRAP 0x1 ;  /* 0x000000040000795c */ /* 0x000fe20000300000 */
.L_x_1925:
        /* <DEDUP_REMOVED lines=14> */
[----:B-12---:R-:W-:Y:S01]  /*dca0*/  SHF.L.U32 R3, R17, 0x1f, RZ ;  /* 0x0000001f11037819 */ /* 0x006fe200000006ff */
[----:B------:R-:W-:Y:S01]  /*dcb0*/  UIADD3 UR9, UR9, 0x34830, URZ ;  /* 0x0003483009097890 */ /* 0x000fe2000fffe03f */
[----:B------:R-:W-:Y:S01]  /*dcc0*/  LEA R2, R16, UR19, 0x3 ;  /* 0x0000001310027c11 */ /* 0x000fe2000f8e18ff */
[----:B------:R-:W-:-:S02]  /*dcd0*/  USHF.L.U32 UR11, UR11, 0x7, URZ ;  /* 0x000000070b0b7899 */ /* 0x000fc4000800063f */
        /* <DEDUP_REMOVED lines=13> */
.L_x_1970:
[----:B------:R-:W-:Y:S05]  /*ddb0*/  @P2 BRA `(.L_x_1927) ;  /* 0x0000000000182947 */ /* 0x000fea0003800000 */
[----:B------:R-:W-:Y:S01]  /*ddc0*/  ISETP.NE.AND P2, PT, R19, RZ, PT ;  /* 0x000000ff1300720c */ /* 0x000fe20003f45270 */
[----:B-1----:R-:W-:Y:S01]  /*ddd0*/  IMAD.MOV.U32 R3, RZ, RZ, 0x8000 ;  /* 0x00008000ff037424 */ /* 0x002fe200078e00ff */
[----:B------:R-:W-:-:S04]  /*dde0*/  LEA R2, R16, UR38, 0x3 ;  /* 0x0000002610027c11 */ /* 0x000fc8000f8e18ff */
[----:B------:R2:W-:Y:S07]  /*ddf0*/  SYNCS.ARRIVE.TRANS64 RZ, [R2+URZ+0x34850], R3 ;  /* 0x0348500302ff79a7 */ /* 0x0005ee000800003f */
[----:B------:R-:W-:Y:S05]  /*de00*/  @!P2 BRA `(.L_x_1927) ;  /* 0x000000000004a947 */ /* 0x000fea0003800000 */
[----:B------:R-:W-:Y:S01]  /*de10*/  BPT.TRAP 0x1 ;  /* 0x000000040000795c */ /* 0x000fe20000300000 */
.L_x_1927:
        /* <DEDUP_REMOVED lines=10> */
[----:B------:R-:W-:-:S03]  /*dec0*/  MOV R5, R8 ;  /* 0x0000000800057202 */ /* 0x000fc60000000f00 */
[----:B------:R-:W-:Y:S02]  /*ded0*/  ULEA UR6, UR9, UR38, 0xf ;  /* 0x0000002609067291 */ /* 0x000fe4000f8e783f */
[----:B------:R-:W-:Y:S02]  /*dee0*/  ULEA UR9, UR9, UR38, 0x3 ;  /* 0x0000002609097291 */ /* 0x000fe4000f8e183f */
[----:B------:R-:W-:Y:S02]  /*def0*/  USHF.L.U32 UR11, UR11, 0x7, URZ ;  /* 0x000000070b0b7899 */ /* 0x000fe4000800063f */
[----:B------:R-:W-:Y:S02]  /*df00*/  UIADD3 UR8, UR6, 0x400, URZ ;  /* 0x0000040006087890 */ /* 0x000fe4000fffe03f */
[----:B------:R-:W-:Y:S02]  /*df10*/  UIADD3 UR9, UR9, 0x34850, URZ ;  /* 0x0003485009097890 */ /* 0x000fe4000fffe03f */
[----:B------:R-:W-:-:S03]  /*df20*/  UIADD3 UR14, UR6, 0x4400, URZ ;  /* 0x00004400060e7890 */ /* 0x000fc6000fffe03f */
[----:B------:R-:W-:-:S04]  /*df30*/  UMOV UR6, 0x0 ;  /* 0x0000000000067882 */ /* 0x000fc80000000000 */
[----:B------:R3:W-:Y:S02]  /*df40*/  UTMALDG.4D [UR8], [UR4], desc[UR6] ;  /* 0x00000608040075b4 */ /* 0x0007e40008019000 */
[----:B---3--:R-:W-:Y:S01]  /*df50*/  UMOV UR8, UR14 ;  /* 0x0000000e00087c82 */ /* 0x008fe20008000000 */
[----:B------:R-:W-:Y:S02]  /*df60*/  UMOV UR10, UR15 ;  /* 0x0000000f000a7c82 */ /* 0x000fe40008000000 */
[----:B------:R3:W-:Y:S02]  /*df70*/  UTMALDG.4D [UR8], [UR4], desc[UR6] ;  /* 0x00000608040075b4 */ /* 0x0007e40008019000 */
[----:B---3--:R-:W-:Y:S01]  /*df80*/  NOP ;  /* 0x0000000000007918 */ /* 0x008fe20000000000 */
.L_x_1922:
[----:B------:R-:W-:Y:S05]  /*df90*/  BSYNC B0 ;  /* 0x0000000000007941 */ /* 0x000fea0003800000 */
.L_x_1921:
[----:B------:R-:W-:Y:S01]  /*dfa0*/  UIADD3 UR4, UR39, -0x3, URZ ;  /* 0xfffffffd27047890 */ /* 0x000fe2000fffe03f */
[----:B------:R-:W-:Y:S02]  /*dfb0*/  IMAD.MOV.U32 R16, RZ, RZ, R7 ;  /* 0x000000ffff107224 */ /* 0x000fe400078e0007 */
[----:B------:R-:W-:-:S03]  /*dfc0*/  IMAD.MOV.U32 R17, RZ, RZ, R10 ;  /* 0x000000ffff117224 */ /* 0x000fc600078e000a */
[----:B------:R-:W-:-:S07]  /*dfd0*/  MOV R7, UR4 ;  /* 0x0000000400077c02 */ /* 0x000fce0008000f00 */
.L_x_1920:
[----:B------:R-:W-:Y:S01]  /*dfe0*/  ISETP.NE.AND P2, PT, RZ, UR46, PT ;  /* 0x0000002eff007c0c */ /* 0x000fe2000bf45270 */
[----:B------:R-:W-:-:S12]  /*dff0*/  BSSY B0, `(.L_x_1919) ;  /* 0x00000d1000007945 */ /* 0x000fd80003800000 */
[----:B------:R-:W-:Y:S05]  /*e000*/  @!P2 BRA `(.L_x_1928) ;  /* 0x0000000c003ca947 */ /* 0x000fea0003800000 */
[----:B------:R-:W-:-:S07]  /*e010*/  IMAD.MOV.U32 R8, RZ, RZ, R6 ;  /* 0x000000ffff087224 */ /* 0x000fce00078e0006 */
.L_x_1943:
[----:B------:R-:W-:Y:S01]  /*e020*/  VIADD R10, R16, 0x1 ;  /* 0x00000001100a7836 */ /* 0x000fe20000000000 */
[----:B------:R-:W-:Y:S05]  /*e030*/  YIELD ;  /* 0x0000000000007946 */ /* 0x000fea0003800000 */
[----:B------:R-:W-:Y:S01]  /*e040*/  ISETP.NE.AND P2, PT, R10, 0x2, PT ;  /* 0x000000020a00780c */ /* 0x000fe20003f45270 */
[----:B------:R-:W-:Y:S03]  /*e050*/  BSSY B1, `(.L_x_1929) ;  /* 0x0000062000017945 */ /* 0x000fe60003800000 */
[----:B-12---:R-:W-:-:S02]  /*e060*/  SEL R2, RZ, 0x1, P2 ;  /* 0x00000001ff027807 */ /* 0x006fc40001000000 */
[----:B------:R-:W-:Y:S02]  /*e070*/  SEL R10, R10, RZ, P2 ;  /* 0x000000ff0a0a7207 */ /* 0x000fe40001000000 */
[----:B------:R-:W-:Y:S01]  /*e080*/  LOP3.LUT R11, R17, R2, RZ, 0x3c, !PT ;  /* 0x00000002110b7212 */ /* 0x000fe200078e3cff */
[----:B------:R-:W-:Y:S06]  /*e090*/  @!P6 BRA `(.L_x_1930) ;  /* 0x000000040074e947 */ /* 0x000fec0003800000 */
[----:B------:R-:W-:Y:S01]  /*e0a0*/  MOV R13, R7 ;  /* 0x00000007000d7202 */ /* 0x000fe20000000f00 */
[----:B------:R-:W-:Y:S06]  /*e0b0*/  @!P0 BRA `(.L_x_1931) ;  /* 0x0000000000488947 */ /* 0x000fec0003800000 */
[----:B------:R-:W1:Y:S01]  /*e0c0*/  LDC R13, c[0x0][0x41c] ;  /* 0x00010700ff0d7b82 */ /* 0x000e620000000800 */
[----:B------:R-:W-:Y:S01]  /*e0d0*/  IMAD R14, R12, UR36, RZ ;  /* 0x000000240c0e7c24 */ /* 0x000fe2000f8e02ff */
[----:B------:R-:W-:-:S03]  /*e0e0*/  ULDC.64 UR4, c[0x0][0x208] ;  /* 0x0000820000047ab9 */ /* 0x000fc60000000a00 */
        /* <DEDUP_REMOVED lines=10> */
[----:B------:R-:W-:-:S05]  /*e190*/  IMAD.WIDE.U32 R2, R0, UR36, R2 ;  /* 0x0000002400027c25 */ /* 0x000fca000f8e0002 */
[----:B------:R-:W-:Y:S02]  /*e1a0*/  IADD3 R14, R14, R3, RZ ;  /* 0x000000030e0e7210 */ /* 0x000fe40007ffe0ff */
[----:B-1----:R-:W-:-:S04]  /*e1b0*/  LEA R8, P2, R2, R8, 0x2 ;  /* 0x0000000802087211 */ /* 0x002fc800078410ff */
[----:B------:R-:W-:-:S05]  /*e1c0*/  LEA.HI.X R9, R2, R9, R14, 0x2, P2 ;  /* 0x0000000902097211 */ /* 0x000fca00010f140e */
[----:B------:R1:W5:Y:S04]  /*e1d0*/  LDG.E R8, desc[UR4][R8.64] ;  /* 0x0000000408087981 */ /* 0x000368000c1e1900 */
.L_x_1931:
[----:B------:R-:W1:Y:S01]  /*e1e0*/  S2R R2, SR_TID.X ;  /* 0x0000000000027919 */ /* 0x000e620000002100 */
[----:B------:R-:W-:Y:S02]  /*e1f0*/  LEA R3, R10, UR38, 0x3 ;  /* 0x000000260a037c11 */ /* 0x000fe4000f8e18ff */
[----:B-1----:R-:W-:Y:S02]  /*e200*/  LOP3.LUT R9, R2, 0x7f, RZ, 0xc0, !PT ;  /* 0x0000007f02097812 */ /* 0x002fe400078ec0ff */
[----:B------:R-:W-:Y:S02]  /*e210*/  SHF.L.U32 R2, R11, 0x1f, RZ ;  /* 0x0000001f0b027819 */ /* 0x000fe400000006ff */
[----:B------:R-:W-:Y:S02]  /*e220*/  ISETP.NE.AND P2, PT, R9, RZ, PT ;  /* 0x000000ff0900720c */ /* 0x000fe40003f45270 */
[----:B------:R-:W1:Y:S02]  /*e230*/  SYNCS.PHASECHK.TRANS64.TRYWAIT P3, [R3+URZ+0x34840], R2 ;  /* 0x03484002030075a7 */ /* 0x000e64000806017f */
[----:B-1----:R-:W-:Y:S09]  /*e240*/  @!P3 BRA `(.L_x_1932) ;  /* 0x0000001400f8b947 */ /* 0x002ff20003800000 */
.L_x_1971:
[----:B------:R-:W-:Y:S05]  /*e250*/  @P2 BRA `(.L_x_1933) ;  /* 0x0000000000142947 */ /* 0x000fea0003800000 */
[----:B------:R-:W-:Y:S01]  /*e260*/  ISETP.NE.AND P3, PT, R19, RZ, PT ;  /* 0x000000ff1300720c */ /* 0x000fe20003f65270 */
[----:B-1----:R-:W-:-:S04]  /*e270*/  IMAD.MOV.U32 R2, RZ, RZ, 0xc000 ;  /* 0x0000c000ff027424 */ /* 0x002fc800078e00ff */
[----:B------:R2:W-:Y:S08]  /*e280*/  SYNCS.ARRIVE.TRANS64 RZ, [R3+URZ+0x34830], R2 ;  /* 0x0348300203ff79a7 */ /* 0x0005f0000800003f */
[----:B------:R-:W-:Y:S05]  /*e290*/  @!P3 BRA `(.L_x_1933) ;  /* 0x000000000004b947 */ /* 0x000fea0003800000 */
[----:B------:R-:W-:Y:S01]  /*e2a0*/  BPT.TRAP 0x1 ;  /* 0x000000040000795c */ /* 0x000fe20000300000 */
.L_x_1933:
        /* <DEDUP_REMOVED lines=16> */
[----:B-12---:R-:W-:Y:S01]  /*e3b0*/  LEA R2, R16, UR19, 0x3 ;  /* 0x0000001310027c11 */ /* 0x006fe2000f8e18ff */
        /* <DEDUP_REMOVED lines=14> */
.L_x_1972:
[----:B------:R-:W-:Y:S05]  /*e4a0*/  @P2 BRA `(.L_x_1935) ;  /* 0x0000000000142947 */ /* 0x000fea0003800000 */
[----:B------:R-:W-:Y:S01]  /*e4b0*/  ISETP.NE.AND P2, PT, R19, RZ, PT ;  /* 0x000000ff1300720c */ /* 0x000fe20003f45270 */
[----:B------:R-:W-:-:S04]  /*e4c0*/  IMAD.MOV.U32 R3, RZ, RZ, 0x8000 ;  /* 0x00008000ff037424 */ /* 0x000fc800078e00ff */
[----:B------:R2:W-:Y:S08]  /*e4d0*/  SYNCS.ARRIVE.TRANS64 RZ, [R2+URZ+0x50], R3 ;  /* 0x0000500302ff79a7 */ /* 0x0005f0000800003f */
[----:B------:R-:W-:Y:S05]  /*e4e0*/  @!P2 BRA `(.L_x_1935) ;  /* 0x000000000004a947 */ /* 0x000fea0003800000 */
[----:B------:R-:W-:Y:S01]  /*e4f0*/  BPT.TRAP 0x1 ;  /* 0x000000040000795c */ /* 0x000fe20000300000 */
.L_x_1935:
        /* <DEDUP_REMOVED lines=10> */
[----:B------:R-:W-:Y:S01]  /*e5a0*/  MOV R5, R13 ;  /* 0x0000000d00057202 */ /* 0x000fe20000000f00 */
[----:B------:R-:W-:-:S02]  /*e5b0*/  IMAD.MOV.U32 R6, RZ, RZ, R8 ;  /* 0x000000ffff067224 */ /* 0x000fc400078e0008 */
        /* <DEDUP_REMOVED lines=11> */
.L_x_1930:
[----:B------:R-:W-:Y:S05]  /*e670*/  BSYNC B1 ;  /* 0x0000000000017941 */ /* 0x000fea0003800000 */
.L_x_1929:
[----:B------:R-:W-:Y:S01]  /*e680*/  VIADD R16, R10, 0x1 ;  /* 0x000000010a107836 */ /* 0x000fe20000000000 */
[----:B------:R-:W-:Y:S04]  /*e690*/  BSSY B1, `(.L_x_1936) ;  /* 0x0000063000017945 */ /* 0x000fe80003800000 */
[----:B------:R-:W-:-:S04]  /*e6a0*/  ISETP.NE.AND P2, PT, R16, 0x2, PT ;  /* 0x000000021000780c */ /* 0x000fc80003f45270 */
[----:B-12---:R-:W-:Y:S02]  /*e6b0*/  SEL R2, RZ, 0x1, P2 ;  /* 0x00000001ff027807 */ /* 0x006fe40001000000 */
[----:B------:R-:W-:Y:S02]  /*e6c0*/  SEL R16, R16, RZ, P2 ;  /* 0x000000ff10107207 */ /* 0x000fe40001000000 */
[----:B------:R-:W-:Y:S01]  /*e6d0*/  LOP3.LUT R17, R11, R2, RZ, 0x3c, !PT ;  /* 0x000000020b117212 */ /* 0x000fe200078e3cff */
[----:B------:R-:W-:Y:S06]  /*e6e0*/  @!P6 BRA `(.L_x_1937) ;  /* 0x000000040074e947 */ /* 0x000fec0003800000 */
[----:B------:R-:W-:Y:S01]  /*e6f0*/  IADD3 R13, R7, -0x1, RZ ;  /* 0xffffffff070d7810 */ /* 0x000fe20007ffe0ff */
[----:B------:R-:W-:Y:S06]  /*e700*/  @!P0 BRA `(.L_x_1938) ;  /* 0x0000000000488947 */ /* 0x000fec0003800000 */
[----:B------:R-:W1:Y:S01]  /*e710*/  LDC R8, c[0x0][0x41c] ;  /* 0x00010700ff087b82 */ /* 0x000e620000000800 */
        /* <DEDUP_REMOVED lines=12> */
[----:B------:R-:W-:-:S05]  /*e7e0*/  IMAD.WIDE.U32 R2, R0, UR36, R2 ;  /* 0x0000002400027c25 */ /* 0x000fca000f8e0002 */
[----:B------:R-:W-:Y:S02]  /*e7f0*/  IADD3 R14, R14, R3, RZ ;  /* 0x000000030e0e7210 */ /* 0x000fe40007ffe0ff */
[----:B-1----:R-:W-:-:S04]  /*e800*/  LEA R8, P2, R2, R8, 0x2 ;  /* 0x0000000802087211 */ /* 0x002fc800078410ff */
[----:B------:R-:W-:-:S05]  /*e810*/  LEA.HI.X R9, R2, R9, R14, 0x2, P2 ;  /* 0x0000000902097211 */ /* 0x000fca00010f140e */
[----:B------:R1:W5:Y:S04]  /*e820*/  LDG.E R8, desc[UR4][R8.64] ;  /* 0x0000000408087981 */ /* 0x000368000c1e1900 */
.L_x_1938:
[----:B------:R-:W1:Y:S01]  /*e830*/  S2R R2, SR_TID.X ;  /* 0x0000000000027919 */ /* 0x000e620000002100 */
[----:B------:R-:W-:Y:S02]  /*e840*/  SHF.L.U32 R3, R17, 0x1f, RZ ;  /* 0x0000001f11037819 */ /* 0x000fe400000006ff */
[----:B-1----:R-:W-:Y:S02]  /*e850*/  LOP3.LUT R9, R2, 0x7f, RZ, 0xc0, !PT ;  /* 0x0000007f02097812 */ /* 0x002fe400078ec0ff */
[----:B------:R-:W-:Y:S02]  /*e860*/  LEA R2, R16, UR38, 0x3 ;  /* 0x0000002610027c11 */ /* 0x000fe4000f8e18ff */
[----:B------:R-:W-:Y:S02]  /*e870*/  ISETP.NE.AND P2, PT, R9, RZ, PT ;  /* 0x000000ff0900720c */ /* 0x000fe40003f45270 */
[----:B------:R-:W1:Y:S02]  /*e880*/  SYNCS.PHASECHK.TRANS64.TRYWAIT P3, [R2+URZ+0x34840], R3 ;  /* 0x03484003020075a7 */ /* 0x000e64000806017f */
[----:B-1----:R-:W-:Y:S09]  /*e890*/  @!P3 BRA `(.L_x_1939) ;  /* 0x00000010008cb947 */ /* 0x002ff20003800000 */
.L_x_1973:
[----:B------:R-:W-:Y:S05]  /*e8a0*/  @P2 BRA `(.L_x_1940) ;  /* 0x0000000000142947 */ /* 0x000fea0003800000 */
[----:B------:R-:W-:Y:S01]  /*e8b0*/  ISETP.NE.AND P3, PT, R19, RZ, PT ;  /* 0x000000ff1300720c */ /* 0x000fe20003f65270 */
[----:B-1----:R-:W-:-:S04]  /*e8c0*/  IMAD.MOV.U32 R3, RZ, RZ, 0xc000 ;  /* 0x0000c000ff037424 */ /* 0x002fc800078e00ff */
[----:B------:R2:W-:Y:S08]  /*e8d0*/  SYNCS.ARRIVE.TRANS64 RZ, [R2+URZ+0x34830], R3 ;  /* 0x0348300302ff79a7 */ /* 0x0005f0000800003f */
[----:B------:R-:W-:Y:S05]  /*e8e0*/  @!P3 BRA `(.L_x_1940) ;  /* 0x000000000004b947 */ /* 0x000fea0003800000 */
[----:B------:R-:W-:Y:S01]  /*e8f0*/  BPT.TRAP 0x1 ;  /* 0x000000040000795c */ /* 0x000fe20000300000 */
.L_x_1940:
        /* <DEDUP_REMOVED lines=14> */
[----:B-12---:R-:W-:Y:S01]  /*e9e0*/  LEA R2, R10, UR19, 0x3 ;  /* 0x000000130a027c11 */ /* 0x006fe2000f8e18ff */
[----:B------:R-:W-:-:S02]  /*e9f0*/  ULEA UR9, UR9, UR19, 0x3 ;  /* 0x0000001309097291 */ /* 0x000fc4000f8e183f */
[----:B------:R-:W-:Y:S02]  /*ea00*/  USHF.L.U32 UR11, UR11, 0x7, URZ ;  /* 0x000000070b0b7899 */ /* 0x000fe4000800063f */
        /* <DEDUP_REMOVED lines=14> */
.L_x_1974:
[----:B------:R-:W-:Y:S05]  /*eaf0*/  @P2 BRA `(.L_x_1942) ;  /* 0x0000000000142947 */ /* 0x000fea0003800000 */
[----:B------:R-:W-:Y:S01]  /*eb00*/  ISETP.NE.AND P2, PT, R19, RZ, PT ;  /* 0x000000ff1300720c */ /* 0x000fe20003f45270 */
[----:B------:R-:W-:-:S04]  /*eb10*/  IMAD.MOV.U32 R3, RZ, RZ, 0x8000 ;  /* 0x00008000ff037424 */ /* 0x000fc800078e00ff */
[----:B------:R2:W-:Y:S08]  /*eb20*/  SYNCS.ARRIVE.TRANS64 RZ, [R2+URZ+0x50], R3 ;  /* 0x0000500302ff79a7 */ /* 0x0005f0000800003f */
[----:B------:R-:W-:Y:S05]  /*eb30*/  @!P2 BRA `(.L_x_1942) ;  /* 0x000000000004a947 */ /* 0x000fea0003800000 */
[----:B------:R-:W-:Y:S01]  /*eb40*/  BPT.TRAP 0x1 ;  /* 0x000000040000795c */ /* 0x000fe20000300000 */
.L_x_1942:
        /* <DEDUP_REMOVED lines=23> */
.L_x_1937:
[----:B------:R-:W-:Y:S05]  /*ecc0*/  BSYNC B1 ;  /* 0x0000000000017941 */ /* 0x000fea0003800000 */
.L_x_1936:
[C---:B------:R-:W-:Y:S01]  /*ecd0*/  ISETP.GT.AND P2, PT, R7.reuse, 0x1, PT ;  /* 0x000000010700780c */ /* 0x040fe20003f44270 */
[----:B------:R-:W-:-:S12]  /*ece0*/  VIADD R7, R7, 0xfffffffe ;  /* 0xfffffffe07077836 */ /* 0x000fd80000000000 */
[----:B------:R-:W-:Y:S05]  /*ecf0*/  @P2 BRA `(.L_x_1943) ;  /* 0xfffffff000c82947 */ /* 0x000fea000383ffff */
.L_x_1928:
[----:B------:R-:W-:Y:S05]  /*ed00*/  BSYNC B0 ;  /* 0x0000000000007941 */ /* 0x000fea0003800000 */
.L_x_1919:
[----:B------:R-:W-:Y:S04]  /*ed10*/  BSSY B0, `(.L_x_1944) ;  /* 0x000000f000007945 */ /* 0x000fe80003800000 */
[----:B------:R-:W-:Y:S05]  /*ed20*/  @P1 BRA `(.L_x_1945) ;  /* 0x0000000000341947 */ /* 0x000fea0003800000 */
[----:B-1----:R-:W1:Y:S01]  /*ed30*/  S2R R7, SR_LANEID ;  /* 0x0000000000077919 */ /* 0x002e620000000000 */
[----:B------:R-:W-:Y:S01]  /*ed40*/  VOTEU.ANY UR4, UPT, PT ;  /* 0x0000000000047886 */ /* 0x000fe200038e0100 */
[----:B--2---:R-:W2:Y:S01]  /*ed50*/  LDC.64 R2, c[0x0][0xdf0] ;  /* 0x00037c00ff027b82 */ /* 0x004ea20000000a00 */
        /* <DEDUP_REMOVED lines=10> */
.L_x_1945:
[----:B------:R-:W-:Y:S05]  /*ee00*/  BSYNC B0 ;  /* 0x0000000000007941 */ /* 0x000fea0003800000 */
.L_x_1944:
[----:B------:R-:W-:Y:S04]  /*ee10*/  BSSY B0, `(.L_x_1946) ;  /* 0x0000024000007945 */ /* 0x000fe80003800000 */
[----:B------:R-:W-:Y:S05]  /*ee20*/  @!P6 BRA `(.L_x_1947) ;  /* 0x000000000088e947 */ /* 0x000fea0003800000 */
[----:B------:R-:W3:Y:S01]  /*ee30*/  S2R R0, SR_TID.X ;  /* 0x0000000000007919 */ /* 0x000ee20000002100 */
[----:B-12---:R-:W-:Y:S02]  /*ee40*/  LEA R3, R16, UR38, 0x3 ;  /* 0x0000002610037c11 */ /* 0x006fe4000f8e18ff */
[----:B---3--:R-:W-:Y:S02]  /*ee50*/  LOP3.LUT R2, R0, 0x7f, RZ, 0xc0, !PT ;  /* 0x0000007f00027812 */ /* 0x008fe400078ec0ff */
[----:B------:R-:W-:Y:S02]  /*ee60*/  SHF.L.U32 R0, R17, 0x1f, RZ ;  /* 0x0000001f11007819 */ /* 0x000fe400000006ff */
[----:B------:R-:W-:Y:S02]  /*ee70*/  ISETP.NE.AND P1, PT, R2, RZ, PT ;  /* 0x000000ff0200720c */ /* 0x000fe40003f25270 */
[----:B------:R-:W1:Y:S02]  /*ee80*/  SYNCS.PHASECHK.TRANS64.TRYWAIT P0, [R3+URZ+0x34860], R0 ;  /* 0x03486000030075a7 */ /* 0x000e64000800017f */
[----:B-1----:R-:W-:Y:S09]  /*ee90*/  @!P0 BRA `(.L_x_1948) ;  /* 0x0000000c00348947 */ /* 0x002ff20003800000 */
.L_x_1975:
[----:B------:R-:W-:Y:S05]  /*eea0*/  @P1 BRA `(.L_x_1949) ;  /* 0x0000000000141947 */ /* 0x000fea0003800000 */
[----:B------:R-:W-:Y:S02]  /*eeb0*/  ISETP.NE.AND P0, PT, R19, RZ, PT ;  /* 0x000000ff1300720c */ /* 0x000fe40003f05270 */
[----:B-1----:R-:W-:-:S04]  /*eec0*/  MOV R0, 0x8000 ;  /* 0x0000800000007802 */ /* 0x002fc80000000f00 */
[----:B------:R2:W-:Y:S07]  /*eed0*/  SYNCS.ARRIVE.TRANS64 RZ, [R3+URZ+0x34850], R0 ;  /* 0x0348500003ff79a7 */ /* 0x0005ee000800003f */
[----:B------:R-:W-:Y:S05]  /*eee0*/  @!P0 BRA `(.L_x_1949) ;  /* 0x0000000000048947 */ /* 0x000fea0003800000 */
[----:B------:R-:W-:Y:S01]  /*eef0*/  BPT.TRAP 0x1 ;  /* 0x000000040000795c */ /* 0x000fe20000300000 */
.L_x_1949:
        /* <DEDUP_REMOVED lines=21> */
.L_x_1947:
[----:B------:R-:W-:Y:S05]  /*f050*/  BSYNC B0 ;  /* 0x0000000000007941 */ /* 0x000fea0003800000 */
.L_x_1946:
[----:B------:R-:W-:Y:S02]  /*f060*/  VIADD R16, R16, 0x1 ;  /* 0x0000000110107836 */ /* 0x000fe40000000000 */
[----:B------:R-:W-:-:S03]  /*f070*/  IMAD.MOV.U32 R13, RZ, RZ, R18 ;  /* 0x000000ffff0d7224 */ /* 0x000fc600078e0012 */
[----:B------:R-:W-:-:S04]  /*f080*/  ISETP.NE.AND P0, PT, R16, 0x2, PT ;  /* 0x000000021000780c */ /* 0x000fc80003f05270 */
[----:B-12---:R-:W-:Y:S02]  /*f090*/  SEL R0, RZ, 0x1, P0 ;  /* 0x00000001ff007807 */ /* 0x006fe40000000000 */
[----:B------:R-:W-:Y:S02]  /*f0a0*/  SEL R16, R16, RZ, P0 ;  /* 0x000000ff10107207 */ /* 0x000fe40000000000 */
[----:B------:R-:W-:-:S07]  /*f0b0*/  LOP3.LUT R17, R17, R0, RZ, 0x3c, !PT ;  /* 0x0000000011117212 */ /* 0x000fce00078e3cff */
.L_x_1908:
[----:B------:R-:W-:Y:S05]  /*f0c0*/  BSYNC B6 ;  /* 0x0000000000067941 */ /* 0x000fea0003800000 */
.L_x_1906:
[----:B------:R-:W-:-:S03]  /*f0d0*/  UMOV UR4, 0xffffffff ;  /* 0xffffffff00047882 */ /* 0x000fc60000000000 */
[----:B------:R-:W-:Y:S05]  /*f0e0*/  BRA.DIV UR4, `(.L_x_1950) ;  /* 0x0000000a04b47947 */ /* 0x000fea000b800000 */
[----:B------:R1:W2:Y:S02]  /*f0f0*/  SHFL.IDX PT, R14, R13, RZ, 0x1f ;  /* 0x00001fff0d0e7589 */ /* 0x0002a400000e0000 */
.L_x_1978:
[----:B------:R-:W-:Y:S01]  /*f100*/  ISETP.NE.AND P0, PT, R19, RZ, PT ;  /* 0x000000ff1300720c */ /* 0x000fe20003f05270 */
[----:B------:R-:W-:Y:S05]  /*f110*/  WARPSYNC.ALL ;  /* 0x0000000000007948 */ /* 0x000fea0003800000 */
[----:B------:R-:W-:Y:S01]  /*f120*/  BAR.SYNC.DEFER_BLOCKING 0x4, 0x120 ;  /* 0x0104800000007b1d */ /* 0x000fe20000010000 */
[----:B--2---:R-:W-:-:S05]  /*f130*/  MOV R18, R14 ;  /* 0x0000000e00127202 */ /* 0x004fca0000000f00 */
[----:B------:R-:W-:Y:S01]  /*f140*/  ULDC UR4, c[0x0][0xda8] ;  /* 0x00036a0000047ab9 */ /* 0x000fe20000000800 */
[----:B------:R-:W-:Y:S01]  /*f150*/  @!P0 MOV R0, 0x400 ;  /* 0x0000040000008802 */ /* 0x000fe20000000f00 */
[----:B------:R-:W2:Y:S03]  /*f160*/  @!P0 S2R R3, SR_CgaCtaId ;  /* 0x0000000000038919 */ /* 0x000ea60000008800 */
[----:B--2---:R-:W-:-:S05]  /*f170*/  @!P0 LEA R0, R3, R0, 0x18 ;  /* 0x0000000003008211 */ /* 0x004fca00078ec0ff */
[----:B------:R2:W-:Y:S01]  /*f180*/  @!P0 STS [R0+0x348d0], R13 ;  /* 0x0348d00d00008388 */ /* 0x0005e20000000800 */
[----:B------:R-:W-:Y:S06]  /*f190*/  BAR.ARV 0x5, 0x120 ;  /* 0x0144800000007b1d */ /* 0x000fec0000002000 */
[----:B------:R-:W-:-:S13]  /*f1a0*/  ISETP.GE.AND P0, PT, R18, UR4, PT ;  /* 0x0000000412007c0c */ /* 0x000fda000bf06270 */
[----:B--2---:R-:W-:Y:S05]  /*f1b0*/  @!P0 BRA `(.L_x_1951) ;  /* 0xffffffd400348947 */ /* 0x004fea000383ffff */
.L_x_1903:
        /* <DEDUP_REMOVED lines=11> */
.L_x_1979:
        /* <DEDUP_REMOVED lines=16> */
.L_x_1955:
[----:B------:R-:W-:Y:S01]  /*f370*/  IADD3 R3, R7, 0x34840, RZ ;  /* 0x0003484007037810 */ /* 0x000fe20007ffe0ff */
[----:B------:R-:W-:Y:S01]  /*f380*/  VIADD R0, R16, 0x1 ;  /* 0x0000000110007836 */ /* 0x000fe20000000000 */
[----:B------:R-:W-:-:S03]  /*f390*/  SHF.L.U32 R4, R17, 0x1f, RZ ;  /* 0x0000001f11047819 */ /* 0x000fc600000006ff */
[----:B------:R-:W-:Y:S01]  /*f3a0*/  IMAD R5, R16, 0x8, R3 ;  /* 0x0000000810057824 */ /* 0x000fe200078e0203 */
[----:B------:R-:W-:-:S03]  /*f3b0*/  ISETP.NE.AND P1, PT, R0, 0x2, PT ;  /* 0x000000020000780c */ /* 0x000fc60003f25270 */
[----:B------:R-:W2:Y:S01]  /*f3c0*/  SYNCS.PHASECHK.TRANS64.TRYWAIT P0, [R5+URZ], R4 ;  /* 0x00000004050075a7 */ /* 0x000ea2000800017f */
[----:B------:R-:W-:-:S04]  /*f3d0*/  SEL R2, RZ, 0x1, P1 ;  /* 0x00000001ff027807 */ /* 0x000fc80000800000 */
[----:B------:R-:W-:Y:S02]  /*f3e0*/  LOP3.LUT R17, R17, R2, RZ, 0x3c, !PT ;  /* 0x0000000211117212 */ /* 0x000fe400078e3cff */
[----:B------:R-:W-:Y:S02]  /*f3f0*/  SEL R2, R0, RZ, P1 ;  /* 0x000000ff00027207 */ /* 0x000fe40000800000 */
[----:B------:R-:W-:Y:S02]  /*f400*/  SHF.L.U32 R0, R17, 0x1f, RZ ;  /* 0x0000001f11007819 */ /* 0x000fe400000006ff */
[----:B------:R-:W-:Y:S01]  /*f410*/  LEA R3, R2, R3, 0x3 ;  /* 0x0000000302037211 */ /* 0x000fe200078e18ff */
[----:B--2---:R-:W-:Y:S06]  /*f420*/  @!P0 BRA `(.L_x_1956) ;  /* 0x00000008001c8947 */ /* 0x004fec0003800000 */
.L_x_1980:
[----:B------:R-:W3:Y:S02]  /*f430*/  SYNCS.PHASECHK.TRANS64.TRYWAIT P0, [R3+URZ], R0 ;  /* 0x00000000030075a7 */ /* 0x000ee4000800017f */
[----:B---3--:R-:W-:Y:S05]  /*f440*/  @!P0 BRA `(.L_x_1957) ;  /* 0x0000000800288947 */ /* 0x008fea0003800000 */
.L_x_1981:
[----:B------:R-:W-:Y:S05]  /*f450*/  @!P2 BRA `(.L_x_1958) ;  /* 0x000000000004a947 */ /* 0x000fea0003800000 */
[----:B------:R-:W-:Y:S01]  /*f460*/  BPT.TRAP 0x1 ;  /* 0x000000040000795c */ /* 0x000fe20000300000 */
.L_x_1958:
[----:B---3--:R-:W-:-:S05]  /*f470*/  VIADD R3, R7, 0x34860 ;  /* 0x0003486007037836 */ /* 0x008fca0000000000 */
[----:B--2---:R-:W-:-:S04]  /*f480*/  LEA R5, R16, R3, 0x3 ;  /* 0x0000000310057211 */ /* 0x004fc800078e18ff */
[----:B------:R-:W2:Y:S02]  /*f490*/  SYNCS.PHASECHK.TRANS64.TRYWAIT P0, [R5+URZ], R4 ;  /* 0x00000004050075a7 */ /* 0x000ea4000800017f */
[----:B--2---:R-:W-:Y:S05]  /*f4a0*/  @!P0 BRA `(.L_x_1959) ;  /* 0x0000000800248947 */ /* 0x004fea0003800000 */
.L_x_1982:
[----:B------:R-:W-:-:S07]  /*f4b0*/  IMAD R3, R2, 0x8, R3 ;  /* 0x0000000802037824 */ /* 0x000fce00078e0203 */
.L_x_1960:
[----:B---3--:R3:W4:Y:S02]  /*f4c0*/  SYNCS.PHASECHK.TRANS64.TRYWAIT P0, [R3+URZ], R0 ;  /* 0x00000000030075a7 */ /* 0x008724000800017f */
[----:B----4-:R-:W-:Y:S05]  /*f4d0*/  @!P0 NANOSLEEP.SYNCS 0x989680 ;  /* 0x009896800000895d */ /* 0x010fea0003900000 */
[----:B------:R-:W4:Y:S02]  /*f4e0*/  @!P0 SYNCS.PHASECHK.TRANS64 P0, [R3+URZ], R0 ;  /* 0x00000000030085a7 */ /* 0x000f24000800007f */
[----:B----4-:R-:W-:Y:S05]  /*f4f0*/  @!P0 BRA `(.L_x_1960) ;  /* 0xfffffffc00f08947 */ /* 0x010fea000383ffff */
.L_x_1954:
[----:B------:R-:W-:Y:S05]  /*f500*/  BSYNC B0 ;  /* 0x0000000000007941 */ /* 0x000fea0003800000 */
.L_x_1953:
[----:B------:R-:W-:Y:S05]  /*f510*/  EXIT ;  /* 0x000000000000794d */ /* 0x000fea0003800000 */
.L_x_1860:
[----:B-1----:R-:W-:-:S04]  /*f520*/  MOV R3, UR38 ;  /* 0x0000002600037c02 */ /* 0x002fc80008000f00 */
[----:B------:R1:W2:Y:S03]  /*f530*/  SYNCS.PHASECHK.TRANS64.TRYWAIT P1, [R3+URZ+0x34800], R0 ;  /* 0x03480000030075a7 */ /* 0x0002a6000802017f */
[----:B--2---:R-:W-:Y:S05]  /*f540*/  @!P1 NANOSLEEP.SYNCS 0x989680 ;  /* 0x009896800000995d */ /* 0x004fea0003900000 */
[----:B------:R-:W2:Y:S02]  /*f550*/  @!P1 SYNCS.PHASECHK.TRANS64 P1, [R3+URZ+0x34800], R0 ;  /* 0x03480000030095a7 */ /* 0x000ea4000802007f */
[----:B--2---:R-:W-:Y:S05]  /*f560*/  @!P1 BRA `(.L_x_1860) ;  /* 0xfffffffc00ec9947 */ /* 0x004fea000383ffff */
[----:B------:R-:W-:Y:S05]  /*f570*/  BRA `(.L_x_1961) ;  /* 0xffffff2000447947 */ /* 0x000fea000383ffff */
.L_x_1864:
[----:B--2---:R2:W3:Y:S02]  /*f580*/  SYNCS.PHASECHK.TRANS64.TRYWAIT P2, [R0+URZ+0x34830], R3 ;  /* 0x03483003000075a7 */ /* 0x0044e4000804017f */
[----:B---3--:R-:W-:Y:S05]  /*f590*/  @!P2 NANOSLEEP.SYNCS 0x989680 ;  /* 0x009896800000a95d */ /* 0x008fea0003900000 */
[----:B------:R-:W3:Y:S02]  /*f5a0*/  @!P2 SYNCS.PHASECHK.TRANS64 P2, [R0+URZ+0x34830], R3 ;  /* 0x034830030000a5a7 */ /* 0x000ee4000804007f */
[----:B---3--:R-:W-:Y:S05]  /*f5b0*/  @!P2 BRA `(.L_x_1864) ;  /* 0xfffffffc00f0a947 */ /* 0x008fea000383ffff */
[----:B------:R-:W-:Y:S05]  /*f5c0*/  BRA `(.L_x_1863) ;  /* 0xffffff20006c7947 */ /* 0x000fea000383ffff */
.L_x_1869:
[----:B--2---:R-:W-:-:S04]  /*f5d0*/  IMAD.U32 R12, RZ, RZ, UR37 ;  /* 0x00000025ff0c7e24 */ /* 0x004fc8000f8e00ff */
[----:B------:R2:W3:Y:S03]  /*f5e0*/  SYNCS.PHASECHK.TRANS64.TRYWAIT P2, [R12+URZ+0x34830], R5 ;  /* 0x034830050c0075a7 */ /* 0x0004e6000804017f */
[----:B---3--:R-:W-:Y:S05]  /*f5f0*/  @!P2 NANOSLEEP.SYNCS 0x989680 ;  /* 0x009896800000a95d */ /* 0x008fea0003900000 */
[----:B------:R-:W3:Y:S02]  /*f600*/  @!P2 SYNCS.PHASECHK.TRANS64 P2, [R12+URZ+0x34830], R5 ;  /* 0x034830050c00a5a7 */ /* 0x000ee4000804007f */
[----:B---3--:R-:W-:Y:S05]  /*f610*/  @!P2 BRA `(.L_x_1869) ;  /* 0xfffffffc00eca947 */ /* 0x008fea000383ffff */
[----:B------:R-:W-:Y:S05]  /*f620*/  BRA `(.L_x_1868) ;  /* 0xffffff5000f87947 */ /* 0x000fea000383ffff */
.L_x_1873:
[----:B-12---:R-:W-:-:S04]  /*f630*/  MOV R5, UR6 ;  /* 0x0000000600057c02 */ /* 0x006fc80008000f00 */
[----:B------:R1:W2:Y:S03]  /*f640*/  SYNCS.PHASECHK.TRANS64.TRYWAIT P2, [R5+URZ+0x34850], R0 ;  /* 0x03485000050075a7 */ /* 0x0002a6000804017f */
[----:B--2---:R-:W-:Y:S05]  /*f650*/  @!P2 NANOSLEEP.SYNCS 0x989680 ;  /* 0x009896800000a95d */ /* 0x004fea0003900000 */
[----:B------:R-:W2:Y:S02]  /*f660*/  @!P2 SYNCS.PHASECHK.TRANS64 P2, [R5+URZ+0x34850], R0 ;  /* 0x034850000500a5a7 */ /* 0x000ea4000804007f */
[----:B--2---:R-:W-:Y:S05]  /*f670*/  @!P2 BRA `(.L_x_1873) ;  /* 0xfffffffc00eca947 */ /* 0x004fea000383ffff */
[----:B------:R-:W-:Y:S05]  /*f680*/  BRA `(.L_x_1872) ;  /* 0xffffff5c00207947 */ /* 0x000fea000383ffff */
.L_x_1879:
[----:B--2---:R-:W-:-:S04]  /*f690*/  IMAD.U32 R12, RZ, RZ, UR6 ;  /* 0x00000006ff0c7e24 */ /* 0x004fc8000f8e00ff */
[----:B------:R2:W3:Y:S03]  /*f6a0*/  SYNCS.PHASECHK.TRANS64.TRYWAIT P2, [R12+URZ+0x34830], R5 ;  /* 0x034830050c0075a7 */ /* 0x0004e6000804017f */
[----:B---3--:R-:W-:Y:S05]  /*f6b0*/  @!P2 NANOSLEEP.SYNCS 0x989680 ;  /* 0x009896800000a95d */ /* 0x008fea0003900000 */
[----:B------:R-:W3:Y:S02]  /*f6c0*/  @!P2 SYNCS.PHASECHK.TRANS64 P2, [R12+URZ+0x34830], R5 ;  /* 0x034830050c00a5a7 */ /* 0x000ee4000804007f */
[----:B---3--:R-:W-:Y:S05]  /*f6d0*/  @!P2 BRA `(.L_x_1879) ;  /* 0xfffffffc00eca947 */ /* 0x008fea000383ffff */
[----:B------:R-:W-:Y:S05]  /*f6e0*/  BRA `(.L_x_1878) ;  /* 0xffffff8400647947 */ /* 0x000fea000383ffff */
.L_x_1883:
[----:B-12---:R-:W-:-:S04]  /*f6f0*/  MOV R5, UR6 ;  /* 0x0000000600057c02 */ /* 0x006fc80008000f00 */
[----:B------:R1:W2:Y:S03]  /*f700*/  SYNCS.PHASECHK.TRANS64.TRYWAIT P2, [R5+URZ+0x34850], R0 ;  /* 0x03485000050075a7 */ /* 0x0002a6000804017f */
[----:B--2---:R-:W-:Y:S05]  /*f710*/  @!P2 NANOSLEEP.SYNCS 0x989680 ;  /* 0x009896800000a95d */ /* 0x004fea0003900000 */
[----:B------:R-:W2:Y:S02]  /*f720*/  @!P2 SYNCS.PHASECHK.TRANS64 P2, [R5+URZ+0x34850], R0 ;  /* 0x034850000500a5a7 */ /* 0x000ea4000804007f */
[----:B--2---:R-:W-:Y:S05]  /*f730*/  @!P2 BRA `(.L_x_1883) ;  /* 0xfffffffc00eca947 */ /* 0x004fea000383ffff */
[----:B------:R-:W-:Y:S05]  /*f740*/  BRA `(.L_x_1882) ;  /* 0xffffff8c008c7947 */ /* 0x000fea000383ffff */
.L_x_1888:
[----:B--2---:R-:W-:-:S04]  /*f750*/  IMAD.U32 R7, RZ, RZ, UR5 ;  /* 0x00000005ff077e24 */ /* 0x004fc8000f8e00ff */
[----:B------:R2:W3:Y:S03]  /*f760*/  SYNCS.PHASECHK.TRANS64.TRYWAIT P0, [R7+URZ+0x34850], R0 ;  /* 0x03485000070075a7 */ /* 0x0004e6000800017f */
[----:B---3--:R-:W-:Y:S05]  /*f770*/  @!P0 NANOSLEEP.SYNCS 0x989680 ;  /* 0x009896800000895d */ /* 0x008fea0003900000 */
[----:B------:R-:W3:Y:S02]  /*f780*/  @!P0 SYNCS.PHASECHK.TRANS64 P0, [R7+URZ+0x34850], R0 ;  /* 0x03485000070085a7 */ /* 0x000ee4000800007f */
[----:B---3--:R-:W-:Y:S05]  /*f790*/  @!P0 BRA `(.L_x_1888) ;  /* 0xfffffffc00ec8947 */ /* 0x008fea000383ffff */
[----:B------:R-:W-:Y:S05]  /*f7a0*/  BRA `(.L_x_1887) ;  /* 0xffffffb000647947 */ /* 0x000fea000383ffff */
.L_x_1912:
[----:B------:R-:W1:Y:S01]  /*f7b0*/  S2R R7, SR_TID.X ;  /* 0x0000000000077919 */ /* 0x000e620000002100 */
[----:B------:R-:W-:Y:S01]  /*f7c0*/  IMAD.MOV.U32 R12, RZ, RZ, RZ ;  /* 0x000000ffff0c7224 */ /* 0x000fe200078e00ff */
[----:B------:R-:W-:Y:S01]  /*f7d0*/  MOV R11, 0x1f ;  /* 0x0000001f000b7802 */ /* 0x000fe20000000f00 */
[----:B------:R-:W-:Y:S01]  /*f7e0*/  IMAD.MOV.U32 R15, RZ, RZ, -0x1 ;  /* 0xffffffffff0f7424 */ /* 0x000fe200078e00ff */
[----:B-1----:R-:W-:-:S04]  /*f7f0*/  SHF.R.U32.HI R7, RZ, 0x5, R7 ;  /* 0x00000005ff077819 */ /* 0x002fc80000011607 */
[----:B------:R-:W-:-:S04]  /*f800*/  LOP3.LUT R7, R7, 0x3, RZ, 0xc0, !PT ;  /* 0x0000000307077812 */ /* 0x000fc800078ec0ff */
[----:B------:R-:W-:-:S07]  /*f810*/  MOV R13, R7 ;  /* 0x00000007000d7202 */ /* 0x000fce0000000f00 */
[----:B------:R-:W-:Y:S05]  /*f820*/  WARPSYNC.COLLECTIVE R15, `(.L_x_1962) ;  /* 0x000000000f087348 */ /* 0x000fea0003c00000 */
[----:B------:R1:W2:Y:S02]  /*f830*/  SHFL.IDX P6, R14, R13, R12, R11 ;  /* 0x0000000c0d0e7389 */ /* 0x0002a400000c000b */
[----:B-12---:R-:W-:Y:S01]  /*f840*/  ENDCOLLECTIVE ;  /* 0x000000000000791b */ /* 0x006fe20003800000 */
.L_x_1962:
[----:B------:R-:W-:Y:S05]  /*f850*/  BRA `(.L_x_1963) ;  /* 0xffffffd800607947 */ /* 0x000fea000383ffff */
.L_x_1913:
[----:B------:R-:W-:Y:S01]  /*f860*/  BSSY B0, `(.L_x_1964) ;  /* 0x0000006000007945 */ /* 0x000fe20003800000 */
[----:B------:R-:W-:-:S07]  /*f870*/  MOV R15, 0xffffffff ;  /* 0xffffffff000f7802 */ /* 0x000fce0000000f00 */
[----:B------:R-:W-:Y:S05]  /*f880*/  WARPSYNC.COLLECTIVE R15, `(.L_x_1965) ;  /* 0x000000000f0c7348 */ /* 0x000fea0003c00000 */
[----:B------:R-:W-:Y:S02]  /*f890*/  ELECT P6, UR62, PT ;  /* 0x00000000003e782f */ /* 0x000fe400038c0000 */
[----:B------:R-:W-:Y:S01]  /*f8a0*/  MOV R14, UR62 ;  /* 0x0000003e000e7c02 */ /* 0x000fe20008000f00 */
[----:B------:R-:W-:Y:S10]  /*f8b0*/  ENDCOLLECTIVE ;  /* 0x000000000000791b */ /* 0x000ff40003800000 */
.L_x_1965:
[----:B------:R-:W-:Y:S05]  /*f8c0*/  BSYNC B0 ;  /* 0x0000000000007941 */ /* 0x000fea0003800000 */
.L_x_1964:
[----:B------:R-:W-:Y:S05]  /*f8d0*/  BRA `(.L_x_1966) ;  /* 0xffffffd800507947 */ /* 0x000fea000383ffff */
.L_x_1916:
[----:B-1----:R1:W2:Y:S02]  /*f8e0*/  SYNCS.PHASECHK.TRANS64.TRYWAIT P2, [R8+URZ+0x34840], R7 ;  /* 0x03484007080075a7 */ /* 0x0022a4000804017f */
[----:B--2---:R-:W-:Y:S05]  /*f8f0*/  @!P2 NANOSLEEP.SYNCS 0x989680 ;  /* 0x009896800000a95d */ /* 0x004fea0003900000 */
[----:B------:R-:W2:Y:S02]  /*f900*/  @!P2 SYNCS.PHASECHK.TRANS64 P2, [R8+URZ+0x34840], R7 ;  /* 0x034840070800a5a7 */ /* 0x000ea4000804007f */
[----:B--2---:R-:W-:Y:S05]  /*f910*/  @!P2 BRA `(.L_x_1916) ;  /* 0xfffffffc00f0a947 */ /* 0x004fea000383ffff */
[----:B------:R-:W-:Y:S05]  /*f920*/  BRA `(.L_x_1967) ;  /* 0xffffffd800b07947 */ /* 0x000fea000383ffff */
.L_x_1918:
[----:B-1----:R-:W-:-:S04]  /*f930*/  IMAD.U32 R8, RZ, RZ, UR38 ;  /* 0x00000026ff087e24 */ /* 0x002fc8000f8e00ff */
[----:B------:R1:W2:Y:S03]  /*f940*/  SYNCS.PHASECHK.TRANS64.TRYWAIT P2, [R8+URZ+0x34820], R7 ;  /* 0x03482007080075a7 */ /* 0x0002a6000804017f */
[----:B--2---:R-:W-:Y:S05]  /*f950*/  @!P2 NANOSLEEP.SYNCS 0x989680 ;  /* 0x009896800000a95d */ /* 0x004fea0003900000 */
[----:B------:R-:W2:Y:S02]  /*f960*/  @!P2 SYNCS.PHASECHK.TRANS64 P2, [R8+URZ+0x34820], R7 ;  /* 0x034820070800a5a7 */ /* 0x000ea4000804007f */
[----:B--2---:R-:W-:Y:S05]  /*f970*/  @!P2 BRA `(.L_x_1918) ;  /* 0xfffffffc00eca947 */ /* 0x004fea000383ffff */
[----:B------:R-:W-:Y:S05]  /*f980*/  BRA `(.L_x_1968) ;  /* 0xffffffdc00b47947 */ /* 0x000fea000383ffff */
.L_x_1924:
[----:B-1----:R1:W2:Y:S02]  /*f990*/  SYNCS.PHASECHK.TRANS64.TRYWAIT P3, [R3+URZ+0x34840], R2 ;  /* 0x03484002030075a7 */ /* 0x0022a4000806017f */
[----:B--2---:R-:W-:Y:S05]  /*f9a0*/  @!P3 NANOSLEEP.SYNCS 0x989680 ;  /* 0x009896800000b95d */ /* 0x004fea0003900000 */
[----:B------:R-:W2:Y:S02]  /*f9b0*/  @!P3 SYNCS.PHASECHK.TRANS64 P3, [R3+URZ+0x34840], R2 ;  /* 0x034840020300b5a7 */ /* 0x000ea4000806007f */
[----:B--2---:R-:W-:Y:S05]  /*f9c0*/  @!P3 BRA `(.L_x_1924) ;  /* 0xfffffffc00f0b947 */ /* 0x004fea000383ffff */
[----:B------:R-:W-:Y:S05]  /*f9d0*/  BRA `(.L_x_1969) ;  /* 0xffffffe000607947 */ /* 0x000fea000383ffff */
.L_x_1926:
[----:B-1----:R1:W2:Y:S02]  /*f9e0*/  SYNCS.PHASECHK.TRANS64.TRYWAIT P3, [R2+URZ+0x60], R3 ;  /* 0x00006003020075a7 */ /* 0x0022a4000806017f */
[----:B--2---:R-:W-:Y:S05]  /*f9f0*/  @!P3 NANOSLEEP.SYNCS 0x989680 ;  /* 0x009896800000b95d */ /* 0x004fea0003900000 */
[----:B------:R-:W2:Y:S02]  /*fa00*/  @!P3 SYNCS.PHASECHK.TRANS64 P3, [R2+URZ+0x60], R3 ;  /* 0x000060030200b5a7 */ /* 0x000ea4000806007f */
[----:B--2---:R-:W-:Y:S05]  /*fa10*/  @!P3 BRA `(.L_x_1926) ;  /* 0xfffffffc00f0b947 */ /* 0x004fea000383ffff */
[----:B------:R-:W-:Y:S05]  /*fa20*/  BRA `(.L_x_1970) ;  /* 0xffffffe000e07947 */ /* 0x000fea000383ffff */
.L_x_1932:
[----:B-1----:R1:W2:Y:S02]  /*fa30*/  SYNCS.PHASECHK.TRANS64.TRYWAIT P3, [R3+URZ+0x34840], R2 ;  /* 0x03484002030075a7 */ /* 0x0022a4000806017f */
[----:B--2---:R-:W-:Y:S05]  /*fa40*/  @!P3 NANOSLEEP.SYNCS 0x989680 ;  /* 0x009896800000b95d */ /* 0x004fea0003900000 */
[----:B------:R-:W2:Y:S02]  /*fa50*/  @!P3 SYNCS.PHASECHK.TRANS64 P3, [R3+URZ+0x34840], R2 ;  /* 0x034840020300b5a7 */ /* 0x000ea4000806007f */
[----:B--2---:R-:W-:Y:S05]  /*fa60*/  @!P3 BRA `(.L_x_1932) ;  /* 0xfffffffc00f0b947 */ /* 0x004fea000383ffff */
[----:B------:R-:W-:Y:S05]  /*fa70*/  BRA `(.L_x_1971) ;  /* 0xffffffe400f47947 */ /* 0x000fea000383ffff */
.L_x_1934:
[----:B-1----:R1:W2:Y:S02]  /*fa80*/  SYNCS.PHASECHK.TRANS64.TRYWAIT P3, [R2+URZ+0x60], R17 ;  /* 0x00006011020075a7 */ /* 0x0022a4000806017f */
[----:B--2---:R-:W-:Y:S05]  /*fa90*/  @!P3 NANOSLEEP.SYNCS 0x989680 ;  /* 0x009896800000b95d */ /* 0x004fea0003900000 */
[----:B------:R-:W2:Y:S02]  /*faa0*/  @!P3 SYNCS.PHASECHK.TRANS64 P3, [R2+URZ+0x60], R17 ;  /* 0x000060110200b5a7 */ /* 0x000ea4000806007f */
[----:B--2---:R-:W-:Y:S05]  /*fab0*/  @!P3 BRA `(.L_x_1934) ;  /* 0xfffffffc00f0b947 */ /* 0x004fea000383ffff */
[----:B------:R-:W-:Y:S05]  /*fac0*/  BRA `(.L_x_1972) ;  /* 0xffffffe800747947 */ /* 0x000fea000383ffff */
.L_x_1939:
[----:B-1----:R1:W2:Y:S02]  /*fad0*/  SYNCS.PHASECHK.TRANS64.TRYWAIT P3, [R2+URZ+0x34840], R3 ;  /* 0x03484003020075a7 */ /* 0x0022a4000806017f */
[----:B--2---:R-:W-:Y:S05]  /*fae0*/  @!P3 NANOSLEEP.SYNCS 0x989680 ;  /* 0x009896800000b95d */ /* 0x004fea0003900000 */
[----:B------:R-:W2:Y:S02]  /*faf0*/  @!P3 SYNCS.PHASECHK.TRANS64 P3, [R2+URZ+0x34840], R3 ;  /* 0x034840030200b5a7 */ /* 0x000ea4000806007f */
[----:B--2---:R-:W-:Y:S05]  /*fb00*/  @!P3 BRA `(.L_x_1939) ;  /* 0xfffffffc00f0b947 */ /* 0x004fea000383ffff */
[----:B------:R-:W-:Y:S05]  /*fb10*/  BRA `(.L_x_1973) ;  /* 0xffffffec00607947 */ /* 0x000fea000383ffff */
.L_x_1941:
[----:B-1----:R1:W2:Y:S02]  /*fb20*/  SYNCS.PHASECHK.TRANS64.TRYWAIT P3, [R2+URZ+0x60], R11 ;  /* 0x0000600b020075a7 */ /* 0x0022a4000806017f */
[----:B--2---:R-:W-:Y:S05]  /*fb30*/  @!P3 NANOSLEEP.SYNCS 0x989680 ;  /* 0x009896800000b95d */ /* 0x004fea0003900000 */
[----:B------:R-:W2:Y:S02]  /*fb40*/  @!P3 SYNCS.PHASECHK.TRANS64 P3, [R2+URZ+0x60], R11 ;  /* 0x0000600b0200b5a7 */ /* 0x000ea4000806007f */
[----:B--2---:R-:W-:Y:S05]  /*fb50*/  @!P3 BRA `(.L_x_1941) ;  /* 0xfffffffc00f0b947 */ /* 0x004fea000383ffff */
[----:B------:R-:W-:Y:S05]  /*fb60*/  BRA `(.L_x_1974) ;  /* 0xffffffec00e07947 */ /* 0x000fea000383ffff */
.L_x_1948:
[----:B-1----:R1:W2:Y:S02]  /*fb70*/  SYNCS.PHASECHK.TRANS64.TRYWAIT P0, [R3+URZ+0x34860], R0 ;  /* 0x03486000030075a7 */ /* 0x0022a4000800017f */
[----:B--2---:R-:W-:Y:S05]  /*fb80*/  @!P0 NANOSLEEP.SYNCS 0x989680 ;  /* 0x009896800000895d */ /* 0x004fea0003900000 */
[----:B------:R-:W2:Y:S02]  /*fb90*/  @!P0 SYNCS.PHASECHK.TRANS64 P0, [R3+URZ+0x34860], R0 ;  /* 0x03486000030085a7 */ /* 0x000ea4000800007f */
[----:B--2---:R-:W-:Y:S05]  /*fba0*/  @!P0 BRA `(.L_x_1948) ;  /* 0xfffffffc00f08947 */ /* 0x004fea000383ffff */
[----:B------:R-:W-:Y:S05]  /*fbb0*/  BRA `(.L_x_1975) ;  /* 0xfffffff000b87947 */ /* 0x000fea000383ffff */
.L_x_1950:
[----:B------:R-:W-:Y:S01]  /*fbc0*/  BSSY B0, `(.L_x_1976) ;  /* 0x0000007000007945 */ /* 0x000fe20003800000 */
[----:B------:R-:W-:Y:S01]  /*fbd0*/  MOV R12, RZ ;  /* 0x000000ff000c7202 */ /* 0x000fe20000000f00 */
[----:B------:R-:W-:Y:S01]  /*fbe0*/  IMAD.MOV.U32 R11, RZ, RZ, 0x1f ;  /* 0x0000001fff0b7424 */ /* 0x000fe200078e00ff */
[----:B------:R-:W-:-:S07]  /*fbf0*/  MOV R15, 0xffffffff ;  /* 0xffffffff000f7802 */ /* 0x000fce0000000f00 */
[----:B------:R-:W-:Y:S05]  /*fc00*/  WARPSYNC.COLLECTIVE R15, `(.L_x_1977) ;  /* 0x000000000f087348 */ /* 0x000fea0003c00000 */
[----:B------:R1:W2:Y:S02]  /*fc10*/  SHFL.IDX P6, R14, R13, R12, R11 ;  /* 0x0000000c0d0e7389 */ /* 0x0002a400000c000b */
[----:B-12---:R-:W-:Y:S01]  /*fc20*/  ENDCOLLECTIVE ;  /* 0x000000000000791b */ /* 0x006fe20003800000 */
.L_x_1977:
[----:B------:R-:W-:Y:S05]  /*fc30*/  BSYNC B0 ;  /* 0x0000000000007941 */ /* 0x000fea0003800000 */
.L_x_1976:
[----:B------:R-:W-:Y:S05]  /*fc40*/  BRA `(.L_x_1978) ;  /* 0xfffffff4002c7947 */ /* 0x000fea000383ffff */
.L_x_1952:
[----:B--2---:R2:W3:Y:S02]  /*fc50*/  SYNCS.PHASECHK.TRANS64.TRYWAIT P0, [R7+URZ+0x34820], R0 ;  /* 0x03482000070075a7 */ /* 0x0044e4000800017f */
[----:B---3--:R-:W-:Y:S05]  /*fc60*/  @!P0 NANOSLEEP.SYNCS 0x989680 ;  /* 0x009896800000895d */ /* 0x008fea0003900000 */
[----:B------:R-:W3:Y:S02]  /*fc70*/  @!P0 SYNCS.PHASECHK.TRANS64 P0, [R7+URZ+0x34820], R0 ;  /* 0x03482000070085a7 */ /* 0x000ee4000800007f */
[----:B---3--:R-:W-:Y:S05]  /*fc80*/  @!P0 BRA `(.L_x_1952) ;  /* 0xfffffffc00f08947 */ /* 0x008fea000383ffff */
[----:B------:R-:W-:Y:S05]  /*fc90*/  BRA `(.L_x_1979) ;  /* 0xfffffff400747947 */ /* 0x000fea000383ffff */
.L_x_1956:
[----:B--2---:R2:W3:Y:S02]  /*fca0*/  SYNCS.PHASECHK.TRANS64.TRYWAIT P0, [R5+URZ], R4 ;  /* 0x00000004050075a7 */ /* 0x0044e4000800017f */
[----:B---3--:R-:W-:Y:S05]  /*fcb0*/  @!P0 NANOSLEEP.SYNCS 0x989680 ;  /* 0x009896800000895d */ /* 0x008fea0003900000 */
[----:B------:R-:W3:Y:S02]  /*fcc0*/  @!P0 SYNCS.PHASECHK.TRANS64 P0, [R5+URZ], R4 ;  /* 0x00000004050085a7 */ /* 0x000ee4000800007f */
[----:B---3--:R-:W-:Y:S05]  /*fcd0*/  @!P0 BRA `(.L_x_1956) ;  /* 0xfffffffc00f08947 */ /* 0x008fea000383ffff */
[----:B------:R-:W-:Y:S05]  /*fce0*/  BRA `(.L_x_1980) ;  /* 0xfffffff400d07947 */ /* 0x000fea000383ffff */
.L_x_1957:
[----:B---3--:R3:W4:Y:S02]  /*fcf0*/  SYNCS.PHASECHK.TRANS64.TRYWAIT P0, [R3+URZ], R0 ;  /* 0x00000000030075a7 */ /* 0x008724000800017f */
[----:B----4-:R-:W-:Y:S05]  /*fd00*/  @!P0 NANOSLEEP.SYNCS 0x989680 ;  /* 0x009896800000895d */ /* 0x010fea0003900000 */
[----:B------:R-:W4:Y:S02]  /*fd10*/  @!P0 SYNCS.PHASECHK.TRANS64 P0, [R3+URZ], R0 ;  /* 0x00000000030085a7 */ /* 0x000f24000800007f */
[----:B----4-:R-:W-:Y:S05]  /*fd20*/  @!P0 BRA `(.L_x_1957) ;  /* 0xfffffffc00f08947 */ /* 0x010fea000383ffff */
[----:B------:R-:W-:Y:S05]  /*fd30*/  BRA `(.L_x_1981) ;  /* 0xfffffff400c47947 */ /* 0x000fea000383ffff */
.L_x_1959:
[----:B--2---:R2:W3:Y:S02]  /*fd40*/  SYNCS.PHASECHK.TRANS64.TRYWAIT P0, [R5+URZ], R4 ;  /* 0x00000004050075a7 */ /* 0x0044e4000800017f */
[----:B---3--:R-:W-:Y:S05]  /*fd50*/  @!P0 NANOSLEEP.SYNCS 0x989680 ;  /* 0x009896800000895d */ /* 0x008fea0003900000 */
[----:B------:R-:W3:Y:S02]  /*fd60*/  @!P0 SYNCS.PHASECHK.TRANS64 P0, [R5+URZ], R4 ;  /* 0x00000004050085a7 */ /* 0x000ee4000800007f */
[----:B---3--:R-:W-:Y:S05]  /*fd70*/  @!P0 BRA `(.L_x_1959) ;  /* 0xfffffffc00f08947 */ /* 0x008fea000383ffff */
[----:B------:R-:W-:Y:S05]  /*fd80*/  BRA `(.L_x_1982) ;  /* 0xfffffff400c87947 */ /* 0x000fea000383ffff */
.L_x_1983:
        /* <DEDUP_REMOVED lines=15> */
.L_x_2663:


//--------------------- .text._ZN7cutlass13device_kernelIN5flash11enable_sm90INS1_16FlashAttnFwdSm90INS1_25CollectiveMainloopFwdSm90ILi2EN4cute5tupleIJNS5_1CILi1EEES8_S8_EEENS6_IJNS7_ILi128EEESA_NS7_ILi192EEEEEELi128ENS_6half_tEfNS_4arch4Sm90ELb1ELb0ELb1ELb1ELb0ELb0ELb0ELb1ELb1ELb0ELb0ELb0EEENS1_21CollectiveEpilogueFwdINS6_IJSA_SA_SA_EEES9_SD_SF_Li256ELb1ELb0ELb0ELb0EEENS1_36VarlenDynamicPersistentTileSchedulerILi128ELi128ELi256ELi32ELb0ELb0ELb1ELb1ELb1ELb1EEEEEEEEEvNT_6ParamsE --------------------------
	.section	.text._ZN7cutlass13device_kernelIN5flash11enable_sm90INS1_16FlashAttnFwdSm90INS1_25CollectiveMainloopFwdSm90ILi2EN4cute5tupleIJNS5_1CILi1EEES8_S8_EEENS6_IJNS7_ILi128EEESA_NS7_ILi192EEEEEELi128ENS_6half_tEfNS_4arch4Sm90ELb1ELb0ELb1ELb1ELb0ELb0ELb0ELb1ELb1ELb0ELb0ELb0EEENS1_21CollectiveEpilogueFwdINS6_IJSA_SA_SA_EEES9_SD_SF_Li256ELb1ELb0ELb0ELb0EEENS1_36VarlenDynamicPersistentTileSchedulerILi128ELi128ELi256ELi32ELb0ELb0ELb1ELb1ELb1ELb1EEEEEEEEEvNT_6ParamsE,"ax",@progbits
	.align	128
.text._ZN7cutlass13device_kernelIN5flash11enable_sm90INS1_16FlashAttnFwdSm90INS1_25CollectiveMainloopFwdSm90ILi2EN4cute5tupleIJNS5_1CILi1EEES8_S8_EEENS6_IJNS7_ILi128EEESA_NS7_ILi192EEEEEELi128ENS_6half_tEfNS_4arch4Sm90ELb1ELb0ELb1ELb1ELb0ELb0ELb0ELb1ELb1ELb0ELb0ELb0EEENS1_21CollectiveEpilogueFwdINS6_IJSA_SA_SA_EEES9_SD_SF_Li256ELb1ELb0ELb0ELb0EEENS1_36VarlenDynamicPersistentTileSchedulerILi128ELi128ELi256ELi32ELb0ELb0ELb1ELb1ELb1ELb1EEEEEEEEEvNT_6ParamsE:
        .type           _ZN7cutlass13device_kernelIN5flash11enable_sm90INS1_16FlashAttnFwdSm90INS1_25CollectiveMainloopFwdSm90ILi2EN4cute5tupleIJNS5_1CILi1EEES8_S8_EEENS6_IJNS7_ILi128EEESA_NS7_ILi192EEEEEELi128ENS_6half_tEfNS_4arch4Sm90ELb1ELb0ELb1ELb1ELb0ELb0ELb0ELb1ELb1ELb0ELb0ELb0EEENS1_21CollectiveEpilogueFwdINS6_IJSA_SA_SA_EEES9_SD_SF_Li256ELb1ELb0ELb0ELb0EEENS1_36VarlenDynamicPersistentTileSchedulerILi128ELi128ELi256ELi32ELb0ELb0ELb1ELb1ELb1ELb1EEEEEEEEEvNT_6ParamsE,@function
        .size           _ZN7cutlass13device_kernelIN5flash11enable_sm90INS1_16FlashAttnFwdSm90INS1_25CollectiveMainloopFwdSm90ILi2EN4cute5tupleIJNS5_1CILi1EEES8_S8_EEENS6_IJNS7_ILi128EEESA_NS7_ILi192EEEEEELi128ENS_6half_tEfNS_4arch4Sm90ELb1ELb0ELb1ELb1ELb0ELb0ELb0ELb1ELb1ELb0ELb0ELb0EEENS1_21CollectiveEpilogueFwdINS6_IJSA_SA_SA_EEES9_SD_SF_Li256ELb1ELb0ELb0ELb0EEENS1_36VarlenDynamicPersistentTileSchedulerILi128ELi128ELi256ELi32ELb0ELb0ELb1ELb1ELb1ELb1EEEEEEEEEvNT_6ParamsE,(.L_x_2664 - _ZN7cutlass13device_kernelIN5flash11enable_sm90INS1_16FlashAttnFwdSm90INS1_25CollectiveMainloopFwdSm90ILi2EN4cute5tupleIJNS5_1CILi1EEES8_S8_EEENS6_IJNS7_ILi128EEESA_NS7_ILi192EEEEEELi128ENS_6half_tEfNS_4arch4Sm90ELb1ELb0ELb1ELb1ELb0ELb0ELb0ELb1ELb1ELb0ELb0ELb0EEENS1_21CollectiveEpilogueFwdINS6_IJSA_SA_SA_EEES9_SD_SF_Li256ELb1ELb0ELb0ELb0EEENS1_36VarlenDynamicPersistentTileSchedulerILi128ELi128ELi256ELi32ELb0ELb0ELb1ELb1ELb1ELb1EEEEEEEEEvNT_6ParamsE)
        .other          _ZN7cutlass13device_kernelIN5flash11enable_sm90INS1_16FlashAttnFwdSm90INS1_25CollectiveMainloopFwdSm90ILi2EN4cute5tupleIJNS5_1CILi1EEES8_S8_EEENS6_IJNS7_ILi128EEESA_NS7_ILi192EEEEEELi128ENS_6half_tEfNS_4arch4Sm90ELb1ELb0ELb1ELb1ELb0ELb0ELb0ELb1ELb1ELb0ELb0ELb0EEENS1_21CollectiveEpilogueFwdINS6_IJSA_SA_SA_EEES9_SD_SF_Li256ELb1ELb0ELb0ELb0EEENS1_36VarlenDynamicPersistentTileSchedulerILi128ELi128ELi256ELi32ELb0ELb0ELb1ELb1ELb1ELb1EEEEEEEEEvNT_6ParamsE,@"STO_CUDA_ENTRY STV_DEFAULT"
_ZN7cutlass13device_kernelIN5flash11enable_sm90INS1_16FlashAttnFwdSm90INS1_25CollectiveMainloopFwdSm90ILi2EN4cute5tupleIJNS5_1CILi1EEES8_S8_EEENS6_IJNS7_ILi128EEESA_NS7_ILi192EEEEEELi128ENS_6half_tEfNS_4arch4Sm90ELb1ELb0ELb1ELb1ELb0ELb0ELb0ELb1ELb1ELb0ELb0ELb0EEENS1_21CollectiveEpilogueFwdINS6_IJSA_SA_SA_EEES9_SD_SF_Li256ELb1ELb0ELb0ELb0EEENS1_36VarlenDynamicPersistentTileSchedulerILi128ELi128ELi256ELi32ELb0ELb0ELb1ELb1ELb1ELb1EEEEEEEEEvNT_6ParamsE:
        /* <DEDUP_REMOVED lines=21> */
.L_x_1985:
[----:B------:R-:W-:Y:S05]  /*0150*/  BSYNC B0 ;  /* 0x0000000000007941 */ /* 0x000fea0003800000 */
.L_x_1984:
        /* <DEDUP_REMOVED lines=41> */
.L_x_1986:
        /* <DEDUP_REMOVED lines=22> */
.L_x_1987:
        /* <DEDUP_REMOVED lines=18> */
.L_x_1988:
        /* <DEDUP_REMOVED lines=22> */
.L_x_1989:
        /* <DEDUP_REMOVED lines=22> */
.L_x_1990:
        /* <DEDUP_REMOVED lines=8> */
.L_x_1992:
        /* <DEDUP_REMOVED lines=16> */
[----:B------:R-:W-:Y:S01]  /*0ab0*/  UMOV UR37, URZ ;  /* 0x0000003f00257c82 */ /* 0x000fe20008000000 */
[----:B------:R-:W-:Y:S01]  /*0ac0*/  R2UR UR5, R46 ;  /* 0x000000002e0572ca */ /* 0x000fe200000e0000 */
[----:B------:R-:W0:Y:S01]  /*0ad0*/  S2R R0, SR_TID.X ;  /* 0x0000000000007919 */ /* 0x000e220000002100 */
[----:B------:R-:W-:Y:S01]  /*0ae0*/  UMOV UR36, URZ ;  /* 0x0000003f00247c82 */ /* 0x000fe20008000000 */
        /* <DEDUP_REMOVED lines=17> */
[----:B------:R-:W-:-:S05]  /*0c00*/  LOP3.LUT R17, R6, 0x7ffffffc, RZ, 0xc0, !PT ;  /* 0x7ffffffc06117812 */ /* 0x000fca00078ec0ff */
[----:B------:R-:W-:Y:S01]  /*0c10*/  IMAD.IADD R17, R188, 0x1, -R17 ;  /* 0x00000001bc117824 */ /* 0x000fe200078e0a11 */
[----:B--2---:R-:W-:Y:S02]  /*0c20*/  R2UR UR4, R2 ;  /* 0x00000000020472ca */ /* 0x004fe400000e0000 */
[----:B------:R-:W-:-:S04]  /*0c30*/  SHF.R.S32.HI R2, RZ, 0x1f, R6 ;  /* 0x0000001fff027819 */ /* 0x000fc80000011406 */
[----:B------:R-:W-:-:S04]  /*0c40*/  LEA.HI R2, R2, R5, RZ, 0x3 ;  /* 0x0000000502027211 */ /* 0x000fc800078f18ff */
[----:B------:R-:W-:Y:S02]  /*0c50*/  LOP3.LUT R8, R2, 0xfffffff8, RZ, 0xc0, !PT ;  /* 0xfffffff802087812 */ /* 0x000fe400078ec0ff */
[CC--:B------:R-:W-:Y:S01]  /*0c60*/  LEA.HI R2, R3.reuse, R192.reuse, RZ, 0x4 ;  /* 0x000000c003027211 */ /* 0x0c0fe200078f20ff */
[----:B------:R-:W-:Y:S01]  /*0c70*/  ULOP3.LUT UR4, UR4, 0x1, URZ, 0xfc, !UPT ;  /* 0x0000000104047892 */ /* 0x000fe2000f8efc3f */
[----:B------:R-:W-:Y:S01]  /*0c80*/  LEA.HI R3, R3, R192, RZ, 0x3 ;  /* 0x000000c003037211 */ /* 0x000fe200078f18ff */
[----:B------:R-:W-:Y:S01]  /*0c90*/  IMAD.IADD R8, R5, 0x1, -R8 ;  /* 0x0000000105087824 */ /* 0x000fe200078e0a08 */
[----:B------:R-:W-:Y:S02]  /*0ca0*/  SHF.R.S32.HI R7, RZ, 0x4, R2 ;  /* 0x00000004ff077819 */ /* 0x000fe40000011402 */
[C---:B------:R-:W-:Y:S01]  /*0cb0*/  LOP3.LUT R5, R2.reuse, 0x3fffff0, RZ, 0xc0, !PT ;  /* 0x03fffff002057812 */ /* 0x040fe200078ec0ff */
[----:B------:R-:W-:Y:S01]  /*0cc0*/  IMAD R9, R9, 0x10, R8 ;  /* 0x0000001009097824 */ /* 0x000fe200078e0208 */
[----:B------:R-:W-:Y:S01]  /*0cd0*/  LEA.HI R2, R2, R7, RZ, 0x1 ;  /* 0x0000000702027211 */ /* 0x000fe200078f08ff */
[----:B------:R-:W-:Y:S01]  /*0ce0*/  IMAD.U32 R191, RZ, RZ, UR4 ;  /* 0x00000004ffbf7e24 */ /* 0x000fe2000f8e00ff */
[----:B------:R-:W-:Y:S01]  /*0cf0*/  UMOV UR4, URZ ;  /* 0x0000003f00047c82 */ /* 0x000fe20008000000 */
[----:B------:R-:W-:Y:S01]  /*0d00*/  IMAD.IADD R5, R192, 0x1, -R5 ;  /* 0x00000001c0057824 */ /* 0x000fe200078e0a05 */
[----:B------:R-:W-:Y:S01]  /*0d10*/  LOP3.LUT R2, R2, 0x1ffffffe, RZ, 0xc0, !PT ;  /* 0x1ffffffe02027812 */ /* 0x000fe200078ec0ff */
[----:B------:R-:W-:Y:S01]  /*0d20*/  IMAD R22, R0, 0x40, R9 ;  /* 0x0000004000167824 */ /* 0x000fe200078e0209 */
[----:B------:R-:W-:Y:S01]  /*0d30*/  SHF.R.S32.HI R18, RZ, 0x3, R3 ;  /* 0x00000003ff127819 */ /* 0x000fe20000011403 */
[----:B------:R-:W-:Y:S01]  /*0d40*/  IMAD.U32 R187, RZ, RZ, UR4 ;  /* 0x00000004ffbb7e24 */ /* 0x000fe2000f8e00ff */
[----:B------:R-:W-:Y:S01]  /*0d50*/  LEA R5, R5, R4, 0x6 ;  /* 0x0000000405057211 */ /* 0x000fe200078e30ff */
[----:B------:R-:W-:-:S04]  /*0d60*/  IMAD.IADD R2, R7, 0x1, -R2 ;  /* 0x0000000107027824 */ /* 0x000fc800078e0a02 */
[----:B------:R-:W-:Y:S01]  /*0d70*/  IMAD R190, R2, 0x8, R5 ;  /* 0x0000000802be7824 */ /* 0x000fe200078e0205 */
[----:B------:R-:W-:-:S05]  /*0d80*/  LOP3.LUT R5, R3, 0x1ffffff8, RZ, 0xc0, !PT ;  /* 0x1ffffff803057812 */ /* 0x000fca00078ec0ff */
[----:B------:R-:W-:-:S05]  /*0d90*/  IMAD.IADD R5, R192, 0x1, -R5 ;  /* 0x00000001c0057824 */ /* 0x000fca00078e0a05 */
[----:B------:R-:W-:-:S07]  /*0da0*/  SHF.L.U32 R16, R5, 0x3, RZ ;  /* 0x0000000305107819 */ /* 0x000fce00000006ff */
.L_x_2046:
[----:B0-----:R-:W0:Y:S01]  /*0db0*/  LDC.64 R2, c[0x0][0xc60] ;  /* 0x00031800ff027b82 */ /* 0x001e220000000a00 */
        /* <DEDUP_REMOVED lines=13> */
[----:B------:R-:W-:Y:S01]  /*0e90*/  IMAD.U32 R23, RZ, RZ, UR4 ;  /* 0x00000004ff177e24 */ /* 0x000fe2000f8e00ff */
[----:B------:R-:W-:-:S04]  /*0ea0*/  @UP0 ULEA UR6, UP2, UR4, UR6, 0x2 ;  /* 0x0000000604060291 */ /* 0x000fc8000f84103f */
[----:B------:R-:W-:Y:S02]  /*0eb0*/  @UP0 ULEA.HI.X UR7, UR4, UR7, UR12, 0x2, UP2 ;  /* 0x0000000704070291 */ /* 0x000fe400090f140c */
[----:B------:R-:W-:Y:S01]  /*0ec0*/  IMAD.U32 R185, RZ, RZ, UR12 ;  /* 0x0000000cffb97e24 */ /* 0x000fe2000f8e00ff */
[----:B------:R-:W-:Y:S01]  /*0ed0*/  @UP1 ULEA UR8, UP0, UR4, UR8, 0x2 ;  /* 0x0000000804081291 */ /* 0x000fe2000f80103f */
[----:B------:R-:W-:-:S03]  /*0ee0*/  IMAD.U32 R2, RZ, RZ, UR6 ;  /* 0x00000006ff027e24 */ /* 0x000fc6000f8e00ff */
[----:B------:R-:W-:Y:S01]  /*0ef0*/  @UP1 ULEA.HI.X UR9, UR4, UR9, UR12, 0x2, UP0 ;  /* 0x0000000904091291 */ /* 0x000fe200080f140c */
[----:B------:R-:W-:Y:S01]  /*0f00*/  IMAD.U32 R3, RZ, RZ, UR7 ;  /* 0x00000007ff037e24 */ /* 0x000fe2000f8e00ff */
[----:B------:R-:W-:Y:S01]  /*0f10*/  ULDC.64 UR6, c[0x0][0x3f8] ;  /* 0x0000fe0000067ab9 */ /* 0x000fe20000000a00 */
[----:B---3-5:R-:W-:Y:S01]  /*0f20*/  IMAD.U32 R4, RZ, RZ, UR8 ;  /* 0x00000008ff047e24 */ /* 0x028fe2000f8e00ff */
[----:B------:R-:W-:Y:S02]  /*0f30*/  ULDC UR4, c[0x0][0x404] ;  /* 0x0001010000047ab9 */ /* 0x000fe40000000800 */
[----:B------:R-:W-:Y:S01]  /*0f40*/  MOV R5, UR9 ;  /* 0x0000000900057c02 */ /* 0x000fe20008000f00 */
[----:B------:R-:W2:Y:S01]  /*0f50*/  @P0 LDG.E R2, desc[UR10][R2.64] ;  /* 0x0000000a02020981 */ /* 0x000ea2000c1e1900 */
[----:B------:R-:W-:Y:S01]  /*0f60*/  UISETP.NE.U32.AND UP0, UPT, UR6, URZ, UPT ;  /* 0x0000003f0600728c */ /* 0x000fe2000bf05070 */
[----:B------:R-:W-:Y:S02]  /*0f70*/  ULDC.64 UR8, c[0x0][0xa20] ;  /* 0x0002880000087ab9 */ /* 0x000fe40000000a00 */
[----:B------:R-:W3:Y:S01]  /*0f80*/  @P2 LDG.E R4, desc[UR10][R4.64] ;  /* 0x0000000a04042981 */ /* 0x000ee2000c1e1900 */
[----:B------:R-:W-:Y:S01]  /*0f90*/  UISETP.NE.AND.EX UP0, UPT, UR7, URZ, UPT, UP0 ;  /* 0x0000003f0700728c */ /* 0x000fe2000bf05300 */
[----:B------:R-:W-:Y:S01]  /*0fa0*/  ISETP.NE.U32.AND P1, PT, RZ, UR8, PT ;  /* 0x00000008ff007c0c */ /* 0x000fe2000bf25070 */
[----:B------:R-:W-:Y:S01]  /*0fb0*/  ULDC UR6, c[0x0][0x2e0] ;  /* 0x0000b80000067ab9 */ /* 0x000fe20000000800 */
[----:B------:R-:W-:Y:S01]  /*0fc0*/  UMOV UR60, URZ ;  /* 0x0000003f003c7c82 */ /* 0x000fe20008000000 */
[----:B------:R-:W-:Y:S01]  /*0fd0*/  USEL UR4, UR4, 0x1, UP0 ;  /* 0x0000000104047887 */ /* 0x000fe20008000000 */
[----:B------:R-:W-:Y:S01]  /*0fe0*/  ISETP.NE.AND.EX P1, PT, RZ, UR9, PT, P1 ;  /* 0x00000009ff007c0c */ /* 0x000fe2000bf25310 */
[----:B------:R-:W-:Y:S01]  /*0ff0*/  ULDC UR39, c[0x0][0x288] ;  /* 0x0000a20000277ab9 */ /* 0x000fe20000000800 */
[----:B------:R-:W-:Y:S01]  /*1000*/  IMAD.U32 R184, RZ, RZ, UR5 ;  /* 0x00000005ffb87e24 */ /* 0x000fe2000f8e00ff */
[----:B------:R-:W-:Y:S01]  /*1010*/  UIMAD UR6, UR4, UR6, URZ ;  /* 0x00000006040672a4 */ /* 0x000fe2000f8e023f */
[----:B--2---:R-:W-:-:S02]  /*1020*/  @P0 R2UR UR60, R2 ;  /* 0x00000000023c02ca */ /* 0x004fc400000e0000 */
[----:B---3--:R-:W-:Y:S01]  /*1030*/  @P2 R2UR UR39, R4 ;  /* 0x00000000042722ca */ /* 0x008fe200000e0000 */
[----:B-1--4-:R-:W-:-:S14]  /*1040*/  @P2 BRA `(.L_x_1993) ;  /* 0x00000000003c2947 */ /* 0x012fdc0003800000 */
[----:B------:R-:W-:Y:S02]  /*1050*/  ULDC.64 UR4, c[0x0][0xa00] ;  /* 0x0002800000047ab9 */ /* 0x000fe40000000a00 */
[----:B------:R-:W-:-:S04]  /*1060*/  ISETP.NE.U32.AND P0, PT, RZ, UR4, PT ;  /* 0x00000004ff007c0c */ /* 0x000fc8000bf05070 */
[----:B------:R-:W-:-:S13]  /*1070*/  ISETP.NE.AND.EX P0, PT, RZ, UR5, PT, P0 ;  /* 0x00000005ff007c0c */ /* 0x000fda000bf05300 */
[----:B------:R-:W-:Y:S05]  /*1080*/  @!P0 BRA `(.L_x_1993) ;  /* 0x00000000002c8947 */ /* 0x000fea0003800000 */
[----:B------:R-:W-:Y:S01]  /*1090*/  R2UR UR7, R23 ;  /* 0x00000000170772ca */ /* 0x000fe200000e0000 */
[----:B------:R-:W-:Y:S01]  /*10a0*/  ULDC.64 UR4, c[0x0][0xa00] ;  /* 0x0002800000047ab9 */ /* 0x000fe20000000a00 */
[----:B------:R-:W-:-:S11]  /*10b0*/  ULDC.64 UR10, c[0x0][0x208] ;  /* 0x00008200000a7ab9 */ /* 0x000fd60000000a00 */
[----:B------:R-:W-:-:S06]  /*10c0*/  UIMAD.WIDE UR4, UR7, 0x4, UR4 ;  /* 0x00000004070478a5 */ /* 0x000fcc000f8e0204 */
[----:B------:R-:W-:Y:S02]  /*10d0*/  IMAD.U32 R2, RZ, RZ, UR4 ;  /* 0x00000004ff027e24 */ /* 0x000fe4000f8e00ff */
[----:B------:R-:W-:-:S05]  /*10e0*/  IMAD.U32 R3, RZ, RZ, UR5 ;  /* 0x00000005ff037e24 */ /* 0x000fca000f8e00ff */
[----:B------:R-:W2:Y:S04]  /*10f0*/  LDG.E R4, desc[UR10][R2.64] ;  /* 0x0000000a02047981 */ /* 0x000ea8000c1e1900 */
[----:B------:R-:W3:Y:S01]  /*1100*/  LDG.E R0, desc[UR10][R2.64+0x4] ;  /* 0x0000040a02007981 */ /* 0x000ee2000c1e1900 */
[----:B--2---:R-:W-:Y:S02]  /*1110*/  R2UR UR39, R4 ;  /* 0x00000000042772ca */ /* 0x004fe400000e0000 */
[----:B---3--:R-:W-:-:S13]  /*1120*/  R2UR UR4, R0 ;  /* 0x00000000000472ca */ /* 0x008fda00000e0000 */
[----:B------:R-:W-:-:S12]  /*1130*/  UIADD3 UR39, -UR39, UR4, URZ ;  /* 0x0000000427277290 */ /* 0x000fd8000fffe13f */
.L_x_1993:
[----:B------:R-:W-:Y:S01]  /*1140*/  IMAD.U32 R186, RZ, RZ, UR61 ;  /* 0x0000003dffba7e24 */ /* 0x000fe2000f8e00ff */
[----:B------:R-:W-:Y:S06]  /*1150*/  @!P1 BRA `(.L_x_1994) ;  /* 0x0000000000289947 */ /* 0x000fec0003800000 */
[----:B------:R-:W-:Y:S01]  /*1160*/  R2UR UR5, R23 ;  /* 0x00000000170572ca */ /* 0x000fe200000e0000 */
[----:B------:R-:W-:Y:S01]  /*1170*/  ULDC.64 UR6, c[0x0][0x208] ;  /* 0x0000820000067ab9 */ /* 0x000fe20000000a00 */
[----:B------:R-:W-:-:S11]  /*1180*/  R2UR UR10, R185 ;  /* 0x00000000b90a72ca */ /* 0x000fd600000e0000 */
[----:B------:R-:W-:-:S04]  /*1190*/  ULEA UR4, UP0, UR5, UR8, 0x2 ;  /* 0x0000000805047291 */ /* 0x000fc8000f80103f */
[----:B------:R-:W-:Y:S02]  /*11a0*/  ULEA.HI.X UR5, UR5, UR9, UR10, 0x2, UP0 ;  /* 0x0000000905057291 */ /* 0x000fe400080f140a */
[----:B------:R-:W-:-:S04]  /*11b0*/  IMAD.U32 R2, RZ, RZ, UR4 ;  /* 0x00000004ff027e24 */ /* 0x000fc8000f8e00ff */
[----:B------:R-:W-:-:S05]  /*11c0*/  IMAD.U32 R3, RZ, RZ, UR5 ;  /* 0x00000005ff037e24 */ /* 0x000fca000f8e00ff */
[----:B------:R-:W2:Y:S02]  /*11d0*/  LDG.E R2, desc[UR6][R2.64] ;  /* 0x0000000602027981 */ /* 0x000ea4000c1e1900 */
[----:B--2---:R-:W-:Y:S01]  /*11e0*/  R2UR UR6, R2 ;  /* 0x00000000020672ca */ /* 0x004fe200000e0000 */
[----:B------:R-:W-:-:S14]  /*11f0*/  BRA `(.L_x_1995) ;  /* 0x00000000003c7947 */ /* 0x000fdc0003800000 */
.L_x_1994:
        /* <DEDUP_REMOVED lines=8> */
[----:B------:R-:W-:Y:S01]  /*1280*/  IMAD.U32 R2, RZ, RZ, UR4 ;  /* 0x00000004ff027e24 */ /* 0x000fe2000f8e00ff */
[----:B------:R-:W-:-:S05]  /*1290*/  MOV R3, UR5 ;  /* 0x0000000500037c02 */ /* 0x000fca0008000f00 */
[----:B------:R-:W2:Y:S04]  /*12a0*/  LDG.E R4, desc[UR6][R2.64] ;  /* 0x0000000602047981 */ /* 0x000ea8000c1e1900 */
[----:B------:R-:W3:Y:S01]  /*12b0*/  LDG.E R0, desc[UR6][R2.64+0x4] ;  /* 0x0000040602007981 */ /* 0x000ee2000c1e1900 */
[----:B--2---:R-:W-:Y:S02]  /*12c0*/  R2UR UR6, R4 ;  /* 0x00000000040672ca */ /* 0x004fe400000e0000 */
[----:B---3--:R-:W-:-:S13]  /*12d0*/  R2UR UR4, R0 ;  /* 0x00000000000472ca */ /* 0x008fda00000e0000 */
[----:B------:R-:W-:-:S12]  /*12e0*/  UIADD3 UR6, -UR6, UR4, URZ ;  /* 0x0000000406067290 */ /* 0x000fd8000fffe13f */
.L_x_1995:
[----:B------:R-:W-:Y:S01]  /*12f0*/  UIADD3 UR60, -UR60, UR6, URZ ;  /* 0x000000063c3c7290 */ /* 0x000fe2000fffe13f */
[----:B------:R-:W-:Y:S01]  /*1300*/  PLOP3.LUT P0, PT, PT, PT, PT, 0x80, 0x0 ;  /* 0x000000000000781c */ /* 0x000fe20003f0f070 */
[----:B------:R-:W-:Y:S01]  /*1310*/  ULEA UR5, UR61, 0xff, 0x7 ;  /* 0x000000ff3d057891 */ /* 0x000fe2000f8e383f */
[----:B------:R-:W-:Y:S01]  /*1320*/  IMAD.MOV.U32 R0, RZ, RZ, RZ ;  /* 0x000000ffff007224 */ /* 0x000fe200078e00ff */
[----:B------:R-:W-:Y:S01]  /*1330*/  UIADD3 UR4, UR60, 0x7f, URZ ;  /* 0x0000007f3c047890 */ /* 0x000fe2000fffe03f */
[----:B------:R-:W-:Y:S01]  /*1340*/  IMAD.MOV.U32 R2, RZ, RZ, RZ ;  /* 0x000000ffff027224 */ /* 0x000fe200078e00ff */
[----:B------:R-:W-:Y:S01]  /*1350*/  UIADD3 UR6, UR60, UR5, -UR39 ;  /* 0x000000053c067290 */ /* 0x000fe2000fffe827 */
        /* <DEDUP_REMOVED lines=12> */
[----:B------:R-:W-:-:S02]  /*1420*/  CS2R R74, SRZ ;  /* 0x00000000004a7805 */ /* 0x000fc4000001ff00 */
[----:B------:R-:W-:Y:S02]  /*1430*/  CS2R R72, SRZ ;  /* 0x0000000000487805 */ /* 0x000fe4000001ff00 */
[----:B------:R-:W-:Y:S01]  /*1440*/  CS2R R70, SRZ ;  /* 0x0000000000467805 */ /* 0x000fe2000001ff00 */
[----:B------:R-:W-:Y:S01]  /*1450*/  UISETP.LT.AND UP0, UPT, UR5, UR7, UPT ;  /* 0x000000070500728c */ /* 0x000fe2000bf01270 */
[----:B------:R-:W-:Y:S02]  /*1460*/  CS2R R68, SRZ ;  /* 0x0000000000447805 */ /* 0x000fe4000001ff00 */
[----:B------:R-:W-:Y:S02]  /*1470*/  CS2R R66, SRZ ;  /* 0x0000000000427805 */ /* 0x000fe4000001ff00 */
[----:B------:R-:W-:Y:S01]  /*1480*/  CS2R R64, SRZ ;  /* 0x0000000000407805 */ /* 0x000fe2000001ff00 */
[----:B------:R-:W-:Y:S01]  /*1490*/  USEL UR8, UR5, UR7, UP0 ;  /* 0x0000000705087287 */ /* 0x000fe20008000000 */
[----:B------:R-:W-:-:S02]  /*14a0*/  CS2R R62, SRZ ;  /* 0x00000000003e7805 */ /* 0x000fc4000001ff00 */
[----:B------:R-:W-:Y:S02]  /*14b0*/  CS2R R60, SRZ ;  /* 0x00000000003c7805 */ /* 0x000fe4000001ff00 */
[----:B------:R-:W-:Y:S01]  /*14c0*/  CS2R R58, SRZ ;  /* 0x00000000003a7805 */ /* 0x000fe2000001ff00 */
[----:B------:R-:W-:Y:S01]  /*14d0*/  UISETP.GE.AND UP0, UPT, UR8, 0x1, UPT ;  /* 0x000000010800788c */ /* 0x000fe2000bf06270 */
[----:B------:R-:W-:Y:S01]  /*14e0*/  CS2R R56, SRZ ;  /* 0x0000000000387805 */ /* 0x000fe2000001ff00 */
[----:B------:R-:W-:Y:S01]  /*14f0*/  IMAD.U32 R90, RZ, RZ, UR8 ;  /* 0x00000008ff5a7e24 */ /* 0x000fe2000f8e00ff */
[----:B------:R-:W-:Y:S02]  /*1500*/  CS2R R54, SRZ ;  /* 0x0000000000367805 */ /* 0x000fe4000001ff00 */
[----:B------:R-:W-:Y:S02]  /*1510*/  CS2R R52, SRZ ;  /* 0x0000000000347805 */ /* 0x000fe4000001ff00 */
[----:B------:R-:W-:-:S02]  /*1520*/  CS2R R50, SRZ ;  /* 0x0000000000327805 */ /* 0x000fc4000001ff00 */
[----:B------:R-:W-:Y:S02]  /*1530*/  PLOP3.LUT P1, PT, PT, PT, UP0, 0x80, 0x0 ;  /* 0x000000000000781c */ /* 0x000fe40003f2f008 */
        /* <DEDUP_REMOVED lines=10> */
[----:B------:R-:W-:Y:S01]  /*15e0*/  IMAD.MOV.U32 R8, RZ, RZ, RZ ;  /* 0x000000ffff087224 */ /* 0x000fe200078e00ff */
[----:B------:R-:W-:Y:S01]  /*15f0*/  MOV R14, RZ ;  /* 0x000000ff000e7202 */ /* 0x000fe20000000f00 */
[----:B------:R-:W-:-:S02]  /*1600*/  IMAD.MOV.U32 R91, RZ, RZ, RZ ;  /* 0x000000ffff5b7224 */ /* 0x000fc400078e00ff */
[----:B------:R-:W-:Y:S02]  /*1610*/  IMAD.MOV.U32 R12, RZ, RZ, RZ ;  /* 0x000000ffff0c7224 */ /* 0x000fe400078e00ff */
        /* <DEDUP_REMOVED lines=26> */
[----:B------:R-:W-:Y:S01]  /*17c0*/  MOV R8, 0x70 ;  /* 0x0000007000087802 */ /* 0x000fe20000000f00 */
[----:B------:R-:W-:Y:S02]  /*17d0*/  IMAD.U32 R6, RZ, RZ, UR4 ;  /* 0x00000004ff067e24 */ /* 0x000fe4000f8e00ff */
[----:B------:R-:W-:-:S02]  /*17e0*/  IMAD.U32 R7, RZ, RZ, UR5 ;  /* 0x00000005ff077e24 */ /* 0x000fc4000f8e00ff */
[----:B------:R-:W-:Y:S02]  /*17f0*/  IMAD.U32 R11, RZ, RZ, UR7 ;  /* 0x00000007ff0b7e24 */ /* 0x000fe4000f8e00ff */
[----:B------:R-:W-:Y:S02]  /*1800*/  IMAD.MOV.U32 R12, RZ, RZ, 0x1 ;  /* 0x00000001ff0c7424 */ /* 0x000fe400078e00ff */
[----:B0-----:R-:W-:-:S07]  /*1810*/  IMAD.MOV.U32 R13, RZ, RZ, RZ ;  /* 0x000000ffff0d7224 */ /* 0x001fce00078e00ff */
[----:B------:R-:W-:-:S07]  /*1820*/  LEPC R20, `(.L_x_1997) ;  /* 0x000000001014794e */ /* 0x000fce0000000000 */
[----:B-1----:R-:W-:Y:S05]  /*1830*/  CALL.ABS.NOINC R2 ;  /* 0x0000000002007343 */ /* 0x002fea0003c00000 */
.L_x_1997:
        /* <DEDUP_REMOVED lines=9> */
[----:B------:R-:W0:Y:S02]  /*18d0*/  SYNCS.PHASECHK.TRANS64.TRYWAIT P1, [UR38+0x34800], R0 ;  /* 0x03480000ff0075a7 */ /* 0x000e240008020166 */
[----:B0-----:R-:W-:Y:S05]  /*18e0*/  @!P1 BRA `(.L_x_1998) ;  /* 0x00000110001c9947 */ /* 0x001fea0003800000 */
.L_x_2134:
[----:B------:R-:W-:Y:S05]  /*18f0*/  @!P0 BRA `(.L_x_1999) ;  /* 0x0000000000048947 */ /* 0x000fea0003800000 */
[----:B------:R-:W-:Y:S01]  /*1900*/  BPT.TRAP 0x1 ;  /* 0x000000040000795c */ /* 0x000fe20000300000 */
.L_x_1999:
[----:B0-----:R-:W-:Y:S02]  /*1910*/  IMAD.U32 R0, RZ, RZ, UR36 ;  /* 0x00000024ff007e24 */ /* 0x001fe4000f8e00ff */
[----:B------:R-:W-:-:S03]  /*1920*/  IMAD.U32 R3, RZ, RZ, UR37 ;  /* 0x00000025ff037e24 */ /* 0x000fc6000f8e00ff */
[----:B------:R-:W-:Y:S02]  /*1930*/  LEA R0, R0, UR38, 0x3 ;  /* 0x0000002600007c11 */ /* 0x000fe4000f8e18ff */
[----:B------:R-:W-:-:S04]  /*1940*/  SHF.L.U32 R3, R3, 0x1f, RZ ;  /* 0x0000001f03037819 */ /* 0x000fc800000006ff */
[----:B------:R0:W1:Y:S01]  /*1950*/  SYNCS.PHASECHK.TRANS64.TRYWAIT P2, [R0+URZ+0x34830], R3 ;  /* 0x03483003000075a7 */ /* 0x000062000804017f */
[----:B------:R-:W-:Y:S05]  /*1960*/  @!P0 BRA `(.L_x_2000) ;  /* 0x0000000000048947 */ /* 0x000fea0003800000 */
[----:B------:R-:W-:Y:S01]  /*1970*/  BPT.TRAP 0x1 ;  /* 0x000000040000795c */ /* 0x000fe20000300000 */
.L_x_2000:
[----:B------:R-:W2:Y:S01]  /*1980*/  S2R R2, SR_TID.X ;  /* 0x0000000000027919 */ /* 0x000ea20000002100 */
[----:B------:R-:W-:Y:S01]  /*1990*/  IMAD.MOV.U32 R151, RZ, RZ, RZ ;  /* 0x000000ffff977224 */ /* 0x000fe200078e00ff */
[----:B--2---:R-:W-:Y:S01]  /*19a0*/  LOP3.LUT P1, RZ, R2, 0x7f, RZ, 0xc0, !PT ;  /* 0x0000007f02ff7812 */ /* 0x004fe2000782c0ff */
[----:B-1----:R-:W-:-:S12]  /*19b0*/  @P2 BRA `(.L_x_2001) ;  /* 0x0000000000082947 */ /* 0x002fd80003800000 */
[----:B------:R-:W1:Y:S02]  /*19c0*/  SYNCS.PHASECHK.TRANS64.TRYWAIT P2, [R0+URZ+0x34830], R3 ;  /* 0x03483003000075a7 */ /* 0x000e64000804017f */
[----:B-1----:R-:W-:Y:S05]  /*19d0*/  @!P2 BRA `(.L_x_2002) ;  /* 0x0000010c00f8a947 */ /* 0x002fea0003800000 */
.L_x_2001:
        /* <DEDUP_REMOVED lines=10> */
[----:B01----:R-:W-:Y:S01]  /*1a80*/  @!P1 VIADD R0, R0, 0x34840 ;  /* 0x0003484000009836 */ /* 0x003fe20000000000 */
        /* <DEDUP_REMOVED lines=9> */
[--C-:B------:R-:W-:Y:S01]  /*1b20*/  IMAD.MOV.U32 R148, RZ, RZ, R151.reuse ;  /* 0x000000ffff947224 */ /* 0x100fe200078e0097 */
        /* <DEDUP_REMOVED lines=14> */
[----:B------:R-:W-:Y:S01]  /*1c10*/  UIADD3 UR52, UR4, 0x6, URZ ;  /* 0x0000000604347890 */ /* 0x000fe2000fffe03f */
[----:B------:R-:W-:Y:S01]  /*1c20*/  R2UR UR7, R90 ;  /* 0x000000005a0772ca */ /* 0x000fe200000e0000 */
[----:B------:R-:W-:Y:S01]  /*1c30*/  UIADD3 UR54, UR5, 0x6, URZ ;  /* 0x0000000605367890 */ /* 0x000fe2000fffe03f */
[-C--:B------:R-:W-:Y:S01]  /*1c40*/  MOV R146, R151.reuse ;  /* 0x0000009700927202 */ /* 0x080fe20000000f00 */
        /* <DEDUP_REMOVED lines=68> */
[----:B------:R-:W-:Y:S01]  /*2090*/  IMAD.MOV.U32 R89, RZ, RZ, R151 ;  /* 0x000000ffff597224 */ /* 0x000fe200078e0097 */
[----:B------:R-:W-:Y:S02]  /*20a0*/  WARPGROUP.DEPBAR.LE gsb0, 0x0 ;  /* 0x00008000000079c5 */ /* 0x000fe40000010000 */
[----:B------:R-:W-:-:S06]  /*20b0*/  WARPGROUP.ARRIVE ;  /* 0x00000000000079c5 */ /* 0x000fcc0000000000 */
[----:B------:R-:W-:Y:S01]  /*20c0*/  HGMMA.64x128x16.F32 R24, gdesc[UR12], R24, gsb0 ;  /* 0x01e000000c1879f0 */ /* 0x000fe20008000818 */
[----:B------:R-:W-:Y:S02]  /*20d0*/  UIADD3 UR12, UR4, 0x404, URZ ;  /* 0x00000404040c7890 */ /* 0x000fe4000fffe03f */
[----:B------:R-:W-:Y:S01]  /*20e0*/  UIADD3 UR14, UR5, 0x404, URZ ;  /* 0x00000404050e7890 */ /* 0x000fe2000fffe03f */
[----:B------:R-:W-:Y:S01]  /*20f0*/  UMOV UR13, 0x40000040 ;  /* 0x40000040000d7882 */ /* 0x000fe20000000000 */
[----:B------:R-:W-:Y:S01]  /*2100*/  UMOV UR15, 0x40000040 ;  /* 0x40000040000f7882 */ /* 0x000fe20000000000 */
[----:B------:R-:W-:Y:S02]  /*2110*/  UMOV UR4, 0xffffff80 ;  /* 0xffffff8000047882 */ /* 0x000fe40000000000 */
[----:B------:R-:W-:-:S04]  /*2120*/  UIMAD UR4, UR7, UR4, 0x80 ;  /* 0x00000080070474a4 */ /* 0x000fc8000f8e0204 */
[----:B------:R-:W-:-:S04]  /*2130*/  UIADD3 UR4, UR60, UR4, URZ ;  /* 0x000000043c047290 */ /* 0x000fc8000fffe03f */
[----:B------:R-:W-:Y:S02]  /*2140*/  UIADD3 UR5, -UR39, 0x1, UR4 ;  /* 0x0000000127057890 */ /* 0x000fe4000fffe104 */
[----:B------:R-:W-:Y:S01]  /*2150*/  IMAD.U32 R12, RZ, RZ, UR4 ;  /* 0x00000004ff0c7e24 */ /* 0x000fe2000f8e00ff */
[----:B------:R-:W-:-:S03]  /*2160*/  ULDC UR4, c[0x0][0x988] ;  /* 0x0002620000047ab9 */ /* 0x000fc60000000800 */
[----:B------:R-:W-:Y:S01]  /*2170*/  IMAD.U32 R90, RZ, RZ, UR5 ;  /* 0x00000005ff5a7e24 */ /* 0x000fe2000f8e00ff */
[----:B------:R-:W-:-:S03]  /*2180*/  UIADD3 UR5, UR60, -UR39, URZ ;  /* 0x800000273c057290 */ /* 0x000fc6000fffe03f */
[----:B------:R-:W-:Y:S01]  /*2190*/  IMAD R90, R17, -0x2, R90 ;  /* 0xfffffffe115a7824 */ /* 0x000fe200078e025a */
[----:B------:R-:W-:Y:S01]  /*21a0*/  ULEA UR5, UR61, UR5, 0x7 ;  /* 0x000000053d057291 */ /* 0x000fe2000f8e383f */
        /* <DEDUP_REMOVED lines=35> */
[----:B------:R-:W-:Y:S02]  /*23e0*/  IMAD.U32 R45, RZ, RZ, UR61 ;  /* 0x0000003dff2d7e24 */ /* 0x000fe4000f8e00ff */
[----:B------:R-:W-:Y:S01]  /*23f0*/  FMUL.FTZ R30, R30, UR6 ;  /* 0x000000061e1e7c20 */ /* 0x000fe20008410000 */
[----:B------:R-:W-:Y:S01]  /*2400*/  FMUL.FTZ R31, R31, UR6 ;  /* 0x000000061f1f7c20 */ /* 0x000fe20008410000 */
[----:B------:R-:W0:Y:S01]  /*2410*/  MUFU.TANH R26, R26 ;  /* 0x0000001a001a7308 */ /* 0x000e220000002400 */
[----:B------:R-:W-:-:S02]  /*2420*/  IMAD R45, R45, 0x80, R22 ;  /* 0x000000802d2d7824 */ /* 0x000fc400078e0216 */
[----:B------:R-:W-:Y:S01]  /*2430*/  FMUL.FTZ R21, R41, UR6 ;  /* 0x0000000629157c20 */ /* 0x000fe20008410000 */
[----:B------:R-:W-:Y:S02]  /*2440*/  IMAD R41, R17, -0x2, R12 ;  /* 0xfffffffe11297824 */ /* 0x000fe400078e020c */
[----:B------:R-:W-:Y:S01]  /*2450*/  FMUL.FTZ R34, R34, UR6 ;  /* 0x0000000622227c20 */ /* 0x000fe20008410000 */
[----:B------:R-:W-:Y:S01]  /*2460*/  FMUL.FTZ R11, R32, UR6 ;  /* 0x00000006200b7c20 */ /* 0x000fe20008410000 */
[----:B------:R-:W-:Y:S01]  /*2470*/  IADD3 R12, R90, 0x8, R45 ;  /* 0x000000085a0c7810 */ /* 0x000fe20007ffe02d */
[----:B------:R-:W-:Y:S01]  /*2480*/  FMUL.FTZ R32, R49, UR6 ;  /* 0x0000000631207c20 */ /* 0x000fe20008410000 */
[----:B------:R-:W1:Y:S01]  /*2490*/  MUFU.TANH R27, R27 ;  /* 0x0000001b001b7308 */ /* 0x000e620000002400 */
[----:B------:R-:W-:Y:S01]  /*24a0*/  FMUL.FTZ R35, R35, UR6 ;  /* 0x0000000623237c20 */ /* 0x000fe20008410000 */
[----:B------:R-:W-:Y:S01]  /*24b0*/  VIMNMX R49, R41, R12, PT ;  /* 0x0000000c29317248 */ /* 0x000fe20003fe0100 */
[----:B------:R-:W-:Y:S01]  /*24c0*/  FMUL.FTZ R38, R38, UR6 ;  /* 0x0000000626267c20 */ /* 0x000fe20008410000 */
[----:B------:R-:W-:Y:S01]  /*24d0*/  FMUL.FTZ R13, R33, UR6 ;  /* 0x00000006210d7c20 */ /* 0x000fe20008410000 */
[----:B------:R-:W-:Y:S01]  /*24e0*/  FMUL.FTZ R33, R53, UR6 ;  /* 0x0000000635217c20 */ /* 0x000fe20008410000 */
[----:B------:R-:W-:Y:S01]  /*24f0*/  ISETP.GT.AND P2, PT, R49, RZ, PT ;  /* 0x000000ff3100720c */ /* 0x000fe20003f44270 */
[----:B------:R-:W-:Y:S01]  /*2500*/  FMUL.FTZ R39, R39, UR6 ;  /* 0x0000000627277c20 */ /* 0x000fe20008410000 */
[----:B------:R-:W2:Y:S01]  /*2510*/  MUFU.TANH R30, R30 ;  /* 0x0000001e001e7308 */ /* 0x000ea20000002400 */
[C---:B------:R-:W-:Y:S01]  /*2520*/  ISETP.GT.AND P3, PT, R49.reuse, 0x1, PT ;  /* 0x000000013100780c */ /* 0x040fe20003f64270 */
[----:B------:R-:W-:Y:S01]  /*2530*/  FMUL.FTZ R42, R42, UR6 ;  /* 0x000000062a2a7c20 */ /* 0x000fe20008410000 */
[----:B------:R-:W-:Y:S01]  /*2540*/  ISETP.GT.AND P4, PT, R49, 0x8, PT ;  /* 0x000000083100780c */ /* 0x000fe20003f84270 */
[----:B------:R-:W-:Y:S01]  /*2550*/  FMUL.FTZ R43, R43, UR6 ;  /* 0x000000062b2b7c20 */ /* 0x000fe20008410000 */
[----:B0-----:R-:W-:Y:S01]  /*2560*/  FSEL R92, R26, -INF , P2 ;  /* 0xff8000001a5c7808 */ /* 0x001fe20001000000 */
[----:B------:R-:W-:Y:S01]  /*2570*/  FMUL.FTZ R46, R46, UR6 ;  /* 0x000000062e2e7c20 */ /* 0x000fe20008410000 */
[----:B------:R-:W-:Y:S01]  /*2580*/  ISETP.GT.AND P2, PT, R49, 0x9, PT ;  /* 0x000000093100780c */ /* 0x000fe20003f44270 */
[----:B------:R-:W0:Y:S01]  /*2590*/  MUFU.TANH R31, R31 ;  /* 0x0000001f001f7308 */ /* 0x000e220000002400 */
        /* <DEDUP_REMOVED lines=62> */
[----:B------:R-:W-:Y:S01]  /*2980*/  VIADDMNMX R41, R45, R90, R41, PT ;  /* 0x0000005a2d297246 */ /* 0x000fe20003800129 */
[----:B------:R-:W2:Y:S01]  /*2990*/  MUFU.TANH R47, R47 ;  /* 0x0000002f002f7308 */ /* 0x000ea20000002400 */
[----:B0-----:R-:W-:Y:S01]  /*29a0*/  FSEL R118, R43, -INF , P2 ;  /* 0xff8000002b767808 */ /* 0x001fe20001000000 */
[----:B------:R-:W-:Y:S01]  /*29b0*/  FMUL.FTZ R61, R61, UR6 ;  /* 0x000000063d3d7c20 */ /* 0x000fe20008410000 */
[----:B------:R-:W-:Y:S01]  /*29c0*/  ISETP.GT.AND P2, PT, R49, 0x29, PT ;  /* 0x000000293100780c */ /* 0x000fe20003f44270 */
[----:B------:R-:W-:Y:S01]  /*29d0*/  FMUL.FTZ R64, R64, UR6 ;  /* 0x0000000640407c20 */ /* 0x000fe20008410000 */
[----:B------:R-:W-:Y:S01]  /*29e0*/  FMNMX.FTZ R27, R118, R27, !PT ;  /* 0x0000001b761b7209 */ /* 0x000fe20007810000 */
[----:B------:R-:W-:Y:S01]  /*29f0*/  FMUL.FTZ R65, R65, UR6 ;  /* 0x0000000641417c20 */ /* 0x000fe20008410000 */
[----:B------:R-:W-:Y:S01]  /*2a00*/  ISETP.GT.AND P4, PT, R41, 0x8, PT ;  /* 0x000000082900780c */ /* 0x000fe20003f84270 */
[----:B------:R-:W-:Y:S01]  /*2a10*/  MUFU.TANH R50, R50 ;  /* 0x0000003200327308 */ /* 0x000fe20000002400 */
[----:B-1----:R-:W-:Y:S01]  /*2a20*/  FSEL R88, R46, -INF , P3 ;  /* 0xff8000002e587808 */ /* 0x002fe20001800000 */
[----:B------:R-:W-:Y:S01]  /*2a30*/  FMUL.FTZ R68, R68, UR6 ;  /* 0x0000000644447c20 */ /* 0x000fe20008410000 */
[----:B------:R-:W-:Y:S01]  /*2a40*/  ISETP.GT.AND P3, PT, R49, 0x30, PT ;  /* 0x000000303100780c */ /* 0x000fe20003f64270 */
        /* <DEDUP_REMOVED lines=11> */
[----:B------:R1:W-:Y:S01]  /*2b00*/  @!P1 SYNCS.ARRIVE.TRANS64.RED.A1T0 RZ, [R0+URZ], RZ ;  /* 0x000000ff00ff99a7 */ /* 0x0003e2000810043f */
[----:B------:R-:W3:Y:S08]  /*2b10*/  MUFU.TANH R5, R54 ;  /* 0x0000003600057308 */ /* 0x000ef00000002400 */
[----:B------:R-:W4:Y:S08]  /*2b20*/  MUFU.TANH R44, R55 ;  /* 0x00000037002c7308 */ /* 0x000f300000002400 */
[----:B------:R2:W-:Y:S08]  /*2b30*/  MUFU.TANH R12, R66 ;  /* 0x00000042000c7308 */ /* 0x0005f00000002400 */
[----:B------:R5:W1:Y:S01]  /*2b40*/  MUFU.TANH R40, R58 ;  /* 0x0000003a00287308 */ /* 0x000a620000002400 */
[----:B--2---:R-:W-:-:S02]  /*2b50*/  FSEL R66, R47, -INF , P2 ;  /* 0xff8000002f427808 */ /* 0x004fc40001000000 */
[----:B------:R-:W-:Y:S02]  /*2b60*/  ISETP.GT.AND P2, PT, R49, 0x31, PT ;  /* 0x000000313100780c */ /* 0x000fe40003f44270 */
[----:B------:R-:W-:Y:S02]  /*2b70*/  FMNMX.FTZ R27, R66, R27, !PT ;  /* 0x0000001b421b7209 */ /* 0x000fe40007810000 */
[----:B0-----:R-:W-:Y:S01]  /*2b80*/  FSEL R54, R51, -INF , P2 ;  /* 0xff80000033367808 */ /* 0x001fe20001000000 */
[----:B------:R-:W0:Y:S01]  /*2b90*/  MUFU.TANH R59, R59 ;  /* 0x0000003b003b7308 */ /* 0x000e220000002400 */
[----:B-----5:R-:W-:Y:S02]  /*2ba0*/  FSEL R58, R50, -INF , P3 ;  /* 0xff800000323a7808 */ /* 0x020fe40001800000 */
[----:B------:R-:W-:Y:S02]  /*2bb0*/  ISETP.GT.AND P3, PT, R49, 0x38, PT ;  /* 0x000000383100780c */ /* 0x000fe40003f64270 */
[----:B------:R-:W-:-:S02]  /*2bc0*/  FMNMX.FTZ R27, R58, R27, !PT ;  /* 0x0000001b3a1b7209 */ /* 0x000fc40007810000 */
[----:B------:R-:W-:Y:S01]  /*2bd0*/  ISETP.GT.AND P2, PT, R49, 0x39, PT ;  /* 0x000000393100780c */ /* 0x000fe20003f44270 */
[----:B------:R-:W2:Y:S01]  /*2be0*/  MUFU.TANH R62, R62 ;  /* 0x0000003e003e7308 */ /* 0x000ea20000002400 */
[----:B---3--:R-:W-:Y:S01]  /*2bf0*/  FSEL R50, R5, -INF , P3 ;  /* 0xff80000005327808 */ /* 0x008fe20001800000 */
[----:B------:R-:W-:Y:S01]  /*2c00*/  FMUL.FTZ R5, R60, UR6 ;  /* 0x000000063c057c20 */ /* 0x000fe20008410000 */
[----:B------:R-:W-:Y:S01]  /*2c10*/  FMNMX.FTZ R27, R54, R27, !PT ;  /* 0x0000001b361b7209 */ /* 0x000fe20007810000 */
[----:B------:R-:W-:Y:S01]  /*2c20*/  USHF.R.S32.HI UR6, URZ, 0x1f, UR5 ;  /* 0x0000001f3f067899 */ /* 0x000fe20008011405 */
[C---:B------:R-:W-:Y:S02]  /*2c30*/  ISETP.GT.AND P3, PT, R49.reuse, 0x40, PT ;  /* 0x000000403100780c */ /* 0x040fe40003f64270 */
[----:B----4-:R-:W-:Y:S01]  /*2c40*/  FSEL R44, R44, -INF , P2 ;  /* 0xff8000002c2c7808 */ /* 0x010fe20001000000 */
[----:B------:R-:W3:Y:S01]  /*2c50*/  MUFU.TANH R63, R63 ;  /* 0x0000003f003f7308 */ /* 0x000ee20000002400 */
[----:B------:R-:W-:Y:S01]  /*2c60*/  FMNMX.FTZ R27, R50, R27, !PT ;  /* 0x0000001b321b7209 */ /* 0x000fe20007810000 */
[----:B------:R-:W-:Y:S01]  /*2c70*/  ULEA.HI UR6, UR6, UR5, URZ, 0x7 ;  /* 0x0000000506067291 */ /* 0x000fe2000f8f383f */
[----:B------:R-:W-:-:S02]  /*2c80*/  ISETP.GT.AND P2, PT, R49, 0x41, PT ;  /* 0x000000413100780c */ /* 0x000fc40003f44270 */
[----:B-1----:R-:W-:Y:S01]  /*2c90*/  FSEL R40, R40, -INF , P3 ;  /* 0xff80000028287808 */ /* 0x002fe20001800000 */
[----:B------:R-:W-:Y:S01]  /*2ca0*/  USHF.R.S32.HI UR6, URZ, 0x7, UR6 ;  /* 0x000000073f067899 */ /* 0x000fe20008011406 */
[----:B------:R-:W-:Y:S01]  /*2cb0*/  FMNMX.FTZ R27, R44, R27, !PT ;  /* 0x0000001b2c1b7209 */ /* 0x000fe20007810000 */
[----:B------:R-:W1:Y:S01]  /*2cc0*/  MUFU.TANH R67, R67 ;  /* 0x0000004300437308 */ /* 0x000e620000002400 */
[----:B------:R-:W-:Y:S01]  /*2cd0*/  ISETP.GT.AND P3, PT, R49, 0x48, PT ;  /* 0x000000483100780c */ /* 0x000fe20003f64270 */
[----:B------:R-:W-:Y:S01]  /*2ce0*/  UISETP.LT.AND UP0, UPT, URZ, UR6, UPT ;  /* 0x000000063f00728c */ /* 0x000fe2000bf01270 */
[----:B0-----:R-:W-:Y:S02]  /*2cf0*/  FSEL R30, R59, -INF , P2 ;  /* 0xff8000003b1e7808 */ /* 0x001fe40001000000 */
[----:B------:R-:W-:Y:S01]  /*2d00*/  FMNMX.FTZ R27, R40, R27, !PT ;  /* 0x0000001b281b7209 */ /* 0x000fe20007810000 */
[----:B------:R-:W-:Y:S01]  /*2d10*/  USEL UR10, URZ, UR6, !UP0 ;  /* 0x000000063f0a7287 */ /* 0x000fe2000c000000 */
[----:B------:R-:W-:Y:S01]  /*2d20*/  ISETP.GT.AND P2, PT, R49, 0x49, PT ;  /* 0x000000493100780c */ /* 0x000fe20003f44270 */
[----:B------:R-:W0:Y:S01]  /*2d30*/  MUFU.TANH R48, R70 ;  /* 0x0000004600307308 */ /* 0x000e220000002400 */
[----:B--2---:R-:W-:-:S02]  /*2d40*/  FSEL R26, R62, -INF , P3 ;  /* 0xff8000003e1a7808 */ /* 0x004fc40001800000 */
[----:B------:R-:W-:Y:S02]  /*2d50*/  FMNMX.FTZ R27, R30, R27, !PT ;  /* 0x0000001b1e1b7209 */ /* 0x000fe40007810000 */
[----:B------:R-:W-:Y:S02]  /*2d60*/  ISETP.GT.AND P3, PT, R49, 0x50, PT ;  /* 0x000000503100780c */ /* 0x000fe40003f64270 */
[----:B---3--:R-:W-:Y:S01]  /*2d70*/  FSEL R34, R63, -INF , P2 ;  /* 0xff8000003f227808 */ /* 0x008fe20001000000 */
[----:B------:R-:W2:Y:S01]  /*2d80*/  MUFU.TANH R52, R71 ;  /* 0x0000004700347308 */ /* 0x000ea20000002400 */
[----:B------:R-:W-:Y:S02]  /*2d90*/  FMNMX.FTZ R27, R26, R27, !PT ;  /* 0x0000001b1a1b7209 */ /* 0x000fe40007810000 */
[----:B------:R-:W-:Y:S02]  /*2da0*/  ISETP.GT.AND P2, PT, R49, 0x51, PT ;  /* 0x000000513100780c */ /* 0x000fe40003f44270 */
[----:B------:R-:W-:-:S02]  /*2db0*/  FSEL R38, R12, -INF , P3 ;  /* 0xff8000000c267808 */ /* 0x000fc40001800000 */
[----:B------:R-:W-:Y:S01]  /*2dc0*/  FMNMX.FTZ R27, R34, R27, !PT ;  /* 0x0000001b221b7209 */ /* 0x000fe20007810000 */
[----:B------:R-:W3:Y:S01]  /*2dd0*/  MUFU.TANH R56, R74 ;  /* 0x0000004a00387308 */ /* 0x000ee20000002400 */
[----:B------:R-:W-:Y:S02]  /*2de0*/  ISETP.GT.AND P3, PT, R49, 0x58, PT ;  /* 0x000000583100780c */ /* 0x000fe40003f64270 */
[----:B-1----:R-:W-:Y:S02]  /*2df0*/  FSEL R42, R67, -INF , P2 ;  /* 0xff800000432a7808 */ /* 0x002fe40001000000 */
[----:B------:R-:W-:Y:S02]  /*2e00*/  FMNMX.FTZ R27, R38, R27, !PT ;  /* 0x0000001b261b7209 */ /* 0x000fe40007810000 */
[----:B------:R-:W-:Y:S01]  /*2e10*/  ISETP.GT.AND P2, PT, R49, 0x59, PT ;  /* 0x000000593100780c */ /* 0x000fe20003f44270 */
[----:B------:R-:W1:Y:S01]  /*2e20*/  MUFU.TANH R75, R75 ;  /* 0x0000004b004b7308 */ /* 0x000e620000002400 */
[----:B0-----:R-:W-:-:S02]  /*2e30*/  FSEL R48, R48, -INF , P3 ;  /* 0xff80000030307808 */ /* 0x001fc40001800000 */
[----:B------:R-:W-:Y:S02]  /*2e40*/  FMNMX.FTZ R27, R42, R27, !PT ;  /* 0x0000001b2a1b7209 */ /* 0x000fe40007810000 */
[C---:B------:R-:W-:Y:S02]  /*2e50*/  ISETP.GT.AND P3, PT, R49.reuse, 0x60, PT ;  /* 0x000000603100780c */ /* 0x040fe40003f64270 */
[----:B--2---:R-:W-:Y:S01]  /*2e60*/  FSEL R52, R52, -INF , P2 ;  /* 0xff80000034347808 */ /* 0x004fe20001000000 */
[----:B------:R-:W0:Y:S01]  /*2e70*/  MUFU.TANH R70, R78 ;  /* 0x0000004e00467308 */ /* 0x000e220000002400 */
[----:B------:R-:W-:Y:S02]  /*2e80*/  FMNMX.FTZ R27, R48, R27, !PT ;  /* 0x0000001b301b7209 */ /* 0x000fe40007810000 */
[----:B------:R-:W-:Y:S02]  /*2e90*/  ISETP.GT.AND P2, PT, R49, 0x61, PT ;  /* 0x000000613100780c */ /* 0x000fe40003f44270 */
[----:B---3--:R-:W-:-:S02]  /*2ea0*/  FSEL R56, R56, -INF , P3 ;  /* 0xff80000038387808 */ /* 0x008fc40001800000 */
[----:B------:R-:W-:Y:S01]  /*2eb0*/  FMNMX.FTZ R27, R52, R27, !PT ;  /* 0x0000001b341b7209 */ /* 0x000fe20007810000 */
[----:B------:R-:W2:Y:S01]  /*2ec0*/  MUFU.TANH R74, R79 ;  /* 0x0000004f004a7308 */ /* 0x000ea20000002400 */
        /* <DEDUP_REMOVED lines=8> */
[----:B------:R-:W-:Y:S01]  /*2f50*/  FMNMX.FTZ R27, R70, R27, !PT ;  /* 0x0000001b461b7209 */ /* 0x000fe20007810000 */
[----:B------:R-:W0:Y:S01]  /*2f60*/  MUFU.TANH R78, R83 ;  /* 0x00000053004e7308 */ /* 0x000e220000002400 */
[----:B--2---:R-:W-:Y:S02]  /*2f70*/  FSEL R74, R74, -INF , P2 ;  /* 0xff8000004a4a7808 */ /* 0x004fe40001000000 */
[----:B------:R-:W-:Y:S02]  /*2f80*/  ISETP.GT.AND P2, PT, R49, 0x71, PT ;  /* 0x000000713100780c */ /* 0x000fe40003f44270 */
[----:B------:R-:W-:-:S03]  /*2f90*/  FMNMX.FTZ R31, R74, R27, !PT ;  /* 0x0000001b4a1f7209 */ /* 0x000fc60007810000 */
[----:B------:R-:W2:Y:S01]  /*2fa0*/  MUFU.TANH R86, R86 ;  /* 0x0000005600567308 */ /* 0x000ea20000002400 */
[----:B-1----:R-:W-:Y:S02]  /*2fb0*/  FSEL R60, R82, -INF , P3 ;  /* 0xff800000523c7808 */ /* 0x002fe40001800000 */
[----:B------:R-:W-:Y:S02]  /*2fc0*/  ISETP.GT.AND P3, PT, R49, 0x78, PT ;  /* 0x000000783100780c */ /* 0x000fe40003f64270 */
[----:B------:R-:W-:-:S03]  /*2fd0*/  FMNMX.FTZ R31, R60, R31, !PT ;  /* 0x0000001f3c1f7209 */ /* 0x000fc60007810000 */
[----:B------:R-:W1:Y:S01]  /*2fe0*/  MUFU.TANH R87, R87 ;  /* 0x0000005700577308 */ /* 0x000e620000002400 */
[----:B0-----:R-:W-:Y:S02]  /*2ff0*/  FSEL R78, R78, -INF , P2 ;  /* 0xff8000004e4e7808 */ /* 0x001fe40001000000 */
[----:B------:R-:W-:Y:S02]  /*3000*/  ISETP.GT.AND P2, PT, R49, 0x79, PT ;  /* 0x000000793100780c */ /* 0x000fe40003f44270 */
[----:B------:R-:W-:-:S03]  /*3010*/  FMNMX.FTZ R31, R78, R31, !PT ;  /* 0x0000001f4e1f7209 */ /* 0x000fc60007810000 */
[----:B------:R-:W-:Y:S01]  /*3020*/  MUFU.TANH R27, R5 ;  /* 0x00000005001b7308 */ /* 0x000fe20000002400 */
[----:B--2---:R-:W-:Y:S02]  /*3030*/  FSEL R82, R86, -INF , P3 ;  /* 0xff80000056527808 */ /* 0x004fe40001800000 */
[----:B------:R-:W-:Y:S02]  /*3040*/  ISETP.GT.AND P3, PT, R41, 0x1, PT ;  /* 0x000000012900780c */ /* 0x000fe40003f64270 */
[----:B------:R-:W-:-:S03]  /*3050*/  FMNMX.FTZ R31, R82, R31, !PT ;  /* 0x0000001f521f7209 */ /* 0x000fc60007810000 */
[----:B------:R-:W-:Y:S01]  /*3060*/  MUFU.TANH R2, R2 ;  /* 0x0000000200027308 */ /* 0x000fe20000002400 */
[----:B-1----:R-:W-:-:S04]  /*3070*/  FSEL R86, R87, -INF , P2 ;  /* 0xff80000057567808 */ /* 0x002fc80001000000 */
[----:B------:R-:W-:-:S03]  /*3080*/  FMNMX.FTZ R31, R86, R31, !PT ;  /* 0x0000001f561f7209 */ /* 0x000fc60007810000 */
[----:B------:R-:W0:Y:S02]  /*3090*/  MUFU.TANH R3, R3 ;  /* 0x0000000300037308 */ /* 0x000e240000002400 */
[----:B------:R-:W1:Y:S06]  /*30a0*/  SHFL.BFLY PT, R12, R31, 0x2, 0x1f ;  /* 0x0c401f001f0c7f89 */ /* 0x000e6c00000e0000 */
[----:B------:R-:W2:Y:S08]  /*30b0*/  MUFU.TANH R4, R4 ;  /* 0x0000000400047308 */ /* 0x000eb00000002400 */
[----:B------:R-:W3:Y:S01]  /*30c0*/  MUFU.TANH R10, R10 ;  /* 0x0000000a000a7308 */ /* 0x000ee20000002400 */
[----:B0-----:R-:W-:-:S02]  /*30d0*/  FSEL R3, R3, -INF , P3 ;  /* 0xff80000003037808 */ /* 0x001fc40001800000 */
[----:B------:R-:W-:-:S05]  /*30e0*/  ISETP.GT.AND P3, PT, R41, 0x10, PT ;  /* 0x000000102900780c */ /* 0x000fca0003f64270 */
        /* <DEDUP_REMOVED lines=8> */
[----:B------:R-:W-:Y:S01]  /*3170*/  MOV R5, UR4 ;  /* 0x0000000400057c02 */ /* 0x000fe20008000f00 */
[----:B------:R-:W-:Y:S01]  /*3180*/  UIADD3 UR4, UR7, -0x2, URZ ;  /* 0xfffffffe07047890 */ /* 0x000fe2000fffe03f */
[----:B------:R-:W-:-:S03]  /*3190*/  FSETP.NEU.FTZ.AND P2, PT, R12, -INF , PT ;  /* 0xff8000000c00780b */ /* 0x000fc60003f5d000 */
[----:B------:R-:W-:Y:S01]  /*31a0*/  FMUL.FTZ R31, R12, R5 ;  /* 0x000000050c1f7220 */ /* 0x000fe20000410000 */
[----:B------:R-:W-:Y:S01]  /*31b0*/  UISETP.GE.AND UP0, UPT, UR4, UR10, UPT ;  /* 0x0000000a0400728c */ /* 0x000fe2000bf06270 */
[----:B------:R-:W1:Y:S03]  /*31c0*/  MUFU.TANH R21, R21 ;  /* 0x0000001500157308 */ /* 0x000e660000002400 */
[----:B------:R-:W-:Y:S02]  /*31d0*/  FSEL R35, R31, RZ, P2 ;  /* 0x000000ff1f237208 */ /* 0x000fe40001000000 */
[----:B------:R-:W-:-:S03]  /*31e0*/  ISETP.GT.AND P2, PT, R41, RZ, PT ;  /* 0x000000ff2900720c */ /* 0x000fc60003f44270 */
[-CC-:B------:R-:W-:Y:S01]  /*31f0*/  FFMA.FTZ R181, R92, R5.reuse, -R35.reuse ;  /* 0x000000055cb57223 */ /* 0x180fe20000010823 */
[----:B------:R-:W-:Y:S01]  /*3200*/  FSEL R90, R2, -INF , P2 ;  /* 0xff800000025a7808 */ /* 0x000fe20001000000 */
[-CC-:B------:R-:W-:Y:S01]  /*3210*/  FFMA.FTZ R183, R94, R5.reuse, -R35.reuse ;  /* 0x000000055eb77223 */ /* 0x180fe20000010823 */
[C---:B------:R-:W-:Y:S01]  /*3220*/  ISETP.GT.AND P2, PT, R41.reuse, 0x9, PT ;  /* 0x000000092900780c */ /* 0x040fe20003f44270 */
[-CC-:B------:R-:W-:Y:S01]  /*3230*/  FFMA.FTZ R2, R96, R5.reuse, -R35.reuse ;  /* 0x0000000560027223 */ /* 0x180fe20000010823 */
[----:B--2---:R-:W-:Y:S01]  /*3240*/  FSEL R92, R4, -INF , P4 ;  /* 0xff800000045c7808 */ /* 0x004fe20002000000 */
[--C-:B------:R-:W-:Y:S01]  /*3250*/  FFMA.FTZ R177, R98, R5, -R35.reuse ;  /* 0x0000000562b17223 */ /* 0x100fe20000010823 */
[----:B------:R-:W-:Y:S01]  /*3260*/  FMNMX.FTZ R31, R90, R3, !PT ;  /* 0x000000035a1f7209 */ /* 0x000fe20007810000 */
[----:B------:R-:W2:Y:S01]  /*3270*/  MUFU.TANH R24, R24 ;  /* 0x0000001800187308 */ /* 0x000ea20000002400 */
[----:B---3--:R-:W-:Y:S01]  /*3280*/  FSEL R94, R10, -INF , P2 ;  /* 0xff8000000a5e7808 */ /* 0x008fe20001000000 */
[--C-:B------:R-:W-:Y:S01]  /*3290*/  FFMA.FTZ R4, R102, R5, -R35.reuse ;  /* 0x0000000566047223 */ /* 0x100fe20000010823 */
[----:B------:R-:W-:Y:S01]  /*32a0*/  FMNMX.FTZ R31, R92, R31, !PT ;  /* 0x0000001f5c1f7209 */ /* 0x000fe20007810000 */
[-CC-:B------:R-:W-:Y:S01]  /*32b0*/  FFMA.FTZ R179, R106, R5.reuse, -R35.reuse ;  /* 0x000000056ab37223 */ /* 0x180fe20000010823 */
[----:B------:R-:W-:Y:S01]  /*32c0*/  ISETP.GT.AND P2, PT, R41, 0x11, PT ;  /* 0x000000112900780c */ /* 0x000fe20003f44270 */
[--C-:B------:R-:W-:Y:S01]  /*32d0*/  FFMA.FTZ R173, R114, R5, -R35.reuse ;  /* 0x0000000572ad7223 */ /* 0x100fe20000010823 */
[----:B0-----:R-:W-:Y:S01]  /*32e0*/  FSEL R96, R11, -INF , P3 ;  /* 0xff8000000b607808 */ /* 0x001fe20001800000 */
[----:B------:R-:W0:Y:S01]  /*32f0*/  MUFU.TANH R25, R25 ;  /* 0x0000001900197308 */ /* 0x000e220000002400 */
[----:B------:R-:W-:Y:S01]  /*3300*/  FMNMX.FTZ R31, R94, R31, !PT ;  /* 0x0000001f5e1f7209 */ /* 0x000fe20007810000 */
[-CC-:B------:R-:W-:Y:S01]  /*3310*/  FFMA.FTZ R175, R88, R5.reuse, -R35.reuse ;  /* 0x0000000558af7223 */ /* 0x180fe20000010823 */
[----:B------:R-:W-:Y:S01]  /*3320*/  ISETP.GT.AND P3, PT, R41, 0x18, PT ;  /* 0x000000182900780c */ /* 0x000fe20003f64270 */
[-CC-:B------:R-:W-:Y:S01]  /*3330*/  FFMA.FTZ R169, R58, R5.reuse, -R35.reuse ;  /* 0x000000053aa97223 */ /* 0x180fe20000010823 */
[----:B----4-:R-:W-:Y:S01]  /*3340*/  FSEL R98, R13, -INF , P2 ;  /* 0xff8000000d627808 */ /* 0x010fe20001000000 */
[--C-:B------:R-:W-:Y:S01]  /*3350*/  FFMA.FTZ R171, R50, R5, -R35.reuse ;  /* 0x0000000532ab7223 */ /* 0x100fe20000010823 */
[----:B------:R-:W-:Y:S01]  /*3360*/  FMNMX.FTZ R31, R96, R31, !PT ;  /* 0x0000001f601f7209 */ /* 0x000fe20007810000 */
[----:B------:R-:W3:Y:S01]  /*3370*/  MUFU.TANH R28, R28 ;  /* 0x0000001c001c7308 */ /* 0x000ee20000002400 */
[----:B------:R-:W-:Y:S01]  /*3380*/  ISETP.GT.AND P2, PT, R41, 0x19, PT ;  /* 0x000000192900780c */ /* 0x000fe20003f44270 */
[-CC-:B------:R-:W-:Y:S01]  /*3390*/  FFMA.FTZ R165, R40, R5.reuse, -R35.reuse ;  /* 0x0000000528a57223 */ /* 0x180fe20000010823 */
[----:B-----5:R-:W-:Y:S01]  /*33a0*/  FSEL R100, R14, -INF , P3 ;  /* 0xff8000000e647808 */ /* 0x020fe20001800000 */
[--C-:B------:R-:W-:Y:S01]  /*33b0*/  FFMA.FTZ R14, R110, R5, -R35.reuse ;  /* 0x000000056e0e7223 */ /* 0x100fe20000010823 */
[----:B------:R-:W-:Y:S01]  /*33c0*/  FMNMX.FTZ R31, R98, R31, !PT ;  /* 0x0000001f621f7209 */ /* 0x000fe20007810000 */
[-CC-:B------:R-:W-:Y:S01]  /*33d0*/  FFMA.FTZ R46, R53, R5.reuse, -R35.reuse ;  /* 0x00000005352e7223 */ /* 0x180fe20000010823 */
[----:B------:R-:W-:Y:S01]  /*33e0*/  ISETP.GT.AND P3, PT, R41, 0x20, PT ;  /* 0x000000202900780c */ /* 0x000fe20003f64270 */
[----:B------:R-:W4:Y:S01]  /*33f0*/  MUFU.TANH R32, R32 ;  /* 0x0000002000207308 */ /* 0x000f220000002400 */
[----:B------:R-:W-:Y:S01]  /*3400*/  FSEL R102, R15, -INF , P2 ;  /* 0xff8000000f667808 */ /* 0x000fe20001000000 */
[--C-:B------:R-:W-:Y:S01]  /*3410*/  FFMA.FTZ R161, R38, R5, -R35.reuse ;  /* 0x0000000526a17223 */ /* 0x100fe20000010823 */
[----:B------:R-:W-:Y:S01]  /*3420*/  FMNMX.FTZ R31, R100, R31, !PT ;  /* 0x0000001f641f7209 */ /* 0x000fe20007810000 */
[-CC-:B------:R-:W-:Y:S01]  /*3430*/  FFMA.FTZ R167, R26, R5.reuse, -R35.reuse ;  /* 0x000000051aa77223 */ /* 0x180fe20000010823 */
[C---:B------:R-:W-:Y:S01]  /*3440*/  ISETP.GT.AND P2, PT, R41.reuse, 0x21, PT ;  /* 0x000000212900780c */ /* 0x040fe20003f44270 */
[--C-:B------:R-:W-:Y:S01]  /*3450*/  FFMA.FTZ R26, R34, R5, -R35.reuse ;  /* 0x00000005221a7223 */ /* 0x100fe20000010823 */
[----:B-1----:R-:W-:Y:S01]  /*3460*/  FSEL R104, R20, -INF , P3 ;  /* 0xff80000014687808 */ /* 0x002fe20001800000 */
[----:B------:R-:W1:Y:S01]  /*3470*/  MUFU.TANH R29, R29 ;  /* 0x0000001d001d7308 */ /* 0x000e620000002400 */
[----:B------:R-:W-:Y:S01]  /*3480*/  FMNMX.FTZ R31, R102, R31, !PT ;  /* 0x0000001f661f7209 */ /* 0x000fe20007810000 */
[-CC-:B------:R-:W-:Y:S01]  /*3490*/  FFMA.FTZ R20, R118, R5.reuse, -R35.reuse ;  /* 0x0000000576147223 */ /* 0x180fe20000010823 */
[----:B------:R-:W-:Y:S01]  /*34a0*/  ISETP.GT.AND P3, PT, R41, 0x28, PT ;  /* 0x000000282900780c */ /* 0x000fe20003f64270 */
[-CC-:B------:R-:W-:Y:S01]  /*34b0*/  FFMA.FTZ R34, R42, R5.reuse, -R35.reuse ;  /* 0x000000052a227223 */ /* 0x180fe20000010823 */
[----:B------:R-:W-:Y:S01]  /*34c0*/  FSEL R106, R21, -INF , P2 ;  /* 0xff800000156a7808 */ /* 0x000fe20001000000 */
[--C-:B------:R-:W-:Y:S01]  /*34d0*/  FFMA.FTZ R30, R30, R5, -R35.reuse ;  /* 0x000000051e1e7223 */ /* 0x100fe20000010823 */
[----:B------:R-:W-:Y:S01]  /*34e0*/  FMNMX.FTZ R31, R104, R31, !PT ;  /* 0x0000001f681f7209 */ /* 0x000fe20007810000 */
[----:B------:R-:W5:Y:S01]  /*34f0*/  MUFU.TANH R33, R33 ;  /* 0x0000002100217308 */ /* 0x000f620000002400 */
[C---:B------:R-:W-:Y:S01]  /*3500*/  ISETP.GT.AND P2, PT, R41.reuse, 0x29, PT ;  /* 0x000000292900780c */ /* 0x040fe20003f44270 */
[-CC-:B------:R-:W-:Y:S01]  /*3510*/  FFMA.FTZ R163, R48, R5.reuse, -R35.reuse ;  /* 0x0000000530a37223 */ /* 0x180fe20000010823 */
[----:B--2---:R-:W-:Y:S01]  /*3520*/  FSEL R108, R24, -INF , P3 ;  /* 0xff800000186c7808 */ /* 0x004fe20001800000 */
[--C-:B------:R-:W-:Y:S01]  /*3530*/  FFMA.FTZ R24, R66, R5, -R35.reuse ;  /* 0x0000000542187223 */ /* 0x100fe20000010823 */
[----:B------:R-:W-:Y:S01]  /*3540*/  FMNMX.FTZ R31, R106, R31, !PT ;  /* 0x0000001f6a1f7209 */ /* 0x000fe20007810000 */
[-CC-:B------:R-:W-:Y:S01]  /*3550*/  FFMA.FTZ R52, R52, R5.reuse, -R35.reuse ;  /* 0x0000000534347223 */ /* 0x180fe20000010823 */
[----:B------:R-:W-:Y:S01]  /*3560*/  ISETP.GT.AND P3, PT, R41, 0x30, PT ;  /* 0x000000302900780c */ /* 0x000fe20003f64270 */
[----:B------:R-:W2:Y:S01]  /*3570*/  MUFU.TANH R36, R36 ;  /* 0x0000002400247308 */ /* 0x000ea20000002400 */
[----:B0-----:R-:W-:Y:S01]  /*3580*/  FSEL R110, R25, -INF , P2 ;  /* 0xff800000196e7808 */ /* 0x001fe20001000000 */
[--C-:B------:R-:W-:Y:S01]  /*3590*/  FFMA.FTZ R56, R56, R5, -R35.reuse ;  /* 0x0000000538387223 */ /* 0x100fe20000010823 */
[----:B------:R-:W-:Y:S01]  /*35a0*/  FMNMX.FTZ R31, R108, R31, !PT ;  /* 0x0000001f6c1f7209 */ /* 0x000fe20007810000 */
[-CC-:B------:R-:W-:Y:S01]  /*35b0*/  FFMA.FTZ R62, R62, R5.reuse, -R35.reuse ;  /* 0x000000053e3e7223 */ /* 0x180fe20000010823 */
[C---:B------:R-:W-:Y:S01]  /*35c0*/  ISETP.GT.AND P2, PT, R41.reuse, 0x31, PT ;  /* 0x000000312900780c */ /* 0x040fe20003f44270 */
[--C-:B------:R-:W-:Y:S01]  /*35d0*/  FFMA.FTZ R70, R70, R5, -R35.reuse ;  /* 0x0000000546467223 */ /* 0x100fe20000010823 */
[----:B---3--:R-:W-:Y:S01]  /*35e0*/  FSEL R112, R28, -INF , P3 ;  /* 0xff8000001c707808 */ /* 0x008fe20001800000 */
[----:B------:R-:W0:Y:S01]  /*35f0*/  MUFU.TANH R37, R37 ;  /* 0x0000002500257308 */ /* 0x000e220000002400 */
[----:B------:R-:W-:Y:S01]  /*3600*/  FMNMX.FTZ R31, R110, R31, !PT ;  /* 0x0000001f6e1f7209 */ /* 0x000fe20007810000 */
[-CC-:B------:R-:W-:Y:S01]  /*3610*/  FFMA.FTZ R28, R54, R5.reuse, -R35.reuse ;  /* 0x00000005361c7223 */ /* 0x180fe20000010823 */
[C---:B------:R-:W-:Y:S01]  /*3620*/  ISETP.GT.AND P3, PT, R41.reuse, 0x38, PT ;  /* 0x000000382900780c */ /* 0x040fe20003f64270 */
[-CC-:B------:R-:W-:Y:S01]  /*3630*/  FFMA.FTZ R74, R74, R5.reuse, -R35.reuse ;  /* 0x000000054a4a7223 */ /* 0x180fe20000010823 */
[----:B----4-:R-:W-:Y:S01]  /*3640*/  FSEL R114, R32, -INF , P2 ;  /* 0xff80000020727808 */ /* 0x010fe20001000000 */
[--C-:B------:R-:W-:Y:S01]  /*3650*/  FFMA.FTZ R32, R44, R5, -R35.reuse ;  /* 0x000000052c207223 */ /* 0x100fe20000010823 */
[----:B------:R-:W-:Y:S01]  /*3660*/  FMNMX.FTZ R31, R112, R31, !PT ;  /* 0x0000001f701f7209 */ /* 0x000fe20007810000 */
[----:B------:R-:W3:Y:S01]  /*3670*/  MUFU.TANH R61, R61 ;  /* 0x0000003d003d7308 */ /* 0x000ee20000002400 */
[----:B------:R-:W-:Y:S01]  /*3680*/  ISETP.GT.AND P2, PT, R41, 0x39, PT ;  /* 0x000000392900780c */ /* 0x000fe20003f44270 */
[-CC-:B------:R-:W-:Y:S01]  /*3690*/  FFMA.FTZ R60, R60, R5.reuse, -R35.reuse ;  /* 0x000000053c3c7223 */ /* 0x180fe20000010823 */
[----:B-1----:R-:W-:Y:S01]  /*36a0*/  FSEL R116, R29, -INF , P3 ;  /* 0xff8000001d747808 */ /* 0x002fe20001800000 */
[--C-:B------:R-:W-:Y:S01]  /*36b0*/  FFMA.FTZ R78, R78, R5, -R35.reuse ;  /* 0x000000054e4e7223 */ /* 0x100fe20000010823 */
[----:B------:R-:W-:Y:S01]  /*36c0*/  FMNMX.FTZ R31, R114, R31, !PT ;  /* 0x0000001f721f7209 */ /* 0x000fe20007810000 */
[-CC-:B------:R-:W-:Y:S01]  /*36d0*/  FFMA.FTZ R82, R82, R5.reuse, -R35.reuse ;  /* 0x0000000552527223 */ /* 0x180fe20000010823 */
[----:B------:R-:W-:Y:S01]  /*36e0*/  ISETP.GT.AND P3, PT, R41, 0x40, PT ;  /* 0x000000402900780c */ /* 0x000fe20003f64270 */
[----:B------:R-:W1:Y:S01]  /*36f0*/  MUFU.TANH R64, R64 ;  /* 0x0000004000407308 */ /* 0x000e620000002400 */
[----:B-----5:R-:W-:Y:S01]  /*3700*/  FSEL R118, R33, -INF , P2 ;  /* 0xff80000021767808 */ /* 0x020fe20001000000 */
[----:B------:R-:W-:Y:S01]  /*3710*/  FFMA.FTZ R35, R86, R5, -R35 ;  /* 0x0000000556237223 */ /* 0x000fe20000010823 */
[----:B------:R-:W-:-:S02]  /*3720*/  FMNMX.FTZ R31, R116, R31, !PT ;  /* 0x0000001f741f7209 */ /* 0x000fc40007810000 */
[C---:B------:R-:W-:Y:S02]  /*3730*/  ISETP.GT.AND P2, PT, R41.reuse, 0x41, PT ;  /* 0x000000412900780c */ /* 0x040fe40003f44270 */
[----:B--2---:R-:W-:Y:S01]  /*3740*/  FSEL R36, R36, -INF , P3 ;  /* 0xff80000024247808 */ /* 0x004fe20001800000 */
[----:B------:R-:W2:Y:S01]  /*3750*/  MUFU.TANH R65, R65 ;  /* 0x0000004100417308 */ /* 0x000ea20000002400 */
[----:B------:R-:W-:Y:S02]  /*3760*/  FMNMX.FTZ R31, R118, R31, !PT ;  /* 0x0000001f761f7209 */ /* 0x000fe40007810000 */
[----:B------:R-:W-:Y:S02]  /*3770*/  ISETP.GT.AND P3, PT, R41, 0x48, PT ;  /* 0x000000482900780c */ /* 0x000fe40003f64270 */
[----:B0-----:R-:W-:Y:S02]  /*3780*/  FSEL R88, R37, -INF , P2 ;  /* 0xff80000025587808 */ /* 0x001fe40001000000 */
[----:B------:R-:W-:Y:S01]  /*3790*/  FMNMX.FTZ R31, R36, R31, !PT ;  /* 0x0000001f241f7209 */ /* 0x000fe20007810000 */
[----:B------:R-:W0:Y:S01]  /*37a0*/  MUFU.TANH R68, R68 ;  /* 0x0000004400447308 */ /* 0x000e220000002400 */
[----:B------:R-:W-:-:S02]  /*37b0*/  ISETP.GT.AND P2, PT, R41, 0x49, PT ;  /* 0x000000492900780c */ /* 0x000fc40003f44270 */
[----:B------:R-:W-:Y:S02]  /*37c0*/  FSEL R120, R27, -INF , P3 ;  /* 0xff8000001b787808 */ /* 0x000fe40001800000 */
[----:B------:R-:W-:Y:S02]  /*37d0*/  FMNMX.FTZ R31, R88, R31, !PT ;  /* 0x0000001f581f7209 */ /* 0x000fe40007810000 */
[----:B------:R-:W-:Y:S01]  /*37e0*/  ISETP.GT.AND P3, PT, R41, 0x50, PT ;  /* 0x000000502900780c */ /* 0x000fe20003f64270 */
[----:B------:R-:W4:Y:S01]  /*37f0*/  MUFU.TANH R69, R69 ;  /* 0x0000004500457308 */ /* 0x000f220000002400 */
[----:B---3--:R-:W-:Y:S02]  /*3800*/  FSEL R66, R61, -INF , P2 ;  /* 0xff8000003d427808 */ /* 0x008fe40001000000 */
[----:B------:R-:W-:Y:S02]  /*3810*/  FMNMX.FTZ R31, R120, R31, !PT ;  /* 0x0000001f781f7209 */ /* 0x000fe40007810000 */
[----:B------:R-:W-:-:S02]  /*3820*/  ISETP.GT.AND P2, PT, R41, 0x51, PT ;  /* 0x000000512900780c */ /* 0x000fc40003f44270 */
[----:B-1----:R-:W-:Y:S01]  /*3830*/  FSEL R64, R64, -INF , P3 ;  /* 0xff80000040407808 */ /* 0x002fe20001800000 */
[----:B------:R-:W1:Y:S01]  /*3840*/  MUFU.TANH R72, R72 ;  /* 0x0000004800487308 */ /* 0x000e620000002400 */
[----:B------:R-:W-:Y:S02]  /*3850*/  FMNMX.FTZ R31, R66, R31, !PT ;  /* 0x0000001f421f7209 */ /* 0x000fe40007810000 */
[----:B------:R-:W-:Y:S02]  /*3860*/  ISETP.GT.AND P3, PT, R41, 0x58, PT ;  /* 0x000000582900780c */ /* 0x000fe40003f64270 */
[----:B--2---:R-:W-:Y:S02]  /*3870*/  FSEL R58, R65, -INF , P2 ;  /* 0xff800000413a7808 */ /* 0x004fe40001000000 */
[----:B------:R-:W-:Y:S01]  /*3880*/  FMNMX.FTZ R31, R64, R31, !PT ;  /* 0x0000001f401f7209 */ /* 0x000fe20007810000 */
[----:B------:R-:W2:Y:S01]  /*3890*/  MUFU.TANH R73, R73 ;  /* 0x0000004900497308 */ /* 0x000ea20000002400 */
[----:B------:R-:W-:-:S02]  /*38a0*/  ISETP.GT.AND P2, PT, R41, 0x59, PT ;  /* 0x000000592900780c */ /* 0x000fc40003f44270 */
[----:B0-----:R-:W-:Y:S02]  /*38b0*/  FSEL R68, R68, -INF , P3 ;  /* 0xff80000044447808 */ /* 0x001fe40001800000 */
[----:B------:R-:W-:Y:S02]  /*38c0*/  FMNMX.FTZ R31, R58, R31, !PT ;  /* 0x0000001f3a1f7209 */ /* 0x000fe40007810000 */
[----:B------:R-:W-:Y:S01]  /*38d0*/  ISETP.GT.AND P3, PT, R41, 0x60, PT ;  /* 0x000000602900780c */ /* 0x000fe20003f64270 */
[----:B------:R-:W0:Y:S01]  /*38e0*/  MUFU.TANH R76, R76 ;  /* 0x0000004c004c7308 */ /* 0x000e220000002400 */
[----:B----4-:R-:W-:Y:S02]  /*38f0*/  FSEL R54, R69, -INF , P2 ;  /* 0xff80000045367808 */ /* 0x010fe40001000000 */
        /* <DEDUP_REMOVED lines=14> */
[----:B-1----:R-:W-:Y:S02]  /*39e0*/  FSEL R44, R77, -INF , P2 ;  /* 0xff8000004d2c7808 */ /* 0x002fe40001000000 */
[----:B------:R-:W-:Y:S02]  /*39f0*/  FMNMX.FTZ R31, R76, R31, !PT ;  /* 0x0000001f4c1f7209 */ /* 0x000fe40007810000 */
[----:B------:R-:W-:-:S02]  /*3a00*/  ISETP.GT.AND P2, PT, R41, 0x71, PT ;  /* 0x000000712900780c */ /* 0x000fc40003f44270 */
[----:B------:R-:W-:Y:S01]  /*3a10*/  FMNMX.FTZ R31, R44, R31, !PT ;  /* 0x0000001f2c1f7209 */ /* 0x000fe20007810000 */
[----:B------:R-:W1:Y:S01]  /*3a20*/  MUFU.TANH R84, R84 ;  /* 0x0000005400547308 */ /* 0x000e620000002400 */
[----:B--2---:R-:W-:Y:S02]  /*3a30*/  FSEL R80, R80, -INF , P3 ;  /* 0xff80000050507808 */ /* 0x004fe40001800000 */
[----:B------:R-:W-:Y:S02]  /*3a40*/  ISETP.GT.AND P3, PT, R41, 0x78, PT ;  /* 0x000000782900780c */ /* 0x000fe40003f64270 */
[----:B------:R-:W-:-:S03]  /*3a50*/  FMNMX.FTZ R31, R80, R31, !PT ;  /* 0x0000001f501f7209 */ /* 0x000fc60007810000 */
[----:B------:R-:W2:Y:S01]  /*3a60*/  MUFU.TANH R85, R85 ;  /* 0x0000005500557308 */ /* 0x000ea20000002400 */
[----:B0-----:R-:W-:Y:S02]  /*3a70*/  FSEL R40, R81, -INF , P2 ;  /* 0xff80000051287808 */ /* 0x001fe40001000000 */
[----:B------:R-:W-:Y:S02]  /*3a80*/  ISETP.GT.AND P2, PT, R41, 0x79, PT ;  /* 0x000000792900780c */ /* 0x000fe40003f44270 */
[----:B------:R-:W-:-:S03]  /*3a90*/  FMNMX.FTZ R31, R40, R31, !PT ;  /* 0x0000001f281f7209 */ /* 0x000fc60007810000 */
[----:B------:R-:W-:Y:S01]  /*3aa0*/  MUFU.EX2 R181, R181 ;  /* 0x000000b500b57308 */ /* 0x000fe20000000800 */
[----:B-1----:R-:W-:-:S04]  /*3ab0*/  FSEL R84, R84, -INF , P3 ;  /* 0xff80000054547808 */ /* 0x002fc80001800000 */
[----:B------:R-:W-:-:S03]  /*3ac0*/  FMNMX.FTZ R31, R84, R31, !PT ;  /* 0x0000001f541f7209 */ /* 0x000fc60007810000 */
[----:B------:R-:W0:Y:S01]  /*3ad0*/  MUFU.EX2 R46, R46 ;  /* 0x0000002e002e7308 */ /* 0x000e220000000800 */
[----:B--2---:R-:W-:-:S04]  /*3ae0*/  FSEL R122, R85, -INF , P2 ;  /* 0xff800000557a7808 */ /* 0x004fc80001000000 */
[----:B------:R-:W-:-:S03]  /*3af0*/  FMNMX.FTZ R31, R122, R31, !PT ;  /* 0x0000001f7a1f7209 */ /* 0x000fc60007810000 */
[----:B------:R-:W1:Y:S02]  /*3b00*/  MUFU.EX2 R183, R183 ;  /* 0x000000b700b77308 */ /* 0x000e640000000800 */
[----:B------:R-:W2:Y:S06]  /*3b10*/  SHFL.BFLY PT, R10, R31, 0x2, 0x1f ;  /* 0x0c401f001f0a7f89 */ /* 0x000eac00000e0000 */
[----:B------:R-:W3:Y:S01]  /*3b20*/  MUFU.EX2 R2, R2 ;  /* 0x0000000200027308 */ /* 0x000ee20000000800 */
[----:B0-----:R-:W-:Y:S01]  /*3b30*/  FADD.FTZ R38, R181, R46 ;  /* 0x0000002eb5267221 */ /* 0x001fe20000010000 */
[----:B------:R-:W-:-:S06]  /*3b40*/  F2FP.F16.F32.PACK_AB R181, R46, R181 ;  /* 0x000000b52eb5723e */ /* 0x000fcc00000000ff */
[----:B------:R-:W0:Y:S08]  /*3b50*/  MUFU.EX2 R177, R177 ;  /* 0x000000b100b17308 */ /* 0x000e300000000800 */
[----:B------:R-:W4:Y:S01]  /*3b60*/  MUFU.EX2 R4, R4 ;  /* 0x0000000400047308 */ /* 0x000f220000000800 */
[----:B--2---:R-:W-:-:S05]  /*3b70*/  FMNMX.FTZ R11, R31, R10, !PT ;  /* 0x0000000a1f0b7209 */ /* 0x004fca0007810000 */
[----:B------:R-:W2:Y:S02]  /*3b80*/  SHFL.BFLY PT, R10, R11, 0x1, 0x1f ;  /* 0x0c201f000b0a7f89 */ /* 0x000ea400000e0000 */
[----:B------:R-:W5:Y:S08]  /*3b90*/  MUFU.EX2 R179, R179 ;  /* 0x000000b300b37308 */ /* 0x000f700000000800 */
[----:B------:R-:W-:Y:S08]  /*3ba0*/  MUFU.EX2 R14, R14 ;  /* 0x0000000e000e7308 */ /* 0x000ff00000000800 */
[----:B------:R-:W-:Y:S01]  /*3bb0*/  MUFU.EX2 R173, R173 ;  /* 0x000000ad00ad7308 */ /* 0x000fe20000000800 */
[----:B--2---:R-:W-:-:S07]  /*3bc0*/  FMNMX.FTZ R10, R11, R10, !PT ;  /* 0x0000000a0b0a7209 */ /* 0x004fce0007810000 */
        /* <DEDUP_REMOVED lines=28> */
[----:B0-----:R-:W-:Y:S01]  /*3d90*/  FADD.FTZ R3, R177, R38 ;  /* 0x00000026b1037221 */ /* 0x001fe20000010000 */
[-CC-:B------:R-:W-:Y:S01]  /*3da0*/  FFMA.FTZ R88, R88, R5.reuse, -R11.reuse ;  /* 0x0000000558587223 */ /* 0x180fe2000001080b */
[-CC-:B------:R-:W-:Y:S01]  /*3db0*/  FFMA.FTZ R120, R120, R5.reuse, -R11.reuse ;  /* 0x0000000578787223 */ /* 0x180fe2000001080b */
[-C--:B------:R-:W-:Y:S01]  /*3dc0*/  FFMA.FTZ R66, R66, R5.reuse, -R11 ;  /* 0x0000000542427223 */ /* 0x080fe2000001080b */
[----:B----4-:R-:W-:Y:S01]  /*3dd0*/  FADD.FTZ R38, R4, R3 ;  /* 0x0000000304267221 */ /* 0x010fe20000010000 */
[-CC-:B------:R-:W-:Y:S01]  /*3de0*/  FFMA.FTZ R64, R64, R5.reuse, -R11.reuse ;  /* 0x0000000540407223 */ /* 0x180fe2000001080b */
[-C--:B------:R-:W-:Y:S01]  /*3df0*/  FFMA.FTZ R58, R58, R5.reuse, -R11 ;  /* 0x000000053a3a7223 */ /* 0x080fe2000001080b */
[----:B------:R-:W0:Y:S01]  /*3e00*/  MUFU.EX2 R15, R94 ;  /* 0x0000005e000f7308 */ /* 0x000e220000000800 */
[----:B-----5:R-:W-:Y:S01]  /*3e10*/  FADD.FTZ R37, R179, R38 ;  /* 0x00000026b3257221 */ /* 0x020fe20000010000 */
[----:B--2---:R-:W-:Y:S01]  /*3e20*/  FADD.FTZ R3, R90, R13 ;  /* 0x0000000d5a037221 */ /* 0x004fe20000010000 */
[-CC-:B------:R-:W-:Y:S01]  /*3e30*/  FFMA.FTZ R68, R68, R5.reuse, -R11.reuse ;  /* 0x0000000544447223 */ /* 0x180fe2000001080b */
[-C--:B------:R-:W-:Y:S01]  /*3e40*/  FFMA.FTZ R54, R54, R5.reuse, -R11 ;  /* 0x0000000536367223 */ /* 0x080fe2000001080b */
[----:B------:R-:W-:Y:S01]  /*3e50*/  FADD.FTZ R42, R14, R37 ;  /* 0x000000250e2a7221 */ /* 0x000fe20000010000 */
[----:B------:R-:W-:Y:S01]  /*3e60*/  FFMA.FTZ R72, R72, R5, -R11 ;  /* 0x0000000548487223 */ /* 0x000fe2000001080b */
[----:B------:R-:W-:Y:S01]  /*3e70*/  F2FP.F16.F32.PACK_AB R183, R2, R183 ;  /* 0x000000b702b7723e */ /* 0x000fe200000000ff */
[----:B------:R-:W2:Y:S01]  /*3e80*/  MUFU.EX2 R96, R96 ;  /* 0x0000006000607308 */ /* 0x000ea20000000800 */
        /* <DEDUP_REMOVED lines=8> */
[----:B0-----:R-:W-:Y:S01]  /*3f10*/  FADD.FTZ R3, R15, R38 ;  /* 0x000000260f037221 */ /* 0x001fe20000010000 */
[----:B------:R-:W-:Y:S01]  /*3f20*/  FADD.FTZ R39, R175, R42 ;  /* 0x0000002aaf277221 */ /* 0x000fe20000010000 */
[-CC-:B------:R-:W-:Y:S01]  /*3f30*/  FFMA.FTZ R40, R40, R5.reuse, -R11.reuse ;  /* 0x0000000528287223 */ /* 0x180fe2000001080b */
[-CC-:B------:R-:W-:Y:S01]  /*3f40*/  FFMA.FTZ R84, R84, R5.reuse, -R11.reuse ;  /* 0x0000000554547223 */ /* 0x180fe2000001080b */
[----:B------:R-:W-:Y:S01]  /*3f50*/  FFMA.FTZ R122, R122, R5, -R11 ;  /* 0x000000057a7a7223 */ /* 0x000fe2000001080b */
[----:B------:R-:W-:Y:S01]  /*3f60*/  F2FP.F16.F32.PACK_AB R180, R13, R90 ;  /* 0x0000005a0db4723e */ /* 0x000fe200000000ff */
[----:B------:R-:W-:Y:S01]  /*3f70*/  IMAD.MOV.U32 R94, RZ, RZ, R151 ;  /* 0x000000ffff5e7224 */ /* 0x000fe200078e0097 */
[----:B------:R-:W0:Y:S01]  /*3f80*/  MUFU.EX2 R24, R24 ;  /* 0x0000001800187308 */ /* 0x000e220000000800 */
[----:B--2---:R-:W-:Y:S01]  /*3f90*/  FADD.FTZ R38, R96, R3 ;  /* 0x0000000360267221 */ /* 0x004fe20000010000 */
[----:B------:R-:W-:Y:S01]  /*3fa0*/  F2FP.F16.F32.PACK_AB R182, R15, R92 ;  /* 0x0000005c0fb6723e */ /* 0x000fe200000000ff */
[----:B------:R-:W-:Y:S01]  /*3fb0*/  IMAD.MOV.U32 R92, RZ, RZ, R151 ;  /* 0x000000ffff5c7224 */ /* 0x000fe200078e0097 */
[----:B------:R-:W-:-:S02]  /*3fc0*/  F2FP.F16.F32.PACK_AB R177, R4, R177 ;  /* 0x000000b104b1723e */ /* 0x000fc400000000ff */
[----:B------:R-:W-:Y:S02]  /*3fd0*/  F2FP.F16.F32.PACK_AB R179, R14, R179 ;  /* 0x000000b30eb3723e */ /* 0x000fe400000000ff */
[----:B------:R-:W2:Y:S01]  /*3fe0*/  MUFU.EX2 R100, R100 ;  /* 0x0000006400647308 */ /* 0x000ea20000000800 */
[C---:B-1----:R-:W-:Y:S01]  /*3ff0*/  FADD.FTZ R3, R21.reuse, R38 ;  /* 0x0000002615037221 */ /* 0x042fe20000010000 */
[----:B------:R-:W-:Y:S01]  /*4000*/  F2FP.F16.F32.PACK_AB R176, R21, R96 ;  /* 0x0000006015b0723e */ /* 0x000fe200000000ff */
[----:B------:R-:W-:Y:S01]  /*4010*/  IMAD.MOV.U32 R96, RZ, RZ, R151 ;  /* 0x000000ffff607224 */ /* 0x000fe200078e0097 */
[----:B------:R-:W-:Y:S02]  /*4020*/  F2FP.F16.F32.PACK_AB R173, R20, R173 ;  /* 0x000000ad14ad723e */ /* 0x000fe400000000ff */
[----:B------:R-:W-:Y:S02]  /*4030*/  MOV R98, R151 ;  /* 0x0000009700627202 */ /* 0x000fe40000000f00 */
[----:B------:R-:W1:Y:S01]  /*4040*/  MUFU.EX2 R169, R169 ;  /* 0x000000a900a97308 */ /* 0x000e620000000800 */
[C---:B0-----:R-:W-:Y:S01]  /*4050*/  FADD.FTZ R42, R24.reuse, R39 ;  /* 0x00000027182a7221 */ /* 0x041fe20000010000 */
[----:B------:R-:W-:-:S02]  /*4060*/  F2FP.F16.F32.PACK_AB R175, R24, R175 ;  /* 0x000000af18af723e */ /* 0x000fc400000000ff */
[----:B------:R-:W-:-:S04]  /*4070*/  MOV R90, R151 ;  /* 0x00000097005a7202 */ /* 0x000fc80000000f00 */
[----:B------:R0:W3:Y:S01]  /*4080*/  MUFU.EX2 R25, R102 ;  /* 0x0000006600197308 */ /* 0x0000e20000000800 */
[----:B--2---:R-:W-:-:S07]  /*4090*/  FADD.FTZ R38, R100, R3 ;  /* 0x0000000364267221 */ /* 0x004fce0000010000 */
[----:B------:R-:W2:Y:S01]  /*40a0*/  MUFU.EX2 R28, R28 ;  /* 0x0000001c001c7308 */ /* 0x000ea20000000800 */
[----:B-1----:R-:W-:Y:S01]  /*40b0*/  FADD.FTZ R41, R169, R42 ;  /* 0x0000002aa9297221 */ /* 0x002fe20000010000 */
[----:B0-----:R-:W-:-:S06]  /*40c0*/  IMAD.MOV.U32 R102, RZ, RZ, R151 ;  /* 0x000000ffff667224 */ /* 0x001fcc00078e0097 */
[----:B------:R-:W0:Y:S01]  /*40d0*/  MUFU.EX2 R104, R104 ;  /* 0x0000006800687308 */ /* 0x000e220000000800 */
[C---:B---3--:R-:W-:Y:S01]  /*40e0*/  FADD.FTZ R3, R25.reuse, R38 ;  /* 0x0000002619037221 */ /* 0x048fe20000010000 */
[----:B------:R-:W-:Y:S01]  /*40f0*/  F2FP.F16.F32.PACK_AB R178, R25, R100 ;  /* 0x0000006419b2723e */ /* 0x000fe200000000ff */
[----:B------:R-:W-:-:S05]  /*4100*/  IMAD.MOV.U32 R100, RZ, RZ, R151 ;  /* 0x000000ffff647224 */ /* 0x000fca00078e0097 */
[----:B------:R-:W1:Y:S01]  /*4110*/  MUFU.EX2 R171, R171 ;  /* 0x000000ab00ab7308 */ /* 0x000e620000000800 */
[C---:B--2---:R-:W-:Y:S01]  /*4120*/  FADD.FTZ R42, R28.reuse, R41 ;  /* 0x000000291c2a7221 */ /* 0x044fe20000010000 */
[----:B------:R-:W-:-:S06]  /*4130*/  F2FP.F16.F32.PACK_AB R169, R28, R169 ;  /* 0x000000a91ca9723e */ /* 0x000fcc00000000ff */
[----:B------:R2:W3:Y:S01]  /*4140*/  MUFU.EX2 R27, R106 ;  /* 0x0000006a001b7308 */ /* 0x0004e20000000800 */
[----:B0-----:R-:W-:-:S07]  /*4150*/  FADD.FTZ R38, R104, R3 ;  /* 0x0000000368267221 */ /* 0x001fce0000010000 */
[----:B------:R-:W0:Y:S01]  /*4160*/  MUFU.EX2 R32, R32 ;  /* 0x0000002000207308 */ /* 0x000e220000000800 */
[----:B-1----:R-:W-:Y:S01]  /*4170*/  FADD.FTZ R41, R171, R42 ;  /* 0x0000002aab297221 */ /* 0x002fe20000010000 */
[----:B--2---:R-:W-:-:S06]  /*4180*/  MOV R106, R151 ;  /* 0x00000097006a7202 */ /* 0x004fcc0000000f00 */
[----:B------:R-:W1:Y:S01]  /*4190*/  MUFU.EX2 R108, R108 ;  /* 0x0000006c006c7308 */ /* 0x000e620000000800 */
[C---:B---3--:R-:W-:Y:S01]  /*41a0*/  FADD.FTZ R3, R27.reuse, R38 ;  /* 0x000000261b037221 */ /* 0x048fe20000010000 */
[----:B------:R-:W-:Y:S01]  /*41b0*/  F2FP.F16.F32.PACK_AB R172, R27, R104 ;  /* 0x000000681bac723e */ /* 0x000fe200000000ff */
[----:B------:R-:W-:-:S05]  /*41c0*/  IMAD.MOV.U32 R104, RZ, RZ, R151 ;  /* 0x000000ffff687224 */ /* 0x000fca00078e0097 */
[----:B------:R-:W2:Y:S01]  /*41d0*/  MUFU.EX2 R165, R165 ;  /* 0x000000a500a57308 */ /* 0x000ea20000000800 */
[C---:B0-----:R-:W-:Y:S01]  /*41e0*/  FADD.FTZ R38, R32.reuse, R41 ;  /* 0x0000002920267221 */ /* 0x041fe20000010000 */
[----:B------:R-:W-:-:S06]  /*41f0*/  F2FP.F16.F32.PACK_AB R171, R32, R171 ;  /* 0x000000ab20ab723e */ /* 0x000fcc00000000ff */
[----:B------:R0:W3:Y:S01]  /*4200*/  MUFU.EX2 R29, R110 ;  /* 0x0000006e001d7308 */ /* 0x0000e20000000800 */
[----:B-1----:R-:W-:-:S07]  /*4210*/  FADD.FTZ R0, R108, R3 ;  /* 0x000000036c007221 */ /* 0x002fce0000010000 */
[----:B------:R-:W1:Y:S01]  /*4220*/  MUFU.EX2 R30, R30 ;  /* 0x0000001e001e7308 */ /* 0x000e620000000800 */
[----:B--2---:R-:W-:Y:S01]  /*4230*/  FADD.FTZ R43, R165, R38 ;  /* 0x00000026a52b7221 */ /* 0x004fe20000010000 */
[----:B0-----:R-:W-:-:S06]  /*4240*/  IMAD.MOV.U32 R110, RZ, RZ, R151 ;  /* 0x000000ffff6e7224 */ /* 0x001fcc00078e0097 */
[----:B------:R-:W0:Y:S01]  /*4250*/  MUFU.EX2 R112, R112 ;  /* 0x0000007000707308 */ /* 0x000e220000000800 */
[C---:B---3--:R-:W-:Y:S01]  /*4260*/  FADD.FTZ R3, R29.reuse, R0 ;  /* 0x000000001d037221 */ /* 0x048fe20000010000 */
[----:B------:R-:W-:Y:S01]  /*4270*/  F2FP.F16.F32.PACK_AB R174, R29, R108 ;  /* 0x0000006c1dae723e */ /* 0x000fe200000000ff */
[----:B------:R-:W-:-:S05]  /*4280*/  IMAD.MOV.U32 R108, RZ, RZ, R151 ;  /* 0x000000ffff6c7224 */ /* 0x000fca00078e0097 */
[----:B------:R-:W2:Y:S01]  /*4290*/  MUFU.EX2 R167, R167 ;  /* 0x000000a700a77308 */ /* 0x000ea20000000800 */
[C---:B-1----:R-:W-:Y:S01]  /*42a0*/  FADD.FTZ R38, R30.reuse, R43 ;  /* 0x0000002b1e267221 */ /* 0x042fe20000010000 */
[----:B------:R-:W-:-:S06]  /*42b0*/  F2FP.F16.F32.PACK_AB R165, R30, R165 ;  /* 0x000000a51ea5723e */ /* 0x000fcc00000000ff */
[----:B------:R1:W3:Y:S01]  /*42c0*/  MUFU.EX2 R31, R114 ;  /* 0x00000072001f7308 */ /* 0x0002e20000000800 */
[----:B0-----:R-:W-:-:S07]  /*42d0*/  FADD.FTZ R0, R112, R3 ;  /* 0x0000000370007221 */ /* 0x001fce0000010000 */
[----:B------:R-:W0:Y:S01]  /*42e0*/  MUFU.EX2 R26, R26 ;  /* 0x0000001a001a7308 */ /* 0x000e220000000800 */
[----:B--2---:R-:W-:Y:S01]  /*42f0*/  FADD.FTZ R43, R167, R38 ;  /* 0x00000026a72b7221 */ /* 0x004fe20000010000 */
[----:B-1----:R-:W-:-:S06]  /*4300*/  MOV R114, R151 ;  /* 0x0000009700727202 */ /* 0x002fcc0000000f00 */
        /* <DEDUP_REMOVED lines=19> */
[----:B------:R-:W-:Y:S01]  /*4440*/  MUFU.EX2 R155, R35 ;  /* 0x00000023009b7308 */ /* 0x000fe20000000800 */
[----:B0-----:R-:W-:-:S07]  /*4450*/  FADD.FTZ R0, R36, R3 ;  /* 0x0000000324007221 */ /* 0x001fce0000010000 */
[----:B------:R0:W1:Y:S01]  /*4460*/  MUFU.EX2 R35, R88 ;  /* 0x0000005800237308 */ /* 0x0000620000000800 */
[----:B--2---:R-:W-:-:S07]  /*4470*/  FADD.FTZ R43, R163, R38 ;  /* 0x00000026a32b7221 */ /* 0x004fce0000010000 */
[----:B------:R-:W2:Y:S01]  /*4480*/  MUFU.EX2 R52, R52 ;  /* 0x0000003400347308 */ /* 0x000ea20000000800 */
[----:B0-----:R-:W-:-:S07]  /*4490*/  IMAD.MOV.U32 R88, RZ, RZ, R151 ;  /* 0x000000ffff587224 */ /* 0x001fce00078e0097 */
[----:B------:R-:W0:Y:S01]  /*44a0*/  MUFU.EX2 R120, R120 ;  /* 0x0000007800787308 */ /* 0x000e220000000800 */
[C---:B-1----:R-:W-:Y:S01]  /*44b0*/  FADD.FTZ R3, R35.reuse, R0 ;  /* 0x0000000023037221 */ /* 0x042fe20000010000 */
[----:B------:R-:W-:-:S06]  /*44c0*/  F2FP.F16.F32.PACK_AB R164, R35, R36 ;  /* 0x0000002423a4723e */ /* 0x000fcc00000000ff */
        /* <DEDUP_REMOVED lines=37> */
[----:B-1----:R-:W-:-:S04]  /*4720*/  FADD.FTZ R2, R82, R47 ;  /* 0x0000002f52027221 */ /* 0x002fc80000010000 */
[C---:B------:R-:W-:Y:S01]  /*4730*/  FADD.FTZ R3, R155.reuse, R2 ;  /* 0x000000029b037221 */ /* 0x040fe20000010000 */
[----:B------:R-:W-:Y:S01]  /*4740*/  F2FP.F16.F32.PACK_AB R155, R155, R82 ;  /* 0x000000529b9b723e */ /* 0x000fe200000000ff */
[----:B------:R-:W-:Y:S01]  /*4750*/  IMAD.MOV.U32 R2, RZ, RZ, 0x3f800000 ;  /* 0x3f800000ff027424 */ /* 0x000fe200078e00ff */
        /* <DEDUP_REMOVED lines=10> */
[----:B------:R2:W3:Y:S01]  /*4800*/  MUFU.EX2 R13, R122 ;  /* 0x0000007a000d7308 */ /* 0x0004e20000000800 */
[C---:B0-----:R-:W-:Y:S01]  /*4810*/  FADD.FTZ R15, R45.reuse, R0 ;  /* 0x000000002d0f7221 */ /* 0x041fe20000010000 */
[----:B------:R-:W-:Y:S01]  /*4820*/  F2FP.F16.F32.PACK_AB R152, R45, R80 ;  /* 0x000000502d98723e */ /* 0x000fe200000000ff */
[----:B------:R-:W-:Y:S02]  /*4830*/  IMAD.MOV.U32 R0, RZ, RZ, 0x3f800000 ;  /* 0x3f800000ff007424 */ /* 0x000fe400078e00ff */
[----:B-1----:R-:W-:Y:S01]  /*4840*/  FADD.FTZ R4, R84, R15 ;  /* 0x0000000f54047221 */ /* 0x002fe20000010000 */
[----:B--2---:R-:W-:-:S03]  /*4850*/  MOV R122, R151 ;  /* 0x00000097007a7202 */ /* 0x004fc60000000f00 */
[C---:B---3--:R-:W-:Y:S01]  /*4860*/  FADD.FTZ R4, R13.reuse, R4 ;  /* 0x000000040d047221 */ /* 0x048fe20000010000 */
[----:B------:R-:W-:Y:S01]  /*4870*/  F2FP.F16.F32.PACK_AB R154, R13, R84 ;  /* 0x000000540d9a723e */ /* 0x000fe200000000ff */
[----:B------:R-:W-:Y:S06]  /*4880*/  @!P2 BRA `(.L_x_2003) ;  /* 0x000000340020a947 */ /* 0x000fec0003800000 */
[----:B------:R-:W-:Y:S01]  /*4890*/  IMAD.MOV.U32 R13, RZ, RZ, R12 ;  /* 0x000000ffff0d7224 */ /* 0x000fe200078e000c */
[----:B------:R-:W-:Y:S01]  /*48a0*/  CS2R R150, SRZ ;  /* 0x0000000000967805 */ /* 0x000fe2000001ff00 */
        /* <DEDUP_REMOVED lines=33> */
[----:B------:R-:W-:Y:S01]  /*4ac0*/  UMOV UR5, UR37 ;  /* 0x0000002500057c82 */ /* 0x000fe20008000000 */
[----:B------:R-:W-:Y:S01]  /*4ad0*/  UMOV UR6, UR36 ;  /* 0x0000002400067c82 */ /* 0x000fe20008000000 */
[----:B------:R-:W-:-:S05]  /*4ae0*/  ULDC UR7, c[0x0][0x9d8] ;  /* 0x0002760000077ab9 */ /* 0x000fca0000000800 */
.L_x_2012:
[----:B------:R-:W-:-:S04]  /*4af0*/  UIADD3 UR8, UR6, 0x1, URZ ;  /* 0x0000000106087890 */ /* 0x000fc8000fffe03f */
[----:B------:R-:W-:-:S04]  /*4b00*/  UISETP.NE.AND UP0, UPT, UR8, 0x2, UPT ;  /* 0x000000020800788c */ /* 0x000fc8000bf05270 */
[----:B------:R-:W-:Y:S02]  /*4b10*/  USEL UR37, URZ, 0x1, UP0 ;  /* 0x000000013f257887 */ /* 0x000fe40008000000 */
[----:B------:R-:W-:Y:S02]  /*4b20*/  USEL UR36, UR8, URZ, UP0 ;  /* 0x0000003f08247287 */ /* 0x000fe40008000000 */
[----:B------:R-:W-:Y:S01]  /*4b30*/  ULOP3.LUT UR37, UR5, UR37, URZ, 0x3c, !UPT ;  /* 0x0000002505257292 */ /* 0x000fe2000f8e3c3f */
[----:B------:R-:W-:Y:S11]  /*4b40*/  @!P0 BRA `(.L_x_2004) ;  /* 0x0000000000048947 */ /* 0x000ff60003800000 */
[----:B------:R-:W-:Y:S01]  /*4b50*/  BPT.TRAP 0x1 ;  /* 0x000000040000795c */ /* 0x000fe20000300000 */
.L_x_2004:
[----:B------:R-:W-:Y:S01]  /*4b60*/  ULEA UR8, UR36, UR38, 0x3 ;  /* 0x0000002624087291 */ /* 0x000fe2000f8e183f */
[----:B------:R-:W-:-:S05]  /*4b70*/  IMAD.U32 R5, RZ, RZ, UR37 ;  /* 0x00000025ff057e24 */ /* 0x000fca000f8e00ff */
[----:B------:R-:W-:-:S04]  /*4b80*/  SHF.L.U32 R5, R5, 0x1f, RZ ;  /* 0x0000001f05057819 */ /* 0x000fc800000006ff */
[----:B------:R0:W1:Y:S01]  /*4b90*/  SYNCS.PHASECHK.TRANS64.TRYWAIT P2, [UR8+0x34830], R5 ;  /* 0x03483005ff0075a7 */ /* 0x0000620008040148 */
[----:B------:R-:W-:Y:S05]  /*4ba0*/  @!P0 BRA `(.L_x_2005) ;  /* 0x0000000000048947 */ /* 0x000fea0003800000 */
[----:B------:R-:W-:Y:S01]  /*4bb0*/  BPT.TRAP 0x1 ;  /* 0x000000040000795c */ /* 0x000fe20000300000 */
.L_x_2005:
[----:B-1----:R-:W-:Y:S05]  /*4bc0*/  @P2 BRA `(.L_x_2006) ;  /* 0x0000000000082947 */ /* 0x002fea0003800000 */
[----:B------:R-:W1:Y:S02]  /*4bd0*/  SYNCS.PHASECHK.TRANS64.TRYWAIT P2, [UR8+0x34830], R5 ;  /* 0x03483005ff0075a7 */ /* 0x000e640008040148 */
[----:B-1----:R-:W-:Y:S05]  /*4be0*/  @!P2 BRA `(.L_x_2007) ;  /* 0x000000dc0088a947 */ /* 0x002fea0003800000 */
.L_x_2006:
        /* <DEDUP_REMOVED lines=141> */
.L_x_2008:
[----:B------:R-:W-:Y:S01]  /*54c0*/  ULEA UR9, UR6, UR38, 0x3 ;  /* 0x0000002606097291 */ /* 0x000fe2000f8e183f */
[----:B------:R-:W-:-:S05]  /*54d0*/  IMAD.U32 R0, RZ, RZ, UR5 ;  /* 0x00000005ff007e24 */ /* 0x000fca000f8e00ff */
[----:B------:R-:W-:-:S04]  /*54e0*/  SHF.L.U32 R0, R0, 0x1f, RZ ;  /* 0x0000001f00007819 */ /* 0x000fc800000006ff */
[----:B------:R2:W3:Y:S01]  /*54f0*/  SYNCS.PHASECHK.TRANS64.TRYWAIT P2, [UR9+0x34850], R0 ;  /* 0x03485000ff0075a7 */ /* 0x0004e20008040149 */
[----:B------:R-:W-:Y:S05]  /*5500*/  @!P0 BRA `(.L_x_2009) ;  /* 0x0000000000048947 */ /* 0x000fea0003800000 */
[----:B------:R-:W-:Y:S01]  /*5510*/  BPT.TRAP 0x1 ;  /* 0x000000040000795c */ /* 0x000fe20000300000 */
.L_x_2009:
[----:B---3--:R-:W-:Y:S05]  /*5520*/  @P2 BRA `(.L_x_2010) ;  /* 0x0000000000082947 */ /* 0x008fea0003800000 */
[----:B------:R-:W3:Y:S02]  /*5530*/  SYNCS.PHASECHK.TRANS64.TRYWAIT P2, [UR9+0x34850], R0 ;  /* 0x03485000ff0075a7 */ /* 0x000ee40008040149 */
[----:B---3--:R-:W-:Y:S05]  /*5540*/  @!P2 BRA `(.L_x_2011) ;  /* 0x000000d40048a947 */ /* 0x008fea0003800000 */
.L_x_2010:
[----:B------:R-:W-:Y:S01]  /*5550*/  UIADD3 UR5, UR38, 0x400, URZ ;  /* 0x0000040026057890 */ /* 0x000fe2000fffe03f */
[----:B------:R-:W-:Y:S01]  /*5560*/  WARPGROUP.ARRIVE ;  /* 0x00000000000079c5 */ /* 0x000fe20000000000 */
[----:B------:R-:W-:Y:S01]  /*5570*/  UMOV UR15, 0x40000040 ;  /* 0x40000040000f7882 */ /* 0x000fe20000000000 */
[----:B01----:R-:W-:Y:S01]  /*5580*/  FMUL.FTZ R5, R24, UR7 ;  /* 0x0000000718057c20 */ /* 0x003fe20008410000 */
[----:B------:R-:W-:Y:S01]  /*5590*/  USHF.R.U32.HI UR5, URZ, 0x4, UR5 ;  /* 0x000000043f057899 */ /* 0x000fe20008011605 */
[----:B------:R-:W-:Y:S01]  /*55a0*/  FMUL.FTZ R10, R25, UR7 ;  /* 0x00000007190a7c20 */ /* 0x000fe20008410000 */
[----:B------:R-:W-:Y:S01]  /*55b0*/  FMUL.FTZ R15, R34, UR7 ;  /* 0x00000007220f7c20 */ /* 0x000fe20008410000 */
[----:B------:R-:W-:Y:S01]  /*55c0*/  FMUL.FTZ R24, R39, UR7 ;  /* 0x0000000727187c20 */ /* 0x000fe20008410000 */
[----:B------:R-:W-:Y:S01]  /*55d0*/  ULOP3.LUT UR5, UR5, 0x3fff, URZ, 0xc0, !UPT ;  /* 0x00003fff05057892 */ /* 0x000fe2000f8ec03f */
[----:B------:R-:W-:Y:S01]  /*55e0*/  MUFU.TANH R5, R5 ;  /* 0x0000000500057308 */ /* 0x000fe20000002400 */
[----:B------:R-:W-:Y:S01]  /*55f0*/  FMUL.FTZ R20, R35, UR7 ;  /* 0x0000000723147c20 */ /* 0x000fe20008410000 */
[----:B------:R-:W-:Y:S01]  /*5600*/  FMUL.FTZ R35, R36, UR7 ;  /* 0x0000000724237c20 */ /* 0x000fe20008410000 */
[----:B------:R-:W-:Y:S01]  /*5610*/  ULOP3.LUT UR5, UR5, 0x4000000, URZ, 0xfc, !UPT ;  /* 0x0400000005057892 */ /* 0x000fe2000f8efc3f */
[----:B------:R-:W-:Y:S01]  /*5620*/  FMUL.FTZ R200, R37, UR7 ;  /* 0x0000000725c87c20 */ /* 0x000fe20008410000 */
[----:B------:R-:W-:Y:S01]  /*5630*/  FMUL.FTZ R36, R40, UR7 ;  /* 0x0000000728247c20 */ /* 0x000fe20008410000 */
[----:B------:R-:W-:Y:S01]  /*5640*/  FMUL.FTZ R198, R41, UR7 ;  /* 0x0000000729c67c20 */ /* 0x000fe20008410000 */
[----:B------:R-:W-:Y:S01]  /*5650*/  ULEA UR5, UR6, UR5, 0xb ;  /* 0x0000000506057291 */ /* 0x000fe2000f8e583f */
[----:B------:R-:W0:Y:S01]  /*5660*/  MUFU.TANH R10, R10 ;  /* 0x0000000a000a7308 */ /* 0x000e220000002400 */
[----:B------:R-:W-:Y:S01]  /*5670*/  FMUL.FTZ R44, R44, UR7 ;  /* 0x000000072c2c7c20 */ /* 0x000fe20008410000 */
[----:B------:R-:W-:Y:S01]  /*5680*/  UMOV UR6, 0xffffff80 ;  /* 0xffffff8000067882 */ /* 0x000fe20000000000 */
[----:B------:R-:W-:Y:S01]  /*5690*/  FMUL.FTZ R45, R45, UR7 ;  /* 0x000000072d2d7c20 */ /* 0x000fe20008410000 */
[----:B------:R-:W-:Y:S01]  /*56a0*/  UIMAD UR6, UR4, UR6, 0x1 ;  /* 0x00000001040674a4 */ /* 0x000fe2000f8e0206 */
[----:B------:R-:W-:Y:S01]  /*56b0*/  FMUL.FTZ R48, R48, UR7 ;  /* 0x0000000730307c20 */ /* 0x000fe20008410000 */
[----:B------:R-:W-:Y:S01]  /*56c0*/  UMOV UR14, UR5 ;  /* 0x00000005000e7c82 */ /* 0x000fe20008000000 */
[----:B------:R-:W-:Y:S01]  /*56d0*/  FMUL.FTZ R49, R49, UR7 ;  /* 0x0000000731317c20 */ /* 0x000fe20008410000 */
[----:B------:R-:W-:Y:S01]  /*56e0*/  HGMMA.64x128x16.F32 R88, R180, gdesc[UR12].tnspB, R88, gsb0 ;  /* 0x41e0000cb4587df0 */ /* 0x000fe20008000858 */
[----:B------:R-:W-:Y:S01]  /*56f0*/  UIADD3 UR14, UR5, 0x80, URZ ;  /* 0x00000080050e7890 */ /* 0x000fe2000fffe03f */
[----:B------:R-:W-:Y:S01]  /*5700*/  MUFU.TANH R35, R35 ;  /* 0x0000002300237308 */ /* 0x000fe20000002400 */
[----:B------:R-:W-:Y:S01]  /*5710*/  UMOV UR15, 0x40000040 ;  /* 0x40000040000f7882 */ /* 0x000fe20000000000 */
[----:B------:R-:W-:Y:S01]  /*5720*/  ULEA UR6, UR61, UR6, 0x7 ;  /* 0x000000063d067291 */ /* 0x000fe2000f8e383f */
[----:B------:R-:W-:Y:S01]  /*5730*/  FMUL.FTZ R52, R52, UR7 ;  /* 0x0000000734347c20 */ /* 0x000fe20008410000 */
[----:B------:R-:W-:Y:S01]  /*5740*/  FMUL.FTZ R53, R53, UR7 ;  /* 0x0000000735357c20 */ /* 0x000fe20008410000 */
[----:B------:R-:W-:Y:S01]  /*5750*/  FMUL.FTZ R56, R56, UR7 ;  /* 0x0000000738387c20 */ /* 0x000fe20008410000 */
[----:B------:R-:W-:Y:S01]  /*5760*/  UIADD3 UR6, -UR39, UR6, UR60 ;  /* 0x0000000627067290 */ /* 0x000fe2000fffe13c */
[----:B------:R-:W-:Y:S01]  /*5770*/  FMUL.FTZ R57, R57, UR7 ;  /* 0x0000000739397c20 */ /* 0x000fe20008410000 */
[----:B------:R-:W-:Y:S01]  /*5780*/  MUFU.TANH R200, R200 ;  /* 0x000000c800c87308 */ /* 0x000fe20000002400 */
[----:B------:R-:W-:Y:S01]  /*5790*/  FMUL.FTZ R60, R60, UR7 ;  /* 0x000000073c3c7c20 */ /* 0x000fe20008410000 */
[----:B------:R-:W-:Y:S01]  /*57a0*/  FMUL.FTZ R21, R38, UR7 ;  /* 0x0000000726157c20 */ /* 0x000fe20008410000 */
[----:B------:R-:W-:Y:S01]  /*57b0*/  FMUL.FTZ R61, R61, UR7 ;  /* 0x000000073d3d7c20 */ /* 0x000fe20008410000 */
[----:B------:R-:W-:Y:S01]  /*57c0*/  MOV R34, UR6 ;  /* 0x0000000600227c02 */ /* 0x000fe20008000f00 */
[----:B------:R-:W-:Y:S01]  /*57d0*/  FMUL.FTZ R64, R64, UR7 ;  /* 0x0000000740407c20 */ /* 0x000fe20008410000 */
[----:B------:R-:W-:Y:S01]  /*57e0*/  FMUL.FTZ R68, R68, UR7 ;  /* 0x0000000744447c20 */ /* 0x000fe20008410000 */
[----:B------:R-:W-:Y:S01]  /*57f0*/  FMUL.FTZ R2, R27, UR7 ;  /* 0x000000071b027c20 */ /* 0x000fe20008410000 */
[----:B------:R-:W-:Y:S01]  /*5800*/  MUFU.TANH R36, R36 ;  /* 0x0000002400247308 */ /* 0x000fe20000002400 */
[----:B------:R-:W-:-:S02]  /*5810*/  IMAD R39, R17, -0x2, R34 ;  /* 0xfffffffe11277824 */ /* 0x000fc400078e0222 */
[----:B------:R-:W-:Y:S01]  /*5820*/  FMUL.FTZ R65, R65, UR7 ;  /* 0x0000000741417c20 */ /* 0x000fe20008410000 */
[----:B------:R-:W-:Y:S01]  /*5830*/  FMUL.FTZ R25, R42, UR7 ;  /* 0x000000072a197c20 */ /* 0x000fe20008410000 */
[----:B------:R-:W-:Y:S01]  /*5840*/  FMUL.FTZ R27, R46, UR7 ;  /* 0x000000072e1b7c20 */ /* 0x000fe20008410000 */
[----:B------:R-:W-:Y:S02]  /*5850*/  IMAD.IADD R39, R22, 0x1, R39 ;  /* 0x0000000116277824 */ /* 0x000fe400078e0227 */
[----:B------:R-:W-:Y:S01]  /*5860*/  FMUL.FTZ R69, R69, UR7 ;  /* 0x0000000745457c20 */ /* 0x000fe20008410000 */
[----:B------:R-:W-:Y:S01]  /*5870*/  FMUL.FTZ R73, R73, UR7 ;  /* 0x0000000749497c20 */ /* 0x000fe20008410000 */
[----:B------:R-:W-:Y:S01]  /*5880*/  MUFU.TANH R198, R198 ;  /* 0x000000c600c67308 */ /* 0x000fe20000002400 */
[----:B------:R-:W-:Y:S01]  /*5890*/  FMUL.FTZ R76, R76, UR7 ;  /* 0x000000074c4c7c20 */ /* 0x000fe20008410000 */
[----:B------:R-:W-:Y:S01]  /*58a0*/  ISETP.GT.AND P2, PT, R39, RZ, PT ;  /* 0x000000ff2700720c */ /* 0x000fe20003f44270 */
[----:B------:R-:W-:Y:S01]  /*58b0*/  FMUL.FTZ R14, R31, UR7 ;  /* 0x000000071f0e7c20 */ /* 0x000fe20008410000 */
[----:B------:R-:W-:Y:S01]  /*58c0*/  ISETP.GT.AND P3, PT, R39, 0x1, PT ;  /* 0x000000012700780c */ /* 0x000fe20003f64270 */
[----:B------:R-:W-:Y:S01]  /*58d0*/  FMUL.FTZ R31, R54, UR7 ;  /* 0x00000007361f7c20 */ /* 0x000fe20008410000 */
[----:B------:R-:W-:Y:S01]  /*58e0*/  FMUL.FTZ R77, R77, UR7 ;  /* 0x000000074d4d7c20 */ /* 0x000fe20008410000 */
[----:B------:R-:W-:Y:S01]  /*58f0*/  FMUL.FTZ R80, R80, UR7 ;  /* 0x0000000750507c20 */ /* 0x000fe20008410000 */
[----:B0-----:R-:W-:Y:S01]  /*5900*/  FSEL R204, R10, -INF , P3 ;  /* 0xff8000000acc7808 */ /* 0x001fe20001800000 */
[----:B------:R-:W-:Y:S01]  /*5910*/  MUFU.TANH R44, R44 ;  /* 0x0000002c002c7308 */ /* 0x000fe20000002400 */
[----:B------:R-:W-:Y:S01]  /*5920*/  ISETP.GT.AND P3, PT, R39, 0x9, PT ;  /* 0x000000092700780c */ /* 0x000fe20003f64270 */
[----:B------:R-:W-:Y:S01]  /*5930*/  FMUL.FTZ R81, R81, UR7 ;  /* 0x0000000751517c20 */ /* 0x000fe20008410000 */
[----:B------:R-:W-:Y:S01]  /*5940*/  FMUL.FTZ R84, R84, UR7 ;  /* 0x0000000754547c20 */ /* 0x000fe20008410000 */
[----:B--2---:R-:W-:Y:S01]  /*5950*/  FMUL.FTZ R0, R26, UR7 ;  /* 0x000000071a007c20 */ /* 0x004fe20008410000 */
        /* <DEDUP_REMOVED lines=12> */
[----:B------:R-:W-:-:S02]  /*5a20*/  UISETP.GT.AND UP0, UPT, UR4, UR10, UPT ;  /* 0x0000000a0400728c */ /* 0x000fc4000bf04270 */
[----:B------:R-:W-:Y:S01]  /*5a30*/  UIADD3 UR4, UR4, -0x1, URZ ;  /* 0xffffffff04047890 */ /* 0x000fe2000fffe03f */
[----:B------:R-:W-:-:S04]  /*5a40*/  UMOV UR6, UR36 ;  /* 0x0000002400067c82 */ /* 0x000fc80008000000 */
        /* <DEDUP_REMOVED lines=8> */
[----:B0-----:R-:W-:-:S07]  /*5ad0*/  FMUL.FTZ R61, R82, UR7 ;  /* 0x00000007523d7c20 */ /* 0x001fce0008410000 */
[----:B------:R-:W-:Y:S08]  /*5ae0*/  MUFU.TANH R46, R68 ;  /* 0x00000044002e7308 */ /* 0x000ff00000002400 */
[----:B------:R-:W-:Y:S08]  /*5af0*/  MUFU.TANH R65, R65 ;  /* 0x0000004100417308 */ /* 0x000ff00000002400 */
[----:B------:R-:W-:Y:S01]  /*5b00*/  MUFU.TANH R69, R69 ;  /* 0x0000004500457308 */ /* 0x000fe20000002400 */
[----:B------:R-:W-:-:S02]  /*5b10*/  WARPGROUP.DEPBAR.LE gsb0, 0x0 ;  /* 0x00008000000079c5 */ /* 0x000fc40000010000 */
[----:B------:R-:W-:Y:S01]  /*5b20*/  WARPGROUP.ARRIVE ;  /* 0x00000000000079c5 */ /* 0x000fe20000000000 */
[----:B------:R-:W-:Y:S02]  /*5b30*/  FSEL R180, R5, -INF , P2 ;  /* 0xff80000005b47808 */ /* 0x000fe40001000000 */
[----:B------:R-:W-:Y:S02]  /*5b40*/  ISETP.GT.AND P2, PT, R39, 0x8, PT ;  /* 0x000000082700780c */ /* 0x000fe40003f44270 */
[----:B------:R-:W-:Y:S01]  /*5b50*/  MUFU.TANH R54, R76 ;  /* 0x0000004c00367308 */ /* 0x000fe20000002400 */
[----:B------:R-:W-:Y:S01]  /*5b60*/  FMNMX.FTZ R5, R180, R11, !PT ;  /* 0x0000000bb4057209 */ /* 0x000fe20007810000 */
[----:B------:R-:W-:Y:S01]  /*5b70*/  HGMMA.64x128x16.F32 R88, R176, gdesc[UR12].tnspB, R88, gsb0 ;  /* 0x41e0000cb0587df0 */ /* 0x000fe20008000858 */
[----:B------:R-:W-:Y:S01]  /*5b80*/  UIADD3 UR14, UR5, 0x100, URZ ;  /* 0x00000100050e7890 */ /* 0x000fe2000fffe03f */
[----:B------:R-:W-:Y:S01]  /*5b90*/  UMOV UR15, 0x40000040 ;  /* 0x40000040000f7882 */ /* 0x000fe20000000000 */
        /* <DEDUP_REMOVED lines=27> */
[----:B------:R-:W0:Y:S01]  /*5d50*/  MUFU.TANH R176, R176 ;  /* 0x000000b000b07308 */ /* 0x000e220000002400 */
[----:B------:R-:W-:Y:S01]  /*5d60*/  UMOV UR15, 0x40000040 ;  /* 0x40000040000f7882 */ /* 0x000fe20000000000 */
[----:B------:R-:W-:Y:S01]  /*5d70*/  FMUL.FTZ R33, R58, UR7 ;  /* 0x000000073a217c20 */ /* 0x000fe20008410000 */
[----:B------:R-:W-:Y:S01]  /*5d80*/  FMUL.FTZ R28, R47, UR7 ;  /* 0x000000072f1c7c20 */ /* 0x000fe20008410000 */
[----:B------:R-:W-:Y:S01]  /*5d90*/  FMUL.FTZ R47, R70, UR7 ;  /* 0x00000007462f7c20 */ /* 0x000fe20008410000 */
[----:B------:R-:W-:Y:S01]  /*5da0*/  FMUL.FTZ R32, R55, UR7 ;  /* 0x0000000737207c20 */ /* 0x000fe20008410000 */
[----:B------:R-:W-:-:S02]  /*5db0*/  FMUL.FTZ R55, R78, UR7 ;  /* 0x000000074e377c20 */ /* 0x000fc40008410000 */
[----:B------:R-:W1:Y:S08]  /*5dc0*/  MUFU.TANH R177, R177 ;  /* 0x000000b100b17308 */ /* 0x000e700000002400 */
[----:B------:R-:W2:Y:S01]  /*5dd0*/  MUFU.TANH R178, R178 ;  /* 0x000000b200b27308 */ /* 0x000ea20000002400 */
[----:B0-----:R-:W-:Y:S02]  /*5de0*/  FSEL R182, R176, -INF , P2 ;  /* 0xff800000b0b67808 */ /* 0x001fe40001000000 */
[----:B------:R-:W-:-:S02]  /*5df0*/  ISETP.GT.AND P2, PT, R39, 0x10, PT ;  /* 0x000000102700780c */ /* 0x000fc40003f44270 */
[----:B------:R-:W-:-:S03]  /*5e00*/  FMNMX.FTZ R5, R182, R5, !PT ;  /* 0x00000005b6057209 */ /* 0x000fc60007810000 */
[----:B------:R-:W0:Y:S01]  /*5e10*/  MUFU.TANH R179, R179 ;  /* 0x000000b300b37308 */ /* 0x000e220000002400 */
[----:B-1----:R-:W-:Y:S02]  /*5e20*/  FSEL R206, R177, -INF , P3 ;  /* 0xff800000b1ce7808 */ /* 0x002fe40001800000 */
[----:B------:R-:W-:Y:S02]  /*5e30*/  ISETP.GT.AND P3, PT, R39, 0x11, PT ;  /* 0x000000112700780c */ /* 0x000fe40003f64270 */
[----:B------:R-:W-:-:S03]  /*5e40*/  FMNMX.FTZ R5, R206, R5, !PT ;  /* 0x00000005ce057209 */ /* 0x000fc60007810000 */
[----:B------:R-:W-:Y:S01]  /*5e50*/  MUFU.TANH R58, R85 ;  /* 0x00000055003a7308 */ /* 0x000fe20000002400 */
[----:B--2---:R-:W-:Y:S02]  /*5e60*/  FSEL R176, R178, -INF , P2 ;  /* 0xff800000b2b07808 */ /* 0x004fe40001000000 */
[----:B------:R-:W-:Y:S02]  /*5e70*/  ISETP.GT.AND P2, PT, R39, 0x18, PT ;  /* 0x000000182700780c */ /* 0x000fe40003f44270 */
[----:B------:R-:W-:Y:S02]  /*5e80*/  FMNMX.FTZ R5, R176, R5, !PT ;  /* 0x00000005b0057209 */ /* 0x000fe40007810000 */
[----:B------:R-:W-:Y:S01]  /*5e90*/  FSEL R178, R35, -INF , P2 ;  /* 0xff80000023b27808 */ /* 0x000fe20001000000 */
[----:B------:R-:W-:Y:S01]  /*5ea0*/  MUFU.TANH R28, R28 ;  /* 0x0000001c001c7308 */ /* 0x000fe20000002400 */
[----:B0-----:R-:W-:Y:S02]  /*5eb0*/  FSEL R202, R179, -INF , P3 ;  /* 0xff800000b3ca7808 */ /* 0x001fe40001800000 */
[----:B------:R-:W-:-:S02]  /*5ec0*/  ISETP.GT.AND P3, PT, R39, 0x19, PT ;  /* 0x000000192700780c */ /* 0x000fc40003f64270 */
[----:B------:R-:W-:Y:S02]  /*5ed0*/  FMNMX.FTZ R5, R202, R5, !PT ;  /* 0x00000005ca057209 */ /* 0x000fe40007810000 */
[C---:B------:R-:W-:Y:S01]  /*5ee0*/  ISETP.GT.AND P2, PT, R39.reuse, 0x20, PT ;  /* 0x000000202700780c */ /* 0x040fe20003f44270 */
[----:B------:R-:W-:Y:S01]  /*5ef0*/  MUFU.TANH R29, R29 ;  /* 0x0000001d001d7308 */ /* 0x000fe20000002400 */
[----:B------:R-:W-:Y:S02]  /*5f00*/  FSEL R200, R200, -INF , P3 ;  /* 0xff800000c8c87808 */ /* 0x000fe40001800000 */
[----:B------:R-:W-:Y:S02]  /*5f10*/  FMNMX.FTZ R5, R178, R5, !PT ;  /* 0x00000005b2057209 */ /* 0x000fe40007810000 */
[----:B------:R-:W-:Y:S02]  /*5f20*/  ISETP.GT.AND P3, PT, R39, 0x21, PT ;  /* 0x000000212700780c */ /* 0x000fe40003f64270 */
[----:B------:R-:W-:Y:S01]  /*5f30*/  FMNMX.FTZ R5, R200, R5, !PT ;  /* 0x00000005c8057209 */ /* 0x000fe20007810000 */
[----:B------:R-:W-:Y:S01]  /*5f40*/  MUFU.TANH R32, R32 ;  /* 0x0000002000207308 */ /* 0x000fe20000002400 */
[----:B------:R-:W-:-:S02]  /*5f50*/  FSEL R198, R198, -INF , P3 ;  /* 0xff800000c6c67808 */ /* 0x000fc40001800000 */
[----:B------:R-:W-:-:S04]  /*5f60*/  ISETP.GT.AND P3, PT, R39, 0x29, PT ;  /* 0x000000292700780c */ /* 0x000fc80003f64270 */
[----:B------:R-:W-:Y:S01]  /*5f70*/  FSEL R196, R45, -INF , P3 ;  /* 0xff8000002dc47808 */ /* 0x000fe20001800000 */
[----:B------:R-:W-:Y:S01]  /*5f80*/  FMUL.FTZ R45, R66, UR7 ;  /* 0x00000007422d7c20 */ /* 0x000fe20008410000 */
[----:B------:R-:W-:Y:S01]  /*5f90*/  ISETP.GT.AND P3, PT, R39, 0x31, PT ;  /* 0x000000312700780c */ /* 0x000fe20003f64270 */
        /* <DEDUP_REMOVED lines=12> */
[----:B------:R-:W-:Y:S02]  /*6060*/  FSEL R172, R36, -INF , P2 ;  /* 0xff80000024ac7808 */ /* 0x000fe40001000000 */
[----:B------:R-:W-:Y:S02]  /*6070*/  ISETP.GT.AND P2, PT, R39, 0x28, PT ;  /* 0x000000282700780c */ /* 0x000fe40003f44270 */
[----:B------:R-:W-:Y:S01]  /*6080*/  FMNMX.FTZ R5, R172, R5, !PT ;  /* 0x00000005ac057209 */ /* 0x000fe20007810000 */
[----:B------:R-:W-:Y:S01]  /*6090*/  HGMMA.64x128x16.F32 R88, R168, gdesc[UR12].tnspB, R88, gsb0 ;  /* 0x41e0000ca8587df0 */ /* 0x000fe20008000858 */
[----:B------:R-:W-:Y:S01]  /*60a0*/  UIADD3 UR14, UR5, 0x200, URZ ;  /* 0x00000200050e7890 */ /* 0x000fe2000fffe03f */
[----:B------:R-:W-:Y:S01]  /*60b0*/  FSEL R174, R44, -INF , P2 ;  /* 0xff8000002cae7808 */ /* 0x000fe20001000000 */
[----:B------:R-:W-:Y:S01]  /*60c0*/  UMOV UR15, 0x40000040 ;  /* 0x40000040000f7882 */ /* 0x000fe20000000000 */
[----:B------:R-:W-:-:S02]  /*60d0*/  FMNMX.FTZ R5, R198, R5, !PT ;  /* 0x00000005c6057209 */ /* 0x000fc40007810000 */
[C---:B------:R-:W-:Y:S02]  /*60e0*/  ISETP.GT.AND P2, PT, R39.reuse, 0x30, PT ;  /* 0x000000302700780c */ /* 0x040fe40003f44270 */
[----:B------:R-:W-:Y:S01]  /*60f0*/  FMNMX.FTZ R35, R174, R5, !PT ;  /* 0x00000005ae237209 */ /* 0x000fe20007810000 */
[----:B------:R-:W-:Y:S01]  /*6100*/  FMUL.FTZ R5, R72, UR7 ;  /* 0x0000000748057c20 */ /* 0x000fe20008410000 */
[----:B------:R-:W-:Y:S02]  /*6110*/  FSEL R194, R48, -INF , P2 ;  /* 0xff80000030c27808 */ /* 0x000fe40001000000 */
[----:B------:R-:W-:Y:S02]  /*6120*/  FMNMX.FTZ R35, R196, R35, !PT ;  /* 0x00000023c4237209 */ /* 0x000fe40007810000 */
[----:B------:R-:W-:Y:S01]  /*6130*/  ISETP.GT.AND P2, PT, R39, 0x38, PT ;  /* 0x000000382700780c */ /* 0x000fe20003f44270 */
[----:B------:R-:W0:Y:S01]  /*6140*/  MUFU.TANH R5, R5 ;  /* 0x0000000500057308 */ /* 0x000e220000002400 */
[----:B------:R-:W-:Y:S01]  /*6150*/  FMNMX.FTZ R35, R194, R35, !PT ;  /* 0x00000023c2237209 */ /* 0x000fe20007810000 */
[----:B------:R-:W-:-:S02]  /*6160*/  WARPGROUP.DEPBAR.LE gsb0, 0x0 ;  /* 0x00008000000079c5 */ /* 0x000fc40000010000 */
[----:B------:R-:W-:Y:S01]  /*6170*/  WARPGROUP.ARRIVE ;  /* 0x00000000000079c5 */ /* 0x000fe20000000000 */
[----:B------:R-:W-:Y:S01]  /*6180*/  FSEL R170, R49, -INF , P3 ;  /* 0xff80000031aa7808 */ /* 0x000fe20001800000 */
[----:B------:R-:W-:Y:S01]  /*6190*/  FMUL.FTZ R49, R67, UR7 ;  /* 0x0000000743317c20 */ /* 0x000fe20008410000 */
[----:B------:R-:W-:Y:S01]  /*61a0*/  ISETP.GT.AND P3, PT, R39, 0x39, PT ;  /* 0x000000392700780c */ /* 0x000fe20003f64270 */
[----:B------:R-:W-:Y:S01]  /*61b0*/  FMUL.FTZ R67, R87, UR7 ;  /* 0x0000000757437c20 */ /* 0x000fe20008410000 */
[----:B------:R-:W-:Y:S01]  /*61c0*/  FSEL R168, R52, -INF , P2 ;  /* 0xff80000034a87808 */ /* 0x000fe20001000000 */
[----:B------:R-:W-:Y:S01]  /*61d0*/  HGMMA.64x128x16.F32 R88, R164, gdesc[UR12].tnspB, R88, gsb0 ;  /* 0x41e0000ca4587df0 */ /* 0x000fe20008000858 */
[----:B------:R-:W-:Y:S01]  /*61e0*/  FMNMX.FTZ R35, R170, R35, !PT ;  /* 0x00000023aa237209 */ /* 0x000fe20007810000 */
[----:B------:R-:W-:Y:S01]  /*61f0*/  UIADD3 UR14, UR5, 0x280, URZ ;  /* 0x00000280050e7890 */ /* 0x000fe2000fffe03f */
[----:B------:R-:W-:Y:S01]  /*6200*/  ISETP.GT.AND P2, PT, R39, 0x40, PT ;  /* 0x000000402700780c */ /* 0x000fe20003f44270 */
[----:B------:R-:W-:Y:S01]  /*6210*/  UMOV UR15, 0x40000040 ;  /* 0x40000040000f7882 */ /* 0x000fe20000000000 */
[----:B------:R-:W-:Y:S01]  /*6220*/  FSEL R72, R53, -INF , P3 ;  /* 0xff80000035487808 */ /* 0x000fe20001800000 */
[----:B------:R-:W1:Y:S01]  /*6230*/  MUFU.TANH R52, R73 ;  /* 0x0000004900347308 */ /* 0x000e620000002400 */
[----:B------:R-:W-:Y:S01]  /*6240*/  FMNMX.FTZ R35, R168, R35, !PT ;  /* 0x00000023a8237209 */ /* 0x000fe20007810000 */
[----:B------:R-:W-:Y:S01]  /*6250*/  FMUL.FTZ R53, R71, UR7 ;  /* 0x0000000747357c20 */ /* 0x000fe20008410000 */
[----:B------:R-:W-:-:S02]  /*6260*/  ISETP.GT.AND P3, PT, R39, 0x41, PT ;  /* 0x000000412700780c */ /* 0x000fc40003f64270 */
[----:B------:R-:W-:Y:S02]  /*6270*/  FSEL R68, R56, -INF , P2 ;  /* 0xff80000038447808 */ /* 0x000fe40001000000 */
[----:B------:R-:W-:Y:S01]  /*6280*/  FMNMX.FTZ R35, R72, R35, !PT ;  /* 0x0000002348237209 */ /* 0x000fe20007810000 */
[----:B------:R-:W2:Y:S01]  /*6290*/  MUFU.TANH R56, R77 ;  /* 0x0000004d00387308 */ /* 0x000ea20000002400 */
[----:B------:R-:W-:Y:S02]  /*62a0*/  ISETP.GT.AND P2, PT, R39, 0x48, PT ;  /* 0x000000482700780c */ /* 0x000fe40003f44270 */
[----:B------:R-:W-:Y:S01]  /*62b0*/  FSEL R36, R57, -INF , P3 ;  /* 0xff80000039247808 */ /* 0x000fe20001800000 */
[----:B------:R-:W-:Y:S01]  /*62c0*/  FMUL.FTZ R57, R75, UR7 ;  /* 0x000000074b397c20 */ /* 0x000fe20008410000 */
[----:B------:R-:W-:Y:S02]  /*62d0*/  FMNMX.FTZ R35, R68, R35, !PT ;  /* 0x0000002344237209 */ /* 0x000fe40007810000 */
[----:B------:R-:W-:Y:S01]  /*62e0*/  ISETP.GT.AND P3, PT, R39, 0x49, PT ;  /* 0x000000492700780c */ /* 0x000fe20003f64270 */
[----:B------:R-:W3:Y:S01]  /*62f0*/  MUFU.TANH R49, R49 ;  /* 0x0000003100317308 */ /* 0x000ee20000002400 */
[----:B------:R-:W-:-:S02]  /*6300*/  FSEL R38, R38, -INF , P2 ;  /* 0xff80000026267808 */ /* 0x000fc40001000000 */
[----:B------:R-:W-:Y:S02]  /*6310*/  FMNMX.FTZ R35, R36, R35, !PT ;  /* 0x0000002324237209 */ /* 0x000fe40007810000 */
[C---:B------:R-:W-:Y:S02]  /*6320*/  ISETP.GT.AND P2, PT, R39.reuse, 0x50, PT ;  /* 0x000000502700780c */ /* 0x040fe40003f44270 */
[----:B------:R-:W-:Y:S01]  /*6330*/  FSEL R40, R40, -INF , P3 ;  /* 0xff80000028287808 */ /* 0x000fe20001800000 */
[----:B------:R-:W4:Y:S01]  /*6340*/  MUFU.TANH R53, R53 ;  /* 0x0000003500357308 */ /* 0x000f220000002400 */
[----:B------:R-:W-:Y:S02]  /*6350*/  FMNMX.FTZ R35, R38, R35, !PT ;  /* 0x0000002326237209 */ /* 0x000fe40007810000 */
[----:B------:R-:W-:Y:S02]  /*6360*/  ISETP.GT.AND P3, PT, R39, 0x51, PT ;  /* 0x000000512700780c */ /* 0x000fe40003f64270 */
[----:B------:R-:W-:-:S02]  /*6370*/  FSEL R42, R42, -INF , P2 ;  /* 0xff8000002a2a7808 */ /* 0x000fc40001000000 */
[----:B------:R-:W-:Y:S01]  /*6380*/  FMNMX.FTZ R35, R40, R35, !PT ;  /* 0x0000002328237209 */ /* 0x000fe20007810000 */
[----:B------:R-:W5:Y:S01]  /*6390*/  MUFU.TANH R57, R57 ;  /* 0x0000003900397308 */ /* 0x000f620000002400 */
[----:B------:R-:W-:Y:S02]  /*63a0*/  ISETP.GT.AND P2, PT, R39, 0x58, PT ;  /* 0x000000582700780c */ /* 0x000fe40003f44270 */
[----:B------:R-:W-:Y:S01]  /*63b0*/  FSEL R44, R65, -INF , P3 ;  /* 0xff800000412c7808 */ /* 0x000fe20001800000 */
[----:B------:R-:W-:Y:S01]  /*63c0*/  FMUL.FTZ R65, R86, UR7 ;  /* 0x0000000756417c20 */ /* 0x000fe20008410000 */
[----:B------:R-:W-:Y:S02]  /*63d0*/  FMNMX.FTZ R35, R42, R35, !PT ;  /* 0x000000232a237209 */ /* 0x000fe40007810000 */
[----:B------:R-:W-:Y:S01]  /*63e0*/  ISETP.GT.AND P3, PT, R39, 0x59, PT ;  /* 0x000000592700780c */ /* 0x000fe20003f64270 */
[----:B------:R-:W-:Y:S01]  /*63f0*/  MUFU.TANH R67, R67 ;  /* 0x0000004300437308 */ /* 0x000fe20000002400 */
[----:B------:R-:W-:-:S02]  /*6400*/  FSEL R46, R46, -INF , P2 ;  /* 0xff8000002e2e7808 */ /* 0x000fc40001000000 */
[----:B------:R-:W-:Y:S02]  /*6410*/  FMNMX.FTZ R35, R44, R35, !PT ;  /* 0x000000232c237209 */ /* 0x000fe40007810000 */
[----:B------:R-:W-:Y:S02]  /*6420*/  ISETP.GT.AND P2, PT, R39, 0x60, PT ;  /* 0x000000602700780c */ /* 0x000fe40003f44270 */
[----:B------:R-:W-:Y:S01]  /*6430*/  FSEL R48, R69, -INF , P3 ;  /* 0xff80000045307808 */ /* 0x000fe20001800000 */
[C---:B------:R-:W-:Y:S01]  /*6440*/  VIADD R69, R39.reuse, 0x8 ;  /* 0x0000000827457836 */ /* 0x040fe20000000000 */
[----:B------:R-:W-:Y:S01]  /*6450*/  FMNMX.FTZ R35, R46, R35, !PT ;  /* 0x000000232e237209 */ /* 0x000fe20007810000 */
[----:B------:R-:W5:Y:S01]  /*6460*/  MUFU.TANH R65, R65 ;  /* 0x0000004100417308 */ /* 0x000f620000002400 */
[----:B------:R-:W-:Y:S02]  /*6470*/  ISETP.GT.AND P3, PT, R39, 0x61, PT ;  /* 0x000000612700780c */ /* 0x000fe40003f64270 */
[----:B0-----:R-:W-:-:S02]  /*6480*/  FSEL R50, R5, -INF , P2 ;  /* 0xff80000005327808 */ /* 0x001fc40001000000 */
[----:B------:R-:W-:Y:S01]  /*6490*/  FMNMX.FTZ R35, R48, R35, !PT ;  /* 0x0000002330237209 */ /* 0x000fe20007810000 */
[----:B------:R-:W0:Y:S01]  /*64a0*/  LDC R5, c[0x0][0x988] ;  /* 0x00026200ff057b82 */ /* 0x000e220000000800 */
[C---:B------:R-:W-:Y:S02]  /*64b0*/  ISETP.GT.AND P2, PT, R39.reuse, 0x68, PT ;  /* 0x000000682700780c */ /* 0x040fe40003f44270 */
[----:B-1----:R-:W-:Y:S02]  /*64c0*/  FSEL R52, R52, -INF , P3 ;  /* 0xff80000034347808 */ /* 0x002fe40001800000 */
[----:B------:R-:W-:Y:S02]  /*64d0*/  FMNMX.FTZ R35, R50, R35, !PT ;  /* 0x0000002332237209 */ /* 0x000fe40007810000 */
[----:B------:R-:W-:Y:S02]  /*64e0*/  ISETP.GT.AND P3, PT, R39, 0x69, PT ;  /* 0x000000692700780c */ /* 0x000fe40003f64270 */
[----:B------:R-:W-:-:S02]  /*64f0*/  FSEL R54, R54, -INF , P2 ;  /* 0xff80000036367808 */ /* 0x000fc40001000000 */
[----:B------:R-:W-:Y:S02]  /*6500*/  FMNMX.FTZ R35, R52, R35, !PT ;  /* 0x0000002334237209 */ /* 0x000fe40007810000 */
[C---:B------:R-:W-:Y:S02]  /*6510*/  ISETP.GT.AND P2, PT, R39.reuse, 0x70, PT ;  /* 0x000000702700780c */ /* 0x040fe40003f44270 */
[----:B--2---:R-:W-:Y:S02]  /*6520*/  FSEL R56, R56, -INF , P3 ;  /* 0xff80000038387808 */ /* 0x004fe40001800000 */
[----:B------:R-:W-:Y:S02]  /*6530*/  FMNMX.FTZ R35, R54, R35, !PT ;  /* 0x0000002336237209 */ /* 0x000fe40007810000 */
[----:B------:R-:W-:Y:S02]  /*6540*/  ISETP.GT.AND P3, PT, R39, 0x71, PT ;  /* 0x000000712700780c */ /* 0x000fe40003f64270 */
[----:B------:R-:W-:-:S02]  /*6550*/  FSEL R62, R80, -INF , P2 ;  /* 0xff800000503e7808 */ /* 0x000fc40001000000 */
[----:B------:R-:W-:Y:S02]  /*6560*/  FMNMX.FTZ R35, R56, R35, !PT ;  /* 0x0000002338237209 */ /* 0x000fe40007810000 */
[C---:B------:R-:W-:Y:S02]  /*6570*/  ISETP.GT.AND P2, PT, R39.reuse, 0x78, PT ;  /* 0x000000782700780c */ /* 0x040fe40003f44270 */
[----:B------:R-:W-:Y:S02]  /*6580*/  FSEL R60, R60, -INF , P3 ;  /* 0xff8000003c3c7808 */ /* 0x000fe40001800000 */
[----:B------:R-:W-:Y:S02]  /*6590*/  FMNMX.FTZ R35, R62, R35, !PT ;  /* 0x000000233e237209 */ /* 0x000fe40007810000 */
[----:B------:R-:W-:Y:S02]  /*65a0*/  ISETP.GT.AND P3, PT, R39, 0x79, PT ;  /* 0x000000792700780c */ /* 0x000fe40003f64270 */
[----:B------:R-:W-:-:S02]  /*65b0*/  FSEL R64, R64, -INF , P2 ;  /* 0xff80000040407808 */ /* 0x000fc40001000000 */
[----:B------:R-:W-:Y:S02]  /*65c0*/  FMNMX.FTZ R35, R60, R35, !PT ;  /* 0x000000233c237209 */ /* 0x000fe40007810000 */
[C---:B------:R-:W-:Y:S02]  /*65d0*/  ISETP.GT.AND P5, PT, R69.reuse, RZ, PT ;  /* 0x000000ff4500720c */ /* 0x040fe40003fa4270 */
[----:B------:R-:W-:Y:S02]  /*65e0*/  FSEL R58, R58, -INF , P3 ;  /* 0xff8000003a3a7808 */ /* 0x000fe40001800000 */
[----:B------:R-:W-:Y:S02]  /*65f0*/  FMNMX.FTZ R35, R64, R35, !PT ;  /* 0x0000002340237209 */ /* 0x000fe40007810000 */
[----:B------:R-:W-:Y:S02]  /*6600*/  ISETP.GT.AND P6, PT, R69, 0x1, PT ;  /* 0x000000014500780c */ /* 0x000fe40003fc4270 */
[----:B------:R-:W-:-:S02]  /*6610*/  FSEL R0, R0, -INF , P5 ;  /* 0xff80000000007808 */ /* 0x000fc40002800000 */
[----:B------:R-:W-:Y:S02]  /*6620*/  FMNMX.FTZ R35, R58, R35, !PT ;  /* 0x000000233a237209 */ /* 0x000fe40007810000 */
[C---:B------:R-:W-:Y:S02]  /*6630*/  ISETP.GT.AND P3, PT, R69.reuse, 0x8, PT ;  /* 0x000000084500780c */ /* 0x040fe40003f64270 */
[----:B------:R-:W-:Y:S01]  /*6640*/  FSEL R70, R2, -INF , P6 ;  /* 0xff80000002467808 */ /* 0x000fe20003000000 */
[----:B------:R-:W1:Y:S01]  /*6650*/  SHFL.BFLY PT, R10, R35, 0x2, 0x1f ;  /* 0x0c401f00230a7f89 */ /* 0x000e6200000e0000 */
        /* <DEDUP_REMOVED lines=10> */
[C---:B------:R-:W-:Y:S02]  /*6700*/  ISETP.GT.AND P3, PT, R69.reuse, 0x18, PT ;  /* 0x000000184500780c */ /* 0x040fe40003f64270 */
[----:B------:R-:W-:Y:S02]  /*6710*/  FSEL R20, R20, -INF , P6 ;  /* 0xff80000014147808 */ /* 0x000fe40003000000 */
[----:B------:R-:W-:Y:S02]  /*6720*/  FMNMX.FTZ R71, R74, R71, !PT ;  /* 0x000000474a477209 */ /* 0x000fe40007810000 */
[----:B------:R-:W-:Y:S01]  /*6730*/  ISETP.GT.AND P4, PT, R69, 0x19, PT ;  /* 0x000000194500780c */ /* 0x000fe20003f84270 */
[----:B------:R-:W-:Y:S02]  /*6740*/  WARPGROUP.DEPBAR.LE gsb0, 0x0 ;  /* 0x00008000000079c5 */ /* 0x000fe40000010000 */
[----:B------:R-:W-:Y:S01]  /*6750*/  WARPGROUP.ARRIVE ;  /* 0x00000000000079c5 */ /* 0x000fe20000000000 */
[----:B------:R-:W-:-:S02]  /*6760*/  FSEL R76, R21, -INF , P3 ;  /* 0xff800000154c7808 */ /* 0x000fc40001800000 */
[----:B------:R-:W-:Y:S02]  /*6770*/  FMNMX.FTZ R71, R20, R71, !PT ;  /* 0x0000004714477209 */ /* 0x000fe40007810000 */
[----:B------:R-:W-:Y:S01]  /*6780*/  ISETP.GT.AND P5, PT, R69, 0x20, PT ;  /* 0x000000204500780c */ /* 0x000fe20003fa4270 */
[----:B------:R-:W-:Y:S01]  /*6790*/  HGMMA.64x128x16.F32 R88, R160, gdesc[UR12].tnspB, R88, gsb0 ;  /* 0x41e0000ca0587df0 */ /* 0x000fe20008000858 */
[----:B------:R-:W-:Y:S01]  /*67a0*/  FSEL R24, R24, -INF , P4 ;  /* 0xff80000018187808 */ /* 0x000fe20002000000 */
[----:B------:R-:W-:Y:S01]  /*67b0*/  UIADD3 UR14, UR5, 0x300, URZ ;  /* 0x00000300050e7890 */ /* 0x000fe2000fffe03f */
[----:B------:R-:W-:Y:S01]  /*67c0*/  FMNMX.FTZ R71, R76, R71, !PT ;  /* 0x000000474c477209 */ /* 0x000fe20007810000 */
[----:B------:R-:W-:Y:S01]  /*67d0*/  UMOV UR15, 0x40000040 ;  /* 0x40000040000f7882 */ /* 0x000fe20000000000 */
[----:B-1----:R-:W-:Y:S02]  /*67e0*/  FMNMX.FTZ R37, R35, R10, !PT ;  /* 0x0000000a23257209 */ /* 0x002fe40007810000 */
[----:B------:R-:W-:-:S02]  /*67f0*/  ISETP.GT.AND P6, PT, R69, 0x21, PT ;  /* 0x000000214500780c */ /* 0x000fc40003fc4270 */
[----:B------:R-:W-:Y:S01]  /*6800*/  FSEL R78, R25, -INF , P5 ;  /* 0xff800000194e7808 */ /* 0x000fe20002800000 */
[----:B------:R-:W1:Y:S01]  /*6810*/  SHFL.BFLY PT, R10, R37, 0x1, 0x1f ;  /* 0x0c201f00250a7f89 */ /* 0x000e6200000e0000 */
[----:B------:R-:W-:Y:S02]  /*6820*/  FMNMX.FTZ R71, R24, R71, !PT ;  /* 0x0000004718477209 */ /* 0x000fe40007810000 */
[C---:B------:R-:W-:Y:S02]  /*6830*/  ISETP.GT.AND P3, PT, R69.reuse, 0x28, PT ;  /* 0x000000284500780c */ /* 0x040fe40003f64270 */
[----:B------:R-:W-:Y:S02]  /*6840*/  FSEL R26, R26, -INF , P6 ;  /* 0xff8000001a1a7808 */ /* 0x000fe40003000000 */
[----:B------:R-:W-:Y:S02]  /*6850*/  FMNMX.FTZ R71, R78, R71, !PT ;  /* 0x000000474e477209 */ /* 0x000fe40007810000 */
[----:B------:R-:W-:-:S02]  /*6860*/  ISETP.GT.AND P4, PT, R69, 0x29, PT ;  /* 0x000000294500780c */ /* 0x000fc40003f84270 */
[----:B------:R-:W-:Y:S02]  /*6870*/  FSEL R80, R27, -INF , P3 ;  /* 0xff8000001b507808 */ /* 0x000fe40001800000 */
        /* <DEDUP_REMOVED lines=13> */
[----:B-1----:R-:W-:Y:S02]  /*6950*/  FMNMX.FTZ R10, R37, R10, !PT ;  /* 0x0000000a250a7209 */ /* 0x002fe40007810000 */
[----:B------:R-:W-:Y:S02]  /*6960*/  ISETP.GT.AND P5, PT, R69, 0x40, PT ;  /* 0x000000404500780c */ /* 0x000fe40003fa4270 */
[----:B------:R-:W-:Y:S01]  /*6970*/  FSEL R164, R32, -INF , P4 ;  /* 0xff80000020a47808 */ /* 0x000fe20002000000 */
[----:B0-----:R-:W-:Y:S01]  /*6980*/  FMUL.FTZ R37, R10, R5 ;  /* 0x000000050a257220 */ /* 0x001fe20000410000 */
[----:B------:R-:W-:-:S02]  /*6990*/  FMNMX.FTZ R71, R86, R71, !PT ;  /* 0x0000004756477209 */ /* 0x000fc40007810000 */
[----:B------:R-:W-:Y:S02]  /*69a0*/  ISETP.GT.AND P6, PT, R69, 0x41, PT ;  /* 0x000000414500780c */ /* 0x000fe40003fc4270 */
[----:B------:R-:W-:Y:S02]  /*69b0*/  FSEL R32, R33, -INF , P5 ;  /* 0xff80000021207808 */ /* 0x000fe40002800000 */
[----:B------:R-:W-:Y:S02]  /*69c0*/  FMNMX.FTZ R71, R164, R71, !PT ;  /* 0x00000047a4477209 */ /* 0x000fe40007810000 */
[----:B------:R-:W-:Y:S02]  /*69d0*/  FSETP.NEU.FTZ.AND P2, PT, R10, -INF , PT ;  /* 0xff8000000a00780b */ /* 0x000fe40003f5d000 */
[----:B------:R-:W-:Y:S02]  /*69e0*/  ISETP.GT.AND P3, PT, R69, 0x48, PT ;  /* 0x000000484500780c */ /* 0x000fe40003f64270 */
[----:B------:R-:W-:-:S02]  /*69f0*/  FSEL R34, R34, -INF , P6 ;  /* 0xff80000022227808 */ /* 0x000fc40003000000 */
        /* <DEDUP_REMOVED lines=21> */
[----:B---3--:R-:W-:Y:S01]  /*6b50*/  FSEL R198, R49, -INF , P6 ;  /* 0xff80000031c67808 */ /* 0x008fe20003000000 */
        /* <DEDUP_REMOVED lines=11> */
[----:B----4-:R-:W-:Y:S01]  /*6c10*/  FSEL R168, R53, -INF , P4 ;  /* 0xff80000035a87808 */ /* 0x010fe20002000000 */
        /* <DEDUP_REMOVED lines=11> */
[----:B-----5:R-:W-:Y:S01]  /*6cd0*/  FSEL R72, R57, -INF , P6 ;  /* 0xff80000039487808 */ /* 0x020fe20003000000 */
        /* <DEDUP_REMOVED lines=16> */
[----:B------:R-:W-:Y:S01]  /*6de0*/  FFMA.FTZ R58, R58, R5, -R37 ;  /* 0x000000053a3a7223 */ /* 0x000fe20000010825 */
[----:B------:R-:W-:Y:S01]  /*6df0*/  FSEL R206, R61, -INF , P5 ;  /* 0xff8000003dce7808 */ /* 0x000fe20002800000 */
[----:B------:R-:W-:Y:S01]  /*6e00*/  MUFU.EX2 R35, R35 ;  /* 0x0000002300237308 */ /* 0x000fe20000000800 */
[----:B------:R-:W-:-:S02]  /*6e10*/  FMNMX.FTZ R71, R68, R71, !PT ;  /* 0x0000004744477209 */ /* 0x000fc40007810000 */
[----:B------:R-:W-:Y:S02]  /*6e20*/  ISETP.GT.AND P3, PT, R69, 0x78, PT ;  /* 0x000000784500780c */ /* 0x000fe40003f64270 */
[----:B------:R-:W-:Y:S01]  /*6e30*/  FSEL R208, R63, -INF , P6 ;  /* 0xff8000003fd07808 */ /* 0x000fe20003000000 */
[----:B------:R-:W-:Y:S02]  /*6e40*/  WARPGROUP.DEPBAR.LE gsb0, 0x0 ;  /* 0x00008000000079c5 */ /* 0x000fe40000010000 */
[----:B------:R-:W-:Y:S01]  /*6e50*/  WARPGROUP.ARRIVE ;  /* 0x00000000000079c5 */ /* 0x000fe20000000000 */
[----:B------:R-:W-:Y:S01]  /*6e60*/  FMNMX.FTZ R71, R206, R71, !PT ;  /* 0x00000047ce477209 */ /* 0x000fe20007810000 */
[-CC-:B------:R-:W-:Y:S01]  /*6e70*/  FFMA.FTZ R162, R46, R5.reuse, -R37.reuse ;  /* 0x000000052ea27223 */ /* 0x180fe20000010825 */
[----:B------:R-:W-:Y:S01]  /*6e80*/  ISETP.GT.AND P4, PT, R69, 0x79, PT ;  /* 0x000000794500780c */ /* 0x000fe20003f84270 */
[----:B------:R-:W-:Y:S01]  /*6e90*/  FFMA.FTZ R46, R62, R5, -R37 ;  /* 0x000000053e2e7223 */ /* 0x000fe20000010825 */
[----:B------:R-:W-:Y:S01]  /*6ea0*/  FSEL R160, R65, -INF , P3 ;  /* 0xff80000041a07808 */ /* 0x000fe20001800000 */
[----:B------:R-:W-:Y:S01]  /*6eb0*/  HGMMA.64x128x16.F32 R88, R156, gdesc[UR12].tnspB, R88, gsb0 ;  /* 0x41e0000c9c587df0 */ /* 0x000fe20008000858 */
[----:B------:R-:W-:Y:S01]  /*6ec0*/  FMNMX.FTZ R71, R208, R71, !PT ;  /* 0x00000047d0477209 */ /* 0x000fe20007810000 */
[----:B------:R-:W-:Y:S01]  /*6ed0*/  UIADD3 UR14, UR5, 0x380, URZ ;  /* 0x00000380050e7890 */ /* 0x000fe2000fffe03f */
[----:B------:R-:W-:Y:S01]  /*6ee0*/  FSEL R210, R67, -INF , P4 ;  /* 0xff80000043d27808 */ /* 0x000fe20002000000 */
[----:B------:R-:W-:Y:S01]  /*6ef0*/  UMOV UR15, 0x40000040 ;  /* 0x40000040000f7882 */ /* 0x000fe20000000000 */
[----:B------:R-:W-:Y:S01]  /*6f00*/  FMNMX.FTZ R71, R160, R71, !PT ;  /* 0x00000047a0477209 */ /* 0x000fe20007810000 */
[----:B------:R-:W-:Y:S01]  /*6f10*/  MUFU.EX2 R180, R180 ;  /* 0x000000b400b47308 */ /* 0x000fe20000000800 */
[----:B------:R-:W-:-:S02]  /*6f20*/  UMOV UR5, UR37 ;  /* 0x0000002500057c82 */ /* 0x000fc40008000000 */
[----:B------:R-:W-:-:S05]  /*6f30*/  FMNMX.FTZ R71, R210, R71, !PT ;  /* 0x00000047d2477209 */ /* 0x000fca0007810000 */
        /* <DEDUP_REMOVED lines=10> */
[----:B0-----:R-:W-:-:S02]  /*6fe0*/  FMNMX.FTZ R12, R2, R53, !PT ;  /* 0x00000035020c7209 */ /* 0x001fc40007810000 */
[----:B------:R-:W-:Y:S02]  /*6ff0*/  FSEL R2, R10, RZ, P2 ;  /* 0x000000ff0a027208 */ /* 0x000fe40001000000 */
[C---:B------:R-:W-:Y:S01]  /*7000*/  FSETP.NEU.FTZ.AND P2, PT, R12.reuse, -INF , PT ;  /* 0xff8000000c00780b */ /* 0x040fe20003f5d000 */
[-C--:B------:R-:W-:Y:S02]  /*7010*/  FMUL.FTZ R37, R12, R5.reuse ;  /* 0x000000050c257220 */ /* 0x080fe40000410000 */
[----:B------:R-:W-:Y:S01]  /*7020*/  MUFU.EX2 R25, R25 ;  /* 0x0000001900197308 */ /* 0x000fe20000000800 */
[----:B------:R-:W-:Y:S02]  /*7030*/  FADD.FTZ R2, -R2, R11 ;  /* 0x0000000b02027221 */ /* 0x000fe40000010100 */
[----:B------:R-:W-:Y:S02]  /*7040*/  FSEL R37, R37, RZ, P2 ;  /* 0x000000ff25257208 */ /* 0x000fe40001000000 */
[----:B------:R-:W-:-:S03]  /*7050*/  FMUL.FTZ R2, R2, R5 ;  /* 0x0000000502027220 */ /* 0x000fc60000410000 */
[----:B------:R-:W-:Y:S01]  /*7060*/  MUFU.EX2 R174, R174 ;  /* 0x000000ae00ae7308 */ /* 0x000fe20000000800 */
[-CC-:B------:R-:W-:Y:S01]  /*7070*/  FFMA.FTZ R181, R0, R5.reuse, -R37.reuse ;  /* 0x0000000500b57223 */ /* 0x180fe20000010825 */
[----:B------:R-:W-:Y:S01]  /*7080*/  FSEL R0, R12, RZ, P2 ;  /* 0x000000ff0c007208 */ /* 0x000fe20001000000 */
[-CC-:B------:R-:W-:Y:S01]  /*7090*/  FFMA.FTZ R50, R70, R5.reuse, -R37.reuse ;  /* 0x0000000546327223 */ /* 0x180fe20000010825 */
[-CC-:B------:R-:W-:Y:S01]  /*70a0*/  FFMA.FTZ R183, R66, R5.reuse, -R37.reuse ;  /* 0x0000000542b77223 */ /* 0x180fe20000010825 */
[-CC-:B------:R-:W-:Y:S01]  /*70b0*/  FFMA.FTZ R14, R14, R5.reuse, -R37.reuse ;  /* 0x000000050e0e7223 */ /* 0x180fe20000010825 */
[-C--:B------:R-:W-:Y:S01]  /*70c0*/  FFMA.FTZ R177, R74, R5.reuse, -R37 ;  /* 0x000000054ab17223 */ /* 0x080fe20000010825 */
[----:B------:R-:W-:Y:S01]  /*70d0*/  FADD.FTZ R0, -R0, R13 ;  /* 0x0000000d00007221 */ /* 0x000fe20000010100 */
[----:B------:R-:W0:Y:S01]  /*70e0*/  MUFU.EX2 R2, R2 ;  /* 0x0000000200027308 */ /* 0x000e220000000800 */
[-CC-:B------:R-:W-:Y:S01]  /*70f0*/  FFMA.FTZ R20, R20, R5.reuse, -R37.reuse ;  /* 0x0000000514147223 */ /* 0x180fe20000010825 */
[-CC-:B------:R-:W-:Y:S01]  /*7100*/  FFMA.FTZ R165, R32, R5.reuse, -R37.reuse ;  /* 0x0000000520a57223 */ /* 0x180fe20000010825 */
[-C--:B------:R-:W-:Y:S01]  /*7110*/  FMUL.FTZ R0, R0, R5.reuse ;  /* 0x0000000500007220 */ /* 0x080fe20000410000 */
[-CC-:B------:R-:W-:Y:S01]  /*7120*/  FFMA.FTZ R179, R76, R5.reuse, -R37.reuse ;  /* 0x000000054cb37223 */ /* 0x180fe20000010825 */
[----:B------:R-:W-:Y:S01]  /*7130*/  FFMA.FTZ R32, R34, R5, -R37 ;  /* 0x0000000522207223 */ /* 0x000fe20000010825 */
[----:B------:R-:W-:-:S02]  /*7140*/  IMAD.U32 R34, RZ, RZ, UR8 ;  /* 0x00000008ff227e24 */ /* 0x000fc4000f8e00ff */
        /* <DEDUP_REMOVED lines=10> */
[----:B0-----:R-:W-:Y:S01]  /*71f0*/  FFMA.FTZ R13, R2, R4, R35 ;  /* 0x00000004020d7223 */ /* 0x001fe20000010023 */
[-CC-:B------:R-:W-:Y:S01]  /*7200*/  FFMA.FTZ R54, R164, R5.reuse, -R37.reuse ;  /* 0x00000005a4367223 */ /* 0x180fe20000010825 */
[-CC-:B------:R-:W-:Y:S01]  /*7210*/  FFMA.FTZ R167, R166, R5.reuse, -R37.reuse ;  /* 0x00000005a6a77223 */ /* 0x180fe20000010825 */
[-C--:B------:R-:W-:Y:S01]  /*7220*/  FFMA.FTZ R161, R196, R5.reuse, -R37 ;  /* 0x00000005c4a17223 */ /* 0x080fe20000010825 */
[----:B------:R-:W-:Y:S01]  /*7230*/  FADD.FTZ R13, R180, R13 ;  /* 0x0000000db40d7221 */ /* 0x000fe20000010000 */
        /* <DEDUP_REMOVED lines=11> */
[----:B------:R-:W-:Y:S01]  /*72f0*/  FADD.FTZ R4, R176, R13 ;  /* 0x0000000db0047221 */ /* 0x000fe20000010000 */
[----:B-1----:R-:W-:Y:S01]  /*7300*/  FFMA.FTZ R3, R0, R3, R181 ;  /* 0x0000000300037223 */ /* 0x002fe200000100b5 */
[C---:B------:R-:W-:Y:S01]  /*7310*/  F2FP.F16.F32.PACK_AB R176, R15.reuse, R176 ;  /* 0x000000b00fb0723e */ /* 0x040fe200000000ff */
[----:B------:R-:W-:Y:S01]  /*7320*/  FFMA.FTZ R208, R208, R5, -R37 ;  /* 0x00000005d0d07223 */ /* 0x000fe20000010825 */
[----:B------:R-:W-:Y:S01]  /*7330*/  FADD.FTZ R13, R15, R4 ;  /* 0x000000040f0d7221 */ /* 0x000fe20000010000 */
[----:B------:R-:W-:-:S02]  /*7340*/  PLOP3.LUT P2, PT, PT, PT, UP0, 0x80, 0x0 ;  /* 0x000000000000781c */ /* 0x000fc40003f4f008 */
[----:B------:R-:W1:Y:S01]  /*7350*/  MUFU.EX2 R14, R14 ;  /* 0x0000000e000e7308 */ /* 0x000e620000000800 */
[----:B------:R-:W-:Y:S01]  /*7360*/  FADD.FTZ R4, R178, R13 ;  /* 0x0000000db2047221 */ /* 0x000fe20000010000 */
[----:B------:R-:W-:Y:S02]  /*7370*/  F2FP.F16.F32.PACK_AB R180, R180, R35 ;  /* 0x00000023b4b4723e */ /* 0x000fe400000000ff */
[----:B------:R-:W-:Y:S01]  /*7380*/  F2FP.F16.F32.PACK_AB R182, R39, R182 ;  /* 0x000000b627b6723e */ /* 0x000fe200000000ff */
[----:B------:R-:W-:Y:S01]  /*7390*/  FADD.FTZ R13, R21, R4 ;  /* 0x00000004150d7221 */ /* 0x000fe20000010000 */
[----:B0-----:R-:W-:Y:S01]  /*73a0*/  FADD.FTZ R4, R50, R3 ;  /* 0x0000000332047221 */ /* 0x001fe20000010000 */
[----:B------:R-:W-:Y:S01]  /*73b0*/  @!P1 VIADD R3, R34, 0x34840 ;  /* 0x0003484022039836 */ /* 0x000fe20000000000 */
[----:B------:R-:W-:Y:S01]  /*73c0*/  MUFU.EX2 R177, R177 ;  /* 0x000000b100b17308 */ /* 0x000fe20000000800 */
[----:B------:R-:W-:Y:S01]  /*73d0*/  FADD.FTZ R56, R172, R13 ;  /* 0x0000000dac387221 */ /* 0x000fe20000010000 */
[----:B--2---:R-:W-:Y:S01]  /*73e0*/  FADD.FTZ R13, R183, R4 ;  /* 0x00000004b70d7221 */ /* 0x004fe20000010000 */
[----:B------:R-:W-:Y:S01]  /*73f0*/  FFMA.FTZ R34, R194, R5, -R37 ;  /* 0x00000005c2227223 */ /* 0x000fe20000010825 */
[----:B------:R-:W-:Y:S01]  /*7400*/  @!P1 PRMT R3, RZ, 0x654, R3 ;  /* 0x00000654ff039816 */ /* 0x000fe20000000003 */
[----:B------:R-:W-:-:S02]  /*7410*/  WARPGROUP.DEPBAR.LE gsb0, 0x0 ;  /* 0x00008000000079c5 */ /* 0x000fc40000010000 */
[----:B------:R-:W-:Y:S01]  /*7420*/  WARPGROUP.ARRIVE ;  /* 0x00000000000079c5 */ /* 0x000fe20000000000 */
[----:B------:R-:W0:Y:S01]  /*7430*/  MUFU.EX2 R27, R27 ;  /* 0x0000001b001b7308 */ /* 0x000e220000000800 */
[----:B------:R-:W-:Y:S01]  /*7440*/  FADD.FTZ R53, R25, R56 ;  /* 0x0000003819357221 */ /* 0x000fe20000010000 */
[----:B-1----:R-:W-:Y:S01]  /*7450*/  FADD.FTZ R4, R14, R13 ;  /* 0x0000000d0e047221 */ /* 0x002fe20000010000 */
[----:B------:R-:W-:Y:S02]  /*7460*/  F2FP.F16.F32.PACK_AB R178, R21, R178 ;  /* 0x000000b215b2723e */ /* 0x000fe400000000ff */
[----:B------:R-:W-:Y:S01]  /*7470*/  HGMMA.64x128x16.F32 R88, R152, gdesc[UR12].tnspB, R88, gsb0 ;  /* 0x41e0000c98587df0 */ /* 0x000fe20008000858 */
[----:B------:R-:W-:Y:S01]  /*7480*/  FADD.FTZ R56, R174, R53 ;  /* 0x00000035ae387221 */ /* 0x000fe20000010000 */
[----:B------:R-:W-:Y:S01]  /*7490*/  IMAD.U32 R53, RZ, RZ, UR9 ;  /* 0x00000009ff357e24 */ /* 0x000fe2000f8e00ff */
[----:B------:R-:W-:Y:S01]  /*74a0*/  MUFU.EX2 R20, R20 ;  /* 0x0000001400147308 */ /* 0x000fe20000000800 */
[----:B------:R-:W-:-:S02]  /*74b0*/  F2FP.F16.F32.PACK_AB R172, R25, R172 ;  /* 0x000000ac19ac723e */ /* 0x000fc400000000ff */
[----:B------:R-:W-:Y:S01]  /*74c0*/  @!P1 VIADD R53, R53, 0x34860 ;  /* 0x0003486035359836 */ /* 0x000fe20000000000 */
[----:B------:R-:W-:Y:S02]  /*74d0*/  F2FP.F16.F32.PACK_AB R181, R50, R181 ;  /* 0x000000b532b5723e */ /* 0x000fe400000000ff */
[----:B------:R-:W-:Y:S02]  /*74e0*/  F2FP.F16.F32.PACK_AB R183, R14, R183 ;  /* 0x000000b70eb7723e */ /* 0x000fe400000000ff */
[----:B------:R-:W1:Y:S01]  /*74f0*/  MUFU.EX2 R28, R28 ;  /* 0x0000001c001c7308 */ /* 0x000e620000000800 */
[C---:B0-----:R-:W-:Y:S01]  /*7500*/  FADD.FTZ R13, R27.reuse, R56 ;  /* 0x000000381b0d7221 */ /* 0x041fe20000010000 */
[----:B------:R-:W-:Y:S01]  /*7510*/  @!P1 PRMT R53, RZ, 0x654, R53 ;  /* 0x00000654ff359816 */ /* 0x000fe20000000035 */
[----:B------:R-:W-:Y:S01]  /*7520*/  FFMA.FTZ R56, R198, R5, -R37 ;  /* 0x00000005c6387223 */ /* 0x000fe20000010825 */
[----:B------:R-:W-:-:S04]  /*7530*/  F2FP.F16.F32.PACK_AB R174, R27, R174 ;  /* 0x000000ae1bae723e */ /* 0x000fc800000000ff */
[----:B------:R-:W-:Y:S08]  /*7540*/  MUFU.EX2 R179, R179 ;  /* 0x000000b300b37308 */ /* 0x000ff00000000800 */
[----:B------:R-:W0:Y:S08]  /*7550*/  MUFU.EX2 R29, R29 ;  /* 0x0000001d001d7308 */ /* 0x000e300000000800 */
[----:B------:R-:W-:Y:S08]  /*7560*/  MUFU.EX2 R24, R24 ;  /* 0x0000001800187308 */ /* 0x000ff00000000800 */
[----:B------:R-:W2:Y:S08]  /*7570*/  MUFU.EX2 R170, R170 ;  /* 0x000000aa00aa7308 */ /* 0x000eb00000000800 */
[----:B------:R-:W-:Y:S08]  /*7580*/  MUFU.EX2 R173, R173 ;  /* 0x000000ad00ad7308 */ /* 0x000ff00000000800 */
[----:B------:R-:W3:Y:S08]  /*7590*/  MUFU.EX2 R31, R31 ;  /* 0x0000001f001f7308 */ /* 0x000ef00000000800 */
[----:B------:R-:W-:Y:S08]  /*75a0*/  MUFU.EX2 R26, R26 ;  /* 0x0000001a001a7308 */ /* 0x000ff00000000800 */
[----:B------:R-:W4:Y:S08]  /*75b0*/  MUFU.EX2 R33, R33 ;  /* 0x0000002100217308 */ /* 0x000f300000000800 */
[----:B------:R1:W-:Y:S08]  /*75c0*/  MUFU.EX2 R11, R58 ;  /* 0x0000003a000b7308 */ /* 0x0003f00000000800 */
[----:B------:R-:W-:Y:S01]  /*75d0*/  MUFU.EX2 R175, R175 ;  /* 0x000000af00af7308 */ /* 0x000fe20000000800 */
[----:B-1----:R-:W-:-:S04]  /*75e0*/  FADD.FTZ R58, R28, R13 ;  /* 0x0000000d1c3a7221 */ /* 0x002fc80000010000 */
[----:B0-----:R-:W-:-:S03]  /*75f0*/  FADD.FTZ R13, R29, R58 ;  /* 0x0000003a1d0d7221 */ /* 0x001fc60000010000 */
[----:B------:R-:W0:Y:S01]  /*7600*/  MUFU.EX2 R36, R36 ;  /* 0x0000002400247308 */ /* 0x000e220000000800 */
[----:B--2---:R-:W-:Y:S01]  /*7610*/  FADD.FTZ R58, R170, R13 ;  /* 0x0000000daa3a7221 */ /* 0x004fe20000010000 */
[----:B---3--:R-:W-:-:S03]  /*7620*/  F2FP.F16.F32.PACK_AB R170, R31, R170 ;  /* 0x000000aa1faa723e */ /* 0x008fc600000000ff */
[----:B------:R-:W-:-:S03]  /*7630*/  FADD.FTZ R58, R31, R58 ;  /* 0x0000003a1f3a7221 */ /* 0x000fc60000010000 */
[----:B------:R-:W-:Y:S01]  /*7640*/  MUFU.EX2 R52, R52 ;  /* 0x0000003400347308 */ /* 0x000fe20000000800 */
[----:B----4-:R-:W-:-:S07]  /*7650*/  FADD.FTZ R13, R33, R58 ;  /* 0x0000003a210d7221 */ /* 0x010fce0000010000 */
[----:B------:R-:W1:Y:S01]  /*7660*/  MUFU.EX2 R38, R38 ;  /* 0x0000002600267308 */ /* 0x000e620000000800 */
[C---:B0-----:R-:W-:Y:S01]  /*7670*/  FADD.FTZ R13, R36.reuse, R13 ;  /* 0x0000000d240d7221 */ /* 0x041fe20000010000 */
[----:B------:R-:W-:-:S06]  /*7680*/  F2FP.F16.F32.PACK_AB R164, R36, R33 ;  /* 0x0000002124a4723e */ /* 0x000fcc00000000ff */
[----:B------:R-:W-:Y:S08]  /*7690*/  MUFU.EX2 R169, R169 ;  /* 0x000000a900a97308 */ /* 0x000ff00000000800 */
[----:B------:R-:W0:Y:S01]  /*76a0*/  MUFU.EX2 R41, R41 ;  /* 0x0000002900297308 */ /* 0x000e220000000800 */
[----:B-1----:R-:W-:-:S07]  /*76b0*/  FADD.FTZ R58, R38, R13 ;  /* 0x0000000d263a7221 */ /* 0x002fce0000010000 */
[----:B------:R-:W-:Y:S01]  /*76c0*/  MUFU.EX2 R30, R30 ;  /* 0x0000001e001e7308 */ /* 0x000fe20000000800 */
[----:B------:R-:W-:Y:S02]  /*76d0*/  WARPGROUP.DEPBAR.LE gsb0, 0x0 ;  /* 0x00008000000079c5 */ /* 0x000fe40000010000 */
[----:B------:R1:W-:Y:S05]  /*76e0*/  @!P1 SYNCS.ARRIVE.TRANS64.RED.A1T0 RZ, [R3+URZ], RZ ;  /* 0x000000ff03ff99a7 */ /* 0x0003ea000810043f */
[----:B------:R-:W2:Y:S01]  /*76f0*/  MUFU.EX2 R40, R40 ;  /* 0x0000002800287308 */ /* 0x000ea20000000800 */
[C---:B0-----:R-:W-:Y:S01]  /*7700*/  FADD.FTZ R13, R41.reuse, R58 ;  /* 0x0000003a290d7221 */ /* 0x041fe20000010000 */
[----:B------:R-:W-:Y:S01]  /*7710*/  F2FP.F16.F32.PACK_AB R166, R41, R38 ;  /* 0x0000002629a6723e */ /* 0x000fe200000000ff */
[----:B-1----:R-:W-:Y:S01]  /*7720*/  FADD.FTZ R3, R177, R4 ;  /* 0x00000004b1037221 */ /* 0x002fe20000010000 */
[----:B------:R0:W-:Y:S01]  /*7730*/  @!P1 SYNCS.ARRIVE.TRANS64.RED.A1T0 RZ, [R53+URZ], RZ ;  /* 0x000000ff35ff99a7 */ /* 0x0001e2000810043f */
[----:B------:R-:W-:-:S03]  /*7740*/  F2FP.F16.F32.PACK_AB R177, R20, R177 ;  /* 0x000000b114b1723e */ /* 0x000fc600000000ff */
[----:B------:R-:W-:Y:S01]  /*7750*/  MUFU.EX2 R171, R171 ;  /* 0x000000ab00ab7308 */ /* 0x000fe20000000800 */
[----:B------:R-:W-:-:S04]  /*7760*/  FADD.FTZ R4, R20, R3 ;  /* 0x0000000314047221 */ /* 0x000fc80000010000 */
[----:B------:R-:W-:Y:S01]  /*7770*/  FADD.FTZ R3, R179, R4 ;  /* 0x00000004b3037221 */ /* 0x000fe20000010000 */
[C---:B------:R-:W-:Y:S02]  /*7780*/  F2FP.F16.F32.PACK_AB R179, R24.reuse, R179 ;  /* 0x000000b318b3723e */ /* 0x040fe400000000ff */
[----:B------:R-:W0:Y:S01]  /*7790*/  MUFU.EX2 R43, R43 ;  /* 0x0000002b002b7308 */ /* 0x000e220000000800 */
[----:B------:R-:W-:Y:S01]  /*77a0*/  FADD.FTZ R4, R24, R3 ;  /* 0x0000000318047221 */ /* 0x000fe20000010000 */
[----:B--2---:R-:W-:-:S03]  /*77b0*/  FADD.FTZ R58, R40, R13 ;  /* 0x0000000d283a7221 */ /* 0x004fc60000010000 */
[----:B------:R-:W-:Y:S01]  /*77c0*/  FADD.FTZ R3, R173, R4 ;  /* 0x00000004ad037221 */ /* 0x000fe20000010000 */
[C---:B------:R-:W-:Y:S02]  /*77d0*/  F2FP.F16.F32.PACK_AB R173, R26.reuse, R173 ;  /* 0x000000ad1aad723e */ /* 0x040fe400000000ff */
[----:B------:R-:W1:Y:S01]  /*77e0*/  MUFU.EX2 R54, R54 ;  /* 0x0000003600367308 */ /* 0x000e620000000800 */
[----:B------:R-:W-:-:S04]  /*77f0*/  FADD.FTZ R4, R26, R3 ;  /* 0x000000031a047221 */ /* 0x000fc80000010000 */
[----:B------:R-:W-:Y:S01]  /*7800*/  FADD.FTZ R3, R175, R4 ;  /* 0x00000004af037221 */ /* 0x000fe20000010000 */
[C---:B------:R-:W-:Y:S02]  /*7810*/  F2FP.F16.F32.PACK_AB R175, R52.reuse, R175 ;  /* 0x000000af34af723e */ /* 0x040fe400000000ff */
[----:B------:R-:W2:Y:S01]  /*7820*/  MUFU.EX2 R162, R162 ;  /* 0x000000a200a27308 */ /* 0x000ea20000000800 */
[----:B------:R-:W-:Y:S01]  /*7830*/  FADD.FTZ R4, R52, R3 ;  /* 0x0000000334047221 */ /* 0x000fe20000010000 */
[----:B0-----:R-:W-:-:S03]  /*7840*/  FADD.FTZ R53, R43, R58 ;  /* 0x0000003a2b357221 */ /* 0x001fc60000010000 */
[----:B------:R-:W-:Y:S01]  /*7850*/  FADD.FTZ R3, R169, R4 ;  /* 0x00000004a9037221 */ /* 0x000fe20000010000 */
[C---:B------:R-:W-:Y:S02]  /*7860*/  F2FP.F16.F32.PACK_AB R169, R30.reuse, R169 ;  /* 0x000000a91ea9723e */ /* 0x040fe400000000ff */
[----:B------:R-:W0:Y:S01]  /*7870*/  MUFU.EX2 R165, R165 ;  /* 0x000000a500a57308 */ /* 0x000e220000000800 */
[----:B------:R-:W-:Y:S01]  /*7880*/  FADD.FTZ R4, R30, R3 ;  /* 0x000000031e047221 */ /* 0x000fe20000010000 */
[-CC-:B------:R-:W-:Y:S01]  /*7890*/  FFMA.FTZ R3, R160, R5.reuse, -R37.reuse ;  /* 0x00000005a0037223 */ /* 0x180fe20000010825 */
[----:B------:R-:W-:Y:S01]  /*78a0*/  FFMA.FTZ R37, R210, R5, -R37 ;  /* 0x00000005d2257223 */ /* 0x000fe20000010825 */
[----:B------:R-:W-:Y:S01]  /*78b0*/  F2FP.F16.F32.PACK_AB R160, R43, R40 ;  /* 0x000000282ba0723e */ /* 0x000fe200000000ff */
[----:B------:R-:W-:Y:S01]  /*78c0*/  FADD.FTZ R13, R171, R4 ;  /* 0x00000004ab0d7221 */ /* 0x000fe20000010000 */
[C---:B-1----:R-:W-:Y:S02]  /*78d0*/  F2FP.F16.F32.PACK_AB R171, R54.reuse, R171 ;  /* 0x000000ab36ab723e */ /* 0x042fe400000000ff */
[----:B------:R-:W1:Y:S01]  /*78e0*/  MUFU.EX2 R45, R45 ;  /* 0x0000002d002d7308 */ /* 0x000e620000000800 */
[----:B------:R-:W-:Y:S01]  /*78f0*/  FADD.FTZ R4, R54, R13 ;  /* 0x0000000d36047221 */ /* 0x000fe20000010000 */
[----:B--2---:R-:W-:-:S06]  /*7900*/  FADD.FTZ R58, R162, R53 ;  /* 0x00000035a23a7221 */ /* 0x004fcc0000010000 */
        /* <DEDUP_REMOVED lines=12> */
[----:B------:R-:W-:Y:S01]  /*79d0*/  MUFU.EX2 R44, R44 ;  /* 0x0000002c002c7308 */ /* 0x000fe20000000800 */
[C---:B--2---:R-:W-:Y:S01]  /*79e0*/  FADD.FTZ R15, R47.reuse, R58 ;  /* 0x0000003a2f0f7221 */ /* 0x044fe20000010000 */
[----:B------:R-:W-:-:S06]  /*79f0*/  F2FP.F16.F32.PACK_AB R156, R47, R42 ;  /* 0x0000002a2f9c723e */ /* 0x000fcc00000000ff */
[----:B------:R-:W1:Y:S01]  /*7a00*/  MUFU.EX2 R161, R161 ;  /* 0x000000a100a17308 */ /* 0x000e620000000800 */
[C---:B0-----:R-:W-:Y:S01]  /*7a10*/  FADD.FTZ R4, R34.reuse, R13 ;  /* 0x0000000d22047221 */ /* 0x041fe20000010000 */
[----:B------:R-:W-:-:S06]  /*7a20*/  F2FP.F16.F32.PACK_AB R167, R34, R167 ;  /* 0x000000a722a7723e */ /* 0x000fcc00000000ff */
[----:B------:R-:W0:Y:S08]  /*7a30*/  MUFU.EX2 R49, R49 ;  /* 0x0000003100317308 */ /* 0x000e300000000800 */
[----:B------:R-:W2:Y:S01]  /*7a40*/  MUFU.EX2 R56, R56 ;  /* 0x0000003800387308 */ /* 0x000ea20000000800 */
[----:B-1----:R-:W-:-:S07]  /*7a50*/  FADD.FTZ R13, R161, R4 ;  /* 0x00000004a10d7221 */ /* 0x002fce0000010000 */
[----:B------:R-:W-:Y:S01]  /*7a60*/  MUFU.EX2 R46, R46 ;  /* 0x0000002e002e7308 */ /* 0x000fe20000000800 */
[----:B0-----:R-:W-:-:S07]  /*7a70*/  F2FP.F16.F32.PACK_AB R158, R49, R44 ;  /* 0x0000002c319e723e */ /* 0x001fce00000000ff */
[----:B------:R-:W0:Y:S01]  /*7a80*/  MUFU.EX2 R163, R163 ;  /* 0x000000a300a37308 */ /* 0x000e220000000800 */
[C---:B--2---:R-:W-:Y:S01]  /*7a90*/  FADD.FTZ R4, R56.reuse, R13 ;  /* 0x0000000d38047221 */ /* 0x044fe20000010000 */
[----:B------:R-:W-:-:S06]  /*7aa0*/  F2FP.F16.F32.PACK_AB R161, R56, R161 ;  /* 0x000000a138a1723e */ /* 0x000fcc00000000ff */
[----:B------:R-:W1:Y:S08]  /*7ab0*/  MUFU.EX2 R51, R51 ;  /* 0x0000003300337308 */ /* 0x000e700000000800 */
[----:B------:R2:W3:Y:S01]  /*7ac0*/  MUFU.EX2 R55, R168 ;  /* 0x000000a800377308 */ /* 0x0004e20000000800 */
[----:B0-----:R-:W-:-:S07]  /*7ad0*/  FADD.FTZ R4, R163, R4 ;  /* 0x00000004a3047221 */ /* 0x001fce0000010000 */
[----:B------:R-:W0:Y:S01]  /*7ae0*/  MUFU.EX2 R48, R48 ;  /* 0x0000003000307308 */ /* 0x000e220000000800 */
[----:B--2---:R-:W-:Y:S01]  /*7af0*/  F2FP.F16.F32.PACK_AB R168, R29, R28 ;  /* 0x0000001c1da8723e */ /* 0x004fe200000000ff */
[----:B------:R-:W-:Y:S01]  /*7b00*/  FADD.FTZ R28, R44, R15 ;  /* 0x0000000f2c1c7221 */ /* 0x000fe20000010000 */
[----:B-1----:R-:W-:-:S03]  /*7b10*/  F2FP.F16.F32.PACK_AB R152, R51, R46 ;  /* 0x0000002e3398723e */ /* 0x002fc600000000ff */
[----:B------:R-:W-:Y:S02]  /*7b20*/  FADD.FTZ R15, R49, R28 ;  /* 0x0000001c310f7221 */ /* 0x000fe40000010000 */
[----:B------:R-:W1:Y:S01]  /*7b30*/  MUFU.EX2 R157, R202 ;  /* 0x000000ca009d7308 */ /* 0x000e620000000800 */
[C---:B---3--:R-:W-:Y:S01]  /*7b40*/  FADD.FTZ R4, R55.reuse, R4 ;  /* 0x0000000437047221 */ /* 0x048fe20000010000 */
[----:B------:R-:W-:Y:S01]  /*7b50*/  FADD.FTZ R28, R46, R15 ;  /* 0x0000000f2e1c7221 */ /* 0x000fe20000010000 */
[----:B------:R-:W-:-:S03]  /*7b60*/  F2FP.F16.F32.PACK_AB R163, R55, R163 ;  /* 0x000000a337a3723e */ /* 0x000fc600000000ff */
[----:B------:R-:W-:Y:S02]  /*7b70*/  FADD.FTZ R13, R51, R28 ;  /* 0x0000001c330d7221 */ /* 0x000fe40000010000 */
[----:B------:R-:W2:Y:S01]  /*7b80*/  MUFU.EX2 R72, R72 ;  /* 0x0000004800487308 */ /* 0x000ea20000000800 */
[----:B0-----:R-:W-:Y:S01]  /*7b90*/  F2FP.F16.F32.PACK_AB R154, R11, R48 ;  /* 0x000000300b9a723e */ /* 0x001fe200000000ff */
[----:B------:R-:W-:-:S06]  /*7ba0*/  FADD.FTZ R28, R48, R13 ;  /* 0x0000000d301c7221 */ /* 0x000fcc0000010000 */
[----:B------:R-:W0:Y:S01]  /*7bb0*/  MUFU.EX2 R204, R204 ;  /* 0x000000cc00cc7308 */ /* 0x000e220000000800 */
[----:B-1----:R-:W-:Y:S01]  /*7bc0*/  FADD.FTZ R13, R157, R4 ;  /* 0x000000049d0d7221 */ /* 0x002fe20000010000 */
[----:B------:R-:W-:Y:S01]  /*7bd0*/  FADD.FTZ R4, R11, R28 ;  /* 0x0000001c0b047221 */ /* 0x000fe20000010000 */
[----:B------:R-:W-:-:S05]  /*7be0*/  IMAD.MOV.U32 R11, RZ, RZ, R10 ;  /* 0x000000ffff0b7224 */ /* 0x000fca00078e000a */
        /* <DEDUP_REMOVED lines=12> */
[----:B------:R-:W-:-:S03]  /*7cb0*/  F2FP.F16.F32.PACK_AB R153, R153, R206 ;  /* 0x000000ce9999723e */ /* 0x000fc600000000ff */
[----:B-1----:R-:W-:-:S04]  /*7cc0*/  FADD.FTZ R13, R28, R13 ;  /* 0x0000000d1c0d7221 */ /* 0x002fc80000010000 */
[C---:B--2---:R-:W-:Y:S01]  /*7cd0*/  FADD.FTZ R3, R37.reuse, R13 ;  /* 0x0000000d25037221 */ /* 0x044fe20000010000 */
[----:B------:R-:W-:Y:S02]  /*7ce0*/  F2FP.F16.F32.PACK_AB R155, R37, R28 ;  /* 0x0000001c259b723e */ /* 0x000fe400000000ff */
[----:B------:R-:W-:Y:S01]  /*7cf0*/  MOV R13, R12 ;  /* 0x0000000c000d7202 */ /* 0x000fe20000000f00 */
[----:B------:R-:W-:Y:S06]  /*7d00*/  @P2 BRA `(.L_x_2012) ;  /* 0xffffffcc00782947 */ /* 0x000fec000383ffff */
.L_x_2003:
[----:B------:R-:W-:-:S13]  /*7d10*/  ISETP.LE.AND P2, PT, RZ, UR4, PT ;  /* 0x00000004ff007c0c */ /* 0x000fda000bf43270 */
[----:B------:R-:W-:Y:S05]  /*7d20*/  @!P2 BRA `(.L_x_2013) ;  /* 0x00000028006ca947 */ /* 0x000fea0003800000 */
[----:B------:R-:W-:Y:S01]  /*7d30*/  IMAD.MOV.U32 R11, RZ, RZ, R12 ;  /* 0x000000ffff0b7224 */ /* 0x000fe200078e000c */
[----:B------:R-:W-:Y:S01]  /*7d40*/  UMOV UR5, UR37 ;  /* 0x0000002500057c82 */ /* 0x000fe20008000000 */
[----:B------:R-:W-:Y:S01]  /*7d50*/  IMAD.MOV.U32 R13, RZ, RZ, R10 ;  /* 0x000000ffff0d7224 */ /* 0x000fe200078e000a */
[----:B------:R-:W-:Y:S01]  /*7d60*/  UMOV UR6, UR36 ;  /* 0x0000002400067c82 */ /* 0x000fe20008000000 */
[----:B------:R-:W-:-:S05]  /*7d70*/  ULDC UR7, c[0x0][0x9d8] ;  /* 0x0002760000077ab9 */ /* 0x000fca0000000800 */
.L_x_2022:
[----:B------:R-:W-:-:S04]  /*7d80*/  UIADD3 UR9, UR6, 0x1, URZ ;  /* 0x0000000106097890 */ /* 0x000fc8000fffe03f */
[----:B------:R-:W-:-:S04]  /*7d90*/  UISETP.NE.AND UP0, UPT, UR9, 0x2, UPT ;  /* 0x000000020900788c */ /* 0x000fc8000bf05270 */
[----:B------:R-:W-:Y:S02]  /*7da0*/  USEL UR9, UR9, URZ, UP0 ;  /* 0x0000003f09097287 */ /* 0x000fe40008000000 */
[----:B------:R-:W-:-:S04]  /*7db0*/  USEL UR37, URZ, 0x1, UP0 ;  /* 0x000000013f257887 */ /* 0x000fc80008000000 */
[----:B------:R-:W-:Y:S01]  /*7dc0*/  ULOP3.LUT UR37, UR5, UR37, URZ, 0x3c, !UPT ;  /* 0x0000002505257292 */ /* 0x000fe2000f8e3c3f */
[----:B------:R-:W-:Y:S01]  /*7dd0*/  UMOV UR36, UR9 ;  /* 0x0000000900247c82 */ /* 0x000fe20008000000 */
[----:B------:R-:W-:Y:S10]  /*7de0*/  @!P0 BRA `(.L_x_2014) ;  /* 0x0000000000048947 */ /* 0x000ff40003800000 */
[----:B------:R-:W-:Y:S01]  /*7df0*/  BPT.TRAP 0x1 ;  /* 0x000000040000795c */ /* 0x000fe20000300000 */
.L_x_2014:
[----:B------:R-:W-:Y:S01]  /*7e00*/  ULEA UR8, UR36, UR38, 0x3 ;  /* 0x0000002624087291 */ /* 0x000fe2000f8e183f */
[----:B------:R-:W-:-:S05]  /*7e10*/  IMAD.U32 R5, RZ, RZ, UR37 ;  /* 0x00000025ff057e24 */ /* 0x000fca000f8e00ff */
[----:B------:R-:W-:-:S04]  /*7e20*/  SHF.L.U32 R5, R5, 0x1f, RZ ;  /* 0x0000001f05057819 */ /* 0x000fc800000006ff */
[----:B------:R0:W1:Y:S01]  /*7e30*/  SYNCS.PHASECHK.TRANS64.TRYWAIT P2, [UR8+0x34830], R5 ;  /* 0x03483005ff0075a7 */ /* 0x0000620008040148 */
[----:B------:R-:W-:Y:S05]  /*7e40*/  @!P0 BRA `(.L_x_2015) ;  /* 0x0000000000048947 */ /* 0x000fea0003800000 */
[----:B------:R-:W-:Y:S01]  /*7e50*/  BPT.TRAP 0x1 ;  /* 0x000000040000795c */ /* 0x000fe20000300000 */
.L_x_2015:
[----:B-1----:R-:W-:Y:S05]  /*7e60*/  @P2 BRA `(.L_x_2016) ;  /* 0x0000000000082947 */ /* 0x002fea0003800000 */
[----:B------:R-:W1:Y:S02]  /*7e70*/  SYNCS.PHASECHK.TRANS64.TRYWAIT P2, [UR8+0x34830], R5 ;  /* 0x03483005ff0075a7 */ /* 0x000e640008040148 */
[----:B-1----:R-:W-:Y:S05]  /*7e80*/  @!P2 BRA `(.L_x_2017) ;  /* 0x000000ac0010a947 */ /* 0x002fea0003800000 */
.L_x_2016:
        /* <DEDUP_REMOVED lines=141> */
.L_x_2018:
[----:B------:R-:W-:Y:S01]  /*8760*/  ULEA UR8, UR6, UR38, 0x3 ;  /* 0x0000002606087291 */ /* 0x000fe2000f8e183f */
[----:B------:R-:W-:-:S05]  /*8770*/  IMAD.U32 R0, RZ, RZ, UR5 ;  /* 0x00000005ff007e24 */ /* 0x000fca000f8e00ff */
[----:B------:R-:W-:-:S04]  /*8780*/  SHF.L.U32 R0, R0, 0x1f, RZ ;  /* 0x0000001f00007819 */ /* 0x000fc800000006ff */
[----:B------:R2:W3:Y:S01]  /*8790*/  SYNCS.PHASECHK.TRANS64.TRYWAIT P2, [UR8+0x34850], R0 ;  /* 0x03485000ff0075a7 */ /* 0x0004e20008040148 */
[----:B------:R-:W-:Y:S05]  /*87a0*/  @!P0 BRA `(.L_x_2019) ;  /* 0x0000000000048947 */ /* 0x000fea0003800000 */
[----:B------:R-:W-:Y:S01]  /*87b0*/  BPT.TRAP 0x1 ;  /* 0x000000040000795c */ /* 0x000fe20000300000 */
.L_x_2019:
[----:B---3--:R-:W-:Y:S05]  /*87c0*/  @P2 BRA `(.L_x_2020) ;  /* 0x0000000000082947 */ /* 0x008fea0003800000 */
[----:B------:R-:W3:Y:S02]  /*87d0*/  SYNCS.PHASECHK.TRANS64.TRYWAIT P2, [UR8+0x34850], R0 ;  /* 0x03485000ff0075a7 */ /* 0x000ee40008040148 */
[----:B---3--:R-:W-:Y:S05]  /*87e0*/  @!P2 BRA `(.L_x_2021) ;  /* 0x000000a000d0a947 */ /* 0x008fea0003800000 */
.L_x_2020:
[----:B------:R-:W-:Y:S01]  /*87f0*/  UIADD3 UR5, UR38, 0x400, URZ ;  /* 0x0000040026057890 */ /* 0x000fe2000fffe03f */
[----:B------:R-:W-:Y:S01]  /*8800*/  WARPGROUP.ARRIVE ;  /* 0x00000000000079c5 */ /* 0x000fe20000000000 */
[----:B------:R-:W-:Y:S01]  /*8810*/  UMOV UR15, 0x40000040 ;  /* 0x40000040000f7882 */ /* 0x000fe20000000000 */
[----:B0-2---:R-:W-:Y:S01]  /*8820*/  FMUL.FTZ R0, R24, UR7 ;  /* 0x0000000718007c20 */ /* 0x005fe20008410000 */
[----:B------:R-:W-:Y:S01]  /*8830*/  USHF.R.U32.HI UR5, URZ, 0x4, UR5 ;  /* 0x000000043f057899 */ /* 0x000fe20008011605 */
[----:B------:R-:W-:Y:S01]  /*8840*/  FMUL.FTZ R12, R25, UR7 ;  /* 0x00000007190c7c20 */ /* 0x000fe20008410000 */
[----:B------:R-:W-:Y:S01]  /*8850*/  FMUL.FTZ R24, R28, UR7 ;  /* 0x000000071c187c20 */ /* 0x000fe20008410000 */
[----:B------:R-:W-:Y:S01]  /*8860*/  FMUL.FTZ R32, R32, UR7 ;  /* 0x0000000720207c20 */ /* 0x000fe20008410000 */
[----:B------:R-:W-:Y:S01]  /*8870*/  ULOP3.LUT UR5, UR5, 0x3fff, URZ, 0xc0, !UPT ;  /* 0x00003fff05057892 */ /* 0x000fe2000f8ec03f */
[----:B------:R-:W1:Y:S01]  /*8880*/  MUFU.TANH R0, R0 ;  /* 0x0000000000007308 */ /* 0x000e620000002400 */
        /* <DEDUP_REMOVED lines=17> */
[----:B------:R-:W2:Y:S01]  /*89a0*/  MUFU.TANH R24, R24 ;  /* 0x0000001800187308 */ /* 0x000ea20000002400 */
[----:B------:R-:W-:Y:S01]  /*89b0*/  UMOV UR15, 0x40000040 ;  /* 0x40000040000f7882 */ /* 0x000fe20000000000 */
[----:B-1----:R-:W-:Y:S01]  /*89c0*/  FMNMX.FTZ R5, R0, R13, !PT ;  /* 0x0000000d00057209 */ /* 0x002fe20007810000 */
[----:B------:R-:W-:Y:S01]  /*89d0*/  FMUL.FTZ R20, R27, UR7 ;  /* 0x000000071b147c20 */ /* 0x000fe20008410000 */
[----:B------:R-:W-:Y:S01]  /*89e0*/  FMUL.FTZ R214, R60, UR7 ;  /* 0x000000073cd67c20 */ /* 0x000fe20008410000 */
[----:B------:R-:W-:Y:S01]  /*89f0*/  FMUL.FTZ R26, R30, UR7 ;  /* 0x000000071e1a7c20 */ /* 0x000fe20008410000 */
[----:B------:R-:W-:Y:S01]  /*8a00*/  FMUL.FTZ R216, R61, UR7 ;  /* 0x000000073dd87c20 */ /* 0x000fe20008410000 */
[----:B0-----:R-:W-:Y:S01]  /*8a10*/  FMNMX.FTZ R5, R12, R5, !PT ;  /* 0x000000050c057209 */ /* 0x001fe20007810000 */
        /* <DEDUP_REMOVED lines=41> */
[----:B------:R-:W-:Y:S01]  /*8cb0*/  ISETP.LT.AND P2, PT, RZ, UR4, PT ;  /* 0x00000004ff007c0c */ /* 0x000fe2000bf41270 */
[----:B------:R-:W-:-:S06]  /*8cc0*/  UIADD3 UR6, UR4, -0x1, URZ ;  /* 0xffffffff04067890 */ /* 0x000fcc000fffe03f */
[----:B------:R-:W-:Y:S01]  /*8cd0*/  MUFU.TANH R202, R202 ;  /* 0x000000ca00ca7308 */ /* 0x000fe20000002400 */
[----:B------:R-:W-:Y:S01]  /*8ce0*/  UMOV UR4, UR6 ;  /* 0x0000000600047c82 */ /* 0x000fe20008000000 */
[----:B------:R-:W-:-:S06]  /*8cf0*/  UMOV UR6, UR36 ;  /* 0x0000002400067c82 */ /* 0x000fcc0008000000 */
[----:B------:R-:W-:Y:S08]  /*8d00*/  MUFU.TANH R206, R206 ;  /* 0x000000ce00ce7308 */ /* 0x000ff00000002400 */
[----:B------:R-:W-:Y:S08]  /*8d10*/  MUFU.TANH R208, R208 ;  /* 0x000000d000d07308 */ /* 0x000ff00000002400 */
[----:B------:R-:W-:Y:S08]  /*8d20*/  MUFU.TANH R210, R210 ;  /* 0x000000d200d27308 */ /* 0x000ff00000002400 */
[----:B------:R-:W0:Y:S08]  /*8d30*/  MUFU.TANH R14, R14 ;  /* 0x0000000e000e7308 */ /* 0x000e300000002400 */
[----:B------:R-:W-:Y:S08]  /*8d40*/  MUFU.TANH R212, R212 ;  /* 0x000000d400d47308 */ /* 0x000ff00000002400 */
[----:B------:R-:W1:Y:S01]  /*8d50*/  MUFU.TANH R20, R20 ;  /* 0x0000001400147308 */ /* 0x000e620000002400 */
[----:B0-----:R-:W-:-:S07]  /*8d60*/  FMNMX.FTZ R25, R14, R11, !PT ;  /* 0x0000000b0e197209 */ /* 0x001fce0007810000 */
[----:B------:R-:W-:Y:S08]  /*8d70*/  MUFU.TANH R214, R214 ;  /* 0x000000d600d67308 */ /* 0x000ff00000002400 */
[----:B------:R-:W0:Y:S01]  /*8d80*/  MUFU.TANH R26, R26 ;  /* 0x0000001a001a7308 */ /* 0x000e220000002400 */
[----:B-1----:R-:W-:-:S07]  /*8d90*/  FMNMX.FTZ R25, R20, R25, !PT ;  /* 0x0000001914197209 */ /* 0x002fce0007810000 */
[----:B------:R-:W-:Y:S08]  /*8da0*/  MUFU.TANH R216, R216 ;  /* 0x000000d800d87308 */ /* 0x000ff00000002400 */
[----:B------:R-:W1:Y:S01]  /*8db0*/  MUFU.TANH R28, R28 ;  /* 0x0000001c001c7308 */ /* 0x000e620000002400 */
[----:B0-----:R-:W-:Y:S01]  /*8dc0*/  FMNMX.FTZ R25, R26, R25, !PT ;  /* 0x000000191a197209 */ /* 0x001fe20007810000 */
[----:B------:R-:W-:-:S02]  /*8dd0*/  WARPGROUP.DEPBAR.LE gsb0, 0x0 ;  /* 0x00008000000079c5 */ /* 0x000fc40000010000 */
[----:B------:R-:W-:Y:S01]  /*8de0*/  WARPGROUP.ARRIVE ;  /* 0x00000000000079c5 */ /* 0x000fe20000000000 */
[----:B------:R-:W-:Y:S01]  /*8df0*/  FMUL.FTZ R180, R29, UR7 ;  /* 0x000000071db47c20 */ /* 0x000fe20008410000 */
[----:B------:R-:W-:Y:S02]  /*8e00*/  FMUL.FTZ R182, R33, UR7 ;  /* 0x0000000721b67c20 */ /* 0x000fe40008410000 */
[----:B------:R-:W-:Y:S02]  /*8e10*/  MUFU.TANH R218, R218 ;  /* 0x000000da00da7308 */ /* 0x000fe40000002400 */
[----:B------:R-:W-:Y:S01]  /*8e20*/  HGMMA.64x128x16.F32 R88, R176, gdesc[UR12].tnspB, R88, gsb0 ;  /* 0x41e0000cb0587df0 */ /* 0x000fe20008000858 */
[----:B------:R-:W-:Y:S01]  /*8e30*/  UIADD3 UR14, UR5, 0x100, URZ ;  /* 0x00000100050e7890 */ /* 0x000fe2000fffe03f */
[----:B------:R-:W-:-:S04]  /*8e40*/  UMOV UR15, 0x40000040 ;  /* 0x40000040000f7882 */ /* 0x000fc80000000000 */
[----:B------:R-:W0:Y:S01]  /*8e50*/  MUFU.TANH R180, R180 ;  /* 0x000000b400b47308 */ /* 0x000e220000002400 */
[----:B-1----:R-:W-:-:S07]  /*8e60*/  FMNMX.FTZ R25, R28, R25, !PT ;  /* 0x000000191c197209 */ /* 0x002fce0007810000 */
[----:B------:R-:W1:Y:S08]  /*8e70*/  MUFU.TANH R182, R182 ;  /* 0x000000b600b67308 */ /* 0x000e700000002400 */
[----:B------:R-:W2:Y:S01]  /*8e80*/  MUFU.TANH R30, R30 ;  /* 0x0000001e001e7308 */ /* 0x000ea20000002400 */
[----:B0-----:R-:W-:-:S04]  /*8e90*/  FMNMX.FTZ R5, R180, R5, !PT ;  /* 0x00000005b4057209 */ /* 0x001fc80007810000 */
[----:B------:R-:W-:-:S03]  /*8ea0*/  FMNMX.FTZ R5, R32, R5, !PT ;  /* 0x0000000520057209 */ /* 0x000fc60007810000 */
[----:B------:R-:W0:Y:S01]  /*8eb0*/  MUFU.TANH R34, R34 ;  /* 0x0000002200227308 */ /* 0x000e220000002400 */
[----:B-1----:R-:W-:-:S04]  /*8ec0*/  FMNMX.FTZ R5, R182, R5, !PT ;  /* 0x00000005b6057209 */ /* 0x002fc80007810000 */
[----:B------:R-:W-:-:S03]  /*8ed0*/  FMNMX.FTZ R5, R194, R5, !PT ;  /* 0x00000005c2057209 */ /* 0x000fc60007810000 */
[----:B------:R-:W1:Y:S01]  /*8ee0*/  MUFU.TANH R36, R36 ;  /* 0x0000002400247308 */ /* 0x000e620000002400 */
[----:B------:R-:W-:Y:S02]  /*8ef0*/  FMNMX.FTZ R5, R196, R5, !PT ;  /* 0x00000005c4057209 */ /* 0x000fe40007810000 */
[----:B--2---:R-:W-:Y:S02]  /*8f00*/  FMNMX.FTZ R27, R30, R25, !PT ;  /* 0x000000191e1b7209 */ /* 0x004fe40007810000 */
[----:B------:R-:W-:-:S03]  /*8f10*/  FMNMX.FTZ R5, R198, R5, !PT ;  /* 0x00000005c6057209 */ /* 0x000fc60007810000 */
[----:B------:R-:W-:Y:S01]  /*8f20*/  MUFU.TANH R220, R220 ;  /* 0x000000dc00dc7308 */ /* 0x000fe20000002400 */
[----:B------:R-:W-:Y:S02]  /*8f30*/  FMNMX.FTZ R5, R200, R5, !PT ;  /* 0x00000005c8057209 */ /* 0x000fe40007810000 */
[----:B0-----:R-:W-:Y:S02]  /*8f40*/  FMNMX.FTZ R27, R34, R27, !PT ;  /* 0x0000001b221b7209 */ /* 0x001fe40007810000 */
[----:B------:R-:W-:-:S03]  /*8f50*/  FMNMX.FTZ R5, R204, R5, !PT ;  /* 0x00000005cc057209 */ /* 0x000fc60007810000 */
[----:B------:R-:W0:Y:S01]  /*8f60*/  MUFU.TANH R38, R38 ;  /* 0x0000002600267308 */ /* 0x000e220000002400 */
[----:B------:R-:W-:Y:S02]  /*8f70*/  FMNMX.FTZ R5, R202, R5, !PT ;  /* 0x00000005ca057209 */ /* 0x000fe40007810000 */
[----:B-1----:R-:W-:-:S05]  /*8f80*/  FMNMX.FTZ R27, R36, R27, !PT ;  /* 0x0000001b241b7209 */ /* 0x002fca0007810000 */
        /* <DEDUP_REMOVED lines=8> */
[----:B0-----:R-:W-:-:S07]  /*9010*/  FMNMX.FTZ R29, R42, R29, !PT ;  /* 0x0000001d2a1d7209 */ /* 0x001fce0007810000 */
[----:B------:R-:W-:Y:S08]  /*9020*/  MUFU.TANH R228, R228 ;  /* 0x000000e400e47308 */ /* 0x000ff00000002400 */
[----:B------:R-:W0:Y:S01]  /*9030*/  MUFU.TANH R46, R46 ;  /* 0x0000002e002e7308 */ /* 0x000e220000002400 */
[----:B-1----:R-:W-:-:S07]  /*9040*/  FMNMX.FTZ R29, R44, R29, !PT ;  /* 0x0000001d2c1d7209 */ /* 0x002fce0007810000 */
[----:B------:R-:W-:Y:S08]  /*9050*/  MUFU.TANH R230, R230 ;  /* 0x000000e600e67308 */ /* 0x000ff00000002400 */
[----:B------:R-:W-:Y:S01]  /*9060*/  MUFU.TANH R232, R232 ;  /* 0x000000e800e87308 */ /* 0x000fe20000002400 */
[----:B0-----:R-:W-:-:S07]  /*9070*/  FMNMX.FTZ R29, R46, R29, !PT ;  /* 0x0000001d2e1d7209 */ /* 0x001fce0007810000 */
        /* <DEDUP_REMOVED lines=11> */
[----:B------:R-:W0:Y:S08]  /*9130*/  MUFU.TANH R176, R176 ;  /* 0x000000b000b07308 */ /* 0x000e300000002400 */
[----:B------:R-:W1:Y:S08]  /*9140*/  MUFU.TANH R178, R178 ;  /* 0x000000b200b27308 */ /* 0x000e700000002400 */
[----:B------:R-:W2:Y:S01]  /*9150*/  MUFU.TANH R48, R48 ;  /* 0x0000003000307308 */ /* 0x000ea20000002400 */
[----:B0-----:R-:W-:-:S07]  /*9160*/  FMNMX.FTZ R5, R176, R5, !PT ;  /* 0x00000005b0057209 */ /* 0x001fce0007810000 */
[----:B------:R-:W0:Y:S01]  /*9170*/  MUFU.TANH R50, R50 ;  /* 0x0000003200327308 */ /* 0x000e220000002400 */
[----:B-1----:R-:W-:-:S04]  /*9180*/  FMNMX.FTZ R5, R178, R5, !PT ;  /* 0x00000005b2057209 */ /* 0x002fc80007810000 */
[----:B------:R-:W-:-:S03]  /*9190*/  FMNMX.FTZ R5, R206, R5, !PT ;  /* 0x00000005ce057209 */ /* 0x000fc60007810000 */
[----:B------:R-:W-:Y:S01]  /*91a0*/  MUFU.TANH R234, R234 ;  /* 0x000000ea00ea7308 */ /* 0x000fe20000002400 */
[----:B------:R-:W-:Y:S02]  /*91b0*/  FMNMX.FTZ R5, R208, R5, !PT ;  /* 0x00000005d0057209 */ /* 0x000fe40007810000 */
[----:B--2---:R-:W-:Y:S02]  /*91c0*/  FMNMX.FTZ R31, R48, R29, !PT ;  /* 0x0000001d301f7209 */ /* 0x004fe40007810000 */
[----:B------:R-:W-:-:S03]  /*91d0*/  FMNMX.FTZ R5, R210, R5, !PT ;  /* 0x00000005d2057209 */ /* 0x000fc60007810000 */
[----:B------:R-:W1:Y:S01]  /*91e0*/  MUFU.TANH R54, R54 ;  /* 0x0000003600367308 */ /* 0x000e620000002400 */
[----:B------:R-:W-:Y:S02]  /*91f0*/  FMNMX.FTZ R5, R212, R5, !PT ;  /* 0x00000005d4057209 */ /* 0x000fe40007810000 */
[----:B0-----:R-:W-:Y:S02]  /*9200*/  FMNMX.FTZ R31, R50, R31, !PT ;  /* 0x0000001f321f7209 */ /* 0x001fe40007810000 */
[----:B------:R-:W-:Y:S02]  /*9210*/  FMNMX.FTZ R5, R214, R5, !PT ;  /* 0x00000005d6057209 */ /* 0x000fe40007810000 */
[----:B------:R-:W-:Y:S01]  /*9220*/  FMNMX.FTZ R31, R52, R31, !PT ;  /* 0x0000001f341f7209 */ /* 0x000fe20007810000 */
[----:B------:R-:W0:Y:S01]  /*9230*/  MUFU.TANH R56, R56 ;  /* 0x0000003800387308 */ /* 0x000e220000002400 */
[----:B------:R-:W-:-:S04]  /*9240*/  FMNMX.FTZ R5, R216, R5, !PT ;  /* 0x00000005d8057209 */ /* 0x000fc80007810000 */
[----:B------:R-:W-:-:S03]  /*9250*/  FMNMX.FTZ R5, R218, R5, !PT ;  /* 0x00000005da057209 */ /* 0x000fc60007810000 */
[----:B------:R-:W2:Y:S01]  /*9260*/  MUFU.TANH R58, R58 ;  /* 0x0000003a003a7308 */ /* 0x000ea20000002400 */
[----:B-1----:R-:W-:-:S07]  /*9270*/  FMNMX.FTZ R31, R54, R31, !PT ;  /* 0x0000001f361f7209 */ /* 0x002fce0007810000 */
[----:B------:R-:W1:Y:S01]  /*9280*/  MUFU.TANH R60, R60 ;  /* 0x0000003c003c7308 */ /* 0x000e620000002400 */
[----:B0-----:R-:W-:-:S07]  /*9290*/  FMNMX.FTZ R33, R56, R31, !PT ;  /* 0x0000001f38217209 */ /* 0x001fce0007810000 */
[----:B------:R-:W0:Y:S01]  /*92a0*/  MUFU.TANH R62, R62 ;  /* 0x0000003e003e7308 */ /* 0x000e220000002400 */
[----:B--2---:R-:W-:-:S07]  /*92b0*/  FMNMX.FTZ R33, R58, R33, !PT ;  /* 0x000000213a217209 */ /* 0x004fce0007810000 */
[----:B------:R-:W2:Y:S01]  /*92c0*/  MUFU.TANH R64, R64 ;  /* 0x0000004000407308 */ /* 0x000ea20000002400 */
[----:B-1----:R-:W-:-:S07]  /*92d0*/  FMNMX.FTZ R33, R60, R33, !PT ;  /* 0x000000213c217209 */ /* 0x002fce0007810000 */
[----:B------:R-:W1:Y:S01]  /*92e0*/  MUFU.TANH R66, R66 ;  /* 0x0000004200427308 */ /* 0x000e620000002400 */
[----:B0-----:R-:W-:-:S07]  /*92f0*/  FMNMX.FTZ R33, R62, R33, !PT ;  /* 0x000000213e217209 */ /* 0x001fce0007810000 */
[----:B------:R-:W-:Y:S01]  /*9300*/  MUFU.TANH R72, R72 ;  /* 0x0000004800487308 */ /* 0x000fe20000002400 */
[----:B--2---:R-:W-:-:S07]  /*9310*/  FMNMX.FTZ R37, R64, R33, !PT ;  /* 0x0000002140257209 */ /* 0x004fce0007810000 */
[----:B------:R-:W-:Y:S01]  /*9320*/  MUFU.TANH R74, R74 ;  /* 0x0000004a004a7308 */ /* 0x000fe20000002400 */
[----:B-1----:R-:W-:-:S07]  /*9330*/  FMNMX.FTZ R37, R66, R37, !PT ;  /* 0x0000002542257209 */ /* 0x002fce0007810000 */
        /* <DEDUP_REMOVED lines=20> */
[----:B------:R-:W1:Y:S01]  /*9480*/  MUFU.TANH R86, R86 ;  /* 0x0000005600567308 */ /* 0x000e620000002400 */
[----:B------:R-:W-:Y:S02]  /*9490*/  FMNMX.FTZ R5, R222, R5, !PT ;  /* 0x00000005de057209 */ /* 0x000fe40007810000 */
[----:B--2---:R-:W-:Y:S02]  /*94a0*/  FMNMX.FTZ R37, R68, R37, !PT ;  /* 0x0000002544257209 */ /* 0x004fe40007810000 */
[----:B------:R-:W-:-:S04]  /*94b0*/  FMNMX.FTZ R5, R224, R5, !PT ;  /* 0x00000005e0057209 */ /* 0x000fc80007810000 */
[----:B------:R-:W-:Y:S02]  /*94c0*/  FMNMX.FTZ R5, R226, R5, !PT ;  /* 0x00000005e2057209 */ /* 0x000fe40007810000 */
[----:B0-----:R-:W-:Y:S02]  /*94d0*/  FMNMX.FTZ R37, R70, R37, !PT ;  /* 0x0000002546257209 */ /* 0x001fe40007810000 */
        /* <DEDUP_REMOVED lines=10> */
[----:B------:R-:W0:Y:S01]  /*9580*/  SHFL.BFLY PT, R2, R5, 0x2, 0x1f ;  /* 0x0c401f0005027f89 */ /* 0x000e2200000e0000 */
[----:B------:R-:W-:-:S04]  /*9590*/  FMNMX.FTZ R41, R82, R41, !PT ;  /* 0x0000002952297209 */ /* 0x000fc80007810000 */
[----:B-1----:R-:W-:Y:S02]  /*95a0*/  FMNMX.FTZ R41, R86, R41, !PT ;  /* 0x0000002956297209 */ /* 0x002fe40007810000 */
[----:B0-----:R-:W-:Y:S02]  /*95b0*/  FMNMX.FTZ R2, R5, R2, !PT ;  /* 0x0000000205027209 */ /* 0x001fe40007810000 */
[----:B------:R-:W0:Y:S03]  /*95c0*/  LDC R5, c[0x0][0x988] ;  /* 0x00026200ff057b82 */ /* 0x000e260000000800 */
        /* <DEDUP_REMOVED lines=9> */
[-C--:B------:R-:W-:Y:S01]  /*9660*/  FMUL.FTZ R2, R2, R5.reuse ;  /* 0x0000000502027220 */ /* 0x080fe20000410000 */
[----:B------:R0:W-:Y:S01]  /*9670*/  MUFU.EX2 R25, R194 ;  /* 0x000000c200197308 */ /* 0x0001e20000000800 */
[----:B------:R-:W-:Y:S02]  /*9680*/  WARPGROUP.DEPBAR.LE gsb0, 0x0 ;  /* 0x00008000000079c5 */ /* 0x000fe40000010000 */
[----:B------:R-:W-:Y:S01]  /*9690*/  WARPGROUP.ARRIVE ;  /* 0x00000000000079c5 */ /* 0x000fe20000000000 */
[----:B------:R-:W-:Y:S01]  /*96a0*/  FMUL.FTZ R168, R87, UR7 ;  /* 0x0000000757a87c20 */ /* 0x000fe20008410000 */
[-CC-:B------:R-:W-:Y:S01]  /*96b0*/  FFMA.FTZ R170, R12, R5.reuse, -R35.reuse ;  /* 0x000000050caa7223 */ /* 0x180fe20000010823 */
[-CC-:B------:R-:W-:Y:S01]  /*96c0*/  FFMA.FTZ R15, R24, R5.reuse, -R35.reuse ;  /* 0x00000005180f7223 */ /* 0x180fe20000010823 */
[-CC-:B------:R-:W-:Y:S01]  /*96d0*/  FFMA.FTZ R21, R32, R5.reuse, -R35.reuse ;  /* 0x0000000520157223 */ /* 0x180fe20000010823 */
[----:B------:R1:W-:Y:S01]  /*96e0*/  MUFU.EX2 R27, R198 ;  /* 0x000000c6001b7308 */ /* 0x0003e20000000800 */
[----:B------:R-:W-:Y:S01]  /*96f0*/  HGMMA.64x128x16.F32 R88, R164, gdesc[UR12].tnspB, R88, gsb0 ;  /* 0x41e0000ca4587df0 */ /* 0x000fe20008000858 */
[----:B------:R-:W-:Y:S01]  /*9700*/  UIADD3 UR14, UR5, 0x280, URZ ;  /* 0x00000280050e7890 */ /* 0x000fe2000fffe03f */
[-CC-:B0-----:R-:W-:Y:S01]  /*9710*/  FFMA.FTZ R194, R202, R5.reuse, -R35.reuse ;  /* 0x00000005cac27223 */ /* 0x181fe20000010823 */
[----:B------:R-:W-:Y:S01]  /*9720*/  UMOV UR15, 0x40000040 ;  /* 0x40000040000f7882 */ /* 0x000fe20000000000 */
[-CC-:B------:R-:W-:Y:S01]  /*9730*/  FFMA.FTZ R51, R84, R5.reuse, -R35.reuse ;  /* 0x0000000554337223 */ /* 0x180fe20000010823 */
[-CC-:B------:R-:W-:Y:S01]  /*9740*/  FFMA.FTZ R24, R180, R5.reuse, -R35.reuse ;  /* 0x00000005b4187223 */ /* 0x180fe20000010823 */
[-CC-:B------:R-:W-:Y:S01]  /*9750*/  FFMA.FTZ R32, R182, R5.reuse, -R35.reuse ;  /* 0x00000005b6207223 */ /* 0x180fe20000010823 */
[----:B------:R-:W0:Y:S01]  /*9760*/  MUFU.TANH R168, R168 ;  /* 0x000000a800a87308 */ /* 0x000e220000002400 */
        /* <DEDUP_REMOVED lines=12> */
[----:B0-----:R-:W-:Y:S01]  /*9830*/  FMNMX.FTZ R0, R168, R41, !PT ;  /* 0x00000029a8007209 */ /* 0x001fe20007810000 */
[-CC-:B------:R-:W-:Y:S01]  /*9840*/  FFMA.FTZ R41, R218, R5.reuse, -R35.reuse ;  /* 0x00000005da297223 */ /* 0x180fe20000010823 */
[----:B-1----:R-:W-:-:S03]  /*9850*/  FFMA.FTZ R204, R224, R5, -R35 ;  /* 0x00000005e0cc7223 */ /* 0x002fc60000010823 */
[----:B------:R-:W0:Y:S02]  /*9860*/  SHFL.BFLY PT, R47, R0, 0x2, 0x1f ;  /* 0x0c401f00002f7f89 */ /* 0x000e2400000e0000 */
[----:B------:R-:W-:Y:S01]  /*9870*/  MUFU.EX2 R2, R2 ;  /* 0x0000000200027308 */ /* 0x000fe20000000800 */
[----:B--2---:R-:W-:-:S07]  /*9880*/  FFMA.FTZ R206, R228, R5, -R35 ;  /* 0x00000005e4ce7223 */ /* 0x004fce0000010823 */
[----:B------:R-:W-:Y:S08]  /*9890*/  MUFU.EX2 R13, R13 ;  /* 0x0000000d000d7308 */ /* 0x000ff00000000800 */
[----:B------:R-:W1:Y:S01]  /*98a0*/  MUFU.EX2 R170, R170 ;  /* 0x000000aa00aa7308 */ /* 0x000e620000000800 */
[----:B0-----:R-:W-:Y:S01]  /*98b0*/  FMNMX.FTZ R53, R0, R47, !PT ;  /* 0x0000002f00357209 */ /* 0x001fe20007810000 */
[----:B------:R-:W-:-:S06]  /*98c0*/  FFMA.FTZ R47, R226, R5, -R35 ;  /* 0x00000005e22f7223 */ /* 0x000fcc0000010823 */
[----:B------:R-:W-:Y:S01]  /*98d0*/  MUFU.EX2 R15, R15 ;  /* 0x0000000f000f7308 */ /* 0x000fe20000000800 */
[----:B------:R-:W0:Y:S07]  /*98e0*/  SHFL.BFLY PT, R12, R53, 0x1, 0x1f ;  /* 0x0c201f00350c7f89 */ /* 0x000e2e00000e0000 */
[----:B------:R-:W2:Y:S01]  /*98f0*/  MUFU.EX2 R24, R24 ;  /* 0x0000001800187308 */ /* 0x000ea20000000800 */
[----:B-1----:R-:W-:-:S07]  /*9900*/  F2FP.F16.F32.PACK_AB R180, R170, R13 ;  /* 0x0000000daab4723e */ /* 0x002fce00000000ff */
[----:B------:R-:W-:Y:S08]  /*9910*/  MUFU.EX2 R21, R21 ;  /* 0x0000001500157308 */ /* 0x000ff00000000800 */
[----:B------:R-:W-:Y:S01]  /*9920*/  MUFU.EX2 R32, R32 ;  /* 0x0000002000207308 */ /* 0x000fe20000000800 */
[----:B--2---:R-:W-:Y:S02]  /*9930*/  F2FP.F16.F32.PACK_AB R182, R24, R15 ;  /* 0x0000000f18b6723e */ /* 0x004fe400000000ff */
[----:B0-----:R-:W-:-:S05]  /*9940*/  FMNMX.FTZ R12, R53, R12, !PT ;  /* 0x0000000c350c7209 */ /* 0x001fca0007810000 */
        /* <DEDUP_REMOVED lines=10> */
[----:B------:R-:W-:Y:S01]  /*99f0*/  FFMA.FTZ R30, R42, R5, -R11 ;  /* 0x000000052a1e7223 */ /* 0x000fe2000001080b */
[----:B------:R-:W-:-:S02]  /*9a00*/  IMAD.U32 R42, RZ, RZ, UR8 ;  /* 0x00000008ff2a7e24 */ /* 0x000fc4000f8e00ff */
[-CC-:B------:R-:W-:Y:S01]  /*9a10*/  FFMA.FTZ R26, R34, R5.reuse, -R11.reuse ;  /* 0x00000005221a7223 */ /* 0x180fe2000001080b */
[-CC-:B------:R-:W-:Y:S01]  /*9a20*/  FFMA.FTZ R179, R36, R5.reuse, -R11.reuse ;  /* 0x0000000524b37223 */ /* 0x180fe2000001080b */
[-CC-:B------:R-:W-:Y:S01]  /*9a30*/  FFMA.FTZ R175, R44, R5.reuse, -R11.reuse ;  /* 0x000000052caf7223 */ /* 0x180fe2000001080b */
[-CC-:B------:R-:W-:Y:S01]  /*9a40*/  FFMA.FTZ R28, R38, R5.reuse, -R11.reuse ;  /* 0x00000005261c7223 */ /* 0x180fe2000001080b */
[----:B------:R-:W-:Y:S01]  /*9a50*/  @!P1 IADD3 R42, R42, 0x34860, RZ ;  /* 0x000348602a2a9810 */ /* 0x000fe20007ffe0ff */
[----:B------:R-:W0:Y:S01]  /*9a60*/  MUFU.EX2 R181, R181 ;  /* 0x000000b500b57308 */ /* 0x000e220000000800 */
[-CC-:B------:R-:W-:Y:S01]  /*9a70*/  FFMA.FTZ R173, R40, R5.reuse, -R11.reuse ;  /* 0x0000000528ad7223 */ /* 0x180fe2000001080b */
[-CC-:B------:R-:W-:Y:S01]  /*9a80*/  FFMA.FTZ R34, R46, R5.reuse, -R11.reuse ;  /* 0x000000052e227223 */ /* 0x180fe2000001080b */
[----:B------:R-:W-:Y:S01]  /*9a90*/  @!P1 PRMT R44, RZ, 0x654, R42 ;  /* 0x00000654ff2c9816 */ /* 0x000fe2000000002a */
        /* <DEDUP_REMOVED lines=21> */
[C---:B-1----:R-:W-:Y:S01]  /*9bf0*/  FADD.FTZ R42, R14.reuse, R3 ;  /* 0x000000030e2a7221 */ /* 0x042fe20000010000 */
[----:B------:R-:W-:-:S06]  /*9c00*/  F2FP.F16.F32.PACK_AB R181, R14, R181 ;  /* 0x000000b50eb5723e */ /* 0x000fcc00000000ff */
[----:B------:R-:W-:Y:S01]  /*9c10*/  MUFU.EX2 R177, R177 ;  /* 0x000000b100b17308 */ /* 0x000fe20000000800 */
[----:B------:R-:W-:Y:S02]  /*9c20*/  WARPGROUP.DEPBAR.LE gsb0, 0x0 ;  /* 0x00008000000079c5 */ /* 0x000fe40000010000 */
[----:B------:R-:W-:Y:S01]  /*9c30*/  WARPGROUP.ARRIVE ;  /* 0x00000000000079c5 */ /* 0x000fe20000000000 */
[-CC-:B------:R-:W-:Y:S01]  /*9c40*/  FFMA.FTZ R164, R196, R5.reuse, -R35.reuse ;  /* 0x00000005c4a47223 */ /* 0x180fe20000010823 */
[-CC-:B------:R-:W-:Y:S01]  /*9c50*/  FFMA.FTZ R166, R200, R5.reuse, -R35.reuse ;  /* 0x00000005c8a67223 */ /* 0x180fe20000010823 */
[-CC-:B------:R-:W-:Y:S01]  /*9c60*/  FFMA.FTZ R196, R178, R5.reuse, -R35.reuse ;  /* 0x00000005b2c47223 */ /* 0x180fe20000010823 */
[-C--:B------:R-:W-:Y:S01]  /*9c70*/  FFMA.FTZ R200, R172, R5.reuse, -R35 ;  /* 0x00000005acc87223 */ /* 0x080fe20000010823 */
[----:B------:R-:W-:Y:S01]  /*9c80*/  MUFU.EX2 R26, R26 ;  /* 0x0000001a001a7308 */ /* 0x000fe20000000800 */
[----:B------:R-:W-:Y:S01]  /*9c90*/  HGMMA.64x128x16.F32 R88, R160, gdesc[UR12].tnspB, R88, gsb0 ;  /* 0x41e0000ca0587df0 */ /* 0x000fe20008000858 */
[----:B------:R-:W-:Y:S01]  /*9ca0*/  UIADD3 UR14, UR5, 0x300, URZ ;  /* 0x00000300050e7890 */ /* 0x000fe2000fffe03f */
[-CC-:B------:R-:W-:Y:S01]  /*9cb0*/  FFMA.FTZ R165, R56, R5.reuse, -R11.reuse ;  /* 0x0000000538a57223 */ /* 0x180fe2000001080b */
[----:B------:R-:W-:Y:S01]  /*9cc0*/  UMOV UR15, 0x40000040 ;  /* 0x40000040000f7882 */ /* 0x000fe20000000000 */
[----:B------:R-:W-:-:S03]  /*9cd0*/  FFMA.FTZ R167, R60, R5, -R11 ;  /* 0x000000053ca77223 */ /* 0x000fc6000001080b */
[----:B------:R-:W-:Y:S08]  /*9ce0*/  MUFU.EX2 R179, R179 ;  /* 0x000000b300b37308 */ /* 0x000ff00000000800 */
[----:B------:R-:W0:Y:S08]  /*9cf0*/  MUFU.EX2 R164, R164 ;  /* 0x000000a400a47308 */ /* 0x000e300000000800 */
[----:B------:R-:W-:Y:S08]  /*9d00*/  MUFU.EX2 R28, R28 ;  /* 0x0000001c001c7308 */ /* 0x000ff00000000800 */
[----:B------:R-:W-:Y:S01]  /*9d10*/  MUFU.EX2 R173, R173 ;  /* 0x000000ad00ad7308 */ /* 0x000fe20000000800 */
[----:B0-----:R-:W-:-:S07]  /*9d20*/  F2FP.F16.F32.PACK_AB R178, R164, R25 ;  /* 0x00000019a4b2723e */ /* 0x001fce00000000ff */
[----:B------:R-:W0:Y:S08]  /*9d30*/  MUFU.EX2 R166, R166 ;  /* 0x000000a600a67308 */ /* 0x000e300000000800 */
[----:B------:R-:W-:Y:S08]  /*9d40*/  MUFU.EX2 R30, R30 ;  /* 0x0000001e001e7308 */ /* 0x000ff00000000800 */
[----:B------:R-:W-:Y:S01]  /*9d50*/  MUFU.EX2 R175, R175 ;  /* 0x000000af00af7308 */ /* 0x000fe20000000800 */
[----:B0-----:R-:W-:-:S07]  /*9d60*/  F2FP.F16.F32.PACK_AB R172, R166, R27 ;  /* 0x0000001ba6ac723e */ /* 0x001fce00000000ff */
[----:B------:R-:W-:Y:S08]  /*9d70*/  MUFU.EX2 R34, R34 ;  /* 0x0000002200227308 */ /* 0x000ff00000000800 */
[----:B------:R0:W-:Y:S08]  /*9d80*/  MUFU.EX2 R31, R176 ;  /* 0x000000b0001f7308 */ /* 0x0001f00000000800 */
[----:B------:R-:W-:Y:S01]  /*9d90*/  MUFU.EX2 R169, R169 ;  /* 0x000000a900a97308 */ /* 0x000fe20000000800 */
[----:B0-----:R-:W-:-:S07]  /*9da0*/  F2FP.F16.F32.PACK_AB R176, R32, R21 ;  /* 0x0000001520b0723e */ /* 0x001fce00000000ff */
        /* <DEDUP_REMOVED lines=14> */
[----:B------:R-:W-:Y:S01]  /*9e90*/  UIADD3 UR14, UR5, 0x380, URZ ;  /* 0x00000380050e7890 */ /* 0x000fe2000fffe03f */
[----:B------:R-:W-:Y:S01]  /*9ea0*/  @!P1 LEA R35, R35, UR38, 0x3 ;  /* 0x0000002623239c11 */ /* 0x000fe2000f8e18ff */
[----:B------:R-:W-:Y:S01]  /*9eb0*/  UMOV UR15, 0x40000040 ;  /* 0x40000040000f7882 */ /* 0x000fe20000000000 */
[----:B------:R-:W-:-:S03]  /*9ec0*/  UMOV UR5, UR37 ;  /* 0x0000002500057c82 */ /* 0x000fc60008000000 */
[----:B------:R-:W-:Y:S01]  /*9ed0*/  MUFU.EX2 R160, R160 ;  /* 0x000000a000a07308 */ /* 0x000fe20000000800 */
[----:B------:R-:W-:-:S05]  /*9ee0*/  @!P1 VIADD R35, R35, 0x34840 ;  /* 0x0003484023239836 */ /* 0x000fca0000000000 */
[----:B------:R-:W-:Y:S02]  /*9ef0*/  @!P1 PRMT R35, RZ, 0x654, R35 ;  /* 0x00000654ff239816 */ /* 0x000fe40000000023 */
[----:B------:R-:W-:Y:S08]  /*9f00*/  MUFU.EX2 R39, R214 ;  /* 0x000000d600277308 */ /* 0x000ff00000000800 */
[----:B------:R-:W-:Y:S08]  /*9f10*/  MUFU.EX2 R167, R167 ;  /* 0x000000a700a77308 */ /* 0x000ff00000000800 */
[----:B------:R-:W-:Y:S08]  /*9f20*/  MUFU.EX2 R162, R162 ;  /* 0x000000a200a27308 */ /* 0x000ff00000000800 */
[----:B------:R-:W-:Y:S08]  /*9f30*/  MUFU.EX2 R41, R41 ;  /* 0x0000002900297308 */ /* 0x000ff00000000800 */
[----:B------:R-:W-:Y:S08]  /*9f40*/  MUFU.EX2 R64, R64 ;  /* 0x0000004000407308 */ /* 0x000ff00000000800 */
[----:B------:R-:W-:Y:S08]  /*9f50*/  MUFU.EX2 R200, R200 ;  /* 0x000000c800c87308 */ /* 0x000ff00000000800 */
[----:B------:R-:W0:Y:S08]  /*9f60*/  MUFU.EX2 R66, R66 ;  /* 0x0000004200427308 */ /* 0x000e300000000800 */
[----:B------:R-:W-:Y:S08]  /*9f70*/  MUFU.EX2 R43, R43 ;  /* 0x0000002b002b7308 */ /* 0x000ff00000000800 */
[----:B------:R-:W-:Y:S01]  /*9f80*/  MUFU.EX2 R68, R68 ;  /* 0x0000004400447308 */ /* 0x000fe20000000800 */
[----:B0-----:R-:W-:-:S07]  /*9f90*/  F2FP.F16.F32.PACK_AB R161, R66, R64 ;  /* 0x0000004042a1723e */ /* 0x001fce00000000ff */
[----:B------:R-:W-:Y:S08]  /*9fa0*/  MUFU.EX2 R202, R202 ;  /* 0x000000ca00ca7308 */ /* 0x000ff00000000800 */
[----:B------:R-:W0:Y:S08]  /*9fb0*/  MUFU.EX2 R70, R70 ;  /* 0x0000004600467308 */ /* 0x000e300000000800 */
[----:B------:R-:W-:Y:S08]  /*9fc0*/  MUFU.EX2 R45, R45 ;  /* 0x0000002d002d7308 */ /* 0x000ff00000000800 */
[----:B------:R-:W-:Y:S01]  /*9fd0*/  MUFU.EX2 R72, R72 ;  /* 0x0000004800487308 */ /* 0x000fe20000000800 */
[----:B0-----:R-:W-:-:S07]  /*9fe0*/  F2FP.F16.F32.PACK_AB R163, R70, R68 ;  /* 0x0000004446a3723e */ /* 0x001fce00000000ff */
[----:B------:R-:W0:Y:S08]  /*9ff0*/  MUFU.EX2 R204, R204 ;  /* 0x000000cc00cc7308 */ /* 0x000e300000000800 */
[----:B------:R-:W1:Y:S08]  /*a000*/  MUFU.EX2 R74, R74 ;  /* 0x0000004a004a7308 */ /* 0x000e700000000800 */
[----:B------:R-:W-:Y:S01]  /*a010*/  MUFU.EX2 R47, R47 ;  /* 0x0000002f002f7308 */ /* 0x000fe20000000800 */
[----:B------:R-:W-:-:S02]  /*a020*/  WARPGROUP.DEPBAR.LE gsb0, 0x0 ;  /* 0x00008000000079c5 */ /* 0x000fc40000010000 */
[----:B------:R-:W-:-:S05]  /*a030*/  WARPGROUP.ARRIVE ;  /* 0x00000000000079c5 */ /* 0x000fca0000000000 */
[----:B------:R-:W-:Y:S01]  /*a040*/  MUFU.EX2 R76, R76 ;  /* 0x0000004c004c7308 */ /* 0x000fe20000000800 */
[----:B0-----:R-:W-:Y:S02]  /*a050*/  F2FP.F16.F32.PACK_AB R156, R204, R45 ;  /* 0x0000002dcc9c723e */ /* 0x001fe400000000ff */
[----:B-1----:R-:W-:Y:S01]  /*a060*/  F2FP.F16.F32.PACK_AB R157, R74, R72 ;  /* 0x000000484a9d723e */ /* 0x002fe200000000ff */
[----:B------:R-:W-:Y:S04]  /*a070*/  HGMMA.64x128x16.F32 R88, R152, gdesc[UR12].tnspB, R88, gsb0 ;  /* 0x41e0000c98587df0 */ /* 0x000fe80008000858 */
[----:B------:R-:W0:Y:S08]  /*a080*/  MUFU.EX2 R206, R206 ;  /* 0x000000ce00ce7308 */ /* 0x000e300000000800 */
[----:B------:R-:W1:Y:S08]  /*a090*/  MUFU.EX2 R78, R78 ;  /* 0x0000004e004e7308 */ /* 0x000e700000000800 */
[----:B------:R-:W-:Y:S01]  /*a0a0*/  MUFU.EX2 R49, R49 ;  /* 0x0000003100317308 */ /* 0x000fe20000000800 */
[----:B0-----:R-:W-:-:S07]  /*a0b0*/  F2FP.F16.F32.PACK_AB R158, R206, R47 ;  /* 0x0000002fce9e723e */ /* 0x001fce00000000ff */
[----:B------:R-:W-:Y:S01]  /*a0c0*/  MUFU.EX2 R80, R80 ;  /* 0x0000005000507308 */ /* 0x000fe20000000800 */
[----:B-1----:R-:W-:-:S07]  /*a0d0*/  F2FP.F16.F32.PACK_AB R159, R78, R76 ;  /* 0x0000004c4e9f723e */ /* 0x002fce00000000ff */
[----:B------:R-:W0:Y:S08]  /*a0e0*/  MUFU.EX2 R208, R208 ;  /* 0x000000d000d07308 */ /* 0x000e300000000800 */
[----:B------:R-:W1:Y:S08]  /*a0f0*/  MUFU.EX2 R82, R82 ;  /* 0x0000005200527308 */ /* 0x000e700000000800 */
[----:B------:R-:W-:Y:S08]  /*a100*/  MUFU.EX2 R51, R51 ;  /* 0x0000003300337308 */ /* 0x000ff00000000800 */
[----:B------:R-:W-:Y:S08]  /*a110*/  MUFU.EX2 R86, R86 ;  /* 0x0000005600567308 */ /* 0x000ff00000000800 */
[----:B------:R-:W2:Y:S01]  /*a120*/  MUFU.EX2 R84, R84 ;  /* 0x0000005400547308 */ /* 0x000ea20000000800 */
[----:B------:R-:W-:-:S02]  /*a130*/  WARPGROUP.DEPBAR.LE gsb0, 0x0 ;  /* 0x00008000000079c5 */ /* 0x000fc40000010000 */
[----:B------:R3:W-:Y:S01]  /*a140*/  @!P1 SYNCS.ARRIVE.TRANS64.RED.A1T0 RZ, [R35+URZ], RZ ;  /* 0x000000ff23ff99a7 */ /* 0x0007e2000810043f */
[----:B0-----:R-:W-:Y:S02]  /*a150*/  F2FP.F16.F32.PACK_AB R152, R208, R49 ;  /* 0x00000031d098723e */ /* 0x001fe400000000ff */
[----:B-1----:R-:W-:Y:S02]  /*a160*/  F2FP.F16.F32.PACK_AB R153, R82, R80 ;  /* 0x000000505299723e */ /* 0x002fe400000000ff */
[----:B--2---:R-:W-:Y:S01]  /*a170*/  F2FP.F16.F32.PACK_AB R154, R84, R51 ;  /* 0x00000033549a723e */ /* 0x004fe200000000ff */
[----:B---3--:R-:W-:Y:S01]  /*a180*/  FFMA.FTZ R35, R2, R4, R13 ;  /* 0x0000000402237223 */ /* 0x008fe2000001000d */
[----:B------:R0:W-:Y:S03]  /*a190*/  @!P1 SYNCS.ARRIVE.TRANS64.RED.A1T0 RZ, [R44+URZ], RZ ;  /* 0x000000ff2cff99a7 */ /* 0x0001e6000810043f */
[----:B------:R-:W-:Y:S01]  /*a1a0*/  FADD.FTZ R4, R170, R35 ;  /* 0x00000023aa047221 */ /* 0x000fe20000010000 */
[----:B------:R-:W-:Y:S01]  /*a1b0*/  FADD.FTZ R35, R183, R42 ;  /* 0x0000002ab7237221 */ /* 0x000fe20000010000 */
[----:B------:R-:W-:-:S02]  /*a1c0*/  F2FP.F16.F32.PACK_AB R183, R20, R183 ;  /* 0x000000b714b7723e */ /* 0x000fc400000000ff */
[----:B------:R-:W-:Y:S01]  /*a1d0*/  FADD.FTZ R3, R15, R4 ;  /* 0x000000040f037221 */ /* 0x000fe20000010000 */
[----:B0-----:R-:W-:Y:S01]  /*a1e0*/  FADD.FTZ R44, R20, R35 ;  /* 0x00000023142c7221 */ /* 0x001fe20000010000 */
        /* <DEDUP_REMOVED lines=13> */
[----:B------:R-:W-:Y:S01]  /*a2c0*/  FADD.FTZ R44, R28, R35 ;  /* 0x000000231c2c7221 */ /* 0x000fe20000010000 */
[----:B------:R-:W0:Y:S01]  /*a2d0*/  MUFU.EX2 R11, R11 ;  /* 0x0000000b000b7308 */ /* 0x000e220000000800 */
        /* <DEDUP_REMOVED lines=9> */
[----:B------:R-:W-:Y:S02]  /*a370*/  F2FP.F16.F32.PACK_AB R166, R162, R39 ;  /* 0x00000027a2a6723e */ /* 0x000fe400000000ff */
[----:B------:R-:W-:Y:S01]  /*a380*/  FADD.FTZ R3, R29, R42 ;  /* 0x0000002a1d037221 */ /* 0x000fe20000010000 */
[C---:B------:R-:W-:Y:S01]  /*a390*/  FADD.FTZ R44, R34.reuse, R35 ;  /* 0x00000023222c7221 */ /* 0x040fe20000010000 */
[----:B------:R-:W-:Y:S02]  /*a3a0*/  F2FP.F16.F32.PACK_AB R175, R34, R175 ;  /* 0x000000af22af723e */ /* 0x000fe400000000ff */
[----:B------:R-:W-:Y:S01]  /*a3b0*/  FADD.FTZ R42, R194, R3 ;  /* 0x00000003c22a7221 */ /* 0x000fe20000010000 */
[----:B------:R-:W-:Y:S01]  /*a3c0*/  FADD.FTZ R13, R169, R44 ;  /* 0x0000002ca90d7221 */ /* 0x000fe20000010000 */
[----:B0-----:R-:W-:-:S02]  /*a3d0*/  F2FP.F16.F32.PACK_AB R155, R11, R86 ;  /* 0x000000560b9b723e */ /* 0x001fc400000000ff */
        /* <DEDUP_REMOVED lines=45> */
[----:B------:R-:W-:Y:S02]  /*a6b0*/  IMAD.MOV.U32 R11, RZ, RZ, R12 ;  /* 0x000000ffff0b7224 */ /* 0x000fe400078e000c */
[----:B------:R-:W-:Y:S01]  /*a6c0*/  IMAD.MOV.U32 R13, RZ, RZ, R10 ;  /* 0x000000ffff0d7224 */ /* 0x000fe200078e000a */
[----:B------:R-:W-:Y:S06]  /*a6d0*/  @P2 BRA `(.L_x_2022) ;  /* 0xffffffd400a82947 */ /* 0x000fec000383ffff */
.L_x_2013:
        /* <DEDUP_REMOVED lines=67> */
.L_x_2023:
[----:B------:R-:W-:Y:S01]  /*ab10*/  ULEA UR5, UR36, UR38, 0x3 ;  /* 0x0000002624057291 */ /* 0x000fe2000f8e183f */
[----:B------:R-:W-:-:S05]  /*ab20*/  IMAD.U32 R0, RZ, RZ, UR37 ;  /* 0x00000025ff007e24 */ /* 0x000fca000f8e00ff */
[----:B------:R-:W-:-:S04]  /*ab30*/  SHF.L.U32 R0, R0, 0x1f, RZ ;  /* 0x0000001f00007819 */ /* 0x000fc800000006ff */
[----:B------:R0:W1:Y:S01]  /*ab40*/  SYNCS.PHASECHK.TRANS64.TRYWAIT P2, [UR5+0x34850], R0 ;  /* 0x03485000ff0075a7 */ /* 0x0000620008040145 */
[----:B------:R-:W-:Y:S05]  /*ab50*/  @!P0 BRA `(.L_x_2024) ;  /* 0x0000000000048947 */ /* 0x000fea0003800000 */
[----:B------:R-:W-:Y:S01]  /*ab60*/  BPT.TRAP 0x1 ;  /* 0x000000040000795c */ /* 0x000fe20000300000 */
.L_x_2024:
[----:B-1----:R-:W-:Y:S05]  /*ab70*/  @P2 BRA `(.L_x_2025) ;  /* 0x0000000000082947 */ /* 0x002fea0003800000 */
[----:B------:R-:W1:Y:S02]  /*ab80*/  SYNCS.PHASECHK.TRANS64.TRYWAIT P0, [UR5+0x34850], R0 ;  /* 0x03485000ff0075a7 */ /* 0x000e640008000145 */
[----:B-1----:R-:W-:Y:S05]  /*ab90*/  @!P0 BRA `(.L_x_2026) ;  /* 0x0000007c00fc8947 */ /* 0x002fea0003800000 */
.L_x_2025:
[----:B------:R-:W-:Y:S01]  /*aba0*/  UIADD3 UR38, UR38, 0x400, URZ ;  /* 0x0000040026267890 */ /* 0x000fe2000fffe03f */
[----:B------:R-:W-:Y:S01]  /*abb0*/  WARPGROUP.ARRIVE ;  /* 0x00000000000079c5 */ /* 0x000fe20000000000 */
[----:B------:R-:W-:Y:S01]  /*abc0*/  UMOV UR7, 0x40000040 ;  /* 0x4000004000077882 */ /* 0x000fe20000000000 */
[----:B01----:R-:W0:Y:S01]  /*abd0*/  SHFL.BFLY PT, R0, R3, 0x2, 0x1f ;  /* 0x0c401f0003007f89 */ /* 0x003e2200000e0000 */
[----:B------:R-:W-:Y:S01]  /*abe0*/  USHF.R.U32.HI UR38, URZ, 0x4, UR38 ;  /* 0x000000043f267899 */ /* 0x000fe20008011626 */
[----:B------:R-:W-:Y:S02]  /*abf0*/  R2UR UR8, R187 ;  /* 0x00000000bb0872ca */ /* 0x000fe400000e0000 */
[----:B------:R-:W1:Y:S01]  /*ac00*/  SHFL.BFLY PT, R7, R4, 0x2, 0x1f ;  /* 0x0c401f0004077f89 */ /* 0x000e6200000e0000 */
[----:B------:R-:W-:Y:S01]  /*ac10*/  ULOP3.LUT UR38, UR38, 0x3fff, URZ, 0xc0, !UPT ;  /* 0x00003fff26267892 */ /* 0x000fe2000f8ec03f */
[----:B------:R-:W-:-:S03]  /*ac20*/  MOV R13, UR5 ;  /* 0x00000005000d7c02 */ /* 0x000fc60008000f00 */
[----:B------:R-:W-:-:S04]  /*ac30*/  ULOP3.LUT UR4, UR38, 0x4000000, URZ, 0xfc, !UPT ;  /* 0x0400000026047892 */ /* 0x000fc8000f8efc3f */
[----:B------:R-:W-:Y:S02]  /*ac40*/  ULEA UR4, UR36, UR4, 0xb ;  /* 0x0000000424047291 */ /* 0x000fe4000f8e583f */
[----:B------:R-:W-:Y:S02]  /*ac50*/  UIADD3 UR36, UR36, 0x1, URZ ;  /* 0x0000000124247890 */ /* 0x000fe4000fffe03f */
[----:B------:R-:W-:Y:S02]  /*ac60*/  UIADD3 UR8, UR8, 0x1, URZ ;  /* 0x0000000108087890 */ /* 0x000fe4000fffe03f */
[----:B------:R-:W-:Y:S01]  /*ac70*/  UISETP.NE.AND UP0, UPT, UR36, 0x2, UPT ;  /* 0x000000022400788c */ /* 0x000fe2000bf05270 */
[----:B------:R-:W-:Y:S02]  /*ac80*/  UMOV UR6, UR4 ;  /* 0x0000000400067c82 */ /* 0x000fe40008000000 */
[----:B------:R-:W-:Y:S01]  /*ac90*/  HGMMA.64x128x16.F32 R24, R180, gdesc[UR4].tnspB, R24, gsb0 ;  /* 0x41e00004b4187df0 */ /* 0x000fe20008000818 */
[----:B------:R-:W-:Y:S01]  /*aca0*/  UIADD3 UR6, UR4, 0x80, URZ ;  /* 0x0000008004067890 */ /* 0x000fe2000fffe03f */
[----:B0-----:R-:W-:Y:S01]  /*acb0*/  FADD.FTZ R2, R0, R3 ;  /* 0x0000000300027221 */ /* 0x001fe20000010000 */
[----:B------:R-:W-:Y:S01]  /*acc0*/  UMOV UR7, 0x40000040 ;  /* 0x4000004000077882 */ /* 0x000fe20000000000 */
[----:B------:R-:W-:-:S02]  /*acd0*/  IMAD.MOV.U32 R3, RZ, RZ, RZ ;  /* 0x000000ffff037224 */ /* 0x000fc400078e00ff */
[----:B-1----:R-:W-:Y:S01]  /*ace0*/  FADD.FTZ R7, R7, R4 ;  /* 0x0000000407077221 */ /* 0x002fe20000010000 */
[----:B------:R-:W-:Y:S01]  /*acf0*/  IMAD.MOV.U32 R4, RZ, RZ, RZ ;  /* 0x000000ffff047224 */ /* 0x000fe200078e00ff */
[----:B------:R-:W0:Y:S01]  /*ad00*/  SHFL.BFLY PT, R9, R2, 0x1, 0x1f ;  /* 0x0c201f0002097f89 */ /* 0x000e2200000e0000 */
[----:B------:R-:W-:Y:S01]  /*ad10*/  IMAD.U32 R187, RZ, RZ, UR8 ;  /* 0x00000008ffbb7e24 */ /* 0x000fe2000f8e00ff */
[----:B------:R-:W-:Y:S02]  /*ad20*/  USEL UR36, UR36, URZ, UP0 ;  /* 0x0000003f24247287 */ /* 0x000fe40008000000 */
[----:B------:R-:W1:Y:S01]  /*ad30*/  SHFL.BFLY PT, R0, R7, 0x1, 0x1f ;  /* 0x0c201f0007007f89 */ /* 0x000e6200000e0000 */
[----:B0-----:R-:W-:Y:S01]  /*ad40*/  FADD.FTZ R9, R2, R9 ;  /* 0x0000000902097221 */ /* 0x001fe20000010000 */
[----:B------:R-:W-:Y:S02]  /*ad50*/  IMAD.MOV.U32 R2, RZ, RZ, -0x800000 ;  /* 0xff800000ff027424 */ /* 0x000fe400078e00ff */
[----:B-1----:R-:W-:-:S02]  /*ad60*/  FADD.FTZ R11, R7, R0 ;  /* 0x00000000070b7221 */ /* 0x002fc40000010000 */
[----:B------:R-:W-:Y:S01]  /*ad70*/  FSETP.NE.FTZ.AND P2, PT, R9, RZ, PT ;  /* 0x000000ff0900720b */ /* 0x000fe20003f55000 */
[----:B------:R-:W-:Y:S02]  /*ad80*/  IMAD.MOV.U32 R0, RZ, RZ, -0x800000 ;  /* 0xff800000ff007424 */ /* 0x000fe400078e00ff */
[----:B------:R-:W-:-:S10]  /*ad90*/  FSETP.NE.FTZ.AND P0, PT, R11, RZ, PT ;  /* 0x000000ff0b00720b */ /* 0x000fd40003f15000 */
[----:B------:R-:W0:Y:S01]  /*ada0*/  @P2 MUFU.LG2 R8, R9 ;  /* 0x0000000900082308 */ /* 0x000e220000000c00 */
[C---:B------:R-:W-:Y:S02]  /*adb0*/  @P2 FMUL.FTZ R14, R5.reuse, 0.69314718246459960938 ;  /* 0x3f317218050e2820 */ /* 0x040fe40000410000 */
[----:B------:R-:W-:-:S05]  /*adc0*/  @P0 FMUL.FTZ R7, R5, 0.69314718246459960938 ;  /* 0x3f31721805070820 */ /* 0x000fca0000410000 */
[----:B------:R-:W1:Y:S08]  /*add0*/  @P0 MUFU.LG2 R6, R11 ;  /* 0x0000000b00060308 */ /* 0x000e700000000c00 */
[----:B------:R-:W2:Y:S01]  /*ade0*/  @P0 MUFU.RCP R3, R11 ;  /* 0x0000000b00030308 */ /* 0x000ea20000001000 */
[----:B0-----:R-:W-:Y:S01]  /*adf0*/  @P2 FMUL.FTZ R5, R8, 0.69314718246459960938 ;  /* 0x3f31721808052820 */ /* 0x001fe20000410000 */
[----:B------:R-:W-:-:S03]  /*ae00*/  @!P1 VIADD R8, R13, 0x34860 ;  /* 0x000348600d089836 */ /* 0x000fc60000000000 */
[----:B------:R-:W-:Y:S02]  /*ae10*/  @P2 FFMA.FTZ R0, R14, R12, R5 ;  /* 0x0000000c0e002223 */ /* 0x000fe40000010005 */
[----:B------:R-:W-:Y:S01]  /*ae20*/  @!P1 PRMT R8, RZ, 0x654, R8 ;  /* 0x00000654ff089816 */ /* 0x000fe20000000008 */
[----:B------:R-:W0:Y:S01]  /*ae30*/  @P2 MUFU.RCP R4, R9 ;  /* 0x0000000900042308 */ /* 0x000e220000001000 */
[----:B-1----:R-:W-:-:S04]  /*ae40*/  @P0 FMUL.FTZ R6, R6, 0.69314718246459960938 ;  /* 0x3f31721806060820 */ /* 0x002fc80000410000 */
        /* <DEDUP_REMOVED lines=42> */
[-C--:B0-----:R-:W-:Y:S01]  /*b0f0*/  FMUL.FTZ R7, R31, R4.reuse ;  /* 0x000000041f077220 */ /* 0x081fe20000410000 */
[-C--:B------:R-:W-:Y:S01]  /*b100*/  FMUL.FTZ R95, R24, R3.reuse ;  /* 0x00000003185f7220 */ /* 0x080fe20000410000 */
[-C--:B------:R-:W-:Y:S01]  /*b110*/  FMUL.FTZ R14, R25, R3.reuse ;  /* 0x00000003190e7220 */ /* 0x080fe20000410000 */
[-C--:B------:R-:W-:Y:S01]  /*b120*/  FMUL.FTZ R91, R28, R3.reuse ;  /* 0x000000031c5b7220 */ /* 0x080fe20000410000 */
[-C--:B------:R-:W-:Y:S01]  /*b130*/  FMUL.FTZ R6, R29, R3.reuse ;  /* 0x000000031d067220 */ /* 0x080fe20000410000 */
        /* <DEDUP_REMOVED lines=57> */
.L_x_1996:
[----:B------:R-:W0:Y:S01]  /*b4d0*/  S2R R4, SR_CgaCtaId ;  /* 0x0000000000047919 */ /* 0x000e220000008800 */
[----:B------:R-:W-:Y:S01]  /*b4e0*/  MOV R3, 0x400 ;  /* 0x0000040000037802 */ /* 0x000fe20000000f00 */
[----:B------:R-:W-:Y:S01]  /*b4f0*/  BSSY B0, `(.L_x_2027) ;  /* 0x0000217000007945 */ /* 0x000fe20003800000 */
[----:B------:R-:W-:Y:S02]  /*b500*/  BAR.SYNC.DEFER_BLOCKING 0x5, 0x120 ;  /* 0x0144800000007b1d */ /* 0x000fe40000010000 */
[----:B0-----:R-:W-:-:S05]  /*b510*/  LEA R3, R4, R3, 0x18 ;  /* 0x0000000304037211 */ /* 0x001fca00078ec0ff */
[----:B------:R-:W0:Y:S02]  /*b520*/  LDS.128 R44, [R3+0x348d0] ;  /* 0x0348d000032c7984 */ /* 0x000e240000000c00 */
[----:B0-----:R-:W-:Y:S02]  /*b530*/  R2UR UR61, R45 ;  /* 0x000000002d3d72ca */ /* 0x001fe400000e0000 */
[----:B------:R-:W-:Y:S01]  /*b540*/  R2UR UR5, R46 ;  /* 0x000000002e0572ca */ /* 0x000fe200000e0000 */
[----:B------:R-:W-:Y:S06]  /*b550*/  BAR.ARV 0x4, 0x120 ;  /* 0x0104800000007b1d */ /* 0x000fec0000002000 */
[----:B------:R-:W-:Y:S08]  /*b560*/  @P0 BRA `(.L_x_2028) ;  /* 0x0000001400400947 */ /* 0x000ff00003800000 */
[----:B------:R-:W0:Y:S01]  /*b570*/  S2R R4, SR_SWINHI ;  /* 0x0000000000047919 */ /* 0x000e220000002f00 */
[----:B------:R-:W-:Y:S01]  /*b580*/  F2FP.F16.F32.PACK_AB R7, R7, R8 ;  /* 0x000000080707723e */ /* 0x000fe200000000ff */
[----:B------:R-:W-:Y:S01]  /*b590*/  ULDC.64 UR8, c[0x0][0xbe0] ;  /* 0x0002f80000087ab9 */ /* 0x000fe20000000a00 */
[----:B------:R-:W-:Y:S01]  /*b5a0*/  F2FP.F16.F32.PACK_AB R6, R6, R91 ;  /* 0x0000005b0606723e */ /* 0x000fe200000000ff */
[----:B------:R-:W-:Y:S01]  /*b5b0*/  UISETP.NE.U32.AND UP0, UPT, UR8, URZ, UPT ;  /* 0x0000003f0800728c */ /* 0x000fe2000bf05070 */
[----:B------:R-:W-:Y:S01]  /*b5c0*/  R2UR UR6, R185 ;  /* 0x00000000b90672ca */ /* 0x000fe200000e0000 */
[----:B------:R-:W-:Y:S01]  /*b5d0*/  ULDC.64 UR12, c[0x0][0x208] ;  /* 0x00008200000c7ab9 */ /* 0x000fe20000000a00 */
[----:B------:R-:W-:Y:S01]  /*b5e0*/  R2UR UR4, R23 ;  /* 0x00000000170472ca */ /* 0x000fe200000e0000 */
[----:B------:R-:W-:Y:S01]  /*b5f0*/  UISETP.NE.AND.EX UP0, UPT, UR9, URZ, UPT, UP0 ;  /* 0x0000003f0900728c */ /* 0x000fe2000bf05300 */
[----:B------:R-:W-:Y:S02]  /*b600*/  F2FP.F16.F32.PACK_AB R64, R65, R64 ;  /* 0x000000404140723e */ /* 0x000fe400000000ff */
[----:B------:R-:W-:-:S02]  /*b610*/  F2FP.F16.F32.PACK_AB R65, R67, R66 ;  /* 0x000000424341723e */ /* 0x000fc400000000ff */
[----:B------:R-:W-:Y:S02]  /*b620*/  F2FP.F16.F32.PACK_AB R72, R73, R72 ;  /* 0x000000484948723e */ /* 0x000fe400000000ff */
[----:B------:R-:W-:Y:S02]  /*b630*/  F2FP.F16.F32.PACK_AB R66, R69, R68 ;  /* 0x000000444542723e */ /* 0x000fe400000000ff */
[----:B------:R-:W-:Y:S02]  /*b640*/  F2FP.F16.F32.PACK_AB R67, R71, R70 ;  /* 0x000000464743723e */ /* 0x000fe400000000ff */
[----:B------:R-:W-:Y:S01]  /*b650*/  F2FP.F16.F32.PACK_AB R73, R75, R74 ;  /* 0x0000004a4b49723e */ /* 0x000fe200000000ff */
[----:B------:R-:W-:Y:S01]  /*b660*/  USHF.L.U64.HI UR11, UR4, 0x2, UR6 ;  /* 0x00000002040b7899 */ /* 0x000fe20008010206 */
[----:B------:R-:W-:Y:S01]  /*b670*/  F2FP.F16.F32.PACK_AB R80, R81, R80 ;  /* 0x000000505150723e */ /* 0x000fe200000000ff */
[----:B------:R-:W-:Y:S01]  /*b680*/  USHF.L.U32 UR10, UR4, 0x2, URZ ;  /* 0x00000002040a7899 */ /* 0x000fe2000800063f */
[----:B------:R-:W-:Y:S01]  /*b690*/  F2FP.F16.F32.PACK_AB R74, R77, R76 ;  /* 0x0000004c4d4a723e */ /* 0x000fe200000000ff */
[----:B------:R-:W-:Y:S01]  /*b6a0*/  ULDC.64 UR6, c[0x0][0xbd8] ;  /* 0x0002f60000067ab9 */ /* 0x000fe20000000a00 */
[----:B------:R-:W-:Y:S01]  /*b6b0*/  F2FP.F16.F32.PACK_AB R75, R79, R78 ;  /* 0x0000004e4f4b723e */ /* 0x000fe200000000ff */
[----:B------:R-:W-:Y:S01]  /*b6c0*/  UISETP.NE.U32.AND UP1, UPT, UR6, URZ, UPT ;  /* 0x0000003f0600728c */ /* 0x000fe2000bf25070 */
[----:B------:R-:W-:Y:S01]  /*b6d0*/  F2FP.F16.F32.PACK_AB R81, R83, R82 ;  /* 0x000000525351723e */ /* 0x000fe200000000ff */
[----:B------:R-:W-:Y:S01]  /*b6e0*/  UIADD3 UR4, UP2, UR10, UR6, URZ ;  /* 0x000000060a047290 */ /* 0x000fe2000ff5e03f */
[----:B------:R-:W-:Y:S01]  /*b6f0*/  F2FP.F16.F32.PACK_AB R82, R85, R84 ;  /* 0x000000545552723e */ /* 0x000fe200000000ff */
[----:B------:R-:W-:Y:S01]  /*b700*/  UISETP.NE.AND.EX UP1, UPT, UR7, URZ, UPT, UP1 ;  /* 0x0000003f0700728c */ /* 0x000fe2000bf25310 */
[----:B------:R-:W-:Y:S01]  /*b710*/  F2FP.F16.F32.PACK_AB R83, R87, R86 ;  /* 0x000000565753723e */ /* 0x000fe200000000ff */
[----:B------:R-:W-:Y:S01]  /*b720*/  @UP0 UIADD3 UR6, UP3, UR10, UR8, URZ ;  /* 0x000000080a060290 */ /* 0x000fe2000ff7e03f */
[----:B------:R-:W-:-:S02]  /*b730*/  MOV R20, R3 ;  /* 0x0000000300147202 */ /* 0x000fc40000000f00 */
[----:B0-----:R-:W-:Y:S01]  /*b740*/  MOV R21, R4 ;  /* 0x0000000400157202 */ /* 0x001fe20000000f00 */
[----:B------:R-:W-:Y:S02]  /*b750*/  UIADD3.X UR8, UR11, UR7, URZ, UP2, !UPT ;  /* 0x000000070b087290 */ /* 0x000fe400097fe43f */
[----:B------:R-:W-:Y:S01]  /*b760*/  @UP0 UIADD3.X UR7, UR11, UR9, URZ, UP3, !UPT ;  /* 0x000000090b070290 */ /* 0x000fe20009ffe43f */
[----:B------:R-:W-:-:S03]  /*b770*/  IMAD.WIDE R4, R190, 0x2, R20 ;  /* 0x00000002be047825 */ /* 0x000fc600078e0214 */
[C---:B------:R-:W-:Y:S02]  /*b780*/  IADD3 R45, P6, R4.reuse, 0x20, RZ ;  /* 0x00000020042d7810 */ /* 0x040fe40007fde0ff */
[C---:B------:R-:W-:Y:S02]  /*b790*/  LOP3.LUT R9, R4.reuse, 0x380, RZ, 0xc0, !PT ;  /* 0x0000038004097812 */ /* 0x040fe400078ec0ff */
[----:B------:R-:W-:Y:S01]  /*b7a0*/  IADD3 R99, P4, R4, 0x60, RZ ;  /* 0x0000006004637810 */ /* 0x000fe20007f9e0ff */
[--C-:B------:R-:W-:Y:S01]  /*b7b0*/  IMAD.X R29, RZ, RZ, R5.reuse, P6 ;  /* 0x000000ffff1d7224 */ /* 0x100fe200030e0605 */
[----:B------:R-:W-:Y:S02]  /*b7c0*/  LOP3.LUT R10, R45, 0x380, RZ, 0xc0, !PT ;  /* 0x000003802d0a7812 */ /* 0x000fe400078ec0ff */
[----:B------:R-:W-:Y:S01]  /*b7d0*/  SHF.R.U64 R9, R9, 0x3, RZ ;  /* 0x0000000309097819 */ /* 0x000fe200000012ff */
[----:B------:R-:W-:Y:S01]  /*b7e0*/  IMAD.X R11, RZ, RZ, R5, P4 ;  /* 0x000000ffff0b7224 */ /* 0x000fe200020e0605 */
[----:B------:R-:W-:-:S02]  /*b7f0*/  LOP3.LUT R44, R99, 0x380, RZ, 0xc0, !PT ;  /* 0x00000380632c7812 */ /* 0x000fc400078ec0ff */
[C---:B------:R-:W-:Y:S02]  /*b800*/  IADD3 R97, P5, R4.reuse, 0x40, RZ ;  /* 0x0000004004617810 */ /* 0x040fe40007fbe0ff */
[C---:B------:R-:W-:Y:S02]  /*b810*/  IADD3 R101, P3, R4.reuse, 0x4000, RZ ;  /* 0x0000400004657810 */ /* 0x040fe40007f7e0ff */
[C---:B------:R-:W-:Y:S01]  /*b820*/  IADD3 R103, P2, R4.reuse, 0x4020, RZ ;  /* 0x0000402004677810 */ /* 0x040fe20007f5e0ff */
[--C-:B------:R-:W-:Y:S01]  /*b830*/  IMAD.X R27, RZ, RZ, R5.reuse, P5 ;  /* 0x000000ffff1b7224 */ /* 0x100fe200028e0605 */
[C---:B------:R-:W-:Y:S01]  /*b840*/  IADD3 R105, P1, R4.reuse, 0x4040, RZ ;  /* 0x0000404004697810 */ /* 0x040fe20007f3e0ff */
[----:B------:R-:W-:Y:S01]  /*b850*/  IMAD.X R25, RZ, RZ, R5, P3 ;  /* 0x000000ffff197224 */ /* 0x000fe200018e0605 */
[----:B------:R-:W-:Y:S01]  /*b860*/  BAR.SYNC.DEFER_BLOCKING 0x1, 0x100 ;  /* 0x0044000000007b1d */ /* 0x000fe20000010000 */
[----:B------:R-:W-:Y:S02]  /*b870*/  IADD3 R107, P0, R4, 0x4060, RZ ;  /* 0x00004060046b7810 */ /* 0x000fe40007f1e0ff */
[----:B------:R-:W-:-:S02]  /*b880*/  SHF.R.U64 R10, R10, 0x3, RZ ;  /* 0x000000030a0a7819 */ /* 0x000fc400000012ff */
[----:B------:R-:W-:Y:S01]  /*b890*/  LOP3.LUT R4, R9, R4, RZ, 0x3c, !PT ;  /* 0x0000000409047212 */ /* 0x000fe200078e3cff */
[--C-:B------:R-:W-:Y:S01]  /*b8a0*/  IMAD.X R9, RZ, RZ, R5.reuse, P2 ;  /* 0x000000ffff097224 */ /* 0x100fe200010e0605 */
[----:B------:R-:W-:Y:S01]  /*b8b0*/  SHF.R.U64 R44, R44, 0x3, RZ ;  /* 0x000000032c2c7819 */ /* 0x000fe200000012ff */
[----:B------:R-:W-:Y:S01]  /*b8c0*/  IMAD.X R13, RZ, RZ, R5, P0 ;  /* 0x000000ffff0d7224 */ /* 0x000fe200000e0605 */
[----:B------:R-:W-:Y:S02]  /*b8d0*/  LOP3.LUT R28, R10, R45, RZ, 0x3c, !PT ;  /* 0x0000002d0a1c7212 */ /* 0x000fe400078e3cff */
[-C--:B------:R-:W-:Y:S02]  /*b8e0*/  IADD3.X R15, RZ, R5.reuse, RZ, P1, !PT ;  /* 0x00000005ff0f7210 */ /* 0x080fe40000ffe4ff */
[----:B------:R-:W-:Y:S02]  /*b8f0*/  MOV R45, R4 ;  /* 0x00000004002d7202 */ /* 0x000fe40000000f00 */
[----:B------:R-:W-:-:S02]  /*b900*/  LOP3.LUT R24, R97, 0x380, RZ, 0xc0, !PT ;  /* 0x0000038061187812 */ /* 0x000fc400078ec0ff */
[----:B------:R-:W-:Y:S02]  /*b910*/  F2FP.F16.F32.PACK_AB R5, R12, R93 ;  /* 0x0000005d0c05723e */ /* 0x000fe400000000ff */
[----:B------:R-:W-:Y:S02]  /*b920*/  LOP3.LUT R10, R44, R99, RZ, 0x3c, !PT ;  /* 0x000000632c0a7212 */ /* 0x000fe400078e3cff */
[----:B------:R-:W-:Y:S02]  /*b930*/  LOP3.LUT R12, R103, 0x380, RZ, 0xc0, !PT ;  /* 0x00000380670c7812 */ /* 0x000fe400078ec0ff */
[----:B------:R-:W-:Y:S02]  /*b940*/  LOP3.LUT R44, R107, 0x380, RZ, 0xc0, !PT ;  /* 0x000003806b2c7812 */ /* 0x000fe400078ec0ff */
[----:B------:R-:W-:Y:S02]  /*b950*/  SHF.R.U64 R24, R24, 0x3, RZ ;  /* 0x0000000318187819 */ /* 0x000fe400000012ff */
[----:B------:R-:W-:-:S02]  /*b960*/  LOP3.LUT R46, R101, 0x380, RZ, 0xc0, !PT ;  /* 0x00000380652e7812 */ /* 0x000fc400078ec0ff */
[----:B------:R-:W-:Y:S02]  /*b970*/  F2FP.F16.F32.PACK_AB R4, R14, R95 ;  /* 0x0000005f0e04723e */ /* 0x000fe400000000ff */
[----:B------:R-:W-:Y:S02]  /*b980*/  SHF.R.U64 R12, R12, 0x3, RZ ;  /* 0x000000030c0c7819 */ /* 0x000fe400000012ff */
[----:B------:R-:W-:Y:S01]  /*b990*/  LOP3.LUT R14, R105, 0x380, RZ, 0xc0, !PT ;  /* 0x00000380690e7812 */ /* 0x000fe200078ec0ff */
[----:B------:R0:W-:Y:S01]  /*b9a0*/  STSM.16.M88.4 [R45], R4 ;  /* 0x000000042d007844 */ /* 0x0001e20000000200 */
[----:B------:R-:W-:Y:S02]  /*b9b0*/  SHF.R.U64 R44, R44, 0x3, RZ ;  /* 0x000000032c2c7819 */ /* 0x000fe400000012ff */
[----:B------:R-:W-:Y:S02]  /*b9c0*/  LOP3.LUT R26, R24, R97, RZ, 0x3c, !PT ;  /* 0x00000061181a7212 */ /* 0x000fe400078e3cff */
[----:B------:R-:W-:-:S02]  /*b9d0*/  SHF.R.U64 R46, R46, 0x3, RZ ;  /* 0x000000032e2e7819 */ /* 0x000fc400000012ff */
[----:B------:R-:W-:Y:S02]  /*b9e0*/  LOP3.LUT R8, R12, R103, RZ, 0x3c, !PT ;  /* 0x000000670c087212 */ /* 0x000fe400078e3cff */
[----:B------:R-:W-:Y:S02]  /*b9f0*/  SHF.R.U64 R14, R14, 0x3, RZ ;  /* 0x000000030e0e7819 */ /* 0x000fe400000012ff */
[----:B------:R-:W-:Y:S02]  /*ba00*/  LOP3.LUT R12, R44, R107, RZ, 0x3c, !PT ;  /* 0x0000006b2c0c7212 */ /* 0x000fe400078e3cff */
[----:B------:R-:W-:Y:S02]  /*ba10*/  MOV R44, R28 ;  /* 0x0000001c002c7202 */ /* 0x000fe40000000f00 */
[----:B------:R-:W-:Y:S02]  /*ba20*/  MOV R29, R26 ;  /* 0x0000001a001d7202 */ /* 0x000fe40000000f00 */
[----:B------:R-:W-:-:S02]  /*ba30*/  LOP3.LUT R24, R46, R101, RZ, 0x3c, !PT ;  /* 0x000000652e187212 */ /* 0x000fc400078e3cff */
[----:B------:R-:W-:Y:S02]  /*ba40*/  MOV R28, R10 ;  /* 0x0000000a001c7202 */ /* 0x000fe40000000f00 */
[----:B------:R-:W-:Y:S02]  /*ba50*/  MOV R26, R8 ;  /* 0x00000008001a7202 */ /* 0x000fe40000000f00 */
[----:B------:R-:W-:Y:S02]  /*ba60*/  LOP3.LUT R14, R14, R105, RZ, 0x3c, !PT ;  /* 0x000000690e0e7212 */ /* 0x000fe400078e3cff */
[----:B------:R-:W-:Y:S02]  /*ba70*/  F2FP.F16.F32.PACK_AB R8, R88, R89 ;  /* 0x000000595808723e */ /* 0x000fe400000000ff */
[----:B------:R-:W-:Y:S02]  /*ba80*/  F2FP.F16.F32.PACK_AB R9, R35, R34 ;  /* 0x000000222309723e */ /* 0x000fe400000000ff */
[----:B------:R-:W-:-:S02]  /*ba90*/  F2FP.F16.F32.PACK_AB R10, R37, R36 ;  /* 0x00000024250a723e */ /* 0x000fc400000000ff */
[----:B------:R-:W-:Y:S02]  /*baa0*/  F2FP.F16.F32.PACK_AB R11, R39, R38 ;  /* 0x00000026270b723e */ /* 0x000fe400000000ff */
[----:B------:R-:W-:Y:S02]  /*bab0*/  MOV R27, R24 ;  /* 0x00000018001b7202 */ /* 0x000fe40000000f00 */
[----:B------:R-:W-:Y:S01]  /*bac0*/  MOV R25, R14 ;  /* 0x0000000e00197202 */ /* 0x000fe20000000f00 */
[----:B------:R1:W-:Y:S01]  /*bad0*/  STSM.16.M88.4 [R44], R8 ;  /* 0x000000082c007844 */ /* 0x0003e20000000200 */
[----:B------:R-:W-:Y:S02]  /*bae0*/  MOV R24, R12 ;  /* 0x0000000c00187202 */ /* 0x000fe40000000f00 */
[----:B0-----:R-:W-:Y:S02]  /*baf0*/  F2FP.F16.F32.PACK_AB R4, R41, R40 ;  /* 0x000000282904723e */ /* 0x001fe400000000ff */
        /* <DEDUP_REMOVED lines=8> */
[----:B-1----:R-:W-:Y:S02]  /*bb80*/  F2FP.F16.F32.PACK_AB R8, R57, R56 ;  /* 0x000000383908723e */ /* 0x002fe400000000ff */
[----:B------:R-:W-:Y:S01]  /*bb90*/  F2FP.F16.F32.PACK_AB R9, R59, R58 ;  /* 0x0000003a3b09723e */ /* 0x000fe200000000ff */
[----:B------:R-:W-:Y:S01]  /*bba0*/  STSM.16.M88.4 [R28], R12 ;  /* 0x0000000c1c007844 */ /* 0x000fe20000000200 */
[----:B------:R-:W-:Y:S02]  /*bbb0*/  F2FP.F16.F32.PACK_AB R10, R61, R60 ;  /* 0x0000003c3d0a723e */ /* 0x000fe400000000ff */
[----:B------:R-:W-:Y:S02]  /*bbc0*/  F2FP.F16.F32.PACK_AB R11, R63, R62 ;  /* 0x0000003e3f0b723e */ /* 0x000fe400000000ff */
[----:B------:R-:W-:Y:S02]  /*bbd0*/  PLOP3.LUT P0, PT, PT, PT, UP1, 0x80, 0x0 ;  /* 0x000000000000781c */ /* 0x000fe40003f0f018 */
[----:B------:R-:W-:Y:S01]  /*bbe0*/  PLOP3.LUT P2, PT, PT, PT, UP0, 0x80, 0x0 ;  /* 0x000000000000781c */ /* 0x000fe20003f4f008 */
[----:B------:R1:W-:Y:S01]  /*bbf0*/  STSM.16.M88.4 [R27], R8 ;  /* 0x000000081b007844 */ /* 0x0003e20000000200 */
[----:B0-----:R-:W-:-:S02]  /*bc00*/  IMAD.U32 R4, RZ, RZ, UR4 ;  /* 0x00000004ff047e24 */ /* 0x001fc4000f8e00ff */
[----:B------:R-:W-:Y:S01]  /*bc10*/  IMAD.U32 R5, RZ, RZ, UR8 ;  /* 0x00000008ff057e24 */ /* 0x000fe2000f8e00ff */
[----:B------:R0:W-:Y:S04]  /*bc20*/  STSM.16.M88.4 [R26], R64 ;  /* 0x000000401a007844 */ /* 0x0001e80000000200 */
[----:B------:R0:W-:Y:S04]  /*bc30*/  STSM.16.M88.4 [R25], R72 ;  /* 0x0000004819007844 */ /* 0x0001e80000000200 */
[----:B------:R0:W-:Y:S01]  /*bc40*/  STSM.16.M88.4 [R24], R80 ;  /* 0x0000005018007844 */ /* 0x0001e20000000200 */
[----:B------:R-:W-:Y:S01]  /*bc50*/  BAR.SYNC.DEFER_BLOCKING 0x1, 0x100 ;  /* 0x0044000000007b1d */ /* 0x000fe20000010000 */
[----:B------:R-:W-:-:S02]  /*bc60*/  IMAD.U32 R6, RZ, RZ, UR6 ;  /* 0x00000006ff067e24 */ /* 0x000fc4000f8e00ff */
[----:B------:R-:W-:-:S03]  /*bc70*/  IMAD.U32 R7, RZ, RZ, UR7 ;  /* 0x00000007ff077e24 */ /* 0x000fc6000f8e00ff */
[----:B-1----:R-:W2:Y:S04]  /*bc80*/  @P0 LDG.E R8, desc[UR12][R4.64] ;  /* 0x0000000c04080981 */ /* 0x002ea8000c1e1900 */
[----:B------:R-:W3:Y:S01]  /*bc90*/  @P2 LDG.E R6, desc[UR12][R6.64] ;  /* 0x0000000c06062981 */ /* 0x000ee2000c1e1900 */
[----:B------:R-:W-:Y:S01]  /*bca0*/  IMAD R9, R18, 0x40, R16 ;  /* 0x0000004012097824 */ /* 0x000fe200078e0210 */
[----:B------:R-:W-:Y:S01]  /*bcb0*/  UMOV UR4, URZ ;  /* 0x0000003f00047c82 */ /* 0x000fe20008000000 */
[----:B------:R-:W-:Y:S02]  /*bcc0*/  ULDC UR10, c[0x0][0xa88] ;  /* 0x0002a200000a7ab9 */ /* 0x000fe40000000800 */
[----:B------:R-:W-:-:S03]  /*bcd0*/  IMAD.WIDE R20, R9, 0x2, R20 ;  /* 0x0000000209147825 */ /* 0x000fc600078e0214 */
[----:B------:R-:W-:Y:S02]  /*bce0*/  IADD3 R29, P1, R20, 0x1000, RZ ;  /* 0x00001000141d7810 */ /* 0x000fe40007f3e0ff */
[----:B--2---:R-:W-:Y:S02]  /*bcf0*/  @P0 R2UR UR4, R8 ;  /* 0x00000000080402ca */ /* 0x004fe400000e0000 */
[----:B---3--:R-:W-:Y:S01]  /*bd00*/  @P2 R2UR UR10, R6 ;  /* 0x00000000060a22ca */ /* 0x008fe200000e0000 */
[----:B0-----:R-:W-:-:S14]  /*bd10*/  @P2 BRA `(.L_x_2029) ;  /* 0x00000000001c2947 */ /* 0x001fdc0003800000 */
[----:B------:R-:W-:Y:S05]  /*bd20*/  @!P0 BRA `(.L_x_2029) ;  /* 0x0000000000188947 */ /* 0x000fea0003800000 */
[----:B------:R-:W-:Y:S02]  /*bd30*/  ULDC.64 UR6, c[0x0][0x208] ;  /* 0x0000820000067ab9 */ /* 0x000fe40000000a00 */
[----:B------:R-:W2:Y:S04]  /*bd40*/  LDG.E R7, desc[UR6][R4.64] ;  /* 0x0000000604077981 */ /* 0x000ea8000c1e1900 */
[----:B------:R-:W3:Y:S01]  /*bd50*/  LDG.E R6, desc[UR6][R4.64+0x4] ;  /* 0x0000040604067981 */ /* 0x000ee2000c1e1900 */
[----:B--2---:R-:W-:Y:S02]  /*bd60*/  R2UR UR6, R7 ;  /* 0x00000000070672ca */ /* 0x004fe400000e0000 */
[----:B---3--:R-:W-:-:S13]  /*bd70*/  R2UR UR10, R6 ;  /* 0x00000000060a72ca */ /* 0x008fda00000e0000 */
[----:B------:R-:W-:-:S12]  /*bd80*/  UIADD3 UR10, -UR6, UR10, URZ ;  /* 0x0000000a060a7290 */ /* 0x000fd8000fffe13f */
.L_x_2029:
[----:B------:R-:W-:Y:S01]  /*bd90*/  R2UR UR18, R184 ;  /* 0x00000000b81272ca */ /* 0x000fe200000e0000 */
[----:B------:R-:W-:Y:S01]  /*bda0*/  ULDC.64 UR12, c[0x0][0xb70] ;  /* 0x0002dc00000c7ab9 */ /* 0x000fe20000000a00 */
[----:B------:R-:W-:Y:S01]  /*bdb0*/  R2UR UR16, R185 ;  /* 0x00000000b91072ca */ /* 0x000fe200000e0000 */
[----:B------:R-:W-:Y:S01]  /*bdc0*/  USHF.R.S32.HI UR9, URZ, 0x1f, UR4 ;  /* 0x0000001f3f097899 */ /* 0x000fe20008011404 */
[----:B------:R-:W-:Y:S01]  /*bdd0*/  R2UR UR15, R23 ;  /* 0x00000000170f72ca */ /* 0x000fe200000e0000 */
[----:B------:R-:W-:Y:S01]  /*bde0*/  UMOV UR8, UR4 ;  /* 0x0000000400087c82 */ /* 0x000fe20008000000 */
[----:B------:R-:W-:Y:S01]  /*bdf0*/  R2UR UR17, R186 ;  /* 0x00000000ba1172ca */ /* 0x000fe200000e0000 */
[----:B------:R-:W-:Y:S01]  /*be00*/  ULDC.64 UR20, c[0x0][0x208] ;  /* 0x0000820000147ab9 */ /* 0x000fe20000000a00 */
[C---:B------:R-:W-:Y:S02]  /*be10*/  IADD3 R13, P2, R20.reuse, 0x2000, RZ ;  /* 0x00002000140d7810 */ /* 0x040fe40007f5e0ff */
[----:B------:R-:W-:-:S02]  /*be20*/  IADD3 R7, P6, R20, 0x3000, RZ ;  /* 0x0000300014077810 */ /* 0x000fc40007fde0ff */
[----:B------:R-:W-:Y:S01]  /*be30*/  LOP3.LUT R28, R29, 0x380, RZ, 0xc0, !PT ;  /* 0x000003801d1c7812 */ /* 0x000fe200078ec0ff */
[----:B------:R-:W-:Y:S01]  /*be40*/  USHF.R.S32.HI UR14, URZ, 0x1f, UR18 ;  /* 0x0000001f3f0e7899 */ /* 0x000fe20008011412 */
[----:B------:R-:W-:Y:S01]  /*be50*/  LOP3.LUT R12, R13, 0x380, RZ, 0xc0, !PT ;  /* 0x000003800d0c7812 */ /* 0x000fe200078ec0ff */
[----:B------:R-:W-:Y:S01]  /*be60*/  USEL UR16, UR16, URZ, !UP1 ;  /* 0x0000003f10107287 */ /* 0x000fe2000c800000 */
[----:B------:R-:W-:Y:S01]  /*be70*/  LOP3.LUT R4, R7, 0x380, RZ, 0xc0, !PT ;  /* 0x0000038007047812 */ /* 0x000fe200078ec0ff */
[----:B------:R-:W-:Y:S01]  /*be80*/  UIMAD UR11, UR14, UR12, URZ ;  /* 0x0000000c0e0b72a4 */ /* 0x000fe2000f8e023f */
[----:B------:R-:W-:Y:S01]  /*be90*/  SHF.R.U64 R28, R28, 0x3, RZ ;  /* 0x000000031c1c7819 */ /* 0x000fe200000012ff */
[----:B------:R-:W-:Y:S01]  /*bea0*/  UIMAD.WIDE.U32 UR6, UR18, UR12, UR8 ;  /* 0x0000000c120672a5 */ /* 0x000fe2000f8e0008 */
[----:B------:R-:W-:Y:S01]  /*beb0*/  IMAD.U32 R5, RZ, RZ, UR17 ;  /* 0x00000011ff057e24 */ /* 0x000fe2000f8e00ff */
[----:B------:R-:W-:Y:S01]  /*bec0*/  UIMAD UR11, UR18, UR13, UR11 ;  /* 0x0000000d120b72a4 */ /* 0x000fe2000f8e020b */
[----:B------:R-:W-:Y:S01]  /*bed0*/  SHF.R.U64 R12, R12, 0x3, RZ ;  /* 0x000000030c0c7819 */ /* 0x000fe200000012ff */
[----:B------:R-:W-:Y:S01]  /*bee0*/  USEL UR15, UR15, URZ, !UP1 ;  /* 0x0000003f0f0f7287 */ /* 0x000fe2000c800000 */
[----:B------:R-:W-:Y:S01]  /*bef0*/  SHF.R.U64 R4, R4, 0x3, RZ ;  /* 0x0000000304047819 */ /* 0x000fe200000012ff */
[----:B------:R-:W-:Y:S01]  /*bf00*/  ULDC.64 UR12, c[0x0][0xb78] ;  /* 0x0002de00000c7ab9 */ /* 0x000fe20000000a00 */
[----:B------:R-:W-:Y:S01]  /*bf10*/  UIADD3 UR7, UR7, UR11, URZ ;  /* 0x0000000b07077290 */ /* 0x000fe2000fffe03f */
[----:B------:R-:W-:Y:S01]  /*bf20*/  LEA R8, R5, R22, 0x7 ;  /* 0x0000001605087211 */ /* 0x000fe200078e38ff */
[----:B------:R-:W-:Y:S01]  /*bf30*/  UIMAD UR8, UR16, UR12, URZ ;  /* 0x0000000c100872a4 */ /* 0x000fe2000f8e023f */
[----:B------:R-:W-:Y:S01]  /*bf40*/  LOP3.LUT R28, R28, R29, RZ, 0x3c, !PT ;  /* 0x0000001d1c1c7212 */ /* 0x000fe200078e3cff */
[----:B------:R-:W-:Y:S01]  /*bf50*/  UIMAD.WIDE.U32 UR6, UR15, UR12, UR6 ;  /* 0x0000000c0f0672a5 */ /* 0x000fe2000f8e0006 */
[----:B------:R-:W-:Y:S01]  /*bf60*/  SHF.R.S32.HI R5, RZ, 0x1f, R8 ;  /* 0x0000001fff057819 */ /* 0x000fe20000011408 */
[----:B------:R-:W-:Y:S01]  /*bf70*/  UIMAD UR8, UR15, UR13, UR8 ;  /* 0x0000000d0f0872a4 */ /* 0x000fe2000f8e0208 */
[----:B------:R-:W-:Y:S01]  /*bf80*/  LOP3.LUT R12, R12, R13, RZ, 0x3c, !PT ;  /* 0x0000000d0c0c7212 */ /* 0x000fe200078e3cff */
[--C-:B------:R-:W-:Y:S01]  /*bf90*/  IMAD.X R29, RZ, RZ, R21.reuse, P1 ;  /* 0x000000ffff1d7224 */ /* 0x100fe200008e0615 */
[----:B------:R-:W-:Y:S01]  /*bfa0*/  IADD3 R37, P5, R20, 0x4000, RZ ;  /* 0x0000400014257810 */ /* 0x000fe20007fbe0ff */
[----:B------:R-:W-:Y:S01]  /*bfb0*/  IMAD.X R13, RZ, RZ, R21, P2 ;  /* 0x000000ffff0d7224 */ /* 0x000fe200010e0615 */
[----:B------:R-:W-:Y:S01]  /*bfc0*/  IADD3 R6, P0, R8, UR6, RZ ;  /* 0x0000000608067c10 */ /* 0x000fe2000ff1e0ff */
[----:B------:R-:W-:Y:S01]  /*bfd0*/  IMAD.U32 R10, RZ, RZ, UR8 ;  /* 0x00000008ff0a7e24 */ /* 0x000fe2000f8e00ff */
[----:B------:R-:W-:Y:S01]  /*bfe0*/  LOP3.LUT R4, R4, R7, RZ, 0x3c, !PT ;  /* 0x0000000704047212 */ /* 0x000fe200078e3cff */
[----:B------:R-:W-:Y:S01]  /*bff0*/  ULDC.64 UR12, c[0x0][0xaa0] ;  /* 0x0002a800000c7ab9 */ /* 0x000fe20000000a00 */
[----:B------:R-:W-:-:S02]  /*c000*/  IADD3 R41, P4, R20, 0x5000, RZ ;  /* 0x0000500014297810 */ /* 0x000fc40007f9e0ff */
[----:B------:R-:W-:Y:S01]  /*c010*/  IADD3.X R5, R5, UR7, R10, P0, !PT ;  /* 0x0000000705057c10 */ /* 0x000fe200087fe40a */
[----:B------:R-:W-:Y:S01]  /*c020*/  ULDC.64 UR6, c[0x0][0xb40] ;  /* 0x0002d00000067ab9 */ /* 0x000fe20000000a00 */
[----:B------:R-:W-:Y:S02]  /*c030*/  IADD3 R25, P3, R20, 0x6000, RZ ;  /* 0x0000600014197810 */ /* 0x000fe40007f7e0ff */
[----:B------:R-:W-:Y:S02]  /*c040*/  LEA R48, P0, R6, UR6, 0x2 ;  /* 0x0000000606307c11 */ /* 0x000fe4000f8010ff */
[----:B------:R-:W-:Y:S02]  /*c050*/  IADD3 R7, P2, R20, 0x7000, RZ ;  /* 0x0000700014077810 */ /* 0x000fe40007f5e0ff */
[----:B------:R-:W-:Y:S01]  /*c060*/  LEA.HI.X R49, R6, UR7, R5, 0x2, P0 ;  /* 0x0000000706317c11 */ /* 0x000fe200080f1405 */
[----:B------:R-:W-:Y:S01]  /*c070*/  VIADD R5, R8, 0x8 ;  /* 0x0000000808057836 */ /* 0x000fe20000000000 */
[----:B------:R-:W-:-:S02]  /*c080*/  LOP3.LUT P0, RZ, R188, 0x3, RZ, 0xc0, !PT ;  /* 0x00000003bcff7812 */ /* 0x000fc4000780c0ff */
[----:B------:R-:W-:Y:S02]  /*c090*/  LOP3.LUT R9, R20, 0x380, RZ, 0xc0, !PT ;  /* 0x0000038014097812 */ /* 0x000fe400078ec0ff */
[----:B------:R-:W-:Y:S02]  /*c0a0*/  ISETP.GE.OR P1, PT, R8, UR10, P0 ;  /* 0x0000000a08007c0c */ /* 0x000fe40008726670 */
[----:B------:R-:W-:Y:S01]  /*c0b0*/  ISETP.GE.OR P0, PT, R5, UR10, P0 ;  /* 0x0000000a05007c0c */ /* 0x000fe20008706670 */
[----:B------:R-:W-:Y:S01]  /*c0c0*/  IMAD.X R5, RZ, RZ, R21, P6 ;  /* 0x000000ffff057224 */ /* 0x000fe200030e0615 */
[----:B------:R-:W-:Y:S02]  /*c0d0*/  LOP3.LUT R36, R37, 0x380, RZ, 0xc0, !PT ;  /* 0x0000038025247812 */ /* 0x000fe400078ec0ff */
[----:B------:R-:W-:Y:S02]  /*c0e0*/  LOP3.LUT R40, R41, 0x380, RZ, 0xc0, !PT ;  /* 0x0000038029287812 */ /* 0x000fe400078ec0ff */
[----:B------:R-:W-:-:S02]  /*c0f0*/  LOP3.LUT R24, R25, 0x380, RZ, 0xc0, !PT ;  /* 0x0000038019187812 */ /* 0x000fc400078ec0ff */
[----:B------:R-:W-:Y:S02]  /*c100*/  LOP3.LUT R6, R7, 0x380, RZ, 0xc0, !PT ;  /* 0x0000038007067812 */ /* 0x000fe400078ec0ff */
[----:B------:R-:W-:Y:S01]  /*c110*/  SHF.R.U64 R9, R9, 0x3, RZ ;  /* 0x0000000309097819 */ /* 0x000fe200000012ff */
[----:B------:R-:W-:Y:S01]  /*c120*/  @!P1 STG.E desc[UR20][R48.64], R2 ;  /* 0x0000000230009986 */ /* 0x000fe2000c101914 */
[----:B------:R-:W-:Y:S02]  /*c130*/  SHF.R.U64 R36, R36, 0x3, RZ ;  /* 0x0000000324247819 */ /* 0x000fe400000012ff */
[----:B------:R-:W-:Y:S01]  /*c140*/  SHF.R.U64 R40, R40, 0x3, RZ ;  /* 0x0000000328287819 */ /* 0x000fe200000012ff */
[----:B------:R0:W-:Y:S01]  /*c150*/  @!P0 STG.E desc[UR20][R48.64+0x20], R0 ;  /* 0x0000200030008986 */ /* 0x0001e2000c101914 */
[----:B------:R-:W-:Y:S02]  /*c160*/  SHF.R.U64 R24, R24, 0x3, RZ ;  /* 0x0000000318187819 */ /* 0x000fe400000012ff */
[----:B------:R-:W-:Y:S01]  /*c170*/  SHF.R.U64 R6, R6, 0x3, RZ ;  /* 0x0000000306067819 */ /* 0x000fe200000012ff */
[----:B------:R-:W-:Y:S01]  /*c180*/  UIMAD UR6, UR9, UR12, URZ ;  /* 0x0000000c090672a4 */ /* 0x000fe2000f8e023f */
[----:B------:R-:W-:Y:S01]  /*c190*/  LOP3.LUT R20, R9, R20, RZ, 0x3c, !PT ;  /* 0x0000001409147212 */ /* 0x000fe200078e3cff */
[--C-:B------:R-:W-:Y:S01]  /*c1a0*/  IMAD.X R9, RZ, RZ, R21.reuse, P2 ;  /* 0x000000ffff097224 */ /* 0x100fe200010e0615 */
[----:B------:R-:W-:Y:S01]  /*c1b0*/  LOP3.LUT R36, R36, R37, RZ, 0x3c, !PT ;  /* 0x0000002524247212 */ /* 0x000fe200078e3cff */
[--C-:B------:R-:W-:Y:S01]  /*c1c0*/  IMAD.X R37, RZ, RZ, R21.reuse, P5 ;  /* 0x000000ffff257224 */ /* 0x100fe200028e0615 */
[----:B------:R-:W-:Y:S01]  /*c1d0*/  LOP3.LUT R40, R40, R41, RZ, 0x3c, !PT ;  /* 0x0000002928287212 */ /* 0x000fe200078e3cff */
[----:B------:R-:W-:Y:S01]  /*c1e0*/  IMAD.X R41, RZ, RZ, R21, P4 ;  /* 0x000000ffff297224 */ /* 0x000fe200020e0615 */
[----:B------:R-:W-:Y:S01]  /*c1f0*/  LOP3.LUT R24, R24, R25, RZ, 0x3c, !PT ;  /* 0x0000001918187212 */ /* 0x000fe200078e3cff */
[----:B------:R1:W5:Y:S01]  /*c200*/  LD.E.128 R32, desc[UR20][R20.64] ;  /* 0x0000001414207980 */ /* 0x000362000c101d00 */
[----:B------:R-:W-:-:S02]  /*c210*/  IADD3.X R25, RZ, R21, RZ, P3, !PT ;  /* 0x00000015ff197210 */ /* 0x000fc40001ffe4ff */
[----:B------:R-:W-:Y:S01]  /*c220*/  LOP3.LUT R8, R6, R7, RZ, 0x3c, !PT ;  /* 0x0000000706087212 */ /* 0x000fe200078e3cff */
[--C-:B------:R-:W-:Y:S01]  /*c230*/  IMAD.MOV.U32 R44, RZ, RZ, R16.reuse ;  /* 0x000000ffff2c7224 */ /* 0x100fe200078e0010 */
[----:B------:R-:W-:Y:S01]  /*c240*/  SHF.R.S32.HI R45, RZ, 0x1f, R16 ;  /* 0x0000001fff2d7819 */ /* 0x000fe20000011410 */
[----:B------:R-:W5:Y:S01]  /*c250*/  LD.E.128 R28, desc[UR20][R28.64] ;  /* 0x000000141c1c7980 */ /* 0x000f62000c101d00 */
[----:B------:R-:W-:Y:S01]  /*c260*/  UIMAD UR6, UR4, UR13, UR6 ;  /* 0x0000000d040672a4 */ /* 0x000fe2000f8e0206 */
[----:B------:R-:W-:Y:S01]  /*c270*/  ULDC.64 UR8, c[0x0][0xae0] ;  /* 0x0002b80000087ab9 */ /* 0x000fe20000000a00 */
[----:B-1----:R-:W-:Y:S01]  /*c280*/  IMAD.U32 R21, RZ, RZ, UR12 ;  /* 0x0000000cff157e24 */ /* 0x002fe2000f8e00ff */
[----:B------:R-:W5:Y:S04]  /*c290*/  LD.E.128 R12, desc[UR20][R12.64] ;  /* 0x000000140c0c7980 */ /* 0x000f68000c101d00 */
[----:B------:R-:W5:Y:S01]  /*c2a0*/  LD.E.128 R4, desc[UR20][R4.64] ;  /* 0x0000001404047980 */ /* 0x000f62000c101d00 */
[----:B------:R-:W-:-:S03]  /*c2b0*/  IMAD.WIDE.U32 R20, R21, UR4, R44 ;  /* 0x0000000415147c25 */ /* 0x000fc6000f8e002c */
[----:B------:R-:W5:Y:S04]  /*c2c0*/  LD.E.128 R36, desc[UR20][R36.64] ;  /* 0x0000001424247980 */ /* 0x000f68000c101d00 */
[----:B------:R-:W5:Y:S04]  /*c2d0*/  LD.E.128 R40, desc[UR20][R40.64] ;  /* 0x0000001428287980 */ /* 0x000f68000c101d00 */
[----:B------:R-:W5:Y:S04]  /*c2e0*/  LD.E.128 R24, desc[UR20][R24.64] ;  /* 0x0000001418187980 */ /* 0x000f68000c101d00 */
[----:B------:R-:W5:Y:S01]  /*c2f0*/  LD.E.128 R8, desc[UR20][R8.64] ;  /* 0x0000001408087980 */ /* 0x000f62000c101d00 */
[----:B------:R-:W-:Y:S01]  /*c300*/  UIMAD UR4, UR14, UR8, URZ ;  /* 0x000000080e0472a4 */ /* 0x000fe2000f8e023f */
[----:B------:R-:W-:Y:S01]  /*c310*/  @!PT LDS RZ, [RZ] ;  /* 0x00000000fffff984 */ /* 0x000fe20000000800 */
[----:B------:R-:W-:Y:S01]  /*c320*/  @!PT LDS RZ, [RZ] ;  /* 0x00000000fffff984 */ /* 0x000fe20000000800 */
[----:B------:R-:W-:Y:S01]  /*c330*/  @!PT LDS RZ, [RZ] ;  /* 0x00000000fffff984 */ /* 0x000fe20000000800 */
[----:B------:R-:W-:Y:S01]  /*c340*/  @!PT LDS RZ, [RZ] ;  /* 0x00000000fffff984 */ /* 0x000fe20000000800 */
[----:B------:R1:W-:Y:S06]  /*c350*/  MEMBAR.ALL.CTA ;  /* 0x0000000000007992 */ /* 0x0003ec0000008000 */
[----:B-1----:R-:W1:Y:S01]  /*c360*/  FENCE.VIEW.ASYNC.S ;  /* 0x00000000000073c6 */ /* 0x002e620000000000 */
[----:B------:R-:W-:Y:S01]  /*c370*/  VIADD R21, R21, UR6 ;  /* 0x0000000615157c36 */ /* 0x000fe20008000000 */
[----:B------:R-:W-:Y:S01]  /*c380*/  UIMAD UR10, UR17, -0x80, UR10 ;  /* 0xffffff80110a78a4 */ /* 0x000fe2000f8e020a */
[----:B------:R-:W-:Y:S01]  /*c390*/  IMAD.U32 R19, RZ, RZ, UR8 ;  /* 0x00000008ff137e24 */ /* 0x000fe2000f8e00ff */
[----:B------:R-:W-:Y:S01]  /*c3a0*/  UIMAD UR4, UR18, UR9, UR4 ;  /* 0x00000009120472a4 */ /* 0x000fe2000f8e0204 */
[----:B------:R-:W-:-:S02]  /*c3b0*/  ULDC.64 UR6, c[0x0][0xae8] ;  /* 0x0002ba0000067ab9 */ /* 0x000fc40000000a00 */
[----:B------:R-:W-:Y:S01]  /*c3c0*/  IMAD.WIDE.U32 R20, R19, UR18, R20 ;  /* 0x0000001213147c25 */ /* 0x000fe2000f8e0014 */
[----:B------:R-:W-:-:S03]  /*c3d0*/  ISETP.GE.AND P2, PT, R18, UR10, PT ;  /* 0x0000000a12007c0c */ /* 0x000fc6000bf46270 */
[----:B------:R-:W-:Y:S01]  /*c3e0*/  VIADD R21, R21, UR4 ;  /* 0x0000000415157c36 */ /* 0x000fe20008000000 */
[----:B------:R-:W-:Y:S01]  /*c3f0*/  UIMAD UR4, UR16, UR6, URZ ;  /* 0x00000006100472a4 */ /* 0x000fe2000f8e023f */
[----:B------:R-:W-:Y:S01]  /*c400*/  VIADD R3, R3, 0x34820 ;  /* 0x0003482003037836 */ /* 0x000fe20000000000 */
[C---:B------:R-:W-:Y:S01]  /*c410*/  IADD3 R19, R18.reuse, 0x60, RZ ;  /* 0x0000006012137810 */ /* 0x040fe20007ffe0ff */
[----:B------:R-:W-:Y:S01]  /*c420*/  IMAD.U32 R45, RZ, RZ, UR6 ;  /* 0x00000006ff2d7e24 */ /* 0x000fe2000f8e00ff */
[----:B------:R-:W-:Y:S02]  /*c430*/  UIMAD UR4, UR15, UR7, UR4 ;  /* 0x000000070f0472a4 */ /* 0x000fe4000f8e0204 */
[----:B------:R-:W-:Y:S01]  /*c440*/  PRMT R3, RZ, 0x654, R3 ;  /* 0x00000654ff037816 */ /* 0x000fe20000000003 */
[----:B------:R-:W-:Y:S01]  /*c450*/  IMAD.WIDE.U32 R44, R45, UR15, R20 ;  /* 0x0000000f2d2c7c25 */ /* 0x000fe2000f8e0014 */
[----:B------:R-:W-:Y:S02]  /*c460*/  ISETP.GE.AND P1, PT, R19, UR10, PT ;  /* 0x0000000a13007c0c */ /* 0x000fe4000bf26270 */
[----:B------:R-:W-:Y:S01]  /*c470*/  SHF.R.S32.HI R19, RZ, 0x1f, R18 ;  /* 0x0000001fff137819 */ /* 0x000fe20000011412 */
[C---:B0-----:R-:W-:Y:S01]  /*c480*/  VIADD R0, R18.reuse, 0x20 ;  /* 0x0000002012007836 */ /* 0x041fe20000000000 */
[----:B-1----:R0:W-:Y:S01]  /*c490*/  SYNCS.ARRIVE.TRANS64.RED.A1T0 RZ, [R3+URZ], RZ ;  /* 0x000000ff03ff79a7 */ /* 0x0021e2000810043f */
[----:B------:R-:W-:Y:S01]  /*c4a0*/  VIADD R2, R18, 0x40 ;  /* 0x0000004012027836 */ /* 0x000fe20000000000 */
[----:B------:R-:W-:Y:S01]  /*c4b0*/  BSSY B1, `(.L_x_2030) ;  /* 0x0000018000017945 */ /* 0x000fe20003800000 */
[----:B------:R-:W-:-:S02]  /*c4c0*/  IMAD.U32 R23, RZ, RZ, UR17 ;  /* 0x00000011ff177e24 */ /* 0x000fc4000f8e00ff */
[----:B------:R-:W-:Y:S01]  /*c4d0*/  VIADD R51, R45, UR4 ;  /* 0x000000042d337c36 */ /* 0x000fe20008000000 */
[----:B------:R-:W-:Y:S01]  /*c4e0*/  ISETP.GE.AND P4, PT, R0, UR10, PT ;  /* 0x0000000a00007c0c */ /* 0x000fe2000bf86270 */
[----:B------:R-:W-:Y:S01]  /*c4f0*/  IMAD.WIDE R20, R23, 0x80, R18 ;  /* 0x0000008017147825 */ /* 0x000fe200078e0212 */
[----:B------:R-:W-:Y:S01]  /*c500*/  ISETP.GE.AND P0, PT, R2, UR10, PT ;  /* 0x0000000a02007c0c */ /* 0x000fe2000bf06270 */
[----:B0-----:R-:W-:-:S12]  /*c510*/  @P2 BRA `(.L_x_2031) ;  /* 0x0000000000442947 */ /* 0x001fd80003800000 */
        /* <DEDUP_REMOVED lines=15> */
[----:B-----5:R0:W-:Y:S04]  /*c610*/  @!P2 STG.E.128 desc[UR8][R48.64], R32 ;  /* 0x000000203000a986 */ /* 0x0201e8000c101d08 */
[----:B------:R0:W-:Y:S02]  /*c620*/  @!P3 STG.E.128 desc[UR8][R48.64+0x80], R36 ;  /* 0x000080243000b986 */ /* 0x0001e4000c101d08 */
.L_x_2031:
[----:B------:R-:W-:Y:S05]  /*c630*/  BSYNC B1 ;  /* 0x0000000000017941 */ /* 0x000fea0003800000 */
.L_x_2030:
        /* <DEDUP_REMOVED lines=10> */
[----:B0----5:R-:W-:Y:S02]  /*c6e0*/  VIADD R32, R16, 0x40 ;  /* 0x0000004010207836 */ /* 0x021fe40000000000 */
        /* <DEDUP_REMOVED lines=10> */
.L_x_2033:
[----:B------:R-:W-:Y:S05]  /*c790*/  BSYNC B1 ;  /* 0x0000000000017941 */ /* 0x000fea0003800000 */
.L_x_2032:
[----:B------:R-:W-:Y:S04]  /*c7a0*/  BSSY B1, `(.L_x_2034) ;  /* 0x0000015000017945 */ /* 0x000fe80003800000 */
[----:B------:R-:W-:Y:S05]  /*c7b0*/  @P0 BRA `(.L_x_2035) ;  /* 0x00000000004c0947 */ /* 0x000fea0003800000 */
[----:B------:R-:W-:Y:S01]  /*c7c0*/  IADD3 R23, P0, R20, 0x40, RZ ;  /* 0x0000004014177810 */ /* 0x000fe20007f1e0ff */
[----:B------:R-:W-:Y:S01]  /*c7d0*/  ULDC.64 UR6, c[0x0][0xad8] ;  /* 0x0002b60000067ab9 */ /* 0x000fe20000000a00 */
[----:B------:R-:W-:Y:S01]  /*c7e0*/  IMAD.MOV.U32 R2, RZ, RZ, R44 ;  /* 0x000000ffff027224 */ /* 0x000fe200078e002c */
[C---:B-1---5:R-:W-:Y:S01]  /*c7f0*/  IADD3 R28, R16.reuse, 0x40, RZ ;  /* 0x00000040101c7810 */ /* 0x062fe20007ffe0ff */
        /* <DEDUP_REMOVED lines=13> */
[----:B------:R2:W-:Y:S04]  /*c8d0*/  @!P2 STG.E.128 desc[UR8][R28.64], R12 ;  /* 0x0000000c1c00a986 */ /* 0x0005e8000c101d08 */
[----:B------:R2:W-:Y:S02]  /*c8e0*/  @!P3 STG.E.128 desc[UR8][R28.64+0x80], R24 ;  /* 0x000080181c00b986 */ /* 0x0005e4000c101d08 */
.L_x_2035:
[----:B------:R-:W-:Y:S05]  /*c8f0*/  BSYNC B1 ;  /* 0x0000000000017941 */ /* 0x000fea0003800000 */
.L_x_2034:
[----:B------:R-:W-:Y:S05]  /*c900*/  @P1 BRA `(.L_x_2036) ;  /* 0x0000000c00541947 */ /* 0x000fea0003800000 */
[----:B--2--5:R-:W-:Y:S01]  /*c910*/  IADD3 R13, P0, R20, 0x60, RZ ;  /* 0x00000060140d7810 */ /* 0x024fe20007f1e0ff */
        /* <DEDUP_REMOVED lines=8> */
[----:B------:R-:W-:-:S03]  /*c9a0*/  ULDC.64 UR8, c[0x0][0x208] ;  /* 0x0000820000087ab9 */ /* 0x000fc60000000a00 */
[----:B------:R-:W-:-:S04]  /*c9b0*/  IMAD R20, R20, UR6, RZ ;  /* 0x0000000614147c24 */ /* 0x000fc8000f8e02ff */
        /* <DEDUP_REMOVED lines=11> */
.L_x_2028:
[----:B------:R-:W-:Y:S01]  /*ca70*/  R2UR UR8, R185 ;  /* 0x00000000b90872ca */ /* 0x000fe200000e0000 */
[----:B------:R-:W-:Y:S01]  /*ca80*/  ULDC.64 UR6, c[0x0][0xbe0] ;  /* 0x0002f80000067ab9 */ /* 0x000fe20000000a00 */
[----:B------:R-:W-:Y:S01]  /*ca90*/  R2UR UR4, R23 ;  /* 0x00000000170472ca */ /* 0x000fe200000e0000 */
[----:B------:R-:W-:Y:S01]  /*caa0*/  UISETP.NE.U32.AND UP0, UPT, UR6, URZ, UPT ;  /* 0x0000003f0600728c */ /* 0x000fe2000bf05070 */
[----:B------:R-:W-:-:S03]  /*cab0*/  ULDC.64 UR12, c[0x0][0x208] ;  /* 0x00008200000c7ab9 */ /* 0x000fc60000000a00 */
[----:B------:R-:W-:-:S06]  /*cac0*/  UISETP.NE.AND.EX UP1, UPT, UR7, URZ, UPT, UP0 ;  /* 0x0000003f0700728c */ /* 0x000fcc000bf25300 */
[----:B------:R-:W-:Y:S02]  /*cad0*/  PLOP3.LUT P2, PT, PT, PT, UP1, 0x80, 0x0 ;  /* 0x000000000000781c */ /* 0x000fe40003f4f018 */
[----:B------:R-:W-:Y:S02]  /*cae0*/  USHF.L.U64.HI UR10, UR4, 0x2, UR8 ;  /* 0x00000002040a7899 */ /* 0x000fe40008010208 */
[----:B------:R-:W-:Y:S01]  /*caf0*/  USHF.L.U32 UR4, UR4, 0x2, URZ ;  /* 0x0000000204047899 */ /* 0x000fe2000800063f */
[----:B------:R-:W-:-:S03]  /*cb00*/  ULDC.64 UR8, c[0x0][0xbd8] ;  /* 0x0002f60000087ab9 */ /* 0x000fc60000000a00 */
[----:B------:R-:W-:Y:S02]  /*cb10*/  @UP1 UIADD3 UR6, UP2, UR4, UR6, URZ ;  /* 0x0000000604061290 */ /* 0x000fe4000ff5e03f */
[----:B------:R-:W-:Y:S02]  /*cb20*/  UISETP.NE.U32.AND UP0, UPT, UR8, URZ, UPT ;  /* 0x0000003f0800728c */ /* 0x000fe4000bf05070 */
[----:B------:R-:W-:Y:S02]  /*cb30*/  @UP1 UIADD3.X UR7, UR10, UR7, URZ, UP2, !UPT ;  /* 0x000000070a071290 */ /* 0x000fe400097fe43f */
[----:B------:R-:W-:Y:S01]  /*cb40*/  IMAD.U32 R4, RZ, RZ, UR6 ;  /* 0x00000006ff047e24 */ /* 0x000fe2000f8e00ff */
[----:B------:R-:W-:Y:S02]  /*cb50*/  UISETP.NE.AND.EX UP0, UPT, UR9, URZ, UPT, UP0 ;  /* 0x0000003f0900728c */ /* 0x000fe4000bf05300 */
[----:B------:R-:W-:Y:S01]  /*cb60*/  UIADD3 UR4, UP1, UR4, UR8, URZ ;  /* 0x0000000804047290 */ /* 0x000fe2000ff3e03f */
[----:B------:R-:W-:-:S03]  /*cb70*/  IMAD.U32 R5, RZ, RZ, UR7 ;  /* 0x00000007ff057e24 */ /* 0x000fc6000f8e00ff */
[----:B------:R-:W-:Y:S01]  /*cb80*/  PLOP3.LUT P1, PT, PT, PT, UP0, 0x80, 0x0 ;  /* 0x000000000000781c */ /* 0x000fe20003f2f008 */
[----:B------:R-:W-:Y:S01]  /*cb90*/  UIADD3.X UR6, UR10, UR9, URZ, UP1, !UPT ;  /* 0x000000090a067290 */ /* 0x000fe20008ffe43f */
[----:B------:R-:W2:Y:S01]  /*cba0*/  @P2 LDG.E R4, desc[UR12][R4.64] ;  /* 0x0000000c04042981 */ /* 0x000ea2000c1e1900 */
[----:B------:R-:W-:Y:S02]  /*cbb0*/  IMAD.MOV.U32 R7, RZ, RZ, RZ ;  /* 0x000000ffff077224 */ /* 0x000fe400078e00ff */
[----:B------:R-:W-:Y:S02]  /*cbc0*/  IMAD.U32 R2, RZ, RZ, UR4 ;  /* 0x00000004ff027e24 */ /* 0x000fe4000f8e00ff */
[----:B------:R-:W-:Y:S01]  /*cbd0*/  IMAD.U32 R3, RZ, RZ, UR6 ;  /* 0x00000006ff037e24 */ /* 0x000fe2000f8e00ff */
[----:B------:R-:W-:Y:S01]  /*cbe0*/  ULDC UR4, c[0x0][0xa88] ;  /* 0x0002a20000047ab9 */ /* 0x000fe20000000800 */
[----:B------:R-:W-:-:S04]  /*cbf0*/  ISETP.GT.AND P0, PT, R192, 0x7f, PT ;  /* 0x0000007fc000780c */ /* 0x000fc80003f04270 */
[----:B------:R0:W5:Y:S01]  /*cc00*/  @P1 LDG.E R7, desc[UR12][R2.64] ;  /* 0x0000000c02071981 */ /* 0x000162000c1e1900 */
[----:B--2---:R-:W-:Y:S01]  /*cc10*/  @P2 R2UR UR4, R4 ;  /* 0x00000000040422ca */ /* 0x004fe200000e0000 */
        /* <DEDUP_REMOVED lines=8> */
.L_x_2037:
[----:B------:R-:W-:Y:S01]  /*cca0*/  R2UR UR8, R184 ;  /* 0x00000000b80872ca */ /* 0x000fe200000e0000 */
[----:B------:R-:W-:Y:S01]  /*ccb0*/  BSSY B1, `(.L_x_2038) ;  /* 0x0000025000017945 */ /* 0x000fe20003800000 */
[----:B------:R-:W-:Y:S02]  /*ccc0*/  R2UR UR7, R23 ;  /* 0x00000000170772ca */ /* 0x000fe400000e0000 */
[----:B------:R-:W-:Y:S02]  /*ccd0*/  R2UR UR6, R185 ;  /* 0x00000000b90672ca */ /* 0x000fe400000e0000 */
[----:B------:R-:W-:Y:S02]  /*cce0*/  SHF.R.S32.HI R9, RZ, 0x1f, R16 ;  /* 0x0000001fff097819 */ /* 0x000fe40000011410 */
[----:B-----5:R-:W-:-:S05]  /*ccf0*/  SHF.R.S32.HI R6, RZ, 0x1f, R7 ;  /* 0x0000001fff067819 */ /* 0x020fca0000011407 */
[----:B------:R-:W-:Y:S02]  /*cd00*/  USHF.R.S32.HI UR8, URZ, 0x1f, UR8 ;  /* 0x0000001f3f087899 */ /* 0x000fe40008011408 */
[----:B------:R-:W-:Y:S02]  /*cd10*/  USEL UR9, UR7, URZ, !UP0 ;  /* 0x0000003f07097287 */ /* 0x000fe4000c000000 */
[----:B------:R-:W-:Y:S01]  /*cd20*/  USEL UR10, UR6, URZ, !UP0 ;  /* 0x0000003f060a7287 */ /* 0x000fe2000c000000 */
[----:B------:R-:W-:Y:S11]  /*cd30*/  @P0 BRA `(.L_x_2039) ;  /* 0x0000000000700947 */ /* 0x000ff60003800000 */
[----:B------:R-:W0:Y:S01]  /*cd40*/  S2R R2, SR_TID.X ;  /* 0x0000000000027919 */ /* 0x000e220000002100 */
[----:B------:R-:W-:-:S13]  /*cd50*/  R2UR UR6, R186 ;  /* 0x00000000ba0672ca */ /* 0x000fda00000e0000 */
[----:B------:R-:W-:-:S04]  /*cd60*/  IMAD.U32 R0, RZ, RZ, UR6 ;  /* 0x00000006ff007e24 */ /* 0x000fc8000f8e00ff */
[----:B0-----:R-:W-:-:S05]  /*cd70*/  IMAD R0, R0, 0x80, R2 ;  /* 0x0000008000007824 */ /* 0x001fca00078e0202 */
[----:B------:R-:W-:-:S04]  /*cd80*/  IADD3 R0, R0, -0x80, RZ ;  /* 0xffffff8000007810 */ /* 0x000fc80007ffe0ff */
[----:B------:R-:W-:-:S13]  /*cd90*/  ISETP.GE.AND P0, PT, R0, UR4, PT ;  /* 0x0000000400007c0c */ /* 0x000fda000bf06270 */
[----:B------:R-:W-:Y:S05]  /*cda0*/  @P0 BRA `(.L_x_2039) ;  /* 0x0000000000540947 */ /* 0x000fea0003800000 */
[----:B------:R-:W-:Y:S01]  /*cdb0*/  R2UR UR7, R184 ;  /* 0x00000000b80772ca */ /* 0x000fe200000e0000 */
[----:B------:R-:W-:Y:S01]  /*cdc0*/  ULDC.64 UR12, c[0x0][0xb70] ;  /* 0x0002dc00000c7ab9 */ /* 0x000fe20000000a00 */
[C---:B------:R-:W-:Y:S01]  /*cdd0*/  IADD3 R2, P0, R0.reuse, R7, RZ ;  /* 0x0000000700027210 */ /* 0x040fe20007f1e0ff */
[----:B------:R-:W-:Y:S02]  /*cde0*/  UIMAD UR6, UR8, UR12, URZ ;  /* 0x0000000c080672a4 */ /* 0x000fe4000f8e023f */
[----:B------:R-:W-:Y:S01]  /*cdf0*/  IMAD.U32 R5, RZ, RZ, UR12 ;  /* 0x0000000cff057e24 */ /* 0x000fe2000f8e00ff */
[----:B------:R-:W-:Y:S01]  /*ce00*/  ULDC.64 UR14, c[0x0][0x208] ;  /* 0x00008200000e7ab9 */ /* 0x000fe20000000a00 */
[----:B------:R-:W-:-:S06]  /*ce10*/  LEA.HI.X.SX32 R3, R0, R6, 0x1, P0 ;  /* 0x0000000600037211 */ /* 0x000fcc00000f0eff */
[----:B------:R-:W-:Y:S02]  /*ce20*/  UIMAD UR6, UR7, UR13, UR6 ;  /* 0x0000000d070672a4 */ /* 0x000fe4000f8e0206 */
[----:B------:R-:W-:Y:S01]  /*ce30*/  IMAD.WIDE.U32 R2, R5, UR7, R2 ;  /* 0x0000000705027c25 */ /* 0x000fe2000f8e0002 */
[----:B------:R-:W-:Y:S02]  /*ce40*/  ULDC.64 UR12, c[0x0][0xb78] ;  /* 0x0002de00000c7ab9 */ /* 0x000fe40000000a00 */
[----:B------:R-:W-:Y:S01]  /*ce50*/  UIMAD UR7, UR10, UR12, URZ ;  /* 0x0000000c0a0772a4 */ /* 0x000fe2000f8e023f */
[----:B------:R-:W-:Y:S02]  /*ce60*/  VIADD R3, R3, UR6 ;  /* 0x0000000603037c36 */ /* 0x000fe40008000000 */
        /* <DEDUP_REMOVED lines=9> */
.L_x_2039:
[----:B------:R-:W-:Y:S05]  /*cf00*/  BSYNC B1 ;  /* 0x0000000000017941 */ /* 0x000fea0003800000 */
.L_x_2038:
[----:B------:R-:W-:Y:S01]  /*cf10*/  R2UR UR11, R186 ;  /* 0x00000000ba0b72ca */ /* 0x000fe200000e0000 */
[----:B------:R-:W-:Y:S01]  /*cf20*/  ULDC.64 UR6, c[0x0][0xaa0] ;  /* 0x0002a80000067ab9 */ /* 0x000fe20000000a00 */
[----:B------:R-:W-:Y:S01]  /*cf30*/  R2UR UR14, R184 ;  /* 0x00000000b80e72ca */ /* 0x000fe200000e0000 */
[----:B------:R-:W-:Y:S01]  /*cf40*/  IMAD.MOV.U32 R2, RZ, RZ, R16 ;  /* 0x000000ffff027224 */ /* 0x000fe200078e0010 */
[----:B------:R-:W-:Y:S01]  /*cf50*/  ULDC.64 UR12, c[0x0][0xae0] ;  /* 0x0002b800000c7ab9 */ /* 0x000fe20000000a00 */
[----:B0-----:R-:W-:Y:S01]  /*cf60*/  IMAD.MOV.U32 R3, RZ, RZ, R9 ;  /* 0x000000ffff037224 */ /* 0x001fe200078e0009 */
[----:B------:R-:W-:Y:S01]  /*cf70*/  BSSY B1, `(.L_x_2040) ;  /* 0x000002e000017945 */ /* 0x000fe20003800000 */
[----:B------:R-:W-:Y:S01]  /*cf80*/  IMAD R0, R6, UR6, RZ ;  /* 0x0000000606007c24 */ /* 0x000fe2000f8e02ff */
[----:B------:R-:W-:Y:S01]  /*cf90*/  MOV R6, R18 ;  /* 0x0000001200067202 */ /* 0x000fe20000000f00 */
[----:B------:R-:W-:Y:S01]  /*cfa0*/  IMAD.WIDE.U32 R2, R7, UR6, R2 ;  /* 0x0000000607027c25 */ /* 0x000fe2000f8e0002 */
[----:B------:R-:W-:-:S03]  /*cfb0*/  UIMAD UR6, UR8, UR12, URZ ;  /* 0x0000000c080672a4 */ /* 0x000fc6000f8e023f */
[----:B------:R-:W-:Y:S01]  /*cfc0*/  IMAD R7, R7, UR7, R0 ;  /* 0x0000000707077c24 */ /* 0x000fe2000f8e0200 */
[----:B------:R-:W-:Y:S01]  /*cfd0*/  UIMAD UR7, UR11, -0x80, UR4 ;  /* 0xffffff800b0778a4 */ /* 0x000fe2000f8e0204 */
[----:B------:R-:W-:Y:S01]  /*cfe0*/  IMAD.U32 R5, RZ, RZ, UR12 ;  /* 0x0000000cff057e24 */ /* 0x000fe2000f8e00ff */
[----:B------:R-:W-:Y:S01]  /*cff0*/  UIMAD UR6, UR14, UR13, UR6 ;  /* 0x0000000d0e0672a4 */ /* 0x000fe2000f8e0206 */
[C---:B------:R-:W-:Y:S01]  /*d000*/  VIADD R4, R18.reuse, 0x60 ;  /* 0x0000006012047836 */ /* 0x040fe20000000000 */
[----:B------:R-:W-:Y:S01]  /*d010*/  IADD3 R3, R3, R7, RZ ;  /* 0x0000000703037210 */ /* 0x000fe20007ffe0ff */
[----:B------:R-:W-:Y:S01]  /*d020*/  ULDC.64 UR12, c[0x0][0xae8] ;  /* 0x0002ba00000c7ab9 */ /* 0x000fe20000000a00 */
[C---:B------:R-:W-:Y:S01]  /*d030*/  ISETP.GE.AND P2, PT, R18.reuse, UR7, PT ;  /* 0x0000000712007c0c */ /* 0x040fe2000bf46270 */
[----:B------:R-:W-:Y:S01]  /*d040*/  UIMAD UR4, UR10, UR12, URZ ;  /* 0x0000000c0a0472a4 */ /* 0x000fe2000f8e023f */
[----:B------:R-:W-:Y:S01]  /*d050*/  VIADD R0, R18, 0x20 ;  /* 0x0000002012007836 */ /* 0x000fe20000000000 */
[----:B------:R-:W-:Y:S01]  /*d060*/  ISETP.GE.AND P0, PT, R4, UR7, PT ;  /* 0x0000000704007c0c */ /* 0x000fe2000bf06270 */
[----:B------:R-:W-:Y:S01]  /*d070*/  IMAD.WIDE.U32 R2, R5, UR14, R2 ;  /* 0x0000000e05027c25 */ /* 0x000fe2000f8e0002 */
[----:B------:R-:W-:Y:S01]  /*d080*/  UIMAD UR4, UR9, UR13, UR4 ;  /* 0x0000000d090472a4 */ /* 0x000fe2000f8e0204 */
[----:B------:R-:W-:-:S02]  /*d090*/  SHF.R.S32.HI R7, RZ, 0x1f, R18 ;  /* 0x0000001fff077819 */ /* 0x000fc40000011412 */
[----:B------:R-:W-:Y:S01]  /*d0a0*/  VIADD R3, R3, UR6 ;  /* 0x0000000603037c36 */ /* 0x000fe20008000000 */
[----:B------:R-:W-:Y:S01]  /*d0b0*/  ISETP.GE.AND P3, PT, R0, UR7, PT ;  /* 0x0000000700007c0c */ /* 0x000fe2000bf66270 */
[----:B------:R-:W-:Y:S02]  /*d0c0*/  IMAD.U32 R5, RZ, RZ, UR12 ;  /* 0x0000000cff057e24 */ /* 0x000fe4000f8e00ff */
[----:B------:R-:W-:Y:S02]  /*d0d0*/  VIADD R0, R18, 0x40 ;  /* 0x0000004012007836 */ /* 0x000fe40000000000 */
[----:B------:R-:W-:-:S03]  /*d0e0*/  IMAD.WIDE.U32 R4, R5, UR9, R2 ;  /* 0x0000000905047c25 */ /* 0x000fc6000f8e0002 */
[----:B------:R-:W-:Y:S01]  /*d0f0*/  ISETP.GE.AND P1, PT, R0, UR7, PT ;  /* 0x0000000700007c0c */ /* 0x000fe2000bf26270 */
[----:B------:R-:W-:Y:S02]  /*d100*/  IMAD.U32 R9, RZ, RZ, UR11 ;  /* 0x0000000bff097e24 */ /* 0x000fe4000f8e00ff */
[----:B------:R-:W-:Y:S02]  /*d110*/  VIADD R11, R5, UR4 ;  /* 0x00000004050b7c36 */ /* 0x000fe40008000000 */
[----:B------:R-:W-:Y:S01]  /*d120*/  IMAD.WIDE R6, R9, 0x80, R6 ;  /* 0x0000008009067825 */ /* 0x000fe200078e0206 */
[----:B------:R-:W-:Y:S07]  /*d130*/  @P2 BRA `(.L_x_2041) ;  /* 0x0000000000442947 */ /* 0x000fee0003800000 */
[----:B------:R-:W-:Y:S01]  /*d140*/  ULDC.64 UR8, c[0x0][0xad8] ;  /* 0x0002b60000087ab9 */ /* 0x000fe20000000a00 */
[C---:B------:R-:W-:Y:S01]  /*d150*/  VIADD R0, R16.reuse, 0x40 ;  /* 0x0000004010007836 */ /* 0x040fe20000000000 */
        /* <DEDUP_REMOVED lines=15> */
.L_x_2041:
[----:B------:R-:W-:Y:S05]  /*d250*/  BSYNC B1 ;  /* 0x0000000000017941 */ /* 0x000fea0003800000 */
.L_x_2040:
[----:B------:R-:W-:Y:S04]  /*d260*/  BSSY B1, `(.L_x_2042) ;  /* 0x0000015000017945 */ /* 0x000fe80003800000 */
[----:B------:R-:W-:Y:S05]  /*d270*/  @P3 BRA `(.L_x_2043) ;  /* 0x00000000004c3947 */ /* 0x000fea0003800000 */
[----:B0-----:R-:W-:Y:S01]  /*d280*/  IADD3 R9, P2, R6, 0x20, RZ ;  /* 0x0000002006097810 */ /* 0x001fe20007f5e0ff */
        /* <DEDUP_REMOVED lines=18> */
.L_x_2043:
[----:B------:R-:W-:Y:S05]  /*d3b0*/  BSYNC B1 ;  /* 0x0000000000017941 */ /* 0x000fea0003800000 */
.L_x_2042:
[----:B------:R-:W-:Y:S04]  /*d3c0*/  BSSY B1, `(.L_x_2044) ;  /* 0x0000015000017945 */ /* 0x000fe80003800000 */
[----:B------:R-:W-:Y:S05]  /*d3d0*/  @P1 BRA `(.L_x_2045) ;  /* 0x00000000004c1947 */ /* 0x000fea0003800000 */
[----:B01----:R-:W-:Y:S01]  /*d3e0*/  IADD3 R9, P1, R6, 0x40, RZ ;  /* 0x0000004006097810 */ /* 0x003fe20007f3e0ff */
        /* <DEDUP_REMOVED lines=18> */
.L_x_2045:
[----:B------:R-:W-:Y:S05]  /*d510*/  BSYNC B1 ;  /* 0x0000000000017941 */ /* 0x000fea0003800000 */
.L_x_2044:
        /* <DEDUP_REMOVED lines=20> */
.L_x_2036:
[----:B------:R-:W-:Y:S05]  /*d660*/  BSYNC B0 ;  /* 0x0000000000007941 */ /* 0x000fea0003800000 */
.L_x_2027:
[----:B------:R-:W-:Y:S02]  /*d670*/  ULDC UR4, c[0x0][0xc14] ;  /* 0x0003050000047ab9 */ /* 0x000fe40000000800 */
[----:B------:R-:W-:-:S13]  /*d680*/  ISETP.GE.AND P0, PT, R47, UR4, PT ;  /* 0x000000042f007c0c */ /* 0x000fda000bf06270 */
[----:B------:R-:W-:Y:S05]  /*d690*/  @!P0 BRA `(.L_x_2046) ;  /* 0xffffff3400c48947 */ /* 0x000fea000383ffff */
[----:B------:R-:W-:Y:S05]  /*d6a0*/  EXIT ;  /* 0x000000000000794d */ /* 0x000fea0003800000 */
.L_x_1991:
        /* <DEDUP_REMOVED lines=38> */
[----:B-1----:R-:W-:Y:S01]  /*d910*/  SEL R3, R6, RZ, P0 ;  /* 0x000000ff06037207 */ /* 0x002fe20000000000 */
[----:B------:R-:W-:Y:S01]  /*d920*/  IMAD.MOV.U32 R6, RZ, RZ, RZ ;  /* 0x000000ffff067224 */ /* 0x000fe200078e00ff */
        /* <DEDUP_REMOVED lines=13> */
[----:B-1----:R-:W-:-:S04]  /*da00*/  IMAD R5, R5, UR4, RZ ;  /* 0x0000000405057c24 */ /* 0x002fc8000f8e02ff */
[----:B------:R-:W-:Y:S01]  /*da10*/  IMAD.MOV.U32 R2, RZ, RZ, R5 ;  /* 0x000000ffff027224 */ /* 0x000fe200078e0005 */
[----:B0-----:R-:W-:-:S13]  /*da20*/  ISETP.GT.AND P0, PT, R5, UR6, PT ;  /* 0x0000000605007c0c */ /* 0x001fda000bf04270 */
[----:B------:R-:W-:Y:S05]  /*da30*/  @P0 BRA `(.L_x_2047) ;  /* 0x0000000000bc0947 */ /* 0x000fea0003800000 */
[----:B------:R-:W-:Y:S01]  /*da40*/  IMAD.MOV.U32 R5, RZ, RZ, R2 ;  /* 0x000000ffff057224 */ /* 0x000fe200078e0002 */
[----:B------:R-:W-:Y:S01]  /*da50*/  ULDC UR5, c[0x0][0xc14] ;  /* 0x0003050000057ab9 */ /* 0x000fe20000000800 */
[----:B------:R-:W-:Y:S01]  /*da60*/  IMAD.MOV.U32 R6, RZ, RZ, RZ ;  /* 0x000000ffff067224 */ /* 0x000fe200078e00ff */
[----:B------:R-:W-:Y:S01]  /*da70*/  ULDC UR7, c[0x0][0xc14] ;  /* 0x0003050000077ab9 */ /* 0x000fe20000000800 */
[----:B------:R-:W-:-:S05]  /*da80*/  ULDC UR4, c[0x0][0xc10] ;  /* 0x0003040000047ab9 */ /* 0x000fca0000000800 */
.L_x_2051:
[----:B------:R-:W-:Y:S01]  /*da90*/  IADD3 R6, R6, 0x1f, RZ ;  /* 0x0000001f06067810 */ /* 0x000fe20007ffe0ff */
[----:B------:R-:W-:-:S03]  /*daa0*/  IMAD.U32 R19, RZ, RZ, UR7 ;  /* 0x00000007ff137e24 */ /* 0x000fc6000f8e00ff */
[----:B------:R-:W-:-:S13]  /*dab0*/  ISETP.GE.AND P0, PT, R6, UR5, PT ;  /* 0x0000000506007c0c */ /* 0x000fda000bf06270 */
[----:B------:R-:W-:Y:S05]  /*dac0*/  @P0 BRA `(.L_x_2048) ;  /* 0x0000000400cc0947 */ /* 0x000fea0003800000 */
[----:B------:R-:W0:Y:S01]  /*dad0*/  S2R R2, SR_TID.X ;  /* 0x0000000000027919 */ /* 0x000e220000002100 */
        /* <DEDUP_REMOVED lines=11> */
.L_x_2050:
[----:B------:R-:W-:Y:S05]  /*db90*/  BSYNC B0 ;  /* 0x0000000000007941 */ /* 0x000fea0003800000 */
.L_x_2049:
        /* <DEDUP_REMOVED lines=18> */
[----:B0-----:R-:W-:-:S04]  /*dcc0*/  SEL R9, R8, RZ, P0 ;  /* 0x000000ff08097207 */ /* 0x001fc80000000000 */
[----:B------:R-:W-:-:S05]  /*dcd0*/  IADD3 R4, R4, R9, RZ ;  /* 0x0000000904047210 */ /* 0x000fca0007ffe0ff */
[----:B------:R-:W0:Y:S02]  /*dce0*/  SHFL.IDX PT, R3, R4, 0x1f, 0x1f ;  /* 0x03e01f0004037f89 */ /* 0x000e2400000e0000 */
[----:B0-----:R-:W-:-:S04]  /*dcf0*/  IMAD R2, R3, UR4, RZ ;  /* 0x0000000403027c24 */ /* 0x001fc8000f8e02ff */
[----:B------:R-:W-:-:S05]  /*dd00*/  IMAD.IADD R5, R2, 0x1, R5 ;  /* 0x0000000102057824 */ /* 0x000fca00078e0205 */
[----:B------:R-:W-:-:S13]  /*dd10*/  ISETP.GT.AND P0, PT, R5, UR6, PT ;  /* 0x0000000605007c0c */ /* 0x000fda000bf04270 */
[----:B------:R-:W-:Y:S05]  /*dd20*/  @!P0 BRA `(.L_x_2051) ;  /* 0xfffffffc00588947 */ /* 0x000fea000383ffff */
.L_x_2047:
        /* <DEDUP_REMOVED lines=21> */
.L_x_2052:
[----:B-1----:R-:W-:Y:S01]  /*de80*/  IMAD.MOV R2, RZ, RZ, -R3 ;  /* 0x000000ffff027224 */ /* 0x002fe200078e0a03 */
[----:B--2---:R-:W-:Y:S01]  /*de90*/  IABS R4, R6 ;  /* 0x0000000600047213 */ /* 0x004fe20000000000 */
[----:B---3--:R-:W-:Y:S02]  /*dea0*/  IMAD R16, R16, UR4, R7 ;  /* 0x0000000410107c24 */ /* 0x008fe4000f8e0207 */
[----:B------:R-:W-:Y:S01]  /*deb0*/  IMAD R5, R2, R11, RZ ;  /* 0x0000000b02057224 */ /* 0x000fe200078e02ff */
[----:B------:R-:W-:Y:S01]  /*dec0*/  IADD3 R4, RZ, -R4, RZ ;  /* 0x80000004ff047210 */ /* 0x000fe20007ffe0ff */
[----:B------:R-:W-:-:S04]  /*ded0*/  IMAD.MOV.U32 R2, RZ, RZ, RZ ;  /* 0x000000ffff027224 */ /* 0x000fc800078e00ff */
[----:B------:R-:W-:Y:S01]  /*dee0*/  IMAD.HI.U32 R2, R3, R5, R2 ;  /* 0x0000000503027227 */ /* 0x000fe200078e0002 */
[----:B------:R-:W-:-:S04]  /*def0*/  IADD3 R5, -R16, UR6, RZ ;  /* 0x0000000610057c10 */ /* 0x000fc8000fffe1ff */
        /* <DEDUP_REMOVED lines=18> */
[----:B------:R-:W-:-:S03]  /*e020*/  IMAD.IADD R4, R5, 0x1, R4 ;  /* 0x0000000105047824 */ /* 0x000fc600078e0204 */
[----:B------:R-:W-:-:S04]  /*e030*/  IABS R7, R8 ;  /* 0x0000000800077213 */ /* 0x000fc80000000000 */
[----:B------:R-:W1:Y:S08]  /*e040*/  I2F.RP R10, R7 ;  /* 0x00000007000a7306 */ /* 0x000e700000209400 */
[----:B-1----:R-:W1:Y:S02]  /*e050*/  MUFU.RCP R10, R10 ;  /* 0x0000000a000a7308 */ /* 0x002e640000001000 */
[----:B-1----:R-:W-:-:S06]  /*e060*/  VIADD R2, R10, 0xffffffe ;  /* 0x0ffffffe0a027836 */ /* 0x002fcc0000000000 */
[----:B------:R1:W2:Y:S02]  /*e070*/  F2I.FTZ.U32.TRUNC.NTZ R3, R2 ;  /* 0x0000000200037305 */ /* 0x0002a4000021f000 */
[----:B-1----:R-:W-:Y:S01]  /*e080*/  IMAD.MOV.U32 R2, RZ, RZ, RZ ;  /* 0x000000ffff027224 */ /* 0x002fe200078e00ff */
[----:B--2---:R-:W-:-:S05]  /*e090*/  IADD3 R6, RZ, -R3, RZ ;  /* 0x80000003ff067210 */ /* 0x004fca0007ffe0ff */
        /* <DEDUP_REMOVED lines=16> */
[----:B------:R-:W-:Y:S02]  /*e1a0*/  @!P0 LOP3.LUT R3, RZ, R8, RZ, 0x33, !PT ;  /* 0x00000008ff038212 */ /* 0x000fe400078e33ff */
[----:B------:R-:W-:Y:S02]  /*e1b0*/  IADD3 R8, -R8, RZ, RZ ;  /* 0x000000ff08087210 */ /* 0x000fe40007ffe1ff */
[----:B------:R-:W-:-:S03]  /*e1c0*/  LOP3.LUT R2, RZ, R3, RZ, 0x33, !PT ;  /* 0x00000003ff027212 */ /* 0x000fc600078e33ff */
[----:B------:R-:W-:Y:S02]  /*e1d0*/  IMAD R18, R3, R8, R4 ;  /* 0x0000000803127224 */ /* 0x000fe400078e0204 */
[----:B------:R-:W-:Y:S01]  /*e1e0*/  IMAD.IADD R17, R17, 0x1, R2 ;  /* 0x0000000111117824 */ /* 0x000fe200078e0202 */
[----:B------:R-:W-:Y:S06]  /*e1f0*/  BRA `(.L_x_2053) ;  /* 0x00000000000c7947 */ /* 0x000fec0003800000 */
.L_x_2048:
[----:B------:R-:W-:Y:S02]  /*e200*/  IMAD.MOV.U32 R17, RZ, RZ, RZ ;  /* 0x000000ffff117224 */ /* 0x000fe400078e00ff */
[----:B------:R-:W-:Y:S02]  /*e210*/  IMAD.U32 R16, RZ, RZ, UR6 ;  /* 0x00000006ff107e24 */ /* 0x000fe4000f8e00ff */
[----:B------:R-:W-:-:S07]  /*e220*/  IMAD.MOV.U32 R18, RZ, RZ, RZ ;  /* 0x000000ffff127224 */ /* 0x000fce00078e00ff */
.L_x_2053:
[----:B------:R-:W1:Y:S01]  /*e230*/  S2R R2, SR_TID.X ;  /* 0x0000000000027919 */ /* 0x000e620000002100 */
[----:B------:R-:W-:Y:S01]  /*e240*/  STL [R1+0x20], RZ ;  /* 0x000020ff01007387 */ /* 0x000fe20000100800 */
        /* <DEDUP_REMOVED lines=10> */
[----:B------:R1:W-:Y:S03]  /*e2f0*/  STL [R1], RZ ;  /* 0x000000ff01007387 */ /* 0x0003e60000100800 */
[----:B------:R-:W-:Y:S05]  /*e300*/  @P0 BRA `(.L_x_2054) ;  /* 0x0000004000980947 */ /* 0x000fea0003800000 */
[----:B-1----:R-:W-:Y:S01]  /*e310*/  IMAD.MOV.U32 R0, RZ, RZ, 0x1 ;  /* 0x00000001ff007424 */ /* 0x002fe200078e00ff */
[----:B------:R1:W-:Y:S01]  /*e320*/  STL [R1], RZ ;  /* 0x000000ff01007387 */ /* 0x0003e20000100800 */
[----:B------:R-:W-:Y:S01]  /*e330*/  ULDC UR38, c[0x0][0xc] ;  /* 0x0000030000267ab9 */ /* 0x000fe20000000800 */
[----:B------:R-:W-:Y:S02]  /*e340*/  ULDC.64 UR36, c[0x0][0x198] ;  /* 0x0000660000247ab9 */ /* 0x000fe40000000a00 */
[----:B------:R1:W-:Y:S04]  /*e350*/  STL [R1+0x8], R0 ;  /* 0x0000080001007387 */ /* 0x0003e80000100800 */
[----:B------:R1:W-:Y:S02]  /*e360*/  STL [R1+0x20], RZ ;  /* 0x000020ff01007387 */ /* 0x0003e40000100800 */
.L_x_2121:
[----:B--2---:R-:W2:Y:S01]  /*e370*/  LDC.64 R2, c[0x0][0xc60] ;  /* 0x00031800ff027b82 */ /* 0x004ea20000000a00 */
[----:B------:R-:W-:Y:S01]  /*e380*/  ULDC.64 UR4, c[0x0][0x208] ;  /* 0x0000820000047ab9 */ /* 0x000fe20000000a00 */
[----:B--2---:R-:W-:-:S05]  /*e390*/  IMAD.WIDE R2, R19, 0x4, R2 ;  /* 0x0000000413027825 */ /* 0x004fca00078e0202 */
[----:B------:R-:W2:Y:S01]  /*e3a0*/  LDG.E R5, desc[UR4][R2.64] ;  /* 0x0000000402057981 */ /* 0x000ea2000c1e1900 */
[----:B------:R-:W-:Y:S05]  /*e3b0*/  YIELD ;  /* 0x0000000000007946 */ /* 0x000fea0003800000 */
[----:B------:R-:W-:Y:S01]  /*e3c0*/  ULDC.64 UR4, c[0x0][0xa28] ;  /* 0x00028a0000047ab9 */ /* 0x000fe20000000a00 */
[----:B-1----:R-:W-:Y:S01]  /*e3d0*/  IMAD.MOV.U32 R0, RZ, RZ, RZ ;  /* 0x000000ffff007224 */ /* 0x002fe200078e00ff */
[----:B------:R-:W-:Y:S01]  /*e3e0*/  ISETP.NE.U32.AND P0, PT, RZ, UR4, PT ;  /* 0x00000004ff007c0c */ /* 0x000fe2000bf05070 */
[----:B------:R-:W-:Y:S01]  /*e3f0*/  ULDC.64 UR8, c[0x0][0x208] ;  /* 0x0000820000087ab9 */ /* 0x000fe20000000a00 */
[----:B------:R-:W-:Y:S01]  /*e400*/  IMAD.MOV.U32 R6, RZ, RZ, RZ ;  /* 0x000000ffff067224 */ /* 0x000fe200078e00ff */
[----:B------:R-:W-:Y:S01]  /*e410*/  ULDC.64 UR6, c[0x0][0xa08] ;  /* 0x0002820000067ab9 */ /* 0x000fe20000000a00 */
[----:B------:R-:W-:-:S02]  /*e420*/  ISETP.NE.AND.EX P0, PT, RZ, UR5, PT, P0 ;  /* 0x00000005ff007c0c */ /* 0x000fc4000bf05300 */
[----:B--2---:R-:W-:Y:S01]  /*e430*/  SHF.R.S32.HI R4, RZ, 0x1f, R5 ;  /* 0x0000001fff047819 */ /* 0x004fe20000011405 */
[----:B------:R1:W-:Y:S10]  /*e440*/  STL [R1+0x10], R5 ;  /* 0x0000100501007387 */ /* 0x0003f40000100800 */
[----:B------:R-:W-:-:S04]  /*e450*/  @P0 LEA R2, P1, R5, UR4, 0x2 ;  /* 0x0000000405020c11 */ /* 0x000fc8000f8210ff */
[C-C-:B------:R-:W-:Y:S01]  /*e460*/  @P0 LEA.HI.X R3, R5.reuse, UR5, R4.reuse, 0x2, P1 ;  /* 0x0000000505030c11 */ /* 0x140fe200088f1404 */
[----:B------:R-:W-:Y:S02]  /*e470*/  ULDC.64 UR4, c[0x0][0xa18] ;  /* 0x0002860000047ab9 */ /* 0x000fe40000000a00 */
[----:B------:R-:W-:Y:S02]  /*e480*/  ISETP.NE.U32.AND P1, PT, RZ, UR4, PT ;  /* 0x00000004ff007c0c */ /* 0x000fe4000bf25070 */
[C---:B------:R-:W-:Y:S01]  /*e490*/  SHF.L.U32 R11, R5.reuse, 0x2, RZ ;  /* 0x00000002050b7819 */ /* 0x040fe200000006ff */
[----:B------:R2:W5:Y:S01]  /*e4a0*/  @P0 LDG.E R0, desc[UR8][R2.64] ;  /* 0x0000000802000981 */ /* 0x000562000c1e1900 */
[----:B------:R-:W-:Y:S02]  /*e4b0*/  ISETP.NE.AND.EX P1, PT, RZ, UR5, PT, P1 ;  /* 0x00000005ff007c0c */ /* 0x000fe4000bf25310 */
[----:B------:R-:W-:Y:S01]  /*e4c0*/  SHF.L.U64.HI R10, R5, 0x2, R4 ;  /* 0x00000002050a7819 */ /* 0x000fe20000010204 */
[----:B------:R-:W-:Y:S04]  /*e4d0*/  STL [R1+0x18], R11 ;  /* 0x0000180b01007387 */ /* 0x000fe80000100800 */
[----:B------:R-:W-:Y:S06]  /*e4e0*/  STL [R1+0x1c], R10 ;  /* 0x00001c0a01007387 */ /* 0x000fec0000100800 */
[----:B------:R-:W-:-:S04]  /*e4f0*/  @P1 IADD3 R8, P0, R11, UR4, RZ ;  /* 0x000000040b081c10 */ /* 0x000fc8000ff1e0ff */
[C---:B------:R-:W-:Y:S01]  /*e500*/  @P1 IADD3.X R9, R10.reuse, UR5, RZ, P0, !PT ;  /* 0x000000050a091c10 */ /* 0x040fe200087fe4ff */
[----:B------:R-:W-:Y:S02]  /*e510*/  ULDC.64 UR4, c[0x0][0xa00] ;  /* 0x0002800000047ab9 */ /* 0x000fe40000000a00 */
[----:B------:R-:W-:Y:S02]  /*e520*/  ISETP.NE.U32.AND P2, PT, RZ, UR4, PT ;  /* 0x00000004ff007c0c */ /* 0x000fe4000bf45070 */
[C---:B--2---:R-:W-:Y:S02]  /*e530*/  IADD3 R2, P0, R11.reuse, UR4, RZ ;  /* 0x000000040b027c10 */ /* 0x044fe4000ff1e0ff */
[----:B------:R-:W-:Y:S02]  /*e540*/  ISETP.NE.AND.EX P2, PT, RZ, UR5, PT, P2 ;  /* 0x00000005ff007c0c */ /* 0x000fe4000bf45320 */
[----:B------:R-:W-:Y:S01]  /*e550*/  IADD3.X R3, R10, UR5, RZ, P0, !PT ;  /* 0x000000050a037c10 */ /* 0x000fe200087fe4ff */
[----:B------:R-:W-:Y:S01]  /*e560*/  ULDC UR4, c[0x0][0x288] ;  /* 0x0000a20000047ab9 */ /* 0x000fe20000000800 */
[----:B------:R-:W-:-:S04]  /*e570*/  IADD3 R4, P0, R11, UR6, RZ ;  /* 0x000000060b047c10 */ /* 0x000fc8000ff1e0ff */
[----:B-1----:R-:W-:-:S05]  /*e580*/  IADD3.X R5, R10, UR7, RZ, P0, !PT ;  /* 0x000000070a057c10 */ /* 0x002fca00087fe4ff */
[----:B------:R-:W2:Y:S01]  /*e590*/  @P2 LDG.E R6, desc[UR8][R2.64] ;  /* 0x0000000802062981 */ /* 0x000ea2000c1e1900 */
[----:B------:R-:W-:-:S04]  /*e5a0*/  ISETP.NE.U32.AND P0, PT, RZ, UR6, PT ;  /* 0x00000006ff007c0c */ /* 0x000fc8000bf05070 */
[----:B------:R-:W-:Y:S01]  /*e5b0*/  ISETP.NE.AND.EX P0, PT, RZ, UR7, PT, P0 ;  /* 0x00000007ff007c0c */ /* 0x000fe2000bf05300 */
[----:B--2---:R1:W-:Y:S02]  /*e5c0*/  STL [R1+0x24], R6 ;  /* 0x0000240601007387 */ /* 0x0043e40000100800 */
[----:B-1----:R-:W-:Y:S01]  /*e5d0*/  IMAD.U32 R6, RZ, RZ, UR4 ;  /* 0x00000004ff067e24 */ /* 0x002fe2000f8e00ff */
[----:B------:R-:W-:Y:S02]  /*e5e0*/  ULDC.64 UR4, c[0x0][0x3f8] ;  /* 0x0000fe0000047ab9 */ /* 0x000fe40000000a00 */
[----:B------:R-:W-:-:S03]  /*e5f0*/  UISETP.NE.U32.AND UP0, UPT, UR4, URZ, UPT ;  /* 0x0000003f0400728c */ /* 0x000fc6000bf05070 */
[----:B------:R-:W-:Y:S01]  /*e600*/  ULDC UR4, c[0x0][0x404] ;  /* 0x0001010000047ab9 */ /* 0x000fe20000000800 */
[----:B------:R-:W-:Y:S01]  /*e610*/  UISETP.NE.AND.EX UP0, UPT, UR5, URZ, UPT, UP0 ;  /* 0x0000003f0500728c */ /* 0x000fe2000bf05300 */
[----:B------:R1:W5:Y:S02]  /*e620*/  @P1 LDG.E R6, desc[UR8][R8.64] ;  /* 0x0000000808061981 */ /* 0x000364000c1e1900 */
[----:B------:R-:W-:Y:S01]  /*e630*/  ULDC UR5, c[0x0][0x2e0] ;  /* 0x0000b80000057ab9 */ /* 0x000fe20000000800 */
[----:B------:R-:W-:-:S04]  /*e640*/  USEL UR4, UR4, 0x1, UP0 ;  /* 0x0000000104047887 */ /* 0x000fc80008000000 */
[----:B------:R-:W-:-:S06]  /*e650*/  UIMAD UR4, UR4, UR5, URZ ;  /* 0x00000005040472a4 */ /* 0x000fcc000f8e023f */
[----:B------:R-:W-:Y:S01]  /*e660*/  IMAD.U32 R7, RZ, RZ, UR4 ;  /* 0x00000004ff077e24 */ /* 0x000fe2000f8e00ff */
[----:B-1----:R-:W-:Y:S06]  /*e670*/  @P1 BRA `(.L_x_2055) ;  /* 0x0000000000141947 */ /* 0x002fec0003800000 */
[----:B------:R-:W-:Y:S05]  /*e680*/  @!P2 BRA `(.L_x_2055) ;  /* 0x000000000010a947 */ /* 0x000fea0003800000 */
[----:B------:R-:W-:Y:S02]  /*e690*/  ULDC.64 UR4, c[0x0][0x208] ;  /* 0x0000820000047ab9 */ /* 0x000fe40000000a00 */
[----:B-----5:R-:W2:Y:S04]  /*e6a0*/  LDG.E R6, desc[UR4][R2.64] ;  /* 0x0000000402067981 */ /* 0x020ea8000c1e1900 */
[----:B------:R-:W2:Y:S02]  /*e6b0*/  LDG.E R9, desc[UR4][R2.64+0x4] ;  /* 0x0000040402097981 */ /* 0x000ea4000c1e1900 */
[----:B--2---:R-:W-:-:S07]  /*e6c0*/  IMAD.IADD R6, R9, 0x1, -R6 ;  /* 0x0000000109067824 */ /* 0x004fce00078e0a06 */
.L_x_2055:
[----:B------:R-:W-:Y:S01]  /*e6d0*/  IMAD.MOV.U32 R3, RZ, RZ, RZ ;  /* 0x000000ffff037224 */ /* 0x000fe200078e00ff */
[----:B------:R-:W-:-:S05]  /*e6e0*/  ULDC.64 UR4, c[0x0][0x208] ;  /* 0x0000820000047ab9 */ /* 0x000fca0000000a00 */
[----:B------:R-:W2:Y:S01]  /*e6f0*/  @P0 LDG.E R3, desc[UR4][R4.64] ;  /* 0x0000000404030981 */ /* 0x000ea2000c1e1900 */
[----:B------:R-:W-:Y:S02]  /*e700*/  ULDC.64 UR4, c[0x0][0xa20] ;  /* 0x0002880000047ab9 */ /* 0x000fe40000000a00 */
[----:B------:R-:W-:-:S04]  /*e710*/  ISETP.NE.U32.AND P1, PT, RZ, UR4, PT ;  /* 0x00000004ff007c0c */ /* 0x000fc8000bf25070 */
[----:B------:R-:W-:Y:S01]  /*e720*/  ISETP.NE.AND.EX P1, PT, RZ, UR5, PT, P1 ;  /* 0x00000005ff007c0c */ /* 0x000fe2000bf25310 */
[----:B--2--5:R-:W-:-:S05]  /*e730*/  IMAD.IADD R2, R3, 0x1, R0 ;  /* 0x0000000103027824 */ /* 0x024fca00078e0200 */
[----:B------:R1:W-:Y:S07]  /*e740*/  STL [R1+0x4], R2 ;  /* 0x0000040201007387 */ /* 0x0003ee0000100800 */
[----:B------:R-:W-:Y:S05]  /*e750*/  @!P1 BRA `(.L_x_2056) ;  /* 0x0000000000149947 */ /* 0x000fea0003800000 */
[----:B-1----:R-:W-:Y:S01]  /*e760*/  IADD3 R2, P0, R11, UR4, RZ ;  /* 0x000000040b027c10 */ /* 0x002fe2000ff1e0ff */
[----:B------:R-:W-:-:S03]  /*e770*/  ULDC.64 UR6, c[0x0][0x208] ;  /* 0x0000820000067ab9 */ /* 0x000fc60000000a00 */
[----:B------:R-:W-:-:S05]  /*e780*/  IADD3.X R3, R10, UR5, RZ, P0, !PT ;  /* 0x000000050a037c10 */ /* 0x000fca00087fe4ff */
[----:B------:R1:W5:Y:S01]  /*e790*/  LDG.E R7, desc[UR6][R2.64] ;  /* 0x0000000602077981 */ /* 0x000362000c1e1900 */
[----:B------:R-:W-:Y:S05]  /*e7a0*/  BRA `(.L_x_2057) ;  /* 0x0000000000147947 */ /* 0x000fea0003800000 */
.L_x_2056:
[----:B------:R-:W-:Y:S05]  /*e7b0*/  @!P0 BRA `(.L_x_2057) ;  /* 0x0000000000108947 */ /* 0x000fea0003800000 */
[----:B------:R-:W-:Y:S02]  /*e7c0*/  ULDC.64 UR4, c[0x0][0x208] ;  /* 0x0000820000047ab9 */ /* 0x000fe40000000a00 */
[----:B------:R-:W2:Y:S04]  /*e7d0*/  LDG.E R7, desc[UR4][R4.64] ;  /* 0x0000000404077981 */ /* 0x000ea8000c1e1900 */
[----:B-1----:R-:W2:Y:S02]  /*e7e0*/  LDG.E R2, desc[UR4][R4.64+0x4] ;  /* 0x0000040404027981 */ /* 0x002ea4000c1e1900 */
[----:B--2---:R-:W-:-:S07]  /*e7f0*/  IMAD.IADD R7, R2, 0x1, -R7 ;  /* 0x0000000102077824 */ /* 0x004fce00078e0a07 */
.L_x_2057:
[----:B-----5:R-:W-:Y:S01]  /*e800*/  IADD3 R7, -R0, R7, RZ ;  /* 0x0000000700077210 */ /* 0x020fe20007ffe1ff */
[----:B------:R-:W-:Y:S01]  /*e810*/  BSSY B6, `(.L_x_2058) ;  /* 0x0000311000067945 */ /* 0x000fe20003800000 */
[----:B------:R-:W-:-:S04]  /*e820*/  LEA R0, R17, 0xff, 0x7 ;  /* 0x000000ff11007811 */ /* 0x000fc800078e38ff */
[C---:B------:R-:W-:Y:S01]  /*e830*/  IADD3 R6, R7.reuse, R0, -R6 ;  /* 0x0000000007067210 */ /* 0x040fe20007ffe806 */
[----:B------:R-:W-:-:S03]  /*e840*/  VIADD R7, R7, 0x7f ;  /* 0x0000007f07077836 */ /* 0x000fc60000000000 */
[----:B-1----:R-:W-:Y:S02]  /*e850*/  SHF.R.S32.HI R3, RZ, 0x1f, R6 ;  /* 0x0000001fff037819 */ /* 0x002fe40000011406 */
[----:B------:R-:W-:Y:S02]  /*e860*/  SHF.R.S32.HI R0, RZ, 0x1f, R7 ;  /* 0x0000001fff007819 */ /* 0x000fe40000011407 */
[----:B------:R-:W-:Y:S02]  /*e870*/  LEA.HI R3, R3, R6, RZ, 0x7 ;  /* 0x0000000603037211 */ /* 0x000fe400078f38ff */
[----:B------:R-:W-:Y:S02]  /*e880*/  LEA.HI R0, R0, R7, RZ, 0x7 ;  /* 0x0000000700007211 */ /* 0x000fe400078f38ff */
[----:B------:R-:W-:Y:S02]  /*e890*/  SHF.R.S32.HI R3, RZ, 0x7, R3 ;  /* 0x00000007ff037819 */ /* 0x000fe40000011403 */
[----:B------:R-:W-:-:S04]  /*e8a0*/  SHF.R.S32.HI R0, RZ, 0x7, R0 ;  /* 0x00000007ff007819 */ /* 0x000fc80000011400 */
[----:B------:R-:W-:-:S04]  /*e8b0*/  VIMNMX R2, R0, R3, PT ;  /* 0x0000000300027248 */ /* 0x000fc80003fe0100 */
[----:B------:R-:W-:Y:S01]  /*e8c0*/  ISETP.GT.AND P0, PT, R2, RZ, PT ;  /* 0x000000ff0200720c */ /* 0x000fe20003f04270 */
[----:B------:R1:W-:-:S12]  /*e8d0*/  STL [R1+0x14], R2 ;  /* 0x0000140201007387 */ /* 0x0003d80000100800 */
[----:B-1----:R-:W-:Y:S05]  /*e8e0*/  @P0 BRA `(.L_x_2059) ;  /* 0x0000000000480947 */ /* 0x002fea0003800000 */
[----:B------:R-:W1:Y:S02]  /*e8f0*/  S2R R2, SR_TID.X ;  /* 0x0000000000027919 */ /* 0x000e640000002100 */
        /* <DEDUP_REMOVED lines=17> */
.L_x_2059:
[----:B------:R-:W1:Y:S01]  /*ea10*/  S2R R3, SR_CgaCtaId ;  /* 0x0000000000037919 */ /* 0x000e620000008800 */
[----:B------:R-:W-:-:S04]  /*ea20*/  MOV R0, 0x400 ;  /* 0x0000040000007802 */ /* 0x000fc80000000f00 */
[----:B-1----:R-:W-:-:S05]  /*ea30*/  LEA R2, R3, R0, 0x18 ;  /* 0x0000000003027211 */ /* 0x002fca00078ec0ff */
[----:B------:R1:W-:Y:S01]  /*ea40*/  STL [R1+0xc], R2 ;  /* 0x00000c0201007387 */ /* 0x0003e20000100800 */
[----:B------:R-:W-:-:S05]  /*ea50*/  VIADD R0, R2, 0x1c400 ;  /* 0x0001c40002007836 */ /* 0x000fca0000000000 */
        /* <DEDUP_REMOVED lines=18> */
.L_x_2061:
        /* <DEDUP_REMOVED lines=17> */
[----:B01----:R-:W-:-:S07]  /*ec90*/  IMAD.MOV.U32 R13, RZ, RZ, RZ ;  /* 0x000000ffff0d7224 */ /* 0x003fce00078e00ff */
[----:B------:R-:W-:-:S07]  /*eca0*/  LEPC R20, `(.L_x_2063) ;  /* 0x000000001014794e */ /* 0x000fce0000000000 */
[----:B--2---:R-:W-:Y:S05]  /*ecb0*/  CALL.ABS.NOINC R2 ;  /* 0x0000000002007343 */ /* 0x004fea0003c00000 */
.L_x_2063:
        /* <DEDUP_REMOVED lines=16> */
.L_x_2062:
        /* <DEDUP_REMOVED lines=18> */
[----:B------:R-:W1:Y:S01]  /*eee0*/  LDC R0, c[0x0][0x428] ;  /* 0x00010a00ff007b82 */ /* 0x000e620000000800 */
[----:B----4-:R-:W-:-:S06]  /*eef0*/  IMAD.MOV.U32 R4, RZ, RZ, R7 ;  /* 0x000000ffff047224 */ /* 0x010fcc00078e0007 */
[----:B------:R2:W5:Y:S01]  /*ef00*/  @P0 LDG.E R4, desc[UR6][R2.64] ;  /* 0x0000000602040981 */ /* 0x000562000c1e1900 */
[----:B------:R-:W-:Y:S01]  /*ef10*/  IMAD R17, R17, 0x80, R8 ;  /* 0x0000008011117824 */ /* 0x000fe200078e0208 */
[----:B------:R-:W-:Y:S02]  /*ef20*/  PLOP3.LUT P1, PT, P6, PT, PT, 0x8, 0x0 ;  /* 0x000000000000781c */ /* 0x000fe4000372e170 */
[----:B-1----:R-:W-:Y:S01]  /*ef30*/  ISETP.NE.AND P0, PT, R0, 0x1, PT ;  /* 0x000000010000780c */ /* 0x002fe20003f05270 */
[----:B------:R-:W-:-:S12]  /*ef40*/  IMAD.MOV.U32 R0, RZ, RZ, R18 ;  /* 0x000000ffff007224 */ /* 0x000fd800078e0012 */
[----:B------:R-:W1:Y:S08]  /*ef50*/  @P0 LDC R5, c[0x0][0x42c] ;  /* 0x00010b00ff050b82 */ /* 0x000e700000000800 */
[----:B------:R-:W3:Y:S01]  /*ef60*/  @P0 LDC R6, c[0x0][0x430] ;  /* 0x00010c00ff060b82 */ /* 0x000ee20000000800 */
[----:B-1----:R-:W-:-:S05]  /*ef70*/  @P0 IMAD.HI.U32 R5, R18, R5, RZ ;  /* 0x0000000512050227 */ /* 0x002fca00078e00ff */
[----:B---3--:R-:W-:Y:S02]  /*ef80*/  @P0 SHF.R.U32.HI R0, RZ, R6, R5 ;  /* 0x00000006ff000219 */ /* 0x008fe40000011605 */
[----:B------:R-:W-:-:S04]  /*ef90*/  ISETP.NE.U32.AND P0, PT, RZ, UR4, PT ;  /* 0x00000004ff007c0c */ /* 0x000fc8000bf05070 */
[----:B------:R-:W-:-:S04]  /*efa0*/  ISETP.NE.AND.EX P0, PT, RZ, UR5, PT, P0 ;  /* 0x00000005ff007c0c */ /* 0x000fc8000bf05300 */
[----:B--2---:R-:W-:-:S09]  /*efb0*/  SEL R7, R7, RZ, !P0 ;  /* 0x000000ff07077207 */ /* 0x004fd20004000000 */
.L_x_2064:
        /* <DEDUP_REMOVED lines=16> */
.L_x_2065:
        /* <DEDUP_REMOVED lines=15> */
.L_x_2066:
        /* <DEDUP_REMOVED lines=18> */
.L_x_2137:
[----:B------:R-:W-:Y:S01]  /*f2d0*/  UMOV UR4, 0xffffffff ;  /* 0xffffffff00047882 */ /* 0x000fe20000000000 */
[----:B0-----:R-:W-:Y:S02]  /*f2e0*/  SHF.R.S32.HI R13, RZ, 0x1f, R4 ;  /* 0x0000001fff0d7819 */ /* 0x001fe40000011404 */
[----:B------:R-:W-:Y:S05]  /*f2f0*/  BRA.DIV UR4, `(.L_x_2068) ;  /* 0x0000003a04707947 */ /* 0x000fea000b800000 */
[----:B------:R-:W-:-:S13]  /*f300*/  ELECT P6, URZ, PT ;  /* 0x00000000003f782f */ /* 0x000fda00038c0000 */
.L_x_2140:
[----:B------:R-:W-:Y:S05]  /*f310*/  @!P6 BRA `(.L_x_2069) ;  /* 0x00000004002ce947 */ /* 0x000fea0003800000 */
[----:B------:R-:W-:-:S04]  /*f320*/  ISETP.NE.U32.AND P0, PT, R2, RZ, PT ;  /* 0x000000ff0200720c */ /* 0x000fc80003f05070 */
[----:B------:R-:W-:-:S13]  /*f330*/  ISETP.NE.AND.EX P0, PT, R3, RZ, PT, P0 ;  /* 0x000000ff0300720c */ /* 0x000fda0003f05300 */
[----:B------:R-:W-:Y:S05]  /*f340*/  @!P0 BRA `(.L_x_2070) ;  /* 0x00000000004c8947 */ /* 0x000fea0003800000 */
[----:B------:R-:W0:Y:S01]  /*f350*/  LDC R10, c[0x0][0x41c] ;  /* 0x00010700ff0a7b82 */ /* 0x000e220000000800 */
[----:B------:R-:W-:Y:S01]  /*f360*/  IMAD.MOV.U32 R6, RZ, RZ, R5 ;  /* 0x000000ffff067224 */ /* 0x000fe200078e0005 */
[----:B------:R-:W-:Y:S01]  /*f370*/  ULDC.64 UR4, c[0x0][0x408] ;  /* 0x0001020000047ab9 */ /* 0x000fe20000000a00 */
[----:B------:R-:W-:Y:S01]  /*f380*/  ULDC.64 UR6, c[0x0][0x208] ;  /* 0x0000820000067ab9 */ /* 0x000fe20000000a00 */
[----:B0-----:R-:W-:-:S13]  /*f390*/  ISETP.NE.AND P0, PT, R10, 0x1, PT ;  /* 0x000000010a00780c */ /* 0x001fda0003f05270 */
[----:B------:R-:W0:Y:S02]  /*f3a0*/  @P0 LDC.64 R8, c[0x0][0x420] ;  /* 0x00010800ff080b82 */ /* 0x000e240000000a00 */
[----:B0-----:R-:W-:-:S05]  /*f3b0*/  @P0 IMAD.HI.U32 R8, R5, R8, RZ ;  /* 0x0000000805080227 */ /* 0x001fca00078e00ff */
[----:B------:R-:W-:-:S04]  /*f3c0*/  @P0 SHF.R.U32.HI R6, RZ, R9, R8 ;  /* 0x00000009ff060219 */ /* 0x000fc80000011608 */
[--C-:B------:R-:W-:Y:S01]  /*f3d0*/  SHF.R.S32.HI R9, RZ, 0x1f, R6.reuse ;  /* 0x0000001fff097819 */ /* 0x100fe20000011406 */
[----:B------:R-:W-:-:S04]  /*f3e0*/  IMAD.MOV R8, RZ, RZ, -R6 ;  /* 0x000000ffff087224 */ /* 0x000fc800078e0a06 */
[----:B------:R-:W-:Y:S02]  /*f3f0*/  IMAD R5, R10, R8, R5 ;  /* 0x000000080a057224 */ /* 0x000fe400078e0205 */
[----:B------:R-:W-:-:S04]  /*f400*/  IMAD R8, R13, UR4, RZ ;  /* 0x000000040d087c24 */ /* 0x000fc8000f8e02ff */
[----:B------:R-:W-:Y:S01]  /*f410*/  IMAD R10, R4, UR5, R8 ;  /* 0x00000005040a7c24 */ /* 0x000fe2000f8e0208 */
[----:B------:R-:W-:-:S05]  /*f420*/  MOV R8, R6 ;  /* 0x0000000600087202 */ /* 0x000fca0000000f00 */
[----:B------:R-:W-:-:S04]  /*f430*/  IMAD.WIDE.U32 R8, R4, UR4, R8 ;  /* 0x0000000404087c25 */ /* 0x000fc8000f8e0008 */
[----:B------:R-:W-:Y:S01]  /*f440*/  IMAD.IADD R6, R9, 0x1, R10 ;  /* 0x0000000109067824 */ /* 0x000fe200078e020a */
[----:B------:R-:W-:-:S04]  /*f450*/  LEA R10, P0, R8, R2, 0x2 ;  /* 0x00000002080a7211 */ /* 0x000fc800078010ff */
[----:B------:R-:W-:-:S05]  /*f460*/  LEA.HI.X R11, R8, R3, R6, 0x2, P0 ;  /* 0x00000003080b7211 */ /* 0x000fca00000f1406 */
[----:B------:R0:W5:Y:S04]  /*f470*/  LDG.E R6, desc[UR6][R10.64] ;  /* 0x000000060a067981 */ /* 0x000168000c1e1900 */
.L_x_2070:
        /* <DEDUP_REMOVED lines=9> */
.L_x_2141:
        /* <DEDUP_REMOVED lines=11> */
.L_x_2072:
        /* <DEDUP_REMOVED lines=18> */
[----:B------:R-:W-:-:S04]  /*f6e0*/  ULEA UR11, UR11, UR5, 0x7 ;  /* 0x000000050b0b7291 */ /* 0x000fc8000f8e383f */
        /* <DEDUP_REMOVED lines=14> */
.L_x_2069:
[----:B------:R-:W2:Y:S01]  /*f7d0*/  LDL.LU R11, [R1+0x20] ;  /* 0x00002000010b7983 */ /* 0x000ea20000300800 */
[----:B------:R-:W-:Y:S01]  /*f7e0*/  MOV R9, 0x400 ;  /* 0x0000040000097802 */ /* 0x000fe20000000f00 */
[----:B------:R-:W-:Y:S05]  /*f7f0*/  WARPSYNC.ALL ;  /* 0x0000000000007948 */ /* 0x000fea0003800000 */
[----:B------:R-:W0:Y:S01]  /*f800*/  S2R R10, SR_CgaCtaId ;  /* 0x00000000000a7919 */ /* 0x000e220000008800 */
[----:B------:R-:W-:-:S13]  /*f810*/  ELECT P0, URZ, PT ;  /* 0x00000000003f782f */ /* 0x000fda0003800000 */
[----:B------:R-:W-:Y:S01]  /*f820*/  @P0 R2UR UR13, R7 ;  /* 0x00000000070d02ca */ /* 0x000fe200000e0000 */
[----:B------:R-:W-:Y:S01]  /*f830*/  UIADD3 UR4, UP0, UR36, 0x270, URZ ;  /* 0x0000027024047890 */ /* 0x000fe2000ff1e03f */
[C---:B------:R-:W-:Y:S01]  /*f840*/  @P0 R2UR UR12, R18.reuse ;  /* 0x00000000120c02ca */ /* 0x040fe200000e0000 */
[----:B------:R-:W-:Y:S01]  /*f850*/  UMOV UR6, 0x0 ;  /* 0x0000000000067882 */ /* 0x000fe20000000000 */
[----:B------:R-:W-:Y:S01]  /*f860*/  @P0 R2UR UR11, R17 ;  /* 0x00000000110b02ca */ /* 0x000fe200000e0000 */
        /* <DEDUP_REMOVED lines=37> */
.L_x_2142:
[----:B------:R-:W-:Y:S05]  /*fac0*/  BSYNC B0 ;  /* 0x0000000000007941 */ /* 0x000fea0003800000 */
.L_x_2073:
[----:B0-----:R-:W2:Y:S01]  /*fad0*/  LDL R8, [R1+0x14] ;  /* 0x0000140001087983 */ /* 0x001ea20000100800 */
[----:B------:R-:W-:Y:S01]  /*fae0*/  BSSY B0, `(.L_x_2075) ;  /* 0x0000195000007945 */ /* 0x000fe20003800000 */
[----:B--2---:R-:W-:-:S13]  /*faf0*/  ISETP.GE.AND P0, PT, R8, 0x2, PT ;  /* 0x000000020800780c */ /* 0x004fda0003f06270 */
[----:B------:R-:W-:Y:S05]  /*fb00*/  @!P0 BRA `(.L_x_2076) ;  /* 0x0000001800488947 */ /* 0x000fea0003800000 */
[C---:B------:R-:W-:Y:S01]  /*fb10*/  LOP3.LUT R7, R8.reuse, 0x1, RZ, 0xc0, !PT ;  /* 0x0000000108077812 */ /* 0x040fe200078ec0ff */
[----:B------:R-:W-:Y:S01]  /*fb20*/  BSSY B1, `(.L_x_2077) ;  /* 0x000008e000017945 */ /* 0x000fe20003800000 */
[----:B------:R-:W-:Y:S02]  /*fb30*/  IADD3 R10, R8, -0x2, RZ ;  /* 0xfffffffe080a7810 */ /* 0x000fe40007ffe0ff */
[----:B------:R-:W-:-:S03]  /*fb40*/  ISETP.NE.U32.AND P0, PT, R7, 0x1, PT ;  /* 0x000000010700780c */ /* 0x000fc60003f05070 */
[----:B------:R-:W-:-:S10]  /*fb50*/  IMAD.MOV.U32 R7, RZ, RZ, R10 ;  /* 0x000000ffff077224 */ /* 0x000fd400078e000a */
[----:B------:R-:W-:Y:S05]  /*fb60*/  @!P0 BRA `(.L_x_2078) ;  /* 0x0000000800248947 */ /* 0x000fea0003800000 */
        /* <DEDUP_REMOVED lines=10> */
[----:B------:R-:W-:Y:S02]  /*fc10*/  IMAD.MOV.U32 R8, RZ, RZ, R6 ;  /* 0x000000ffff087224 */ /* 0x000fe400078e0006 */
[----:B------:R-:W-:Y:S01]  /*fc20*/  IMAD.MOV.U32 R7, RZ, RZ, R10 ;  /* 0x000000ffff077224 */ /* 0x000fe200078e000a */
        /* <DEDUP_REMOVED lines=9> */
[----:B------:R-:W-:Y:S01]  /*fcc0*/  @P0 SHF.R.U32.HI R7, RZ, R9, R8 ;  /* 0x00000009ff070219 */ /* 0x000fe20000011608 */
[----:B------:R-:W-:-:S03]  /*fcd0*/  IMAD R8, R13, UR4, RZ ;  /* 0x000000040d087c24 */ /* 0x000fc6000f8e02ff */
[--C-:B------:R-:W-:Y:S01]  /*fce0*/  SHF.R.S32.HI R9, RZ, 0x1f, R7.reuse ;  /* 0x0000001fff097819 */ /* 0x100fe20000011407 */
        /* <DEDUP_REMOVED lines=9> */
.L_x_2081:
[----:B0-----:R-:W0:Y:S01]  /*fd80*/  S2R R3, SR_CgaCtaId ;  /* 0x0000000000037919 */ /* 0x001e220000008800 */
[----:B------:R-:W-:-:S04]  /*fd90*/  MOV R2, 0x400 ;  /* 0x0000040000027802 */ /* 0x000fc80000000f00 */
[----:B0-----:R-:W-:Y:S02]  /*fda0*/  LEA R2, R3, R2, 0x18 ;  /* 0x0000000203027211 */ /* 0x001fe400078ec0ff */
[----:B------:R-:W-:-:S03]  /*fdb0*/  SHF.L.U32 R3, R12, 0x1f, RZ ;  /* 0x0000001f0c037819 */ /* 0x000fc600000006ff */
[----:B------:R-:W-:-:S04]  /*fdc0*/  IMAD R2, R11, 0x8, R2 ;  /* 0x000000080b027824 */ /* 0x000fc800078e0202 */
[----:B------:R-:W0:Y:S02]  /*fdd0*/  SYNCS.PHASECHK.TRANS64.TRYWAIT P0, [R2+URZ+0x34840], R3 ;  /* 0x03484003020075a7 */ /* 0x000e24000800017f */
[----:B0-----:R-:W-:Y:S05]  /*fde0*/  @!P0 BRA `(.L_x_2082) ;  /* 0x0000003000088947 */ /* 0x001fea0003800000 */
.L_x_2143:
        /* <DEDUP_REMOVED lines=11> */
.L_x_2083:
        /* <DEDUP_REMOVED lines=37> */
.L_x_2144:
        /* <DEDUP_REMOVED lines=13> */
.L_x_2085:
        /* <DEDUP_REMOVED lines=31> */
.L_x_2080:
[----:B------:R-:W-:Y:S05]  /*103b0*/  BSYNC B2 ;  /* 0x0000000000027941 */ /* 0x000fea0003800000 */
.L_x_2079:
[----:B------:R-:W2:Y:S04]  /*103c0*/  LDL.LU R2, [R1+0x14] ;  /* 0x0000140001027983 */ /* 0x000ea80000300800 */
[----:B------:R0:W-:Y:S04]  /*103d0*/  STL [R1], R11 ;  /* 0x0000000b01007387 */ /* 0x0001e80000100800 */
[----:B------:R0:W-:Y:S02]  /*103e0*/  STL [R1+0x8], R12 ;  /* 0x0000080c01007387 */ /* 0x0001e40000100800 */
[----:B0-2---:R-:W-:-:S07]  /*103f0*/  VIADD R7, R2, 0xfffffffd ;  /* 0xfffffffd02077836 */ /* 0x005fce0000000000 */
.L_x_2078:
[----:B------:R-:W-:Y:S05]  /*10400*/  BSYNC B1 ;  /* 0x0000000000017941 */ /* 0x000fea0003800000 */
.L_x_2077:
[----:B------:R-:W-:-:S13]  /*10410*/  ISETP.NE.AND P0, PT, R10, RZ, PT ;  /* 0x000000ff0a00720c */ /* 0x000fda0003f05270 */
[----:B------:R-:W-:Y:S05]  /*10420*/  @!P0 BRA `(.L_x_2076) ;  /* 0x0000001000008947 */ /* 0x000fea0003800000 */
[----:B------:R-:W-:-:S07]  /*10430*/  MOV R10, R6 ;  /* 0x00000006000a7202 */ /* 0x000fce0000000f00 */
.L_x_2100:
        /* <DEDUP_REMOVED lines=33> */
.L_x_2088:
[----:B------:R-:W1:Y:S01]  /*10650*/  S2R R3, SR_CgaCtaId ;  /* 0x0000000000037919 */ /* 0x000e620000008800 */
[----:B------:R-:W-:-:S04]  /*10660*/  MOV R2, 0x400 ;  /* 0x0000040000027802 */ /* 0x000fc80000000f00 */
[----:B-1----:R-:W-:Y:S02]  /*10670*/  LEA R2, R3, R2, 0x18 ;  /* 0x0000000203027211 */ /* 0x002fe400078ec0ff */
[----:B------:R-:W-:-:S03]  /*10680*/  SHF.L.U32 R3, R9, 0x1f, RZ ;  /* 0x0000001f09037819 */ /* 0x000fc600000006ff */
[----:B------:R-:W-:-:S04]  /*10690*/  IMAD R2, R8, 0x8, R2 ;  /* 0x0000000808027824 */ /* 0x000fc800078e0202 */
[----:B------:R-:W1:Y:S02]  /*106a0*/  SYNCS.PHASECHK.TRANS64.TRYWAIT P0, [R2+URZ+0x34840], R3 ;  /* 0x03484003020075a7 */ /* 0x000e64000800017f */
[----:B-1----:R-:W-:Y:S05]  /*106b0*/  @!P0 BRA `(.L_x_2089) ;  /* 0x0000002400fc8947 */ /* 0x002fea0003800000 */
.L_x_2145:
        /* <DEDUP_REMOVED lines=11> */
.L_x_2090:
        /* <DEDUP_REMOVED lines=37> */
.L_x_2146:
        /* <DEDUP_REMOVED lines=8> */
.L_x_2092:
        /* <DEDUP_REMOVED lines=19> */
[----:B------:R-:W-:-:S04]  /*10b70*/  ULEA UR11, UR11, UR5, 0x7 ;  /* 0x000000050b0b7291 */ /* 0x000fc8000f8e383f */
        /* <DEDUP_REMOVED lines=9> */
.L_x_2087:
[----:B------:R-:W-:Y:S05]  /*10c10*/  BSYNC B1 ;  /* 0x0000000000017941 */ /* 0x000fea0003800000 */
.L_x_2086:
        /* <DEDUP_REMOVED lines=32> */
.L_x_2095:
[----:B------:R-:W2:Y:S01]  /*10e20*/  S2R R3, SR_CgaCtaId ;  /* 0x0000000000037919 */ /* 0x000ea20000008800 */
[----:B------:R-:W-:-:S04]  /*10e30*/  MOV R2, 0x400 ;  /* 0x0000040000027802 */ /* 0x000fc80000000f00 */
[----:B--2---:R-:W-:Y:S02]  /*10e40*/  LEA R2, R3, R2, 0x18 ;  /* 0x0000000203027211 */ /* 0x004fe400078ec0ff */
[----:B------:R-:W-:-:S03]  /*10e50*/  SHF.L.U32 R3, R14, 0x1f, RZ ;  /* 0x0000001f0e037819 */ /* 0x000fc600000006ff */
[----:B------:R-:W-:-:S04]  /*10e60*/  IMAD R2, R15, 0x8, R2 ;  /* 0x000000080f027824 */ /* 0x000fc800078e0202 */
[----:B------:R-:W2:Y:S02]  /*10e70*/  SYNCS.PHASECHK.TRANS64.TRYWAIT P0, [R2+URZ+0x34840], R3 ;  /* 0x03484003020075a7 */ /* 0x000ea4000800017f */
[----:B--2---:R-:W-:Y:S05]  /*10e80*/  @!P0 BRA `(.L_x_2096) ;  /* 0x0000002000308947 */ /* 0x004fea0003800000 */
.L_x_2147:
        /* <DEDUP_REMOVED lines=11> */
.L_x_2097:
[----:B0-----:R-:W3:Y:S01]  /*10f40*/  LDL R14, [R1] ;  /* 0x00000000010e7983 */ /* 0x001ee20000100800 */
[----:B------:R-:W-:-:S03]  /*10f50*/  MOV R15, 0x400 ;  /* 0x00000400000f7802 */ /* 0x000fc60000000f00 */
[----:B------:R-:W4:Y:S01]  /*10f60*/  LDL R11, [R1+0x4] ;  /* 0x00000400010b7983 */ /* 0x000f220000100800 */
[----:B------:R-:W0:Y:S01]  /*10f70*/  S2R R17, SR_CgaCtaId ;  /* 0x0000000000117919 */ /* 0x000e220000008800 */
[----:B------:R-:W-:Y:S01]  /*10f80*/  R2UR UR11, R12 ;  /* 0x000000000c0b72ca */ /* 0x000fe200000e0000 */
[----:B------:R-:W-:Y:S01]  /*10f90*/  UIADD3 UR4, UP0, UR36, 0x370, URZ ;  /* 0x0000037024047890 */ /* 0x000fe2000ff1e03f */
[----:B------:R-:W-:Y:S02]  /*10fa0*/  R2UR UR12, R0 ;  /* 0x00000000000c72ca */ /* 0x000fe400000e0000 */
[----:B0-----:R-:W-:-:S04]  /*10fb0*/  LEA R15, R17, R15, 0x18 ;  /* 0x0000000f110f7211 */ /* 0x001fc800078ec0ff */
[----:B--2---:R-:W-:Y:S02]  /*10fc0*/  IADD3 R2, R15, 0x34800, RZ ;  /* 0x000348000f027810 */ /* 0x004fe40007ffe0ff */
        /* <DEDUP_REMOVED lines=29> */
.L_x_2148:
        /* <DEDUP_REMOVED lines=8> */
.L_x_2099:
        /* <DEDUP_REMOVED lines=21> */
[----:B------:R-:W-:Y:S02]  /*11370*/  ULEA UR11, UR11, UR5, 0x7 ;  /* 0x000000050b0b7291 */ /* 0x000fe4000f8e383f */
[----:B------:R-:W-:-:S09]  /*11380*/  UIADD3.X UR5, URZ, UR37, URZ, UP0, !UPT ;  /* 0x000000253f057290 */ /* 0x000fd200087fe43f */
[----:B------:R0:W-:Y:S02]  /*11390*/  UTMALDG.4D [UR8], [UR4], desc[UR6] ;  /* 0x00000608040075b4 */ /* 0x0001e40008019000 */
[----:B0-----:R-:W-:Y:S01]  /*113a0*/  UMOV UR8, UR14 ;  /* 0x0000000e00087c82 */ /* 0x001fe20008000000 */
[----:B------:R-:W-:Y:S02]  /*113b0*/  UMOV UR10, UR15 ;  /* 0x0000000f000a7c82 */ /* 0x000fe40008000000 */
[----:B------:R1:W-:Y:S02]  /*113c0*/  UTMALDG.4D [UR8], [UR4], desc[UR6] ;  /* 0x00000608040075b4 */ /* 0x0003e40008019000 */
[----:B-1----:R-:W-:Y:S01]  /*113d0*/  NOP ;  /* 0x0000000000007918 */ /* 0x002fe20000000000 */
.L_x_2094:
[----:B------:R-:W-:Y:S05]  /*113e0*/  BSYNC B1 ;  /* 0x0000000000017941 */ /* 0x000fea0003800000 */
.L_x_2093:
[C---:B------:R-:W-:Y:S02]  /*113f0*/  ISETP.GT.AND P0, PT, R7.reuse, 0x1, PT ;  /* 0x000000010700780c */ /* 0x040fe40003f04270 */
[----:B------:R-:W-:-:S05]  /*11400*/  IADD3 R2, R7, -0x2, RZ ;  /* 0xfffffffe07027810 */ /* 0x000fca0007ffe0ff */
[----:B------:R-:W-:-:S06]  /*11410*/  IMAD.MOV.U32 R7, RZ, RZ, R2 ;  /* 0x000000ffff077224 */ /* 0x000fcc00078e0002 */
[----:B------:R-:W-:Y:S05]  /*11420*/  @P0 BRA `(.L_x_2100) ;  /* 0xfffffff000040947 */ /* 0x000fea000383ffff */
.L_x_2076:
[----:B------:R-:W-:Y:S05]  /*11430*/  BSYNC B0 ;  /* 0x0000000000007941 */ /* 0x000fea0003800000 */
.L_x_2075:
        /* <DEDUP_REMOVED lines=18> */
.L_x_2102:
[----:B------:R-:W-:Y:S05]  /*11560*/  BSYNC B0 ;  /* 0x0000000000007941 */ /* 0x000fea0003800000 */
.L_x_2101:
        /* <DEDUP_REMOVED lines=11> */
.L_x_2149:
        /* <DEDUP_REMOVED lines=11> */
.L_x_2106:
[----:B------:R-:W2:Y:S01]  /*116d0*/  LDL.LU R8, [R1+0x4] ;  /* 0x0000040001087983 */ /* 0x000ea20000300800 */
[----:B------:R-:W-:-:S03]  /*116e0*/  MOV R4, 0x400 ;  /* 0x0000040000047802 */ /* 0x000fc60000000f00 */
[----:B-1----:R-:W3:Y:S01]  /*116f0*/  LDL R2, [R1] ;  /* 0x0000000001027983 */ /* 0x002ee20000100800 */
        /* <DEDUP_REMOVED lines=11> */
[----:B--2---:R-:W-:Y:S01]  /*117b0*/  R2UR UR5, R8 ;  /* 0x00000000080572ca */ /* 0x004fe200000e0000 */
[----:B---3--:R-:W-:-:S05]  /*117c0*/  IMAD R2, R2, 0x8000, R4 ;  /* 0x0000800002027824 */ /* 0x008fca00078e0204 */
[----:B------:R-:W-:-:S07]  /*117d0*/  R2UR UR6, R2 ;  /* 0x00000000020672ca */ /* 0x000fce00000e0000 */
[----:B------:R-:W-:Y:S02]  /*117e0*/  ULEA UR11, UR11, UR5, 0x7 ;  /* 0x000000050b0b7291 */ /* 0x000fe4000f8e383f */
[----:B------:R-:W-:-:S04]  /*117f0*/  UIADD3.X UR5, URZ, UR37, URZ, UP0, !UPT ;  /* 0x000000253f057290 */ /* 0x000fc800087fe43f */
        /* <DEDUP_REMOVED lines=8> */
.L_x_2104:
[----:B------:R-:W-:Y:S05]  /*11880*/  BSYNC B0 ;  /* 0x0000000000007941 */ /* 0x000fea0003800000 */
.L_x_2103:
        /* <DEDUP_REMOVED lines=9> */
.L_x_2060:
[----:B------:R-:W-:Y:S05]  /*11920*/  BSYNC B6 ;  /* 0x0000000000067941 */ /* 0x000fea0003800000 */
.L_x_2058:
[----:B------:R-:W-:-:S03]  /*11930*/  UMOV UR4, 0xffffffff ;  /* 0xffffffff00047882 */ /* 0x000fc60000000000 */
[----:B------:R-:W-:Y:S05]  /*11940*/  BRA.DIV UR4, `(.L_x_2107) ;  /* 0x0000001604bc7947 */ /* 0x000fea000b800000 */
[----:B------:R2:W3:Y:S04]  /*11950*/  SHFL.IDX PT, R4, R16, RZ, 0x1f ;  /* 0x00001fff10047589 */ /* 0x0004e800000e0000 */
[----:B------:R-:W4:Y:S02]  /*11960*/  SHFL.IDX PT, R16, R16, 0x1, 0x1f ;  /* 0x00201f0010107f89 */ /* 0x000f2400000e0000 */
.L_x_2153:
[----:B-1----:R-:W1:Y:S01]  /*11970*/  S2R R0, SR_TID.X ;  /* 0x0000000000007919 */ /* 0x002e620000002100 */
[----:B------:R-:W-:Y:S01]  /*11980*/  ULDC UR4, c[0x0][0xc14] ;  /* 0x0003050000047ab9 */ /* 0x000fe20000000800 */
[----:B------:R-:W-:Y:S01]  /*11990*/  BSSY B0, `(.L_x_2108) ;  /* 0x000000c000007945 */ /* 0x000fe20003800000 */
[----:B------:R-:W-:Y:S01]  /*119a0*/  IMAD.MOV.U32 R17, RZ, RZ, RZ ;  /* 0x000000ffff117224 */ /* 0x000fe200078e00ff */
[----:B-1----:R-:W-:Y:S02]  /*119b0*/  LOP3.LUT R6, R0, 0x1f, RZ, 0xc0, !PT ;  /* 0x0000001f00067812 */ /* 0x002fe400078ec0ff */
[----:B------:R-:W-:Y:S02]  /*119c0*/  MOV R0, UR4 ;  /* 0x0000000400007c02 */ /* 0x000fe40008000f00 */
        /* <DEDUP_REMOVED lines=8> */
.L_x_2109:
[----:B------:R-:W-:Y:S05]  /*11a50*/  BSYNC B0 ;  /* 0x0000000000007941 */ /* 0x000fea0003800000 */
.L_x_2108:
        /* <DEDUP_REMOVED lines=23> */
.L_x_2161:
[----:B------:R-:W-:Y:S02]  /*11bd0*/  ULDC UR4, c[0x0][0xc10] ;  /* 0x0003040000047ab9 */ /* 0x000fe40000000800 */
[----:B------:R-:W-:-:S05]  /*11be0*/  MOV R5, UR4 ;  /* 0x0000000400057c02 */ /* 0x000fca0008000f00 */
[----:B-1----:R-:W-:-:S04]  /*11bf0*/  IMAD R3, R14, R5, RZ ;  /* 0x000000050e037224 */ /* 0x002fc800078e02ff */
[----:B--2-4-:R-:W-:-:S05]  /*11c00*/  IMAD.IADD R16, R16, 0x1, R3 ;  /* 0x0000000110107824 */ /* 0x014fca00078e0203 */
[----:B---3--:R-:W-:-:S13]  /*11c10*/  ISETP.GT.AND P0, PT, R16, R4, PT ;  /* 0x000000041000720c */ /* 0x008fda0003f04270 */
[----:B------:R-:W-:Y:S05]  /*11c20*/  @P0 BRA `(.L_x_2111) ;  /* 0x0000000000b80947 */ /* 0x000fea0003800000 */
[----:B------:R-:W1:Y:S02]  /*11c30*/  LDC R0, c[0x0][0xc14] ;  /* 0x00030500ff007b82 */ /* 0x000e640000000800 */
.L_x_2116:
        /* <DEDUP_REMOVED lines=15> */
.L_x_2114:
[----:B------:R-:W-:Y:S05]  /*11d30*/  BSYNC B0 ;  /* 0x0000000000007941 */ /* 0x000fea0003800000 */
.L_x_2113:
        /* <DEDUP_REMOVED lines=23> */
.L_x_2169:
[----:B------:R-:W-:Y:S02]  /*11eb0*/  ULDC UR4, c[0x0][0xc10] ;  /* 0x0003040000047ab9 */ /* 0x000fe40000000800 */
[----:B------:R-:W-:-:S04]  /*11ec0*/  IMAD.U32 R5, RZ, RZ, UR4 ;  /* 0x00000004ff057e24 */ /* 0x000fc8000f8e00ff */
[----:B-1----:R-:W-:-:S04]  /*11ed0*/  IMAD R3, R14, R5, RZ ;  /* 0x000000050e037224 */ /* 0x002fc800078e02ff */
[----:B------:R-:W-:-:S05]  /*11ee0*/  IMAD.IADD R16, R3, 0x1, R16 ;  /* 0x0000000103107824 */ /* 0x000fca00078e0210 */
[----:B------:R-:W-:-:S13]  /*11ef0*/  ISETP.GT.AND P0, PT, R16, R4, PT ;  /* 0x000000041000720c */ /* 0x000fda0003f04270 */
[----:B------:R-:W-:Y:S05]  /*11f00*/  @!P0 BRA `(.L_x_2116) ;  /* 0xfffffffc004c8947 */ /* 0x000fea000383ffff */
.L_x_2111:
        /* <DEDUP_REMOVED lines=8> */
.L_x_2173:
[----:B------:R-:W-:Y:S01]  /*11f90*/  ISETP.NE.AND P0, PT, R3, RZ, PT ;  /* 0x000000ff0300720c */ /* 0x000fe20003f05270 */
[----:B------:R-:W-:-:S12]  /*11fa0*/  IMAD.MOV.U32 R7, RZ, RZ, RZ ;  /* 0x000000ffff077224 */ /* 0x000fd800078e00ff */
[----:B------:R-:W-:Y:S05]  /*11fb0*/  @!P0 BRA `(.L_x_2118) ;  /* 0x0000000000108947 */ /* 0x000fea0003800000 */
[----:B------:R-:W-:Y:S01]  /*11fc0*/  UMOV UR4, 0xffffffff ;  /* 0xffffffff00047882 */ /* 0x000fe20000000000 */
[----:B------:R-:W-:Y:S02]  /*11fd0*/  IADD3 R12, R6, -0x1, RZ ;  /* 0xffffffff060c7810 */ /* 0x000fe40007ffe0ff */
[----:B------:R-:W-:Y:S05]  /*11fe0*/  BRA.DIV UR4, `(.L_x_2119) ;  /* 0x0000001a04487947 */ /* 0x000fea000b800000 */
[----:B------:R3:W4:Y:S02]  /*11ff0*/  SHFL.IDX PT, R7, R2, R12, 0x1f ;  /* 0x00001f0c02077589 */ /* 0x00072400000e0000 */
.L_x_2118:
        /* <DEDUP_REMOVED lines=24> */
[----:B------:R-:W-:Y:S01]  /*12180*/  @!P0 IADD3 R4, R4, -R9, RZ ;  /* 0x8000000904048210 */ /* 0x000fe20007ffe0ff */
        /* <DEDUP_REMOVED lines=8> */
[----:B------:R-:W-:Y:S01]  /*12210*/  IMAD R4, R8, R9, RZ ;  /* 0x0000000908047224 */ /* 0x000fe200078e02ff */
[----:B------:R-:W-:-:S03]  /*12220*/  IADD3 R9, -R9, RZ, RZ ;  /* 0x000000ff09097210 */ /* 0x000fc60007ffe1ff */
        /* <DEDUP_REMOVED lines=33> */
.L_x_2112:
[----:B------:R-:W-:Y:S01]  /*12440*/  UMOV UR4, URZ ;  /* 0x0000003f00047c82 */ /* 0x000fe20008000000 */
[----:B------:R-:W-:Y:S01]  /*12450*/  UMOV UR5, URZ ;  /* 0x0000003f00057c82 */ /* 0x000fe20008000000 */
[----:B------:R-:W-:Y:S01]  /*12460*/  ULDC UR6, c[0x0][0xc14] ;  /* 0x0003050000067ab9 */ /* 0x000fe20000000800 */
[----:B------:R-:W-:Y:S01]  /*12470*/  IMAD.MOV.U32 R16, RZ, RZ, R4 ;  /* 0x000000ffff107224 */ /* 0x000fe200078e0004 */
[----:B------:R-:W-:Y:S01]  /*12480*/  MOV R19, UR6 ;  /* 0x0000000600137c02 */ /* 0x000fe20008000f00 */
[----:B------:R-:W-:Y:S02]  /*12490*/  IMAD.U32 R17, RZ, RZ, UR4 ;  /* 0x00000004ff117e24 */ /* 0x000fe4000f8e00ff */
[----:B------:R-:W-:-:S07]  /*124a0*/  IMAD.U32 R18, RZ, RZ, UR5 ;  /* 0x00000005ff127e24 */ /* 0x000fce000f8e00ff */
.L_x_2120:
        /* <DEDUP_REMOVED lines=12> */
.L_x_2054:
        /* <DEDUP_REMOVED lines=12> */
.L_x_2176:
[----:B------:R-:W-:Y:S05]  /*12630*/  BSYNC B0 ;  /* 0x0000000000007941 */ /* 0x000fea0003800000 */
.L_x_2122:
[----:B------:R-:W-:-:S03]  /*12640*/  UMOV UR4, 0xffffffff ;  /* 0xffffffff00047882 */ /* 0x000fc60000000000 */
[----:B------:R-:W-:Y:S05]  /*12650*/  BRA.DIV UR4, `(.L_x_2124) ;  /* 0x0000001204e87947 */ /* 0x000fea000b800000 */
[----:B------:R-:W2:Y:S02]  /*12660*/  S2R R2, SR_TID.X ;  /* 0x0000000000027919 */ /* 0x000ea40000002100 */
[----:B--2---:R-:W-:-:S04]  /*12670*/  SHF.R.U32.HI R2, RZ, 0x5, R2 ;  /* 0x00000005ff027819 */ /* 0x004fc80000011602 */
[----:B------:R-:W-:-:S05]  /*12680*/  LOP3.LUT R2, R2, 0x3, RZ, 0xc0, !PT ;  /* 0x0000000302027812 */ /* 0x000fca00078ec0ff */
[----:B------:R2:W3:Y:S02]  /*12690*/  SHFL.IDX PT, R14, R2, RZ, 0x1f ;  /* 0x00001fff020e7589 */ /* 0x0004e400000e0000 */
.L_x_2179:
[----:B---3--:R-:W-:Y:S01]  /*126a0*/  ISETP.NE.AND P0, PT, R14, RZ, PT ;  /* 0x000000ff0e00720c */ /* 0x008fe20003f05270 */
[----:B------:R-:W-:-:S12]  /*126b0*/  BSSY B0, `(.L_x_2125) ;  /* 0x0000029000007945 */ /* 0x000fd80003800000 */
[----:B------:R-:W-:Y:S05]  /*126c0*/  @P0 BRA `(.L_x_2126) ;  /* 0x00000000009c0947 */ /* 0x000fea0003800000 */
[----:B------:R-:W-:-:S03]  /*126d0*/  UMOV UR4, 0xffffffff ;  /* 0xffffffff00047882 */ /* 0x000fc60000000000 */
[----:B------:R-:W-:Y:S05]  /*126e0*/  BRA.DIV UR4, `(.L_x_2127) ;  /* 0x0000001204f87947 */ /* 0x000fea000b800000 */
[----:B------:R-:W-:-:S13]  /*126f0*/  ELECT P6, URZ, PT ;  /* 0x00000000003f782f */ /* 0x000fda00038c0000 */
.L_x_2182:
        /* <DEDUP_REMOVED lines=8> */
.L_x_2128:
        /* <DEDUP_REMOVED lines=10> */
[----:B------:R-:W-:Y:S02]  /*12820*/  LOP3.LUT R4, R7, R4, RZ, 0x3c, !PT ;  /* 0x0000000407047212 */ /* 0x000fe400078e3cff */
[----:B------:R-:W-:-:S02]  /*12830*/  LEA R7, R3, R2, 0x3 ;  /* 0x0000000203077211 */ /* 0x000fc400078e18ff */
[----:B------:R-:W-:Y:S01]  /*12840*/  SHF.L.U32 R2, R4, 0x1f, RZ ;  /* 0x0000001f04027819 */ /* 0x000fe200000006ff */
[----:B-1----:R-:W-:Y:S06]  /*12850*/  @!P0 BRA `(.L_x_2129) ;  /* 0x0000001000bc8947 */ /* 0x002fec0003800000 */
.L_x_2183:
[----:B------:R-:W2:Y:S02]  /*12860*/  SYNCS.PHASECHK.TRANS64.TRYWAIT P0, [R7+URZ], R2 ;  /* 0x00000002070075a7 */ /* 0x000ea4000800017f */
[----:B--2---:R-:W-:Y:S05]  /*12870*/  @!P0 BRA `(.L_x_2130) ;  /* 0x0000001000c88947 */ /* 0x004fea0003800000 */
.L_x_2184:
[----:B------:R-:W-:Y:S05]  /*12880*/  @!P2 BRA `(.L_x_2131) ;  /* 0x000000000004a947 */ /* 0x000fea0003800000 */
[----:B------:R-:W-:Y:S01]  /*12890*/  BPT.TRAP 0x1 ;  /* 0x000000040000795c */ /* 0x000fe20000300000 */
.L_x_2131:
[----:B------:R-:W3:Y:S01]  /*128a0*/  LDL.LU R4, [R1] ;  /* 0x0000000001047983 */ /* 0x000ee20000300800 */
[----:B------:R-:W-:-:S04]  /*128b0*/  VIADD R0, R0, 0x34860 ;  /* 0x0003486000007836 */ /* 0x000fc80000000000 */
[----:B---3--:R-:W-:-:S04]  /*128c0*/  IMAD R4, R4, 0x8, R0 ;  /* 0x0000000804047824 */ /* 0x008fc800078e0200 */
[----:B------:R-:W3:Y:S02]  /*128d0*/  SYNCS.PHASECHK.TRANS64.TRYWAIT P0, [R4+URZ], R5 ;  /* 0x00000005040075a7 */ /* 0x000ee4000800017f */
[----:B---3--:R-:W-:Y:S05]  /*128e0*/  @!P0 BRA `(.L_x_2132) ;  /* 0x0000001000c08947 */ /* 0x008fea0003800000 */
.L_x_2185:
[----:B------:R-:W-:-:S07]  /*128f0*/  IMAD R3, R3, 0x8, R0 ;  /* 0x0000000803037824 */ /* 0x000fce00078e0200 */
.L_x_2133:
[----:B----4-:R4:W0:Y:S02]  /*12900*/  SYNCS.PHASECHK.TRANS64.TRYWAIT P0, [R3+URZ], R2 ;  /* 0x00000002030075a7 */ /* 0x010824000800017f */
[----:B0-----:R-:W-:Y:S05]  /*12910*/  @!P0 NANOSLEEP.SYNCS 0x989680 ;  /* 0x009896800000895d */ /* 0x001fea0003900000 */
[----:B------:R-:W0:Y:S02]  /*12920*/  @!P0 SYNCS.PHASECHK.TRANS64 P0, [R3+URZ], R2 ;  /* 0x00000002030085a7 */ /* 0x000e24000800007f */
[----:B0-----:R-:W-:Y:S05]  /*12930*/  @!P0 BRA `(.L_x_2133) ;  /* 0xfffffffc00f08947 */ /* 0x001fea000383ffff */
.L_x_2126:
[----:B------:R-:W-:Y:S05]  /*12940*/  BSYNC B0 ;  /* 0x0000000000007941 */ /* 0x000fea0003800000 */
.L_x_2125:
[----:B------:R-:W-:Y:S05]  /*12950*/  EXIT ;  /* 0x000000000000794d */ /* 0x000fea0003800000 */
.L_x_1998:
[----:B0-----:R-:W-:-:S04]  /*12960*/  IMAD.U32 R3, RZ, RZ, UR38 ;  /* 0x00000026ff037e24 */ /* 0x001fc8000f8e00ff */
[----:B------:R0:W1:Y:S03]  /*12970*/  SYNCS.PHASECHK.TRANS64.TRYWAIT P1, [R3+URZ+0x34800], R0 ;  /* 0x03480000030075a7 */ /* 0x000066000802017f */
[----:B-1----:R-:W-:Y:S05]  /*12980*/  @!P1 NANOSLEEP.SYNCS 0x989680 ;  /* 0x009896800000995d */ /* 0x002fea0003900000 */
[----:B------:R-:W1:Y:S02]  /*12990*/  @!P1 SYNCS.PHASECHK.TRANS64 P1, [R3+URZ+0x34800], R0 ;  /* 0x03480000030095a7 */ /* 0x000e64000802007f */
[----:B-1----:R-:W-:Y:S05]  /*129a0*/  @!P1 BRA `(.L_x_1998) ;  /* 0xfffffffc00ec9947 */ /* 0x002fea000383ffff */
[----:B------:R-:W-:Y:S05]  /*129b0*/  BRA `(.L_x_2134) ;  /* 0xfffffeec00cc7947 */ /* 0x000fea000383ffff */
.L_x_2002:
[----:B-1----:R1:W2:Y:S02]  /*129c0*/  SYNCS.PHASECHK.TRANS64.TRYWAIT P2, [R0+URZ+0x34830], R3 ;  /* 0x03483003000075a7 */ /* 0x0022a4000804017f */
[----:B--2---:R-:W-:Y:S05]  /*129d0*/  @!P2 NANOSLEEP.SYNCS 0x989680 ;  /* 0x009896800000a95d */ /* 0x004fea0003900000 */
[----:B------:R-:W2:Y:S02]  /*129e0*/  @!P2 SYNCS.PHASECHK.TRANS64 P2, [R0+URZ+0x34830], R3 ;  /* 0x034830030000a5a7 */ /* 0x000ea4000804007f */
[----:B--2---:R-:W-:Y:S05]  /*129f0*/  @!P2 BRA `(.L_x_2002) ;  /* 0xfffffffc00f0a947 */ /* 0x004fea000383ffff */
[----:B------:R-:W-:Y:S05]  /*12a00*/  BRA `(.L_x_2001) ;  /* 0xfffffeec00f47947 */ /* 0x000fea000383ffff */
.L_x_2007:
[----:B-1----:R-:W-:-:S04]  /*12a10*/  IMAD.U32 R10, RZ, RZ, UR8 ;  /* 0x00000008ff0a7e24 */ /* 0x002fc8000f8e00ff */
[----:B------:R1:W2:Y:S03]  /*12a20*/  SYNCS.PHASECHK.TRANS64.TRYWAIT P2, [R10+URZ+0x34830], R5 ;  /* 0x034830050a0075a7 */ /* 0x0002a6000804017f */
[----:B--2---:R-:W-:Y:S05]  /*12a30*/  @!P2 NANOSLEEP.SYNCS 0x989680 ;  /* 0x009896800000a95d */ /* 0x004fea0003900000 */
[----:B------:R-:W2:Y:S02]  /*12a40*/  @!P2 SYNCS.PHASECHK.TRANS64 P2, [R10+URZ+0x34830], R5 ;  /* 0x034830050a00a5a7 */ /* 0x000ea4000804007f */
[----:B--2---:R-:W-:Y:S05]  /*12a50*/  @!P2 BRA `(.L_x_2007) ;  /* 0xfffffffc00eca947 */ /* 0x004fea000383ffff */
[----:B------:R-:W-:Y:S05]  /*12a60*/  BRA `(.L_x_2006) ;  /* 0xffffff2000607947 */ /* 0x000fea000383ffff */
.L_x_2011:
[----:B01----:R-:W-:-:S04]  /*12a70*/  IMAD.U32 R5, RZ, RZ, UR9 ;  /* 0x00000009ff057e24 */ /* 0x003fc8000f8e00ff */
[----:B------:R0:W1:Y:S03]  /*12a80*/  SYNCS.PHASECHK.TRANS64.TRYWAIT P2, [R5+URZ+0x34850], R0 ;  /* 0x03485000050075a7 */ /* 0x000066000804017f */
[----:B-1----:R-:W-:Y:S05]  /*12a90*/  @!P2 NANOSLEEP.SYNCS 0x989680 ;  /* 0x009896800000a95d */ /* 0x002fea0003900000 */
[----:B------:R-:W1:Y:S02]  /*12aa0*/  @!P2 SYNCS.PHASECHK.TRANS64 P2, [R5+URZ+0x34850], R0 ;  /* 0x034850000500a5a7 */ /* 0x000e64000804007f */
[----:B-1----:R-:W-:Y:S05]  /*12ab0*/  @!P2 BRA `(.L_x_2011) ;  /* 0xfffffffc00eca947 */ /* 0x002fea000383ffff */
[----:B------:R-:W-:Y:S05]  /*12ac0*/  BRA `(.L_x_2010) ;  /* 0xffffff2800a07947 */ /* 0x000fea000383ffff */
.L_x_2017:
[----:B-1----:R-:W-:-:S04]  /*12ad0*/  MOV R10, UR8 ;  /* 0x00000008000a7c02 */ /* 0x002fc80008000f00 */
[----:B------:R1:W2:Y:S03]  /*12ae0*/  SYNCS.PHASECHK.TRANS64.TRYWAIT P2, [R10+URZ+0x34830], R5 ;  /* 0x034830050a0075a7 */ /* 0x0002a6000804017f */
[----:B--2---:R-:W-:Y:S05]  /*12af0*/  @!P2 NANOSLEEP.SYNCS 0x989680 ;  /* 0x009896800000a95d */ /* 0x004fea0003900000 */
[----:B------:R-:W2:Y:S02]  /*12b00*/  @!P2 SYNCS.PHASECHK.TRANS64 P2, [R10+URZ+0x34830], R5 ;  /* 0x034830050a00a5a7 */ /* 0x000ea4000804007f */
[----:B--2---:R-:W-:Y:S05]  /*12b10*/  @!P2 BRA `(.L_x_2017) ;  /* 0xfffffffc00eca947 */ /* 0x004fea000383ffff */
[----:B------:R-:W-:Y:S05]  /*12b20*/  BRA `(.L_x_2016) ;  /* 0xffffff5000d87947 */ /* 0x000fea000383ffff */
.L_x_2021:
[----:B01----:R-:W-:-:S04]  /*12b30*/  IMAD.U32 R5, RZ, RZ, UR8 ;  /* 0x00000008ff057e24 */ /* 0x003fc8000f8e00ff */
[----:B------:R0:W1:Y:S03]  /*12b40*/  SYNCS.PHASECHK.TRANS64.TRYWAIT P2, [R5+URZ+0x34850], R0 ;  /* 0x03485000050075a7 */ /* 0x000066000804017f */
[----:B-1----:R-:W-:Y:S05]  /*12b50*/  @!P2 NANOSLEEP.SYNCS 0x989680 ;  /* 0x009896800000a95d */ /* 0x002fea0003900000 */
[----:B------:R-:W1:Y:S02]  /*12b60*/  @!P2 SYNCS.PHASECHK.TRANS64 P2, [R5+URZ+0x34850], R0 ;  /* 0x034850000500a5a7 */ /* 0x000e64000804007f */
[----:B-1----:R-:W-:Y:S05]  /*12b70*/  @!P2 BRA `(.L_x_2021) ;  /* 0xfffffffc00eca947 */ /* 0x002fea000383ffff */
[----:B------:R-:W-:Y:S05]  /*12b80*/  BRA `(.L_x_2020) ;  /* 0xffffff5c00187947 */ /* 0x000fea000383ffff */
.L_x_2026:
[----:B-1----:R-:W-:-:S04]  /*12b90*/  IMAD.U32 R7, RZ, RZ, UR5 ;  /* 0x00000005ff077e24 */ /* 0x002fc8000f8e00ff */
[----:B------:R1:W2:Y:S03]  /*12ba0*/  SYNCS.PHASECHK.TRANS64.TRYWAIT P0, [R7+URZ+0x34850], R0 ;  /* 0x03485000070075a7 */ /* 0x0002a6000800017f */
[----:B--2---:R-:W-:Y:S05]  /*12bb0*/  @!P0 NANOSLEEP.SYNCS 0x989680 ;  /* 0x009896800000895d */ /* 0x004fea0003900000 */
[----:B------:R-:W2:Y:S02]  /*12bc0*/  @!P0 SYNCS.PHASECHK.TRANS64 P0, [R7+URZ+0x34850], R0 ;  /* 0x03485000070085a7 */ /* 0x000ea4000800007f */
[----:B--2---:R-:W-:Y:S05]  /*12bd0*/  @!P0 BRA `(.L_x_2026) ;  /* 0xfffffffc00ec8947 */ /* 0x004fea000383ffff */
[----:B------:R-:W-:Y:S05]  /*12be0*/  BRA `(.L_x_2025) ;  /* 0xffffff7c00ec7947 */ /* 0x000fea000383ffff */
.L_x_2067:
[----:B------:R-:W1:Y:S01]  /*12bf0*/  S2R R8, SR_TID.X ;  /* 0x0000000000087919 */ /* 0x000e620000002100 */
[----:B------:R-:W-:Y:S01]  /*12c00*/  BSSY B0, `(.L_x_2135) ;  /* 0x000000a000007945 */ /* 0x000fe20003800000 */
[----:B------:R-:W-:Y:S02]  /*12c10*/  IMAD.MOV.U32 R12, RZ, RZ, RZ ;  /* 0x000000ffff0c7224 */ /* 0x000fe400078e00ff */
[----:B------:R-:W-:Y:S02]  /*12c20*/  IMAD.MOV.U32 R11, RZ, RZ, 0x1f ;  /* 0x0000001fff0b7424 */ /* 0x000fe400078e00ff */
[----:B------:R-:W-:Y:S01]  /*12c30*/  IMAD.MOV.U32 R15, RZ, RZ, -0x1 ;  /* 0xffffffffff0f7424 */ /* 0x000fe200078e00ff */
[----:B-1----:R-:W-:-:S04]  /*12c40*/  SHF.R.U32.HI R8, RZ, 0x5, R8 ;  /* 0x00000005ff087819 */ /* 0x002fc80000011608 */
[----:B------:R-:W-:-:S05]  /*12c50*/  LOP3.LUT R8, R8, 0x3, RZ, 0xc0, !PT ;  /* 0x0000000308087812 */ /* 0x000fca00078ec0ff */
[----:B0-----:R-:W-:-:S07]  /*12c60*/  IMAD.MOV.U32 R13, RZ, RZ, R8 ;  /* 0x000000ffff0d7224 */ /* 0x001fce00078e0008 */
[----:B------:R-:W-:Y:S05]  /*12c70*/  WARPSYNC.COLLECTIVE R15, `(.L_x_2136) ;  /* 0x000000000f087348 */ /* 0x000fea0003c00000 */
[----:B------:R0:W1:Y:S02]  /*12c80*/  SHFL.IDX P6, R14, R13, R12, R11 ;  /* 0x0000000c0d0e7389 */ /* 0x00006400000c000b */
[----:B01----:R-:W-:Y:S01]  /*12c90*/  ENDCOLLECTIVE ;  /* 0x000000000000791b */ /* 0x003fe20003800000 */
.L_x_2136:
[----:B------:R-:W-:Y:S05]  /*12ca0*/  BSYNC B0 ;  /* 0x0000000000007941 */ /* 0x000fea0003800000 */
.L_x_2135:
[----:B------:R-:W-:Y:S05]  /*12cb0*/  BRA `(.L_x_2137) ;  /* 0xffffffc400847947 */ /* 0x000fea000383ffff */
.L_x_2068:
[----:B------:R-:W-:Y:S01]  /*12cc0*/  BSSY B0, `(.L_x_2138) ;  /* 0x0000006000007945 */ /* 0x000fe20003800000 */
[----:B------:R-:W-:-:S07]  /*12cd0*/  MOV R15, 0xffffffff ;  /* 0xffffffff000f7802 */ /* 0x000fce0000000f00 */
[----:B------:R-:W-:Y:S05]  /*12ce0*/  WARPSYNC.COLLECTIVE R15, `(.L_x_2139) ;  /* 0x000000000f0c7348 */ /* 0x000fea0003c00000 */
[----:B------:R-:W-:Y:S02]  /*12cf0*/  ELECT P6, UR62, PT ;  /* 0x00000000003e782f */ /* 0x000fe400038c0000 */
[----:B------:R-:W-:Y:S01]  /*12d00*/  MOV R14, UR62 ;  /* 0x0000003e000e7c02 */ /* 0x000fe20008000f00 */
[----:B------:R-:W-:Y:S10]  /*12d10*/  ENDCOLLECTIVE ;  /* 0x000000000000791b */ /* 0x000ff40003800000 */
.L_x_2139:
[----:B------:R-:W-:Y:S05]  /*12d20*/  BSYNC B0 ;  /* 0x0000000000007941 */ /* 0x000fea0003800000 */
.L_x_2138:
[----:B------:R-:W-:Y:S05]  /*12d30*/  BRA `(.L_x_2140) ;  /* 0xffffffc400747947 */ /* 0x000fea000383ffff */
.L_x_2071:
[----:B0-----:R0:W1:Y:S02]  /*12d40*/  SYNCS.PHASECHK.TRANS64.TRYWAIT P0, [R8+URZ+0x34840], R9 ;  /* 0x03484009080075a7 */ /* 0x001064000800017f */
[----:B-1----:R-:W-:Y:S05]  /*12d50*/  @!P0 NANOSLEEP.SYNCS 0x989680 ;  /* 0x009896800000895d */ /* 0x002fea0003900000 */
[----:B------:R-:W1:Y:S02]  /*12d60*/  @!P0 SYNCS.PHASECHK.TRANS64 P0, [R8+URZ+0x34840], R9 ;  /* 0x03484009080085a7 */ /* 0x000e64000800007f */
[----:B-1----:R-:W-:Y:S05]  /*12d70*/  @!P0 BRA `(.L_x_2071) ;  /* 0xfffffffc00f08947 */ /* 0x002fea000383ffff */
[----:B------:R-:W-:Y:S05]  /*12d80*/  BRA `(.L_x_2141) ;  /* 0xffffffc400e07947 */ /* 0x000fea000383ffff */
.L_x_2074:
        /* <DEDUP_REMOVED lines=8> */
.L_x_2082:
[----:B0-----:R0:W1:Y:S02]  /*12e10*/  SYNCS.PHASECHK.TRANS64.TRYWAIT P0, [R2+URZ+0x34840], R3 ;  /* 0x03484003020075a7 */ /* 0x001064000800017f */
[----:B-1----:R-:W-:Y:S05]  /*12e20*/  @!P0 NANOSLEEP.SYNCS 0x989680 ;  /* 0x009896800000895d */ /* 0x002fea0003900000 */
[----:B------:R-:W1:Y:S02]  /*12e30*/  @!P0 SYNCS.PHASECHK.TRANS64 P0, [R2+URZ+0x34840], R3 ;  /* 0x03484003020085a7 */ /* 0x000e64000800007f */
[----:B-1----:R-:W-:Y:S05]  /*12e40*/  @!P0 BRA `(.L_x_2082) ;  /* 0xfffffffc00f08947 */ /* 0x002fea000383ffff */
[----:B------:R-:W-:Y:S05]  /*12e50*/  BRA `(.L_x_2143) ;  /* 0xffffffcc00e47947 */ /* 0x000fea000383ffff */
.L_x_2084:
[----:B0-----:R0:W1:Y:S02]  /*12e60*/  SYNCS.PHASECHK.TRANS64.TRYWAIT P0, [R3+URZ+0x60], R2 ;  /* 0x00006002030075a7 */ /* 0x001064000800017f */
[----:B-1----:R-:W-:Y:S05]  /*12e70*/  @!P0 NANOSLEEP.SYNCS 0x989680 ;  /* 0x009896800000895d */ /* 0x002fea0003900000 */
[----:B------:R-:W1:Y:S02]  /*12e80*/  @!P0 SYNCS.PHASECHK.TRANS64 P0, [R3+URZ+0x60], R2 ;  /* 0x00006002030085a7 */ /* 0x000e64000800007f */
[----:B-1----:R-:W-:Y:S05]  /*12e90*/  @!P0 BRA `(.L_x_2084) ;  /* 0xfffffffc00f08947 */ /* 0x002fea000383ffff */
[----:B------:R-:W-:Y:S05]  /*12ea0*/  BRA `(.L_x_2144) ;  /* 0xffffffd000907947 */ /* 0x000fea000383ffff */
.L_x_2089:
[----:B-1----:R1:W2:Y:S02]  /*12eb0*/  SYNCS.PHASECHK.TRANS64.TRYWAIT P0, [R2+URZ+0x34840], R3 ;  /* 0x03484003020075a7 */ /* 0x0022a4000800017f */
[----:B--2---:R-:W-:Y:S05]  /*12ec0*/  @!P0 NANOSLEEP.SYNCS 0x989680 ;  /* 0x009896800000895d */ /* 0x004fea0003900000 */
[----:B------:R-:W2:Y:S02]  /*12ed0*/  @!P0 SYNCS.PHASECHK.TRANS64 P0, [R2+URZ+0x34840], R3 ;  /* 0x03484003020085a7 */ /* 0x000ea4000800007f */
[----:B--2---:R-:W-:Y:S05]  /*12ee0*/  @!P0 BRA `(.L_x_2089) ;  /* 0xfffffffc00f08947 */ /* 0x004fea000383ffff */
[----:B------:R-:W-:Y:S05]  /*12ef0*/  BRA `(.L_x_2145) ;  /* 0xffffffd400f07947 */ /* 0x000fea000383ffff */
.L_x_2091:
[----:B0-----:R0:W1:Y:S02]  /*12f00*/  SYNCS.PHASECHK.TRANS64.TRYWAIT P1, [R3+URZ+0x60], R2 ;  /* 0x00006002030075a7 */ /* 0x001064000802017f */
[----:B-1----:R-:W-:Y:S05]  /*12f10*/  @!P1 NANOSLEEP.SYNCS 0x989680 ;  /* 0x009896800000995d */ /* 0x002fea0003900000 */
[----:B------:R-:W1:Y:S02]  /*12f20*/  @!P1 SYNCS.PHASECHK.TRANS64 P1, [R3+URZ+0x60], R2 ;  /* 0x00006002030095a7 */ /* 0x000e64000802007f */
[----:B-1----:R-:W-:Y:S05]  /*12f30*/  @!P1 BRA `(.L_x_2091) ;  /* 0xfffffffc00f09947 */ /* 0x002fea000383ffff */
[----:B------:R-:W-:Y:S05]  /*12f40*/  BRA `(.L_x_2146) ;  /* 0xffffffd8009c7947 */ /* 0x000fea000383ffff */
.L_x_2096:
[----:B--2---:R2:W3:Y:S02]  /*12f50*/  SYNCS.PHASECHK.TRANS64.TRYWAIT P0, [R2+URZ+0x34840], R3 ;  /* 0x03484003020075a7 */ /* 0x0044e4000800017f */
[----:B---3--:R-:W-:Y:S05]  /*12f60*/  @!P0 NANOSLEEP.SYNCS 0x989680 ;  /* 0x009896800000895d */ /* 0x008fea0003900000 */
[----:B------:R-:W3:Y:S02]  /*12f70*/  @!P0 SYNCS.PHASECHK.TRANS64 P0, [R2+URZ+0x34840], R3 ;  /* 0x03484003020085a7 */ /* 0x000ee4000800007f */
[----:B---3--:R-:W-:Y:S05]  /*12f80*/  @!P0 BRA `(.L_x_2096) ;  /* 0xfffffffc00f08947 */ /* 0x008fea000383ffff */
[----:B------:R-:W-:Y:S05]  /*12f90*/  BRA `(.L_x_2147) ;  /* 0xffffffdc00bc7947 */ /* 0x000fea000383ffff */
.L_x_2098:
[----:B0-----:R0:W1:Y:S02]  /*12fa0*/  SYNCS.PHASECHK.TRANS64.TRYWAIT P1, [R2+URZ+0x60], R9 ;  /* 0x00006009020075a7 */ /* 0x001064000802017f */
[----:B-1----:R-:W-:Y:S05]  /*12fb0*/  @!P1 NANOSLEEP.SYNCS 0x989680 ;  /* 0x009896800000995d */ /* 0x002fea0003900000 */
[----:B------:R-:W1:Y:S02]  /*12fc0*/  @!P1 SYNCS.PHASECHK.TRANS64 P1, [R2+URZ+0x60], R9 ;  /* 0x00006009020095a7 */ /* 0x000e64000802007f */
[----:B-1----:R-:W-:Y:S05]  /*12fd0*/  @!P1 BRA `(.L_x_2098) ;  /* 0xfffffffc00f09947 */ /* 0x002fea000383ffff */
[----:B------:R-:W-:Y:S05]  /*12fe0*/  BRA `(.L_x_2148) ;  /* 0xffffffe0006c7947 */ /* 0x000fea000383ffff */
.L_x_2105:
[----:B-1----:R1:W2:Y:S02]  /*12ff0*/  SYNCS.PHASECHK.TRANS64.TRYWAIT P0, [R3+URZ+0x34860], R2 ;  /* 0x03486002030075a7 */ /* 0x0022a4000800017f */
[----:B--2---:R-:W-:Y:S05]  /*13000*/  @!P0 NANOSLEEP.SYNCS 0x989680 ;  /* 0x009896800000895d */ /* 0x004fea0003900000 */
[----:B------:R-:W2:Y:S02]  /*13010*/  @!P0 SYNCS.PHASECHK.TRANS64 P0, [R3+URZ+0x34860], R2 ;  /* 0x03486002030085a7 */ /* 0x000ea4000800007f */
[----:B--2---:R-:W-:Y:S05]  /*13020*/  @!P0 BRA `(.L_x_2105) ;  /* 0xfffffffc00f08947 */ /* 0x004fea000383ffff */
[----:B------:R-:W-:Y:S05]  /*13030*/  BRA `(.L_x_2149) ;  /* 0xffffffe400787947 */ /* 0x000fea000383ffff */
.L_x_2107:
        /* <DEDUP_REMOVED lines=8> */
.L_x_2151:
[----:B------:R-:W-:Y:S05]  /*130c0*/  BSYNC B0 ;  /* 0x0000000000007941 */ /* 0x000fea0003800000 */
.L_x_2150:
[----:B------:R-:W-:Y:S01]  /*130d0*/  IMAD.MOV.U32 R13, RZ, RZ, R16 ;  /* 0x000000ffff0d7224 */ /* 0x000fe200078e0010 */
[----:B------:R-:W-:Y:S01]  /*130e0*/  MOV R12, 0x1 ;  /* 0x00000001000c7802 */ /* 0x000fe20000000f00 */
[----:B------:R-:W-:Y:S02]  /*130f0*/  IMAD.MOV.U32 R11, RZ, RZ, 0x1f ;  /* 0x0000001fff0b7424 */ /* 0x000fe400078e00ff */
[----:B------:R-:W-:Y:S02]  /*13100*/  IMAD.MOV.U32 R15, RZ, RZ, -0x1 ;  /* 0xffffffffff0f7424 */ /* 0x000fe400078e00ff */
[----:B------:R-:W-:-:S07]  /*13110*/  IMAD.MOV.U32 R4, RZ, RZ, R14 ;  /* 0x000000ffff047224 */ /* 0x000fce00078e000e */
[----:B------:R-:W-:Y:S05]  /*13120*/  WARPSYNC.COLLECTIVE R15, `(.L_x_2152) ;  /* 0x000000000f087348 */ /* 0x000fea0003c00000 */
[----:B------:R0:W1:Y:S02]  /*13130*/  SHFL.IDX P6, R14, R13, R12, R11 ;  /* 0x0000000c0d0e7389 */ /* 0x00006400000c000b */
[----:B01----:R-:W-:Y:S01]  /*13140*/  ENDCOLLECTIVE ;  /* 0x000000000000791b */ /* 0x003fe20003800000 */
.L_x_2152:
[----:B------:R-:W-:Y:S01]  /*13150*/  IMAD.MOV.U32 R16, RZ, RZ, R14 ;  /* 0x000000ffff107224 */ /* 0x000fe200078e000e */
[----:B------:R-:W-:Y:S06]  /*13160*/  BRA `(.L_x_2153) ;  /* 0xffffffe800007947 */ /* 0x000fec000383ffff */
.L_x_2110:
[----:B------:R-:W-:Y:S01]  /*13170*/  BSSY B0, `(.L_x_2154) ;  /* 0x0000008000007945 */ /* 0x000fe20003800000 */
[----:B0----5:R-:W-:Y:S01]  /*13180*/  IMAD.MOV.U32 R13, RZ, RZ, R17 ;  /* 0x000000ffff0d7224 */ /* 0x021fe200078e0011 */
[----:B------:R-:W-:Y:S01]  /*13190*/  MOV R15, 0xffffffff ;  /* 0xffffffff000f7802 */ /* 0x000fe20000000f00 */
[----:B------:R-:W-:Y:S02]  /*131a0*/  IMAD.MOV.U32 R12, RZ, RZ, 0x1 ;  /* 0x00000001ff0c7424 */ /* 0x000fe400078e00ff */
[----:B------:R-:W-:-:S07]  /*131b0*/  IMAD.MOV.U32 R11, RZ, RZ, RZ ;  /* 0x000000ffff0b7224 */ /* 0x000fce00078e00ff */
[----:B-1234-:R-:W-:Y:S05]  /*131c0*/  WARPSYNC.COLLECTIVE R15, `(.L_x_2155) ;  /* 0x000000000f087348 */ /* 0x01efea0003c00000 */
[----:B------:R0:W0:Y:S02]  /*131d0*/  SHFL.UP P6, R14, R13, R12, R11 ;  /* 0x0400000c0d0e7389 */ /* 0x00002400000c000b */
[----:B01234-:R-:W-:Y:S01]  /*131e0*/  ENDCOLLECTIVE ;  /* 0x000000000000791b */ /* 0x01ffe20003800000 */
.L_x_2155:
[----:B------:R-:W-:Y:S05]  /*131f0*/  BSYNC B0 ;  /* 0x0000000000007941 */ /* 0x000fea0003800000 */
.L_x_2154:
        /* <DEDUP_REMOVED lines=10> */
.L_x_2156:
        /* <DEDUP_REMOVED lines=8> */
.L_x_2157:
        /* <DEDUP_REMOVED lines=8> */
.L_x_2158:
        /* <DEDUP_REMOVED lines=8> */
.L_x_2159:
[----:B------:R-:W-:Y:S02]  /*13420*/  IMAD.MOV.U32 R12, RZ, RZ, 0x1f ;  /* 0x0000001fff0c7424 */ /* 0x000fe400078e00ff */
[----:B------:R-:W-:Y:S01]  /*13430*/  IMAD.MOV.U32 R11, RZ, RZ, 0x1f ;  /* 0x0000001fff0b7424 */ /* 0x000fe200078e00ff */
[----:B------:R-:W-:-:S04]  /*13440*/  SEL R2, R14, RZ, P0 ;  /* 0x000000ff0e027207 */ /* 0x000fc80000000000 */
[----:B------:R-:W-:-:S05]  /*13450*/  IADD3 R2, R5, R2, RZ ;  /* 0x0000000205027210 */ /* 0x000fca0007ffe0ff */
[----:B------:R-:W-:-:S07]  /*13460*/  IMAD.MOV.U32 R13, RZ, RZ, R2 ;  /* 0x000000ffff0d7224 */ /* 0x000fce00078e0002 */
[----:B------:R-:W-:Y:S05]  /*13470*/  WARPSYNC.COLLECTIVE R15, `(.L_x_2160) ;  /* 0x000000000f087348 */ /* 0x000fea0003c00000 */
[----:B------:R0:W1:Y:S02]  /*13480*/  SHFL.IDX P6, R14, R13, R12, R11 ;  /* 0x0000000c0d0e7389 */ /* 0x00006400000c000b */
[----:B01----:R-:W-:Y:S01]  /*13490*/  ENDCOLLECTIVE ;  /* 0x000000000000791b */ /* 0x003fe20003800000 */
.L_x_2160:
[----:B------:R-:W-:Y:S05]  /*134a0*/  BRA `(.L_x_2161) ;  /* 0xffffffe400c87947 */ /* 0x000fea000383ffff */
.L_x_2115:
[----:B------:R-:W-:Y:S01]  /*134b0*/  BSSY B0, `(.L_x_2162) ;  /* 0x0000008000007945 */ /* 0x000fe20003800000 */
[----:B-----5:R-:W-:Y:S01]  /*134c0*/  IMAD.MOV.U32 R13, RZ, RZ, R17 ;  /* 0x000000ffff0d7224 */ /* 0x020fe200078e0011 */
[----:B------:R-:W-:Y:S01]  /*134d0*/  MOV R15, 0xffffffff ;  /* 0xffffffff000f7802 */ /* 0x000fe20000000f00 */
[----:B------:R-:W-:Y:S02]  /*134e0*/  IMAD.MOV.U32 R12, RZ, RZ, 0x1 ;  /* 0x00000001ff0c7424 */ /* 0x000fe400078e00ff */
[----:B------:R-:W-:-:S07]  /*134f0*/  IMAD.MOV.U32 R11, RZ, RZ, RZ ;  /* 0x000000ffff0b7224 */ /* 0x000fce00078e00ff */
[----:B0-----:R-:W-:Y:S05]  /*13500*/  WARPSYNC.COLLECTIVE R15, `(.L_x_2163) ;  /* 0x000000000f087348 */ /* 0x001fea0003c00000 */
[----:B------:R1:W2:Y:S02]  /*13510*/  SHFL.UP P6, R14, R13, R12, R11 ;  /* 0x0400000c0d0e7389 */ /* 0x0002a400000c000b */
[----:B012---:R-:W-:Y:S01]  /*13520*/  ENDCOLLECTIVE ;  /* 0x000000000000791b */ /* 0x007fe20003800000 */
.L_x_2163:
[----:B------:R-:W-:Y:S05]  /*13530*/  BSYNC B0 ;  /* 0x0000000000007941 */ /* 0x000fea0003800000 */
.L_x_2162:
        /* <DEDUP_REMOVED lines=10> */
.L_x_2164:
        /* <DEDUP_REMOVED lines=8> */
.L_x_2165:
        /* <DEDUP_REMOVED lines=8> */
.L_x_2166:
        /* <DEDUP_REMOVED lines=8> */
.L_x_2167:
        /* <DEDUP_REMOVED lines=8> */
.L_x_2168:
[----:B------:R-:W-:Y:S05]  /*137e0*/  BRA `(.L_x_2169) ;  /* 0xffffffe400b07947 */ /* 0x000fea000383ffff */
.L_x_2117:
[----:B------:R-:W-:Y:S01]  /*137f0*/  BSSY B0, `(.L_x_2170) ;  /* 0x0000006000007945 */ /* 0x000fe20003800000 */
[----:B------:R-:W-:Y:S01]  /*13800*/  PLOP3.LUT P6, PT, P6, PT, PT, 0x8, 0x0 ;  /* 0x000000000000781c */ /* 0x000fe200037ce170 */
[----:B------:R-:W-:-:S12]  /*13810*/  IMAD.MOV.U32 R15, RZ, RZ, -0x1 ;  /* 0xffffffffff0f7424 */ /* 0x000fd800078e00ff */
[----:B0-----:R-:W-:Y:S05]  /*13820*/  WARPSYNC.COLLECTIVE R15, `(.L_x_2171) ;  /* 0x000000000f087348 */ /* 0x001fea0003c00000 */
[----:B------:R-:W-:Y:S01]  /*13830*/  VOTE.ANY R14, PT, P6 ;  /* 0x00000000000e7806 */ /* 0x000fe200030e0100 */
[----:B0-----:R-:W-:Y:S06]  /*13840*/  ENDCOLLECTIVE ;  /* 0x000000000000791b */ /* 0x001fec0003800000 */
.L_x_2171:
[----:B------:R-:W-:Y:S05]  /*13850*/  BSYNC B0 ;  /* 0x0000000000007941 */ /* 0x000fea0003800000 */
.L_x_2170:
[----:B------:R-:W-:Y:S02]  /*13860*/  IMAD.MOV.U32 R3, RZ, RZ, R14 ;  /* 0x000000ffff037224 */ /* 0x000fe400078e000e */
[----:B------:R-:W-:Y:S02]  /*13870*/  IMAD.MOV.U32 R13, RZ, RZ, R17 ;  /* 0x000000ffff0d7224 */ /* 0x000fe400078e0011 */
[----:B------:R-:W0:Y:S01]  /*13880*/  POPC R6, R3 ;  /* 0x0000000300067309 */ /* 0x000e220000000000 */
[----:B------:R-:W-:Y:S02]  /*13890*/  IMAD.MOV.U32 R11, RZ, RZ, 0x1f ;  /* 0x0000001fff0b7424 */ /* 0x000fe400078e00ff */
[----:B------:R-:W-:Y:S01]  /*138a0*/  IMAD.MOV.U32 R15, RZ, RZ, -0x1 ;  /* 0xffffffffff0f7424 */ /* 0x000fe200078e00ff */
[----:B0-----:R-:W-:-:S07]  /*138b0*/  MOV R12, R6 ;  /* 0x00000006000c7202 */ /* 0x001fce0000000f00 */
[----:B------:R-:W-:Y:S05]  /*138c0*/  WARPSYNC.COLLECTIVE R15, `(.L_x_2172) ;  /* 0x000000000f087348 */ /* 0x000fea0003c00000 */
[----:B------:R0:W1:Y:S02]  /*138d0*/  SHFL.IDX P6, R14, R13, R12, R11 ;  /* 0x0000000c0d0e7389 */ /* 0x00006400000c000b */
[----:B01----:R-:W-:Y:S01]  /*138e0*/  ENDCOLLECTIVE ;  /* 0x000000000000791b */ /* 0x003fe20003800000 */
.L_x_2172:
[----:B------:R-:W-:Y:S01]  /*138f0*/  IMAD.MOV.U32 R17, RZ, RZ, R14 ;  /* 0x000000ffff117224 */ /* 0x000fe200078e000e */
[----:B------:R-:W-:Y:S06]  /*13900*/  BRA `(.L_x_2173) ;  /* 0xffffffe400a07947 */ /* 0x000fec000383ffff */
.L_x_2119:
[----:B------:R-:W-:Y:S01]  /*13910*/  BSSY B0, `(.L_x_2174) ;  /* 0x0000007000007945 */ /* 0x000fe20003800000 */
[----:B------:R-:W-:Y:S02]  /*13920*/  IMAD.MOV.U32 R13, RZ, RZ, R2 ;  /* 0x000000ffff0d7224 */ /* 0x000fe400078e0002 */
[----:B------:R-:W-:Y:S02]  /*13930*/  IMAD.MOV.U32 R11, RZ, RZ, 0x1f ;  /* 0x0000001fff0b7424 */ /* 0x000fe400078e00ff */
[----:B------:R-:W-:-:S07]  /*13940*/  IMAD.MOV.U32 R15, RZ, RZ, -0x1 ;  /* 0xffffffffff0f7424 */ /* 0x000fce00078e00ff */
[----:B012---:R-:W-:Y:S05]  /*13950*/  WARPSYNC.COLLECTIVE R15, `(.L_x_2175) ;  /* 0x000000000f087348 */ /* 0x007fea0003c00000 */
[----:B------:R3:W4:Y:S02]  /*13960*/  SHFL.IDX P6, R14, R13, R12, R11 ;  /* 0x0000000c0d0e7389 */ /* 0x00072400000c000b */
[----:B01234-:R-:W-:Y:S01]  /*13970*/  ENDCOLLECTIVE ;  /* 0x000000000000791b */ /* 0x01ffe20003800000 */
.L_x_2175:
[----:B------:R-:W-:Y:S05]  /*13980*/  BSYNC B0 ;  /* 0x0000000000007941 */ /* 0x000fea0003800000 */
.L_x_2174:
[----:B------:R-:W-:Y:S01]  /*13990*/  MOV R7, R14 ;  /* 0x0000000e00077202 */ /* 0x000fe20000000f00 */
[----:B------:R-:W-:Y:S06]  /*139a0*/  BRA `(.L_x_2118) ;  /* 0xffffffe400947947 */ /* 0x000fec000383ffff */
.L_x_2123:
[----:B-1----:R1:W2:Y:S02]  /*139b0*/  SYNCS.PHASECHK.TRANS64.TRYWAIT P0, [R0+URZ+0x34820], R3 ;  /* 0x03482003000075a7 */ /* 0x0022a4000800017f */
[----:B--2---:R-:W-:Y:S05]  /*139c0*/  @!P0 NANOSLEEP.SYNCS 0x989680 ;  /* 0x009896800000895d */ /* 0x004fea0003900000 */
[----:B------:R-:W2:Y:S02]  /*139d0*/  @!P0 SYNCS.PHASECHK.TRANS64 P0, [R0+URZ+0x34820], R3 ;  /* 0x03482003000085a7 */ /* 0x000ea4000800007f */
[----:B--2---:R-:W-:Y:S05]  /*139e0*/  @!P0 BRA `(.L_x_2123) ;  /* 0xfffffffc00f08947 */ /* 0x004fea000383ffff */
[----:B------:R-:W-:Y:S05]  /*139f0*/  BRA `(.L_x_2176) ;  /* 0xffffffec000c7947 */ /* 0x000fea000383ffff */
.L_x_2124:
[----:B------:R-:W2:Y:S01]  /*13a00*/  S2R R2, SR_TID.X ;  /* 0x0000000000027919 */ /* 0x000ea20000002100 */
[----:B------:R-:W-:Y:S01]  /*13a10*/  BSSY B0, `(.L_x_2177) ;  /* 0x000000a000007945 */ /* 0x000fe20003800000 */
[----:B------:R-:W-:Y:S02]  /*13a20*/  IMAD.MOV.U32 R12, RZ, RZ, RZ ;  /* 0x000000ffff0c7224 */ /* 0x000fe400078e00ff */
[----:B------:R-:W-:Y:S02]  /*13a30*/  IMAD.MOV.U32 R11, RZ, RZ, 0x1f ;  /* 0x0000001fff0b7424 */ /* 0x000fe400078e00ff */
[----:B------:R-:W-:Y:S01]  /*13a40*/  IMAD.MOV.U32 R15, RZ, RZ, -0x1 ;  /* 0xffffffffff0f7424 */ /* 0x000fe200078e00ff */
[----:B--2---:R-:W-:-:S04]  /*13a50*/  SHF.R.U32.HI R2, RZ, 0x5, R2 ;  /* 0x00000005ff027819 */ /* 0x004fc80000011602 */
[----:B------:R-:W-:-:S05]  /*13a60*/  LOP3.LUT R2, R2, 0x3, RZ, 0xc0, !PT ;  /* 0x0000000302027812 */ /* 0x000fca00078ec0ff */
[----:B0-----:R-:W-:-:S07]  /*13a70*/  IMAD.MOV.U32 R13, RZ, RZ, R2 ;  /* 0x000000ffff0d7224 */ /* 0x001fce00078e0002 */
[----:B-1----:R-:W-:Y:S05]  /*13a80*/  WARPSYNC.COLLECTIVE R15, `(.L_x_2178) ;  /* 0x000000000f087348 */ /* 0x002fea0003c00000 */
[----:B------:R0:W2:Y:S02]  /*13a90*/  SHFL.IDX P6, R14, R13, R12, R11 ;  /* 0x0000000c0d0e7389 */ /* 0x0000a400000c000b */
[----:B012---:R-:W-:Y:S01]  /*13aa0*/  ENDCOLLECTIVE ;  /* 0x000000000000791b */ /* 0x007fe20003800000 */
.L_x_2178:
[----:B------:R-:W-:Y:S05]  /*13ab0*/  BSYNC B0 ;  /* 0x0000000000007941 */ /* 0x000fea0003800000 */
.L_x_2177:
[----:B------:R-:W-:Y:S05]  /*13ac0*/  BRA `(.L_x_2179) ;  /* 0xffffffe800f47947 */ /* 0x000fea000383ffff */
.L_x_2127:
[----:B------:R-:W-:Y:S01]  /*13ad0*/  BSSY B1, `(.L_x_2180) ;  /* 0x0000006000017945 */ /* 0x000fe20003800000 */
[----:B------:R-:W-:-:S07]  /*13ae0*/  IMAD.MOV.U32 R15, RZ, RZ, -0x1 ;  /* 0xffffffffff0f7424 */ /* 0x000fce00078e00ff */
[----:B012---:R-:W-:Y:S05]  /*13af0*/  WARPSYNC.COLLECTIVE R15, `(.L_x_2181) ;  /* 0x000000000f0c7348 */ /* 0x007fea0003c00000 */
[----:B------:R-:W-:Y:S02]  /*13b00*/  ELECT P6, UR62, PT ;  /* 0x00000000003e782f */ /* 0x000fe400038c0000 */
[----:B------:R-:W-:Y:S01]  /*13b10*/  MOV R14, UR62 ;  /* 0x0000003e000e7c02 */ /* 0x000fe20008000f00 */
[----:B012---:R-:W-:Y:S10]  /*13b20*/  ENDCOLLECTIVE ;  /* 0x000000000000791b */ /* 0x007ff40003800000 */
.L_x_2181:
[----:B------:R-:W-:Y:S05]  /*13b30*/  BSYNC B1 ;  /* 0x0000000000017941 */ /* 0x000fea0003800000 */
.L_x_2180:
[----:B------:R-:W-:Y:S05]  /*13b40*/  BRA `(.L_x_2182) ;  /* 0xffffffe800ec7947 */ /* 0x000fea000383ffff */
.L_x_2129:
[----:B-1----:R1:W2:Y:S02]  /*13b50*/  SYNCS.PHASECHK.TRANS64.TRYWAIT P0, [R6+URZ], R5 ;  /* 0x00000005060075a7 */ /* 0x0022a4000800017f */
[----:B--2---:R-:W-:Y:S05]  /*13b60*/  @!P0 NANOSLEEP.SYNCS 0x989680 ;  /* 0x009896800000895d */ /* 0x004fea0003900000 */
[----:B------:R-:W2:Y:S02]  /*13b70*/  @!P0 SYNCS.PHASECHK.TRANS64 P0, [R6+URZ], R5 ;  /* 0x00000005060085a7 */ /* 0x000ea4000800007f */
[----:B--2---:R-:W-:Y:S05]  /*13b80*/  @!P0 BRA `(.L_x_2129) ;  /* 0xfffffffc00f08947 */ /* 0x004fea000383ffff */
[----:B------:R-:W-:Y:S05]  /*13b90*/  BRA `(.L_x_2183) ;  /* 0xffffffec00307947 */ /* 0x000fea000383ffff */
.L_x_2130:
[----:B--2---:R2:W3:Y:S02]  /*13ba0*/  SYNCS.PHASECHK.TRANS64.TRYWAIT P0, [R7+URZ], R2 ;  /* 0x00000002070075a7 */ /* 0x0044e4000800017f */
[----:B---3--:R-:W-:Y:S05]  /*13bb0*/  @!P0 NANOSLEEP.SYNCS 0x989680 ;  /* 0x009896800000895d */ /* 0x008fea0003900000 */
[----:B------:R-:W3:Y:S02]  /*13bc0*/  @!P0 SYNCS.PHASECHK.TRANS64 P0, [R7+URZ], R2 ;  /* 0x00000002070085a7 */ /* 0x000ee4000800007f */
[----:B---3--:R-:W-:Y:S05]  /*13bd0*/  @!P0 BRA `(.L_x_2130) ;  /* 0xfffffffc00f08947 */ /* 0x008fea000383ffff */
[----:B------:R-:W-:Y:S05]  /*13be0*/  BRA `(.L_x_2184) ;  /* 0xffffffec00247947 */ /* 0x000fea000383ffff */
.L_x_2132:
[----:B---3--:R3:W4:Y:S02]  /*13bf0*/  SYNCS.PHASECHK.TRANS64.TRYWAIT P0, [R4+URZ], R5 ;  /* 0x00000005040075a7 */ /* 0x008724000800017f */
[----:B----4-:R-:W-:Y:S05]  /*13c00*/  @!P0 NANOSLEEP.SYNCS 0x989680 ;  /* 0x009896800000895d */ /* 0x010fea0003900000 */
[----:B------:R-:W4:Y:S02]  /*13c10*/  @!P0 SYNCS.PHASECHK.TRANS64 P0, [R4+URZ], R5 ;  /* 0x00000005040085a7 */ /* 0x000f24000800007f */
[----:B----4-:R-:W-:Y:S05]  /*13c20*/  @!P0 BRA `(.L_x_2132) ;  /* 0xfffffffc00f08947 */ /* 0x010fea000383ffff */
[----:B------:R-:W-:Y:S05]  /*13c30*/  BRA `(.L_x_2185) ;  /* 0xffffffec002c7947 */ /* 0x000fea000383ffff */
.L_x_2186:
        /* <DEDUP_REMOVED lines=12> */
.L_x_2664:


//--------------------- .text._ZN7cutlass13device_kernelIN5flash11enable_sm90INS1_16FlashAttnFwdSm90INS1_25CollectiveMainloopFwdSm90ILi2EN4cute5tupleIJNS5_1CILi1EEES8_S8_EEENS6_IJNS7_ILi128EEESA_NS7_ILi192EEEEEELi128ENS_6half_tEfNS_4arch4Sm90ELb1ELb0ELb1ELb1ELb0ELb1ELb0ELb1ELb1ELb0ELb0ELb0EEENS1_21CollectiveEpilogueFwdINS6_IJSA_SA_SA_EEES9_SD_SF_Li256ELb1ELb0ELb0ELb0EEENS1_36VarlenDynamicPersistentTileSchedulerILi128ELi128ELi256ELi32ELb0ELb0ELb1ELb1ELb1ELb1EEEEEEEEEvNT_6ParamsE --------------------------
	.section	.text._ZN7cutlass13device_kernelIN5flash11enable_sm90INS1_16FlashAttnFwdSm90INS1_25CollectiveMainloopFwdSm90ILi2EN4cute5tupleIJNS5_1CILi1EEES8_S8_EEENS6_IJNS7_ILi128EEESA_NS7_ILi192EEEEEELi128ENS_6half_tEfNS_4arch4Sm90ELb1ELb0ELb1ELb1ELb0ELb1ELb0ELb1ELb1ELb0ELb0ELb0EEENS1_21CollectiveEpilogueFwdINS6_IJSA_SA_SA_EEES9_SD_SF_Li256ELb1ELb0ELb0ELb0EEENS1_36VarlenDynamicPersistentTileSchedulerILi128ELi128ELi256ELi32ELb0ELb0ELb1ELb1ELb1ELb1EEEEEEEEEvNT_6ParamsE,"ax",@progbits
	.align	128
.text._ZN7cutlass13device_kernelIN5flash11enable_sm90INS1_16FlashAttnFwdSm90INS1_25CollectiveMainloopFwdSm90ILi2EN4cute5tupleIJNS5_1CILi1EEES8_S8_EEENS6_IJNS7_ILi128EEESA_NS7_ILi192EEEEEELi128ENS_6half_tEfNS_4arch4Sm90ELb1ELb0ELb1ELb1ELb0ELb1ELb0ELb1ELb1ELb0ELb0ELb0EEENS1_21CollectiveEpilogueFwdINS6_IJSA_SA_SA_EEES9_SD_SF_Li256ELb1ELb0ELb0ELb0EEENS1_36VarlenDynamicPersistentTileSchedulerILi128ELi128ELi256ELi32ELb0ELb0ELb1ELb1ELb1ELb1EEEEEEEEEvNT_6ParamsE:
        .type           _ZN7cutlass13device_kernelIN5flash11enable_sm90INS1_16FlashAttnFwdSm90INS1_25CollectiveMainloopFwdSm90ILi2EN4cute5tupleIJNS5_1CILi1EEES8_S8_EEENS6_IJNS7_ILi128EEESA_NS7_ILi192EEEEEELi128ENS_6half_tEfNS_4arch4Sm90ELb1ELb0ELb1ELb1ELb0ELb1ELb0ELb1ELb1ELb0ELb0ELb0EEENS1_21CollectiveEpilogueFwdINS6_IJSA_SA_SA_EEES9_SD_SF_Li256ELb1ELb0ELb0ELb0EEENS1_36VarlenDynamicPersistentTileSchedulerILi128ELi128ELi256ELi32ELb0ELb0ELb1ELb1ELb1ELb1EEEEEEEEEvNT_6ParamsE,@function
        .size           _ZN7cutlass13device_kernelIN5flash11enable_sm90INS1_16FlashAttnFwdSm90INS1_25CollectiveMainloopFwdSm90ILi2EN4cute5tupleIJNS5_1CILi1EEES8_S8_EEENS6_IJNS7_ILi128EEESA_NS7_ILi192EEEEEELi128ENS_6half_tEfNS_4arch4Sm90ELb1ELb0ELb1ELb1ELb0ELb1ELb0ELb1ELb1ELb0ELb0ELb0EEENS1_21CollectiveEpilogueFwdINS6_IJSA_SA_SA_EEES9_SD_SF_Li256ELb1ELb0ELb0ELb0EEENS1_36VarlenDynamicPersistentTileSchedulerILi128ELi128ELi256ELi32ELb0ELb0ELb1ELb1ELb1ELb1EEEEEEEEEvNT_6ParamsE,(.L_x_2665 - _ZN7cutlass13device_kernelIN5flash11enable_sm90INS1_16FlashAttnFwdSm90INS1_25CollectiveMainloopFwdSm90ILi2EN4cute5tupleIJNS5_1CILi1EEES8_S8_EEENS6_IJNS7_ILi128EEESA_NS7_ILi192EEEEEELi128ENS_6half_tEfNS_4arch4Sm90ELb1ELb0ELb1ELb1ELb0ELb1ELb0ELb1ELb1ELb0ELb0ELb0EEENS1_21CollectiveEpilogueFwdINS6_IJSA_SA_SA_EEES9_SD_SF_Li256ELb1ELb0ELb0ELb0EEENS1_36VarlenDynamicPersistentTileSchedulerILi128ELi128ELi256ELi32ELb0ELb0ELb1ELb1ELb1ELb1EEEEEEEEEvNT_6ParamsE)
        .other          _ZN7cutlass13device_kernelIN5flash11enable_sm90INS1_16FlashAttnFwdSm90INS1_25CollectiveMainloopFwdSm90ILi2EN4cute5tupleIJNS5_1CILi1EEES8_S8_EEENS6_IJNS7_ILi128EEESA_NS7_ILi192EEEEEELi128ENS_6half_tEfNS_4arch4Sm90ELb1ELb0ELb1ELb1ELb0ELb1ELb0ELb1ELb1ELb0ELb0ELb0EEENS1_21CollectiveEpilogueFwdINS6_IJSA_SA_SA_EEES9_SD_SF_Li256ELb1ELb0ELb0ELb0EEENS1_36VarlenDynamicPersistentTileSchedulerILi128ELi128ELi256ELi32ELb0ELb0ELb1ELb1ELb1ELb1EEEEEEEEEvNT_6ParamsE,@"STO_CUDA_ENTRY STV_DEFAULT"
_ZN7cutlass13device_kernelIN5flash11enable_sm90INS1_16FlashAttnFwdSm90INS1_25CollectiveMainloopFwdSm90ILi2EN4cute5tupleIJNS5_1CILi1EEES8_S8_EEENS6_IJNS7_ILi128EEESA_NS7_ILi192EEEEEELi128ENS_6half_tEfNS_4arch4Sm90ELb1ELb0ELb1ELb1ELb0ELb1ELb0ELb1ELb1ELb0ELb0ELb0EEENS1_21CollectiveEpilogueFwdINS6_IJSA_SA_SA_EEES9_SD_SF_Li256ELb1ELb0ELb0ELb0EEENS1_36VarlenDynamicPersistentTileSchedulerILi128ELi128ELi256ELi32ELb0ELb0ELb1ELb1ELb1ELb1EEEEEEEEEvNT_6ParamsE:
        /* <DEDUP_REMOVED lines=26> */
.L_x_2188:
[----:B------:R-:W-:Y:S05]  /*01a0*/  BSYNC B0 ;  /* 0x0000000000007941 */ /* 0x000fea0003800000 */
.L_x_2187:
        /* <DEDUP_REMOVED lines=40> */
.L_x_2189:
        /* <DEDUP_REMOVED lines=22> */
.L_x_2190:
        /* <DEDUP_REMOVED lines=18> */
.L_x_2191:
        /* <DEDUP_REMOVED lines=22> */
.L_x_2192:
        /* <DEDUP_REMOVED lines=22> */
.L_x_2193:
        /* <DEDUP_REMOVED lines=9> */
.L_x_2196:
        /* <DEDUP_REMOVED lines=9> */
[----:B------:R-:W-:Y:S01]  /*0a90*/  MOV R18, UR4 ;  /* 0x0000000400127c02 */ /* 0x000fe20008000f00 */
[----:B------:R-:W-:-:S04]  /*0aa0*/  ULDC UR4, c[0x0][0xc14] ;  /* 0x0003050000047ab9 */ /* 0x000fc80000000800 */
[----:B------:R-:W1:Y:S01]  /*0ab0*/  LDS.128 R192, [R18+0x348d0] ;  /* 0x0348d00012c07984 */ /* 0x000e620000000c00 */
[----:B------:R-:W-:Y:S06]  /*0ac0*/  BAR.ARV 0x4, 0x120 ;  /* 0x0104800000007b1d */ /* 0x000fec0000002000 */
[----:B-1----:R-:W-:-:S13]  /*0ad0*/  ISETP.GE.AND P0, PT, R195, UR4, PT ;  /* 0x00000004c3007c0c */ /* 0x002fda000bf06270 */
[----:B------:R-:W-:Y:S05]  /*0ae0*/  @P0 BRA `(.L_x_2197) ;  /* 0x0000022c00200947 */ /* 0x000fea0003800000 */
[----:B------:R-:W2:Y:S01]  /*0af0*/  LDL.LU R11, [R1+0x34] ;  /* 0x00003400010b7983 */ /* 0x000ea20000300800 */
[----:B------:R-:W-:Y:S01]  /*0b00*/  VIADD R213, R3, 0xffffff80 ;  /* 0xffffff8003d57836 */ /* 0x000fe20000000000 */
[----:B------:R-:W-:Y:S01]  /*0b10*/  IADD3 R215, R18, 0x10400, RZ ;  /* 0x0001040012d77810 */ /* 0x000fe20007ffe0ff */
[----:B------:R-:W-:Y:S01]  /*0b20*/  IMAD.MOV.U32 R209, RZ, RZ, RZ ;  /* 0x000000ffffd17224 */ /* 0x000fe200078e00ff */
[----:B------:R-:W-:Y:S01]  /*0b30*/  CS2R R188, SRZ ;  /* 0x0000000000bc7805 */ /* 0x000fe2000001ff00 */
[----:B------:R-:W-:Y:S01]  /*0b40*/  IMAD.MOV.U32 R19, RZ, RZ, RZ ;  /* 0x000000ffff137224 */ /* 0x000fe200078e00ff */
[----:B------:R-:W-:Y:S02]  /*0b50*/  SHF.R.S32.HI R0, RZ, 0x1f, R213 ;  /* 0x0000001fff007819 */ /* 0x000fe400000114d5 */
[----:B------:R-:W-:Y:S02]  /*0b60*/  MOV R185, RZ ;  /* 0x000000ff00b97202 */ /* 0x000fe40000000f00 */
[----:B------:R-:W-:-:S02]  /*0b70*/  LEA.HI R3, R0, R213, RZ, 0x7 ;  /* 0x000000d500037211 */ /* 0x000fc400078f38ff */
[CC--:B0-----:R-:W-:Y:S02]  /*0b80*/  LEA.HI R2, R0.reuse, R213.reuse, RZ, 0x4 ;  /* 0x000000d500027211 */ /* 0x0c1fe400078f20ff */
[----:B------:R-:W-:Y:S02]  /*0b90*/  LOP3.LUT R218, R3, 0xffffff80, RZ, 0xc0, !PT ;  /* 0xffffff8003da7812 */ /* 0x000fe400078ec0ff */
[----:B------:R-:W-:Y:S02]  /*0ba0*/  SHF.R.S32.HI R5, RZ, 0x4, R2 ;  /* 0x00000004ff057819 */ /* 0x000fe40000011402 */
[CC--:B------:R-:W-:Y:S01]  /*0bb0*/  LEA.HI R202, R0.reuse, R213.reuse, RZ, 0x3 ;  /* 0x000000d500ca7211 */ /* 0x0c0fe200078f18ff */
[----:B------:R-:W-:Y:S01]  /*0bc0*/  IMAD.IADD R218, R213, 0x1, -R218 ;  /* 0x00000001d5da7824 */ /* 0x000fe200078e0ada */
[CC--:B------:R-:W-:Y:S02]  /*0bd0*/  LEA.HI R197, R0.reuse, R213.reuse, RZ, 0x5 ;  /* 0x000000d500c57211 */ /* 0x0c0fe400078f28ff */
[----:B------:R-:W-:-:S02]  /*0be0*/  LEA.HI R10, R0, R213, RZ, 0x2 ;  /* 0x000000d5000a7211 */ /* 0x000fc400078f10ff */
[----:B------:R-:W-:Y:S02]  /*0bf0*/  SHF.R.S32.HI R7, RZ, 0x1f, R218 ;  /* 0x0000001fff077819 */ /* 0x000fe400000114da */
[C---:B------:R-:W-:Y:S02]  /*0c00*/  LOP3.LUT R0, R2.reuse, 0x3fffff0, RZ, 0xc0, !PT ;  /* 0x03fffff002007812 */ /* 0x040fe400078ec0ff */
[----:B------:R-:W-:Y:S02]  /*0c10*/  LEA.HI R6, R7, R218, RZ, 0x2 ;  /* 0x000000da07067211 */ /* 0x000fe400078f10ff */
[----:B------:R-:W-:Y:S02]  /*0c20*/  LEA.HI R2, R2, R5, RZ, 0x1 ;  /* 0x0000000502027211 */ /* 0x000fe400078f08ff */
[----:B------:R-:W-:Y:S02]  /*0c30*/  LOP3.LUT R4, R202, 0x1ffffff8, RZ, 0xc0, !PT ;  /* 0x1ffffff8ca047812 */ /* 0x000fe400078ec0ff */
[----:B------:R-:W-:-:S02]  /*0c40*/  LOP3.LUT R12, R10, 0xfffffffc, RZ, 0xc0, !PT ;  /* 0xfffffffc0a0c7812 */ /* 0x000fc400078ec0ff */
[----:B------:R-:W-:Y:S01]  /*0c50*/  SHF.R.S32.HI R8, RZ, 0x2, R6 ;  /* 0x00000002ff087819 */ /* 0x000fe20000011406 */
[C---:B------:R-:W-:Y:S01]  /*0c60*/  IMAD.IADD R4, R213.reuse, 0x1, -R4 ;  /* 0x00000001d5047824 */ /* 0x040fe200078e0a04 */
[----:B------:R-:W-:Y:S02]  /*0c70*/  SHF.R.S32.HI R9, RZ, 0x1f, R6 ;  /* 0x0000001fff097819 */ /* 0x000fe40000011406 */
[----:B------:R-:W-:Y:S01]  /*0c80*/  LOP3.LUT R2, R2, 0x1ffffffe, RZ, 0xc0, !PT ;  /* 0x1ffffffe02027812 */ /* 0x000fe200078ec0ff */
[----:B------:R-:W-:Y:S01]  /*0c90*/  IMAD.SHL.U32 R200, R4, 0x8, RZ ;  /* 0x0000000804c87824 */ /* 0x000fe200078e00ff */
[C---:B------:R-:W-:Y:S01]  /*0ca0*/  IADD3 R0, R213.reuse, -R0, RZ ;  /* 0x80000000d5007210 */ /* 0x040fe20007ffe0ff */
[----:B------:R-:W-:Y:S01]  /*0cb0*/  IMAD.IADD R213, R213, 0x1, -R12 ;  /* 0x00000001d5d57824 */ /* 0x000fe200078e0a0c */
[----:B------:R-:W-:Y:S02]  /*0cc0*/  LEA.HI R9, R9, R8, RZ, 0x3 ;  /* 0x0000000809097211 */ /* 0x000fe400078f18ff */
[----:B------:R-:W-:Y:S01]  /*0cd0*/  IADD3 R2, R5, -R2, RZ ;  /* 0x8000000205027210 */ /* 0x000fe20007ffe0ff */
[----:B------:R-:W-:Y:S01]  /*0ce0*/  IMAD.SHL.U32 R16, R213, 0x4, RZ ;  /* 0x00000004d5107824 */ /* 0x000fe200078e00ff */
[----:B------:R-:W-:-:S02]  /*0cf0*/  SHF.R.S32.HI R184, RZ, 0x2, R10 ;  /* 0x00000002ffb87819 */ /* 0x000fc4000001140a */
[----:B------:R-:W-:Y:S02]  /*0d00*/  SHF.R.S32.HI R5, RZ, 0x1f, R10 ;  /* 0x0000001fff057819 */ /* 0x000fe4000001140a */
[----:B------:R-:W-:Y:S01]  /*0d10*/  LOP3.LUT R9, R9, 0xfffffff8, RZ, 0xc0, !PT ;  /* 0xfffffff809097812 */ /* 0x000fe200078ec0ff */
[----:B------:R-:W-:Y:S01]  /*0d20*/  VIADD R210, R184, 0x40 ;  /* 0x00000040b8d27836 */ /* 0x000fe20000000000 */
[----:B------:R-:W-:Y:S02]  /*0d30*/  LEA.HI R7, R7, R218, RZ, 0x5 ;  /* 0x000000da07077211 */ /* 0x000fe400078f28ff */
[----:B------:R-:W-:Y:S01]  /*0d40*/  SHF.L.U32 R22, R213, 0x3, RZ ;  /* 0x00000003d5167819 */ /* 0x000fe200000006ff */
[----:B------:R-:W-:Y:S01]  /*0d50*/  IMAD.IADD R8, R8, 0x1, -R9 ;  /* 0x0000000108087824 */ /* 0x000fe200078e0a09 */
[----:B------:R-:W-:Y:S01]  /*0d60*/  LEA.HI R5, R5, R184, RZ, 0x3 ;  /* 0x000000b805057211 */ /* 0x000fe200078f18ff */
[----:B------:R-:W-:Y:S01]  /*0d70*/  IMAD.SHL.U32 R191, R210, 0x40, RZ ;  /* 0x00000040d2bf7824 */ /* 0x000fe200078e00ff */
[----:B------:R-:W-:Y:S01]  /*0d80*/  SHF.R.S32.HI R197, RZ, 0x5, R197 ;  /* 0x00000005ffc57819 */ /* 0x000fe200000114c5 */
[C---:B------:R-:W-:Y:S01]  /*0d90*/  VIADD R186, R22.reuse, 0x20 ;  /* 0x0000002016ba7836 */ /* 0x040fe20000000000 */
[----:B------:R-:W-:Y:S01]  /*0da0*/  SHF.R.S32.HI R7, RZ, 0x5, R7 ;  /* 0x00000005ff077819 */ /* 0x000fe20000011407 */
[----:B------:R-:W-:Y:S01]  /*0db0*/  VIADD R187, R22, 0x40 ;  /* 0x0000004016bb7836 */ /* 0x000fe20000000000 */
[----:B------:R-:W-:Y:S01]  /*0dc0*/  LOP3.LUT R5, R5, 0xfffffff8, RZ, 0xc0, !PT ;  /* 0xfffffff805057812 */ /* 0x000fe200078ec0ff */
[----:B------:R-:W-:Y:S01]  /*0dd0*/  IMAD R9, R197, 0x10, R0 ;  /* 0x00000010c5097824 */ /* 0x000fe200078e0200 */
[----:B------:R-:W-:Y:S01]  /*0de0*/  LOP3.LUT R191, R191, 0x1c0, RZ, 0xc0, !PT ;  /* 0x000001c0bfbf7812 */ /* 0x000fe200078ec0ff */
[----:B------:R-:W-:Y:S01]  /*0df0*/  IMAD R8, R7, 0x10, R8 ;  /* 0x0000001007087824 */ /* 0x000fe200078e0208 */
[----:B------:R-:W-:-:S02]  /*0e00*/  IADD3 R217, R184, -R5, RZ ;  /* 0x80000005b8d97210 */ /* 0x000fc40007ffe0ff */
[----:B------:R-:W-:Y:S02]  /*0e10*/  SHF.R.S32.HI R7, RZ, 0x1f, R210 ;  /* 0x0000001fff077819 */ /* 0x000fe400000114d2 */
[----:B------:R-:W-:Y:S01]  /*0e20*/  SHF.R.S32.HI R5, RZ, 0x1f, R186 ;  /* 0x0000001fff057819 */ /* 0x000fe200000114ba */
[----:B------:R-:W-:Y:S01]  /*0e30*/  IMAD.SHL.U32 R196, R217, 0x40, RZ ;  /* 0x00000040d9c47824 */ /* 0x000fe200078e00ff */
[----:B------:R-:W-:Y:S02]  /*0e40*/  SHF.R.S32.HI R0, RZ, 0x1f, R187 ;  /* 0x0000001fff007819 */ /* 0x000fe400000114bb */
[----:B------:R-:W-:Y:S02]  /*0e50*/  LEA R227, R9, R2, 0x3 ;  /* 0x0000000209e37211 */ /* 0x000fe400078e18ff */
[----:B------:R-:W-:Y:S02]  /*0e60*/  LEA.HI R7, R7, R210, RZ, 0x3 ;  /* 0x000000d207077211 */ /* 0x000fe400078f18ff */
[-C--:B------:R-:W-:Y:S01]  /*0e70*/  LEA.HI R216, R5, R186.reuse, RZ, 0x3 ;  /* 0x000000ba05d87211 */ /* 0x080fe200078f18ff */
[----:B------:R-:W-:Y:S01]  /*0e80*/  IMAD.SHL.U32 R227, R227, 0x8, RZ ;  /* 0x00000008e3e37824 */ /* 0x000fe200078e00ff */
[----:B------:R-:W-:-:S02]  /*0e90*/  LEA.HI R5, R5, R186, RZ, 0x6 ;  /* 0x000000ba05057211 */ /* 0x000fc400078f30ff */
[CC--:B------:R-:W-:Y:S02]  /*0ea0*/  LEA.HI R2, R0.reuse, R187.reuse, RZ, 0x6 ;  /* 0x000000bb00027211 */ /* 0x0c0fe400078f30ff */
[----:B------:R-:W-:Y:S01]  /*0eb0*/  LEA.HI R222, R0, R187, RZ, 0x3 ;  /* 0x000000bb00de7211 */ /* 0x000fe200078f18ff */
[----:B------:R-:W-:Y:S01]  /*0ec0*/  IMAD.SHL.U32 R0, R5, 0x80, RZ ;  /* 0x0000008005007824 */ /* 0x000fe200078e00ff */
[----:B------:R-:W-:Y:S02]  /*0ed0*/  SHF.L.U32 R7, R7, 0x6, RZ ;  /* 0x0000000607077819 */ /* 0x000fe400000006ff */
[----:B------:R-:W-:Y:S02]  /*0ee0*/  LOP3.LUT R196, R196, 0x1c0, RZ, 0xc0, !PT ;  /* 0x000001c0c4c47812 */ /* 0x000fe400078ec0ff */
[----:B------:R-:W-:Y:S02]  /*0ef0*/  SHF.L.U32 R2, R2, 0x7, RZ ;  /* 0x0000000702027819 */ /* 0x000fe400000006ff */
[----:B------:R-:W-:-:S02]  /*0f00*/  SHF.R.S32.HI R226, RZ, 0x7, R3 ;  /* 0x00000007ffe27819 */ /* 0x000fc40000011403 */
[----:B------:R-:W-:Y:S02]  /*0f10*/  SHF.R.U32.HI R225, RZ, 0x3, R191 ;  /* 0x00000003ffe17819 */ /* 0x000fe400000116bf */
[C---:B------:R-:W-:Y:S02]  /*0f20*/  LOP3.LUT R12, R191.reuse, 0x38, R222, 0xf8, !PT ;  /* 0x00000038bf0c7812 */ /* 0x040fe400078ef8de */
[----:B------:R-:W-:Y:S02]  /*0f30*/  LOP3.LUT R10, R191, 0x38, R216, 0xf8, !PT ;  /* 0x00000038bf0a7812 */ /* 0x000fe400078ef8d8 */
[----:B------:R-:W-:Y:S02]  /*0f40*/  LOP3.LUT R199, R7, 0xfffffe00, RZ, 0xc0, !PT ;  /* 0xfffffe0007c77812 */ /* 0x000fe400078ec0ff */
[----:B------:R-:W-:Y:S02]  /*0f50*/  SHF.R.U32.HI R198, RZ, 0x3, R196 ;  /* 0x00000003ffc67819 */ /* 0x000fe400000116c4 */
[----:B------:R-:W-:-:S02]  /*0f60*/  LOP3.LUT R7, R196, 0x38, R222, 0xf8, !PT ;  /* 0x00000038c4077812 */ /* 0x000fc400078ef8de */
[----:B------:R-:W-:Y:S02]  /*0f70*/  LOP3.LUT R2, R2, 0xffffe000, RZ, 0xc0, !PT ;  /* 0xffffe00002027812 */ /* 0x000fe400078ec0ff */
[----:B------:R-:W-:Y:S02]  /*0f80*/  LEA.HI R3, R3, R226, RZ, 0x1 ;  /* 0x000000e203037211 */ /* 0x000fe400078f08ff */
[-C--:B------:R-:W-:Y:S02]  /*0f90*/  LOP3.LUT R12, R12, R225.reuse, RZ, 0x3c, !PT ;  /* 0x000000e10c0c7212 */ /* 0x080fe400078e3cff */
[----:B------:R-:W-:Y:S02]  /*0fa0*/  LOP3.LUT R5, R196, 0x38, R216, 0xf8, !PT ;  /* 0x00000038c4057812 */ /* 0x000fe400078ef8d8 */
[----:B------:R-:W-:Y:S02]  /*0fb0*/  LOP3.LUT R0, R0, 0xffffe000, RZ, 0xc0, !PT ;  /* 0xffffe00000007812 */ /* 0x000fe400078ec0ff */
[----:B------:R-:W-:-:S02]  /*0fc0*/  LOP3.LUT R9, R10, R225, RZ, 0x3c, !PT ;  /* 0x000000e10a097212 */ /* 0x000fc400078e3cff */
[----:B------:R-:W-:Y:S01]  /*0fd0*/  LOP3.LUT R10, R7, R198, RZ, 0x3c, !PT ;  /* 0x000000c6070a7212 */ /* 0x000fe200078e3cff */
[----:B------:R-:W-:Y:S01]  /*0fe0*/  IMAD R7, R197, 0x200, R2 ;  /* 0x00000200c5077824 */ /* 0x000fe200078e0202 */
[----:B------:R-:W-:Y:S02]  /*0ff0*/  LOP3.LUT R3, R3, 0x3fffffe, RZ, 0xc0, !PT ;  /* 0x03fffffe03037812 */ /* 0x000fe400078ec0ff */
[----:B------:R-:W-:Y:S01]  /*1000*/  IADD3 R12, R12, R2, R199 ;  /* 0x000000020c0c7210 */ /* 0x000fe20007ffe0c7 */
[----:B------:R-:W-:Y:S01]  /*1010*/  IMAD.IADD R10, R7, 0x1, R10 ;  /* 0x00000001070a7824 */ /* 0x000fe200078e020a */
[----:B------:R-:W-:Y:S01]  /*1020*/  LOP3.LUT R5, R5, R198, RZ, 0x3c, !PT ;  /* 0x000000c605057212 */ /* 0x000fe200078e3cff */
[----:B------:R-:W-:Y:S01]  /*1030*/  IMAD.IADD R3, R226, 0x1, -R3 ;  /* 0x00000001e2037824 */ /* 0x000fe200078e0a03 */
[----:B------:R-:W-:Y:S01]  /*1040*/  IADD3 R220, R9, R0, R199 ;  /* 0x0000000009dc7210 */ /* 0x000fe20007ffe0c7 */
[----:B------:R-:W-:Y:S01]  /*1050*/  IMAD R0, R197, 0x200, R0 ;  /* 0x00000200c5007824 */ /* 0x000fe200078e0200 */
[----:B------:R-:W-:Y:S01]  /*1060*/  LOP3.LUT R2, R191, 0x38, R22, 0xf8, !PT ;  /* 0x00000038bf027812 */ /* 0x000fe200078ef816 */
[----:B------:R-:W-:Y:S01]  /*1070*/  IMAD R219, R12, 0x2, R215 ;  /* 0x000000020cdb7824 */ /* 0x000fe200078e02d7 */
[----:B------:R-:W-:Y:S01]  /*1080*/  LOP3.LUT R201, R6, 0x7ffffffc, RZ, 0xc0, !PT ;  /* 0x7ffffffc06c97812 */ /* 0x000fe200078ec0ff */
[----:B------:R-:W-:Y:S01]  /*1090*/  IMAD.IADD R0, R0, 0x1, R5 ;  /* 0x0000000100007824 */ /* 0x000fe200078e0205 */
[----:B------:R-:W-:-:S02]  /*10a0*/  LOP3.LUT R2, R199, R2, R225, 0xf6, !PT ;  /* 0x00000002c7027212 */ /* 0x000fc400078ef6e1 */
[----:B------:R-:W-:Y:S01]  /*10b0*/  LEA R204, R3, R8, 0x6 ;  /* 0x0000000803cc7211 */ /* 0x000fe200078e30ff */
[--C-:B------:R-:W-:Y:S01]  /*10c0*/  IMAD R224, R0, 0x2, R215.reuse ;  /* 0x0000000200e07824 */ /* 0x100fe200078e02d7 */
[----:B------:R-:W-:Y:S01]  /*10d0*/  SHF.R.S32.HI R202, RZ, 0x3, R202 ;  /* 0x00000003ffca7819 */ /* 0x000fe200000114ca */
[----:B------:R-:W-:Y:S01]  /*10e0*/  IMAD R223, R2, 0x2, R215 ;  /* 0x0000000202df7824 */ /* 0x000fe200078e02d7 */
[----:B------:R-:W-:Y:S02]  /*10f0*/  SHF.R.S32.HI R211, RZ, 0x1f, R184 ;  /* 0x0000001fffd37819 */ /* 0x000fe400000114b8 */
[----:B------:R-:W-:Y:S02]  /*1100*/  IADD3 R201, R218, -R201, RZ ;  /* 0x800000c9dac97210 */ /* 0x000fe40007ffe0ff */
[----:B------:R-:W-:Y:S02]  /*1110*/  SHF.R.S32.HI R216, RZ, 0x3, R216 ;  /* 0x00000003ffd87819 */ /* 0x000fe400000114d8 */
[----:B------:R-:W-:-:S02]  /*1120*/  SHF.R.S32.HI R222, RZ, 0x3, R222 ;  /* 0x00000003ffde7819 */ /* 0x000fc400000114de */
[-C--:B------:R-:W-:Y:S02]  /*1130*/  LEA R220, R220, R215.reuse, 0x1 ;  /* 0x000000d7dcdc7211 */ /* 0x080fe400078e08ff */
[----:B------:R-:W-:Y:S02]  /*1140*/  LEA R221, R10, R215, 0x1 ;  /* 0x000000d70add7211 */ /* 0x000fe400078e08ff */
[----:B--2---:R-:W-:-:S07]  /*1150*/  LOP3.LUT R190, R11, 0x1, RZ, 0xfc, !PT ;  /* 0x000000010bbe7812 */ /* 0x004fce00078efcff */
.L_x_2434:
[----:B0-----:R-:W0:Y:S01]  /*1160*/  LDC.64 R2, c[0x0][0xc60] ;  /* 0x00031800ff027b82 */ /* 0x001e220000000a00 */
[----:B------:R-:W-:Y:S01]  /*1170*/  ULDC.64 UR4, c[0x0][0xa28] ;  /* 0x00028a0000047ab9 */ /* 0x000fe20000000a00 */
[----:B------:R-:W-:Y:S01]  /*1180*/  ULDC.64 UR8, c[0x0][0xa18] ;  /* 0x0002860000087ab9 */ /* 0x000fe20000000a00 */
[----:B------:R-:W-:Y:S01]  /*1190*/  ULDC.64 UR6, c[0x0][0xa08] ;  /* 0x0002820000067ab9 */ /* 0x000fe20000000a00 */
[----:B0-----:R-:W-:-:S05]  /*11a0*/  IMAD.WIDE R2, R195, 0x4, R2 ;  /* 0x00000004c3027825 */ /* 0x001fca00078e0202 */
[----:B--2---:R-:W2:Y:S01]  /*11b0*/  LDG.E R208, desc[UR56][R2.64] ;  /* 0x0000003802d07981 */ /* 0x004ea2000c1e1900 */
[----:B------:R-:W-:Y:S01]  /*11c0*/  ISETP.NE.U32.AND P2, PT, RZ, UR4, PT ;  /* 0x00000004ff007c0c */ /* 0x000fe2000bf45070 */
[----:B------:R-:W-:Y:S01]  /*11d0*/  IMAD.MOV.U32 R0, RZ, RZ, RZ ;  /* 0x000000ffff007224 */ /* 0x000fe200078e00ff */
[----:B------:R-:W-:Y:S02]  /*11e0*/  ISETP.NE.U32.AND P1, PT, RZ, UR8, PT ;  /* 0x00000008ff007c0c */ /* 0x000fe4000bf25070 */
[----:B------:R-:W-:Y:S02]  /*11f0*/  ISETP.NE.AND.EX P2, PT, RZ, UR5, PT, P2 ;  /* 0x00000005ff007c0c */ /* 0x000fe4000bf45320 */
[----:B------:R-:W-:Y:S02]  /*1200*/  ISETP.NE.AND.EX P1, PT, RZ, UR9, PT, P1 ;  /* 0x00000009ff007c0c */ /* 0x000fe4000bf25310 */
[----:B------:R-:W-:Y:S02]  /*1210*/  ISETP.NE.U32.AND P0, PT, RZ, UR6, PT ;  /* 0x00000006ff007c0c */ /* 0x000fe4000bf05070 */
[----:B-----5:R-:W-:-:S02]  /*1220*/  MOV R26, RZ ;  /* 0x000000ff001a7202 */ /* 0x020fc40000000f00 */
[----:B------:R-:W-:Y:S02]  /*1230*/  ISETP.NE.AND.EX P0, PT, RZ, UR7, PT, P0 ;  /* 0x00000007ff007c0c */ /* 0x000fe4000bf05300 */
[----:B--2---:R-:W-:Y:S01]  /*1240*/  SHF.R.S32.HI R214, RZ, 0x1f, R208 ;  /* 0x0000001fffd67819 */ /* 0x004fe200000114d0 */
[C---:B------:R-:W-:Y:S02]  /*1250*/  IMAD.SHL.U32 R206, R208.reuse, 0x4, RZ ;  /* 0x00000004d0ce7824 */ /* 0x040fe400078e00ff */
[C---:B------:R-:W-:Y:S02]  /*1260*/  @P2 LEA R2, P3, R208.reuse, UR4, 0x2 ;  /* 0x00000004d0022c11 */ /* 0x040fe4000f8610ff */
[C-C-:B------:R-:W-:Y:S02]  /*1270*/  SHF.L.U64.HI R207, R208.reuse, 0x2, R214.reuse ;  /* 0x00000002d0cf7819 */ /* 0x140fe400000102d6 */
[----:B------:R-:W-:Y:S01]  /*1280*/  @P2 LEA.HI.X R3, R208, UR5, R214, 0x2, P3 ;  /* 0x00000005d0032c11 */ /* 0x000fe200098f14d6 */
[----:B------:R-:W-:Y:S01]  /*1290*/  ULDC UR4, c[0x0][0x288] ;  /* 0x0000a20000047ab9 */ /* 0x000fe20000000800 */
[----:B------:R-:W-:-:S03]  /*12a0*/  IADD3 R6, P4, R206, UR6, RZ ;  /* 0x00000006ce067c10 */ /* 0x000fc6000ff9e0ff */
[----:B------:R0:W5:Y:S01]  /*12b0*/  @P2 LDG.E R0, desc[UR56][R2.64] ;  /* 0x0000003802002981 */ /* 0x000162000c1e1900 */
[----:B---34-:R-:W-:Y:S01]  /*12c0*/  @P1 IADD3 R4, P2, R206, UR8, RZ ;  /* 0x00000008ce041c10 */ /* 0x018fe2000ff5e0ff */
        /* <DEDUP_REMOVED lines=16> */
[----:B------:R-:W-:Y:S01]  /*13d0*/  IMAD.MOV.U32 R212, RZ, RZ, R193 ;  /* 0x000000ffffd47224 */ /* 0x000fe200078e00c1 */
[----:B------:R-:W-:Y:S01]  /*13e0*/  MOV R205, R194 ;  /* 0x000000c200cd7202 */ /* 0x000fe20000000f00 */
[----:B------:R-:W-:Y:S01]  /*13f0*/  IMAD.MOV.U32 R25, RZ, RZ, R208 ;  /* 0x000000ffff197224 */ /* 0x000fe200078e00d0 */
        /* <DEDUP_REMOVED lines=10> */
.L_x_2198:
[----:B------:R-:W-:Y:S01]  /*14a0*/  MOV R24, UR5 ;  /* 0x0000000500187c02 */ /* 0x000fe20008000f00 */
[----:B------:R-:W-:Y:S01]  /*14b0*/  IMAD.U32 R27, RZ, RZ, UR4 ;  /* 0x00000004ff1b7e24 */ /* 0x000fe2000f8e00ff */
[----:B------:R-:W-:Y:S06]  /*14c0*/  @!P2 BRA `(.L_x_2199) ;  /* 0x000000000010a947 */ /* 0x000fec0003800000 */
[----:B------:R-:W-:-:S04]  /*14d0*/  IADD3 R2, P0, R206, UR8, RZ ;  /* 0x00000008ce027c10 */ /* 0x000fc8000ff1e0ff */
[----:B------:R-:W-:-:S05]  /*14e0*/  IADD3.X R3, R207, UR9, RZ, P0, !PT ;  /* 0x00000009cf037c10 */ /* 0x000fca00087fe4ff */
[----:B------:R0:W5:Y:S01]  /*14f0*/  LDG.E R27, desc[UR56][R2.64] ;  /* 0x00000038021b7981 */ /* 0x000162000c1e1900 */
[----:B------:R-:W-:Y:S05]  /*1500*/  BRA `(.L_x_2200) ;  /* 0x0000000000107947 */ /* 0x000fea0003800000 */
.L_x_2199:
[----:B------:R-:W-:Y:S05]  /*1510*/  @!P0 BRA `(.L_x_2200) ;  /* 0x00000000000c8947 */ /* 0x000fea0003800000 */
[----:B------:R-:W2:Y:S04]  /*1520*/  LDG.E R2, desc[UR56][R6.64] ;  /* 0x0000003806027981 */ /* 0x000ea8000c1e1900 */
[----:B------:R-:W2:Y:S02]  /*1530*/  LDG.E R27, desc[UR56][R6.64+0x4] ;  /* 0x00000438061b7981 */ /* 0x000ea4000c1e1900 */
[----:B--2---:R-:W-:-:S07]  /*1540*/  IMAD.IADD R27, R27, 0x1, -R2 ;  /* 0x000000011b1b7824 */ /* 0x004fce00078e0a02 */
.L_x_2200:
[----:B------:R-:W-:Y:S02]  /*1550*/  ULDC.64 UR4, c[0x0][0xa10] ;  /* 0x0002840000047ab9 */ /* 0x000fe40000000a00 */
[----:B------:R-:W-:-:S04]  /*1560*/  ISETP.NE.U32.AND P0, PT, RZ, UR4, PT ;  /* 0x00000004ff007c0c */ /* 0x000fc8000bf05070 */
[----:B------:R-:W-:Y:S01]  /*1570*/  ISETP.NE.AND.EX P0, PT, RZ, UR5, PT, P0 ;  /* 0x00000005ff007c0c */ /* 0x000fe2000bf05300 */
[----:B-----5:R-:W-:Y:S01]  /*1580*/  IMAD.IADD R9, R27, 0x1, -R0 ;  /* 0x000000011b097824 */ /* 0x020fe200078e0a00 */
[----:B------:R-:W-:-:S11]  /*1590*/  ULDC.64 UR4, c[0x0][0xa30] ;  /* 0x00028c0000047ab9 */ /* 0x000fd60000000a00 */
[----:B0-----:R-:W0:Y:S02]  /*15a0*/  @P0 LDC.64 R2, c[0x0][0xa10] ;  /* 0x00028400ff020b82 */ /* 0x001e240000000a00 */
[----:B0-----:R-:W-:-:S05]  /*15b0*/  @P0 IMAD.WIDE R2, R25, 0x4, R2 ;  /* 0x0000000419020825 */ /* 0x001fca00078e0202 */
[----:B------:R-:W2:Y:S04]  /*15c0*/  @P0 LDG.E R6, desc[UR56][R2.64] ;  /* 0x0000003802060981 */ /* 0x000ea8000c1e1900 */
[----:B------:R0:W2:Y:S01]  /*15d0*/  @P0 LDG.E R7, desc[UR56][R2.64+0x4] ;  /* 0x0000043802070981 */ /* 0x0000a2000c1e1900 */
[----:B------:R-:W-:Y:S01]  /*15e0*/  IMAD.MOV R122, RZ, RZ, -R9 ;  /* 0x000000ffff7a7224 */ /* 0x000fe200078e0a09 */
[----:B------:R-:W-:Y:S02]  /*15f0*/  ISETP.NE.U32.AND P1, PT, RZ, UR4, PT ;  /* 0x00000004ff007c0c */ /* 0x000fe4000bf25070 */
[----:B------:R-:W-:Y:S02]  /*1600*/  MOV R146, R27 ;  /* 0x0000001b00927202 */ /* 0x000fe40000000f00 */
[----:B0-----:R-:W-:-:S02]  /*1610*/  LEA R2, R193, 0xff, 0x7 ;  /* 0x000000ffc1027811 */ /* 0x001fc400078e38ff */
[----:B------:R-:W-:Y:S02]  /*1620*/  VIMNMX R122, RZ, R122, !PT ;  /* 0x0000007aff7a7248 */ /* 0x000fe40007fe0100 */
[----:B------:R-:W-:-:S13]  /*1630*/  ISETP.NE.AND.EX P1, PT, RZ, UR5, PT, P1 ;  /* 0x00000005ff007c0c */ /* 0x000fda000bf25310 */
[----:B------:R-:W-:-:S04]  /*1640*/  @P1 IADD3 R4, P2, R206, UR4, RZ ;  /* 0x00000004ce041c10 */ /* 0x000fc8000ff5e0ff */
[----:B------:R-:W-:-:S05]  /*1650*/  @P1 IADD3.X R5, R207, UR5, RZ, P2, !PT ;  /* 0x00000005cf051c10 */ /* 0x000fca00097fe4ff */
[----:B------:R0:W5:Y:S01]  /*1660*/  @P1 LDG.E R146, desc[UR56][R4.64] ;  /* 0x0000003804921981 */ /* 0x000162000c1e1900 */
[----:B--2---:R-:W-:-:S05]  /*1670*/  @P0 IMAD.IADD R24, R7, 0x1, -R6 ;  /* 0x0000000107180824 */ /* 0x004fca00078e0a06 */
[----:B------:R-:W-:-:S04]  /*1680*/  IADD3 R195, R9, R24, RZ ;  /* 0x0000001809c37210 */ /* 0x000fc80007ffe0ff */
[C---:B------:R-:W-:Y:S01]  /*1690*/  IADD3 R2, R195.reuse, R2, -R192 ;  /* 0x00000002c3027210 */ /* 0x040fe20007ffe8c0 */
[----:B------:R-:W-:-:S03]  /*16a0*/  VIADD R0, R195, 0x7f ;  /* 0x0000007fc3007836 */ /* 0x000fc60000000000 */
[----:B------:R-:W-:Y:S02]  /*16b0*/  SHF.R.S32.HI R7, RZ, 0x1f, R2 ;  /* 0x0000001fff077819 */ /* 0x000fe40000011402 */
[----:B------:R-:W-:Y:S02]  /*16c0*/  SHF.R.S32.HI R3, RZ, 0x1f, R0 ;  /* 0x0000001fff037819 */ /* 0x000fe40000011400 */
[----:B------:R-:W-:Y:S02]  /*16d0*/  LEA.HI R7, R7, R2, RZ, 0x7 ;  /* 0x0000000207077211 */ /* 0x000fe400078f38ff */
[----:B------:R-:W-:Y:S02]  /*16e0*/  LEA.HI R3, R3, R0, RZ, 0x7 ;  /* 0x0000000003037211 */ /* 0x000fe400078f38ff */
[----:B------:R-:W-:Y:S02]  /*16f0*/  SHF.R.S32.HI R150, RZ, 0x7, R7 ;  /* 0x00000007ff967819 */ /* 0x000fe40000011407 */
[----:B------:R-:W-:-:S04]  /*1700*/  SHF.R.S32.HI R3, RZ, 0x7, R3 ;  /* 0x00000007ff037819 */ /* 0x000fc80000011403 */
[----:B------:R-:W-:-:S04]  /*1710*/  VIMNMX R150, R3, R150, PT ;  /* 0x0000009603967248 */ /* 0x000fc80003fe0100 */
[----:B------:R-:W-:-:S04]  /*1720*/  LEA R3, R150, -R9, 0x7 ;  /* 0x8000000996037211 */ /* 0x000fc800078e38ff */
[----:B------:R-:W-:-:S04]  /*1730*/  VIMNMX R3, R3, R24, PT ;  /* 0x0000001803037248 */ /* 0x000fc80003fe0100 */
[----:B------:R-:W-:Y:S02]  /*1740*/  ISETP.GT.AND P0, PT, R3, R122, PT ;  /* 0x0000007a0300720c */ /* 0x000fe40003f04270 */
[----:B------:R-:W-:-:S05]  /*1750*/  SHF.R.U32.HI R122, RZ, 0x7, R122 ;  /* 0x00000007ff7a7819 */ /* 0x000fca000001167a */
[----:B------:R-:W-:-:S06]  /*1760*/  IMAD.MOV.U32 R2, RZ, RZ, R122 ;  /* 0x000000ffff027224 */ /* 0x000fcc00078e007a */
[----:B------:R-:W-:-:S05]  /*1770*/  @P0 VIADD R0, R3, 0x7f ;  /* 0x0000007f03000836 */ /* 0x000fca0000000000 */
[----:B------:R-:W-:-:S04]  /*1780*/  @P0 SHF.R.S32.HI R3, RZ, 0x1f, R0 ;  /* 0x0000001fff030819 */ /* 0x000fc80000011400 */
[----:B------:R-:W-:-:S04]  /*1790*/  @P0 LEA.HI R3, R3, R0, RZ, 0x7 ;  /* 0x0000000003030211 */ /* 0x000fc800078f38ff */
[----:B------:R-:W-:Y:S02]  /*17a0*/  @P0 SHF.R.S32.HI R2, RZ, 0x7, R3 ;  /* 0x00000007ff020819 */ /* 0x000fe40000011403 */
[----:B------:R-:W-:Y:S02]  /*17b0*/  PLOP3.LUT P0, PT, PT, PT, PT, 0x80, 0x0 ;  /* 0x000000000000781c */ /* 0x000fe40003f0f070 */
[----:B------:R-:W-:-:S13]  /*17c0*/  ISETP.GT.AND P1, PT, R2, R122, PT ;  /* 0x0000007a0200720c */ /* 0x000fda0003f24270 */
[----:B0-----:R-:W-:Y:S05]  /*17d0*/  @!P1 BRA `(.L_x_2201) ;  /* 0x0000008800289947 */ /* 0x001fea0003800000 */
        /* <DEDUP_REMOVED lines=17> */
[----:B0-----:R-:W-:-:S07]  /*18f0*/  IMAD.MOV.U32 R12, RZ, RZ, 0x1 ;  /* 0x00000001ff0c7424 */ /* 0x001fce00078e00ff */
[----:B------:R-:W-:-:S07]  /*1900*/  LEPC R20, `(.L_x_2203) ;  /* 0x000000001014794e */ /* 0x000fce0000000000 */
[----:B-1---5:R-:W-:Y:S05]  /*1910*/  CALL.ABS.NOINC R14 ;  /* 0x000000000e007343 */ /* 0x022fea0003c00000 */
.L_x_2203:
[----:B------:R-:W-:Y:S05]  /*1920*/  BSYNC B6 ;  /* 0x0000000000067941 */ /* 0x000fea0003800000 */
.L_x_2202:
        /* <DEDUP_REMOVED lines=20> */
.L_x_2205:
[----:B------:R-:W-:Y:S05]  /*1a70*/  BSYNC B6 ;  /* 0x0000000000067941 */ /* 0x000fea0003800000 */
.L_x_2204:
[----:B------:R-:W-:Y:S01]  /*1a80*/  ULDC.64 UR4, c[0x0][0x9f8] ;  /* 0x00027e0000047ab9 */ /* 0x000fe20000000a00 */
[----:B------:R-:W0:Y:S01]  /*1a90*/  LDC R0, c[0x0][0x428] ;  /* 0x00010a00ff007b82 */ /* 0x000e220000000800 */
[----:B------:R-:W-:Y:S01]  /*1aa0*/  ISETP.NE.U32.AND P0, PT, RZ, UR4, PT ;  /* 0x00000004ff007c0c */ /* 0x000fe2000bf05070 */
[----:B------:R-:W-:-:S06]  /*1ab0*/  VIADD R108, R22, 0x60 ;  /* 0x00000060166c7836 */ /* 0x000fcc0000000000 */
[----:B------:R-:W1:Y:S01]  /*1ac0*/  LDC.64 R126, c[0x0][0x2f0] ;  /* 0x0000bc00ff7e7b82 */ /* 0x000e620000000a00 */
[----:B------:R-:W-:Y:S01]  /*1ad0*/  ISETP.NE.AND.EX P0, PT, RZ, UR5, PT, P0 ;  /* 0x00000005ff007c0c */ /* 0x000fe2000bf05300 */
[----:B------:R-:W-:Y:S01]  /*1ae0*/  IMAD.IADD R117, R26, 0x1, R27 ;  /* 0x000000011a757824 */ /* 0x000fe200078e021b */
[----:B------:R-:W-:Y:S01]  /*1af0*/  SHF.R.S32.HI R23, RZ, 0x1f, R22 ;  /* 0x0000001fff177819 */ /* 0x000fe20000011416 */
[----:B------:R-:W-:-:S04]  /*1b00*/  ULDC.64 UR6, c[0x0][0xa08] ;  /* 0x0002820000067ab9 */ /* 0x000fc80000000a00 */
        /* <DEDUP_REMOVED lines=10> */
[C---:B------:R-:W-:Y:S02]  /*1bb0*/  ISETP.GE.AND P1, PT, R22.reuse, UR4, PT ;  /* 0x0000000416007c0c */ /* 0x040fe4000bf26270 */
[----:B------:R-:W-:Y:S02]  /*1bc0*/  SEL R3, RZ, 0xffffffff, P2 ;  /* 0xffffffffff037807 */ /* 0x000fe40001000000 */
[----:B------:R-:W-:Y:S01]  /*1bd0*/  SEL R0, RZ, 0x1, P1 ;  /* 0x00000001ff007807 */ /* 0x000fe20000800000 */
[----:B----4-:R-:W-:Y:S01]  /*1be0*/  VIADD R5, R22, 0x80 ;  /* 0x0000008016057836 */ /* 0x010fe20000000000 */
[----:B------:R-:W-:-:S02]  /*1bf0*/  SHF.L.U32 R3, R3, 0x1, RZ ;  /* 0x0000000103037819 */ /* 0x000fc400000006ff */
[----:B------:R-:W-:Y:S01]  /*1c00*/  ISETP.GE.AND P1, PT, R187, UR4, PT ;  /* 0x00000004bb007c0c */ /* 0x000fe2000bf26270 */
[----:B------:R-:W1:Y:S01]  /*1c10*/  @P0 LDC R7, c[0x0][0x42c] ;  /* 0x00010b00ff070b82 */ /* 0x000e620000000800 */
[----:B------:R-:W-:Y:S02]  /*1c20*/  ISETP.GE.AND P2, PT, R108, UR4, PT ;  /* 0x000000046c007c0c */ /* 0x000fe4000bf46270 */
[----:B------:R-:W-:Y:S01]  /*1c30*/  LOP3.LUT R0, R3, 0x2, R0, 0xe2, !PT ;  /* 0x0000000203007812 */ /* 0x000fe200078ee200 */
[----:B---3--:R-:W-:Y:S01]  /*1c40*/  IMAD.WIDE.U32 R106, R184, R30, R22 ;  /* 0x0000001eb86a7225 */ /* 0x008fe200078e0016 */
[----:B------:R-:W-:Y:S02]  /*1c50*/  SEL R3, RZ, 0x4, P1 ;  /* 0x00000004ff037807 */ /* 0x000fe40000800000 */
[----:B------:R-:W-:Y:S01]  /*1c60*/  SEL R4, RZ, 0x8, P2 ;  /* 0x00000008ff047807 */ /* 0x000fe20001000000 */
[----:B------:R-:W3:Y:S01]  /*1c70*/  @P0 LDC R9, c[0x0][0x430] ;  /* 0x00010c00ff090b82 */ /* 0x000ee20000000800 */
[----:B------:R-:W-:-:S02]  /*1c80*/  ISETP.GE.AND P1, PT, R5, UR4, PT ;  /* 0x0000000405007c0c */ /* 0x000fc4000bf26270 */
[----:B------:R-:W-:Y:S02]  /*1c90*/  LOP3.LUT R3, R4, R0, R3, 0xfe, !PT ;  /* 0x0000000004037212 */ /* 0x000fe400078efe03 */
[----:B------:R-:W-:Y:S02]  /*1ca0*/  IADD3 R5, R22, 0xa0, RZ ;  /* 0x000000a016057810 */ /* 0x000fe40007ffe0ff */
[----:B------:R-:W-:Y:S02]  /*1cb0*/  SHF.R.S32.HI R13, RZ, 0x1f, R117 ;  /* 0x0000001fff0d7819 */ /* 0x000fe40000011475 */
[----:B------:R-:W-:Y:S02]  /*1cc0*/  SEL R4, RZ, 0x10, P1 ;  /* 0x00000010ff047807 */ /* 0x000fe40000800000 */
[----:B------:R-:W-:Y:S01]  /*1cd0*/  ISETP.GE.AND P1, PT, R5, UR4, PT ;  /* 0x0000000405007c0c */ /* 0x000fe2000bf26270 */
[----:B------:R-:W-:Y:S01]  /*1ce0*/  ULDC.64 UR4, c[0x0][0x320] ;  /* 0x0000c80000047ab9 */ /* 0x000fe20000000a00 */
[----:B------:R-:W-:Y:S01]  /*1cf0*/  LOP3.LUT R3, R3, R4, RZ, 0xfc, !PT ;  /* 0x0000000403037212 */ /* 0x000fe200078efcff */
[----:B------:R-:W-:Y:S01]  /*1d00*/  IMAD R4, R13, R126, RZ ;  /* 0x0000007e0d047224 */ /* 0x000fe200078e02ff */
[----:B--2---:R-:W-:Y:S01]  /*1d10*/  ISETP.GE.AND P2, PT, R186, R121, PT ;  /* 0x00000079ba00720c */ /* 0x004fe20003f46270 */
[----:B-1----:R-:W-:Y:S01]  /*1d20*/  @P0 IMAD.HI.U32 R0, R194, R7, RZ ;  /* 0x00000007c2000227 */ /* 0x002fe200078e00ff */
[----:B------:R-:W-:-:S02]  /*1d30*/  ISETP.GE.AND P3, PT, R22, R121, PT ;  /* 0x000000791600720c */ /* 0x000fc40003f66270 */
[----:B------:R-:W-:Y:S01]  /*1d40*/  ISETP.GE.AND P4, PT, R187, R121, PT ;  /* 0x00000079bb00720c */ /* 0x000fe20003f86270 */
[C---:B------:R-:W-:Y:S01]  /*1d50*/  IMAD.WIDE.U32 R6, R117.reuse, R126, RZ ;  /* 0x0000007e75067225 */ /* 0x040fe200078e00ff */
[----:B------:R-:W-:Y:S02]  /*1d60*/  SHF.R.S32.HI R17, RZ, 0x1f, R16 ;  /* 0x0000001fff117819 */ /* 0x000fe40000011410 */
[----:B------:R-:W-:Y:S01]  /*1d70*/  SHF.L.U64.HI R124, R126, 0x7, R127 ;  /* 0x000000077e7c7819 */ /* 0x000fe2000001027f */
[----:B------:R-:W-:Y:S01]  /*1d80*/  IMAD R11, R117, R127, R4 ;  /* 0x0000007f750b7224 */ /* 0x000fe200078e0204 */
[----:B---3--:R-:W-:Y:S01]  /*1d90*/  @P0 SHF.R.U32.HI R194, RZ, R9, R0 ;  /* 0x00000009ffc20219 */ /* 0x008fe20000011600 */
[----:B------:R-:W1:Y:S01]  /*1da0*/  LDC.64 R4, c[0x0][0x3e8] ;  /* 0x0000fa00ff047b82 */ /* 0x000e620000000a00 */
[----:B------:R-:W-:Y:S01]  /*1db0*/  ISETP.NE.U32.AND P0, PT, RZ, UR6, PT ;  /* 0x00000006ff007c0c */ /* 0x000fe2000bf05070 */
[----:B------:R-:W-:Y:S01]  /*1dc0*/  IMAD.IADD R7, R7, 0x1, R11 ;  /* 0x0000000107077824 */ /* 0x000fe200078e020b */
[----:B------:R-:W-:Y:S01]  /*1dd0*/  SHF.R.S32.HI R0, RZ, 0x1f, R194 ;  /* 0x0000001fff007819 */ /* 0x000fe200000114c2 */
[----:B------:R-:W-:Y:S01]  /*1de0*/  IMAD.WIDE.U32 R8, R194, UR4, R22 ;  /* 0x00000004c2087c25 */ /* 0x000fe2000f8e0016 */
[----:B------:R-:W-:-:S02]  /*1df0*/  ISETP.NE.AND.EX P0, PT, RZ, UR7, PT, P0 ;  /* 0x00000007ff007c0c */ /* 0x000fc4000bf05300 */
[----:B------:R-:W-:Y:S01]  /*1e00*/  SHF.L.U32 R92, R126, 0x7, RZ ;  /* 0x000000077e5c7819 */ /* 0x000fe200000006ff */
[----:B------:R-:W-:Y:S01]  /*1e10*/  IMAD R15, R0, UR4, RZ ;  /* 0x00000004000f7c24 */ /* 0x000fe2000f8e02ff */
[----:B------:R-:W-:Y:S01]  /*1e20*/  MOV R123, 0x20 ;  /* 0x00000020007b7802 */ /* 0x000fe20000000f00 */
[----:B------:R-:W-:Y:S01]  /*1e30*/  IMAD.WIDE.U32 R104, R184, R30, R16 ;  /* 0x0000001eb8687225 */ /* 0x000fe200078e0010 */
[----:B------:R-:W-:Y:S02]  /*1e40*/  P2R R112, PR, RZ, 0x10 ;  /* 0x00000010ff707803 */ /* 0x000fe40000000000 */
[----:B------:R-:W-:Y:S01]  /*1e50*/  SHF.L.U64.HI R125, R30, 0x7, R31 ;  /* 0x000000071e7d7819 */ /* 0x000fe2000001021f */
[----:B------:R-:W-:Y:S01]  /*1e60*/  IMAD R15, R194, UR5, R15 ;  /* 0x00000005c20f7c24 */ /* 0x000fe2000f8e020f */
[----:B------:R-:W-:Y:S01]  /*1e70*/  ULDC.64 UR4, c[0x0][0x2f8] ;  /* 0x0000be0000047ab9 */ /* 0x000fe20000000a00 */
[----:B------:R-:W-:Y:S01]  /*1e80*/  SHF.L.U64.HI R32, R30, 0x6, R31 ;  /* 0x000000061e207819 */ /* 0x000fe2000001021f */
[----:B------:R-:W-:Y:S01]  /*1e90*/  IMAD R11, R0, UR4, RZ ;  /* 0x00000004000b7c24 */ /* 0x000fe2000f8e02ff */
[----:B------:R-:W-:Y:S01]  /*1ea0*/  SHF.R.S32.HI R147, RZ, 0x1f, R210 ;  /* 0x0000001fff937819 */ /* 0x000fe200000114d2 */
[----:B------:R-:W-:Y:S01]  /*1eb0*/  IMAD.WIDE.U32 R6, R194, UR4, R6 ;  /* 0x00000004c2067c25 */ /* 0x000fe2000f8e0006 */
[----:B0-----:R-:W-:-:S03]  /*1ec0*/  LEA.HI R151, R151, 0x8, RZ, 0x19 ;  /* 0x0000000897977811 */ /* 0x001fc600078fc8ff */
[----:B------:R-:W-:Y:S01]  /*1ed0*/  IMAD R11, R194, UR5, R11 ;  /* 0x00000005c20b7c24 */ /* 0x000fe2000f8e020b */
[----:B------:R-:W-:Y:S01]  /*1ee0*/  ULDC.64 UR4, c[0x0][0x300] ;  /* 0x0000c00000047ab9 */ /* 0x000fe20000000a00 */
[----:B------:R-:W-:Y:S01]  /*1ef0*/  IMAD.IADD R9, R9, 0x1, R15 ;  /* 0x0000000109097824 */ /* 0x000fe200078e020f */
[----:B-1----:R-:W-:Y:S01]  /*1f00*/  SHF.L.U64.HI R35, R4, 0x6, R5 ;  /* 0x0000000604237819 */ /* 0x002fe20000010205 */
[-C--:B------:R-:W-:Y:S01]  /*1f10*/  IMAD R10, R211, R4.reuse, RZ ;  /* 0x00000004d30a7224 */ /* 0x080fe200078e02ff */
[----:B------:R-:W-:Y:S01]  /*1f20*/  IADD3 R7, R7, R11, RZ ;  /* 0x0000000b07077210 */ /* 0x000fe20007ffe0ff */
[----:B------:R-:W-:Y:S01]  /*1f30*/  IMAD.WIDE.U32 R102, R184, R4, R22 ;  /* 0x00000004b8667225 */ /* 0x000fe200078e0016 */
[----:B------:R-:W-:-:S03]  /*1f40*/  SHF.L.U32 R33, R4, 0x6, RZ ;  /* 0x0000000604217819 */ /* 0x000fc600000006ff */
[C---:B------:R-:W-:Y:S02]  /*1f50*/  IMAD R15, R184.reuse, R5, R10 ;  /* 0x00000005b80f7224 */ /* 0x040fe400078e020a */
[----:B------:R-:W-:-:S03]  /*1f60*/  IMAD.WIDE.U32 R100, R184, R4, R16 ;  /* 0x00000004b8647225 */ /* 0x000fc600078e0010 */
[----:B------:R-:W-:Y:S01]  /*1f70*/  IADD3 R103, R15, R103, RZ ;  /* 0x000000670f677210 */ /* 0x000fe20007ffe0ff */
[----:B------:R-:W-:Y:S02]  /*1f80*/  IMAD.IADD R101, R101, 0x1, R15 ;  /* 0x0000000165657824 */ /* 0x000fe400078e020f */
[----:B------:R-:W-:Y:S02]  /*1f90*/  IMAD.SHL.U32 R34, R4, 0x80, RZ ;  /* 0x0000008004227824 */ /* 0x000fe400078e00ff */
[----:B-----5:R-:W-:-:S04]  /*1fa0*/  IMAD.WIDE.U32 R100, R146, R4, R100 ;  /* 0x0000000492647225 */ /* 0x020fc800078e0064 */
[----:B------:R-:W-:Y:S01]  /*1fb0*/  IMAD.WIDE.U32 R102, R146, R4, R102 ;  /* 0x0000000492667225 */ /* 0x000fe200078e0066 */
        /* <DEDUP_REMOVED lines=8> */
[----:B------:R-:W-:Y:S01]  /*2040*/  IMAD R93, R184, R127, R6 ;  /* 0x0000007fb85d7224 */ /* 0x000fe200078e0206 */
[----:B------:R-:W-:Y:S01]  /*2050*/  SHF.L.U64.HI R127, R126, 0x6, R127 ;  /* 0x000000067e7f7819 */ /* 0x000fe2000001027f */
[----:B------:R-:W-:Y:S01]  /*2060*/  IMAD.WIDE.U32 R6, R184, R126, R22 ;  /* 0x0000007eb8067225 */ /* 0x000fe200078e0016 */
[----:B------:R-:W-:-:S03]  /*2070*/  SHF.L.U64.HI R126, R4, 0x7, R5 ;  /* 0x00000007047e7819 */ /* 0x000fc60000010205 */
[----:B------:R-:W-:Y:S01]  /*2080*/  IMAD R0, R0, UR4, RZ ;  /* 0x0000000400007c24 */ /* 0x000fe2000f8e02ff */
[----:B------:R-:W-:Y:S01]  /*2090*/  IADD3 R94, P0, R96, R6, RZ ;  /* 0x00000006605e7210 */ /* 0x000fe20007f1e0ff */
[----:B------:R-:W-:Y:S02]  /*20a0*/  IMAD.IADD R95, R97, 0x1, R95 ;  /* 0x00000001615f7824 */ /* 0x000fe400078e025f */
[----:B------:R-:W-:Y:S02]  /*20b0*/  IMAD R37, R11, UR5, R0 ;  /* 0x000000050b257c24 */ /* 0x000fe4000f8e0200 */
[-C--:B------:R-:W-:Y:S01]  /*20c0*/  IMAD R0, R211, R30.reuse, RZ ;  /* 0x0000001ed3007224 */ /* 0x080fe200078e02ff */
[----:B------:R-:W-:Y:S01]  /*20d0*/  IADD3.X R93, R95, R7, R93, P0, !PT ;  /* 0x000000075f5d7210 */ /* 0x000fe200007fe45d */
[----:B------:R-:W-:Y:S01]  /*20e0*/  IMAD.WIDE.U32 R98, R11, UR4, R8 ;  /* 0x000000040b627c25 */ /* 0x000fe2000f8e0008 */
[C---:B------:R-:W-:Y:S02]  /*20f0*/  SEL R9, R121.reuse, RZ, P2 ;  /* 0x000000ff79097207 */ /* 0x040fe40001000000 */
[C---:B------:R-:W-:Y:S01]  /*2100*/  SEL R7, R121.reuse, RZ, P3 ;  /* 0x000000ff79077207 */ /* 0x040fe20001800000 */
[----:B------:R-:W-:Y:S01]  /*2110*/  IMAD R11, R184, R31, R0 ;  /* 0x0000001fb80b7224 */ /* 0x000fe200078e0200 */
[----:B------:R-:W-:Y:S01]  /*2120*/  SEL R0, R121, RZ, P4 ;  /* 0x000000ff79007207 */ /* 0x000fe20002000000 */
[----:B------:R-:W-:Y:S01]  /*2130*/  IMAD.IADD R9, R186, 0x1, R9 ;  /* 0x00000001ba097824 */ /* 0x000fe200078e0209 */
[----:B------:R-:W-:Y:S01]  /*2140*/  IADD3 R7, R22, R7, RZ ;  /* 0x0000000716077210 */ /* 0x000fe20007ffe0ff */
[----:B------:R-:W-:Y:S01]  /*2150*/  IMAD.IADD R105, R105, 0x1, R11 ;  /* 0x0000000169697824 */ /* 0x000fe200078e020b */
[----:B------:R-:W-:Y:S01]  /*2160*/  LOP3.LUT P0, RZ, R217, 0x4, RZ, 0xc0, !PT ;  /* 0x00000004d9ff7812 */ /* 0x000fe2000780c0ff */
[----:B------:R-:W-:Y:S01]  /*2170*/  IMAD.IADD R8, R187, 0x1, R0 ;  /* 0x00000001bb087824 */ /* 0x000fe200078e0200 */
[----:B------:R-:W-:Y:S01]  /*2180*/  SHF.R.S32.HI R0, RZ, 0x1f, R7 ;  /* 0x0000001fff007819 */ /* 0x000fe20000011407 */
[----:B------:R-:W-:Y:S01]  /*2190*/  IMAD.IADD R107, R11, 0x1, R107 ;  /* 0x000000010b6b7824 */ /* 0x000fe200078e026b */
[----:B------:R-:W-:Y:S01]  /*21a0*/  SHF.R.S32.HI R6, RZ, 0x1f, R9 ;  /* 0x0000001fff067819 */ /* 0x000fe20000011409 */
[----:B------:R-:W-:Y:S01]  /*21b0*/  IMAD.WIDE.U32 R104, R146, R30, R104 ;  /* 0x0000001e92687225 */ /* 0x000fe200078e0068 */
[----:B------:R-:W-:-:S02]  /*21c0*/  LEA.HI R21, R0, R7, RZ, 0x3 ;  /* 0x0000000700157211 */ /* 0x000fc400078f18ff */
[----:B------:R-:W-:Y:S01]  /*21d0*/  SHF.R.S32.HI R11, RZ, 0x1f, R8 ;  /* 0x0000001fff0b7819 */ /* 0x000fe20000011408 */
[----:B------:R-:W-:Y:S01]  /*21e0*/  IMAD.WIDE.U32 R106, R146, R30, R106 ;  /* 0x0000001e926a7225 */ /* 0x000fe200078e006a */
[----:B------:R-:W-:Y:S02]  /*21f0*/  LEA.HI R0, R0, R7, RZ, 0x6 ;  /* 0x0000000700007211 */ /* 0x000fe400078f30ff */
[CC--:B------:R-:W-:Y:S01]  /*2200*/  LEA.HI R20, R6.reuse, R9.reuse, RZ, 0x3 ;  /* 0x0000000906147211 */ /* 0x0c0fe200078f18ff */
[----:B------:R-:W-:Y:S01]  /*2210*/  IMAD.SHL.U32 R121, R121, 0x2, RZ ;  /* 0x0000000279797824 */ /* 0x000fe200078e00ff */
[----:B------:R-:W-:Y:S02]  /*2220*/  LEA.HI R6, R6, R9, RZ, 0x6 ;  /* 0x0000000906067211 */ /* 0x000fe400078f30ff */
[----:B------:R-:W-:Y:S02]  /*2230*/  LOP3.LUT R7, R196, 0x38, R21, 0xf8, !PT ;  /* 0x00000038c4077812 */ /* 0x000fe400078ef815 */
[----:B------:R-:W-:-:S02]  /*2240*/  LEA.HI R15, R11, R8, RZ, 0x3 ;  /* 0x000000080b0f7211 */ /* 0x000fc400078f18ff */
[----:B------:R-:W-:Y:S02]  /*2250*/  SHF.L.U32 R0, R0, 0x7, RZ ;  /* 0x0000000700007819 */ /* 0x000fe400000006ff */
[----:B------:R-:W-:Y:S02]  /*2260*/  LOP3.LUT R10, R191, 0x38, R21, 0xf8, !PT ;  /* 0x00000038bf0a7812 */ /* 0x000fe400078ef815 */
[----:B------:R-:W-:Y:S01]  /*2270*/  LEA.HI R11, R11, R8, RZ, 0x6 ;  /* 0x000000080b0b7211 */ /* 0x000fe200078f30ff */
[----:B------:R-:W-:Y:S01]  /*2280*/  IMAD.SHL.U32 R8, R6, 0x80, RZ ;  /* 0x0000008006087824 */ /* 0x000fe200078e00ff */
[----:B------:R-:W-:Y:S02]  /*2290*/  LOP3.LUT R6, R7, R198, RZ, 0x3c, !PT ;  /* 0x000000c607067212 */ /* 0x000fe400078e3cff */
[----:B------:R-:W-:Y:S01]  /*22a0*/  LOP3.LUT R0, R0, 0xffffe000, RZ, 0xc0, !PT ;  /* 0xffffe00000007812 */ /* 0x000fe200078ec0ff */
[----:B------:R-:W-:Y:S01]  /*22b0*/  IMAD.SHL.U32 R12, R11, 0x80, RZ ;  /* 0x000000800b0c7824 */ /* 0x000fe200078e00ff */
[----:B------:R-:W-:-:S02]  /*22c0*/  LOP3.LUT R10, R10, R225, RZ, 0x3c, !PT ;  /* 0x000000e10a0a7212 */ /* 0x000fc400078e3cff */
[----:B------:R-:W-:Y:S02]  /*22d0*/  SHF.R.S32.HI R7, RZ, 0x1f, R146 ;  /* 0x0000001fff077819 */ /* 0x000fe40000011492 */
[-C--:B------:R-:W-:Y:S02]  /*22e0*/  IADD3 R143, R10, R0.reuse, R199 ;  /* 0x000000000a8f7210 */ /* 0x080fe40007ffe0c7 */
[----:B------:R-:W-:Y:S01]  /*22f0*/  LEA R145, R197, R0, 0x9 ;  /* 0x00000000c5917211 */ /* 0x000fe200078e48ff */
[C---:B------:R-:W-:Y:S01]  /*2300*/  IMAD R0, R7.reuse, R4, RZ ;  /* 0x0000000407007224 */ /* 0x040fe200078e02ff */
[C---:B------:R-:W-:Y:S01]  /*2310*/  LOP3.LUT R9, R196.reuse, 0x38, R20, 0xf8, !PT ;  /* 0x00000038c4097812 */ /* 0x040fe200078ef814 */
[----:B------:R-:W-:Y:S01]  /*2320*/  IMAD R7, R7, R30, RZ ;  /* 0x0000001e07077224 */ /* 0x000fe200078e02ff */
[----:B------:R-:W-:Y:S01]  /*2330*/  LOP3.LUT R11, R196, 0x38, R15, 0xf8, !PT ;  /* 0x00000038c40b7812 */ /* 0x000fe200078ef80f */
[----:B------:R-:W-:Y:S01]  /*2340*/  IMAD R27, R146, R5, R0 ;  /* 0x00000005921b7224 */ /* 0x000fe200078e0200 */
[----:B------:R-:W-:Y:S01]  /*2350*/  LOP3.LUT R5, R196, 0x18, R22, 0xf8, !PT ;  /* 0x00000018c4057812 */ /* 0x000fe200078ef816 */
[----:B------:R-:W-:Y:S01]  /*2360*/  IMAD R7, R146, R31, R7 ;  /* 0x0000001f92077224 */ /* 0x000fe200078e0207 */
[----:B------:R-:W-:Y:S01]  /*2370*/  LOP3.LUT R26, R191, 0x38, R15, 0xf8, !PT ;  /* 0x00000038bf1a7812 */ /* 0x000fe200078ef80f */
[----:B------:R-:W-:Y:S01]  /*2380*/  IMAD.SHL.U32 R31, R30, 0x80, RZ ;  /* 0x000000801e1f7824 */ /* 0x000fe200078e00ff */
[-C--:B------:R-:W-:Y:S01]  /*2390*/  LOP3.LUT R0, R5, R198.reuse, RZ, 0x3c, !PT ;  /* 0x000000c605007212 */ /* 0x080fe200078e3cff */
[----:B------:R-:W-:Y:S01]  /*23a0*/  IMAD.IADD R28, R101, 0x1, R27 ;  /* 0x00000001651c7824 */ /* 0x000fe200078e021b */
[----:B------:R-:W-:Y:S01]  /*23b0*/  LOP3.LUT R8, R8, 0xffffe000, RZ, 0xc0, !PT ;  /* 0xffffe00008087812 */ /* 0x000fe200078ec0ff */
[----:B------:R-:W-:Y:S01]  /*23c0*/  IMAD.IADD R25, R7, 0x1, R107 ;  /* 0x0000000107197824 */ /* 0x000fe200078e026b */
[----:B------:R-:W-:Y:S01]  /*23d0*/  LOP3.LUT R12, R12, 0xffffe000, RZ, 0xc0, !PT ;  /* 0xffffe0000c0c7812 */ /* 0x000fe200078ec0ff */
[----:B------:R-:W-:Y:S01]  /*23e0*/  IMAD R29, R197, 0x200, R0 ;  /* 0x00000200c51d7824 */ /* 0x000fe200078e0200 */
[----:B------:R-:W-:Y:S01]  /*23f0*/  LOP3.LUT R14, R191, 0x38, R20, 0xf8, !PT ;  /* 0x00000038bf0e7812 */ /* 0x000fe200078ef814 */
[C---:B------:R-:W-:Y:S01]  /*2400*/  IMAD R144, R197.reuse, 0x200, R8 ;  /* 0x00000200c5907824 */ /* 0x040fe200078e0208 */
[----:B------:R-:W-:Y:S01]  /*2410*/  SEL R0, RZ, 0x20, P1 ;  /* 0x00000020ff007807 */ /* 0x000fe20000800000 */
[----:B------:R-:W-:Y:S01]  /*2420*/  IMAD R142, R197, 0x200, R12 ;  /* 0x00000200c58e7824 */ /* 0x000fe200078e020c */
[-C--:B------:R-:W-:Y:S01]  /*2430*/  LOP3.LUT R9, R9, R198.reuse, RZ, 0x3c, !PT ;  /* 0x000000c609097212 */ /* 0x080fe200078e3cff */
[----:B------:R-:W-:Y:S01]  /*2440*/  IMAD.SHL.U32 R30, R30, 0x40, RZ ;  /* 0x000000401e1e7824 */ /* 0x000fe200078e00ff */
[----:B------:R-:W-:-:S02]  /*2450*/  LOP3.LUT R11, R11, R198, RZ, 0x3c, !PT ;  /* 0x000000c60b0b7212 */ /* 0x000fc400078e3cff */
[-C--:B------:R-:W-:Y:S01]  /*2460*/  LOP3.LUT R26, R26, R225.reuse, RZ, 0x3c, !PT ;  /* 0x000000e11a1a7212 */ /* 0x080fe200078e3cff */
[----:B------:R-:W-:Y:S01]  /*2470*/  IMAD.IADD R144, R144, 0x1, R9 ;  /* 0x0000000190907824 */ /* 0x000fe200078e0209 */
[----:B------:R-:W-:Y:S01]  /*2480*/  LOP3.LUT R14, R14, R225, RZ, 0x3c, !PT ;  /* 0x000000e10e0e7212 */ /* 0x000fe200078e3cff */
[----:B------:R-:W-:Y:S01]  /*2490*/  IMAD.IADD R142, R142, 0x1, R11 ;  /* 0x000000018e8e7824 */ /* 0x000fe200078e020b */
[----:B------:R-:W-:Y:S02]  /*24a0*/  IADD3 R116, P4, R184, R117, RZ ;  /* 0x00000075b8747210 */ /* 0x000fe40007f9e0ff */
[----:B------:R-:W-:Y:S02]  /*24b0*/  SEL R123, R123, 0xffffffe0, !P0 ;  /* 0xffffffe07b7b7807 */ /* 0x000fe40004000000 */
[----:B------:R-:W-:Y:S02]  /*24c0*/  SHF.R.S32.HI R111, RZ, 0x3, R21 ;  /* 0x00000003ff6f7819 */ /* 0x000fe40000011415 */
[----:B------:R-:W-:Y:S01]  /*24d0*/  SHF.R.S32.HI R110, RZ, 0x3, R20 ;  /* 0x00000003ff6e7819 */ /* 0x000fe20000011414 */
[----:B------:R-:W-:Y:S01]  /*24e0*/  IMAD.IADD R133, R123, 0x1, R29 ;  /* 0x000000017b857824 */ /* 0x000fe200078e021d */
[----:B------:R-:W-:-:S02]  /*24f0*/  SHF.R.S32.HI R109, RZ, 0x3, R15 ;  /* 0x00000003ff6d7819 */ /* 0x000fc4000001140f */
[----:B------:R-:W-:Y:S02]  /*2500*/  LOP3.LUT R21, R21, 0xfffffff8, RZ, 0xc0, !PT ;  /* 0xfffffff815157812 */ /* 0x000fe400078ec0ff */
[----:B------:R-:W-:Y:S02]  /*2510*/  LOP3.LUT R20, R20, 0xfffffff8, RZ, 0xc0, !PT ;  /* 0xfffffff814147812 */ /* 0x000fe400078ec0ff */
[----:B------:R-:W-:Y:S02]  /*2520*/  LOP3.LUT R15, R15, 0xfffffff8, RZ, 0xc0, !PT ;  /* 0xfffffff80f0f7812 */ /* 0x000fe400078ec0ff */
[----:B------:R-:W-:Y:S02]  /*2530*/  LOP3.LUT R0, R3, R0, RZ, 0xfc, !PT ;  /* 0x0000000003007212 */ /* 0x000fe400078efcff */
[----:B------:R-:W-:Y:S01]  /*2540*/  IADD3 R136, R26, R12, R199 ;  /* 0x0000000c1a887210 */ /* 0x000fe20007ffe0c7 */
[----:B------:R-:W-:Y:S01]  /*2550*/  IMAD.IADD R26, R105, 0x1, R7 ;  /* 0x00000001691a7824 */ /* 0x000fe200078e0207 */
[----:B------:R-:W-:-:S02]  /*2560*/  IADD3 R137, R14, R8, R199 ;  /* 0x000000080e897210 */ /* 0x000fc40007ffe0c7 */
[----:B------:R-:W-:Y:S02]  /*2570*/  IADD3 R145, R145, R6, RZ ;  /* 0x0000000691917210 */ /* 0x000fe40007ffe0ff */
[----:B------:R-:W-:Y:S02]  /*2580*/  IADD3.X R117, R211, R13, RZ, P4, !PT ;  /* 0x0000000dd3757210 */ /* 0x000fe400027fe4ff */
[----:B------:R-:W-:Y:S02]  /*2590*/  IADD3 R27, R27, R103, RZ ;  /* 0x000000671b1b7210 */ /* 0x000fe40007ffe0ff */
[----:B------:R-:W-:Y:S02]  /*25a0*/  LOP3.LUT R14, R3, 0x1, RZ, 0xc0, !PT ;  /* 0x00000001030e7812 */ /* 0x000fe400078ec0ff */
[----:B------:R-:W-:Y:S02]  /*25b0*/  SHF.R.S32.HI R13, RZ, 0x1f, R21 ;  /* 0x0000001fff0d7819 */ /* 0x000fe40000011415 */
[----:B------:R-:W-:-:S02]  /*25c0*/  SHF.R.S32.HI R12, RZ, 0x1f, R20 ;  /* 0x0000001fff0c7819 */ /* 0x000fc40000011414 */
[----:B------:R-:W-:Y:S02]  /*25d0*/  SHF.R.S32.HI R11, RZ, 0x1f, R15 ;  /* 0x0000001fff0b7819 */ /* 0x000fe4000001140f */
[C---:B------:R-:W-:Y:S02]  /*25e0*/  LOP3.LUT R10, R0.reuse, 0x2, RZ, 0xc0, !PT ;  /* 0x00000002000a7812 */ /* 0x040fe400078ec0ff */
[C---:B------:R-:W-:Y:S02]  /*25f0*/  LOP3.LUT R9, R0.reuse, 0x4, RZ, 0xc0, !PT ;  /* 0x0000000400097812 */ /* 0x040fe400078ec0ff */
[C---:B------:R-:W-:Y:S02]  /*2600*/  LOP3.LUT R8, R0.reuse, 0x8, RZ, 0xc0, !PT ;  /* 0x0000000800087812 */ /* 0x040fe400078ec0ff */
[C---:B------:R-:W-:Y:S02]  /*2610*/  LOP3.LUT R7, R0.reuse, 0x10, RZ, 0xc0, !PT ;  /* 0x0000001000077812 */ /* 0x040fe400078ec0ff */
[----:B------:R-:W-:-:S02]  /*2620*/  LOP3.LUT R6, R0, 0x20, RZ, 0xc0, !PT ;  /* 0x0000002000067812 */ /* 0x000fc400078ec0ff */
[----:B------:R-:W-:-:S07]  /*2630*/  IADD3 R5, R99, R37, RZ ;  /* 0x0000002563057210 */ /* 0x000fce0007ffe0ff */
.L_x_2305:
[----:B0-----:R-:W0:Y:S01]  /*2640*/  LDC.64 R118, c[0x0][0x2d8] ;  /* 0x0000b600ff767b82 */ /* 0x001e220000000a00 */
[----:B--2---:R-:W-:Y:S01]  /*2650*/  VIADD R39, R2, 0xffffffff ;  /* 0xffffffff02277836 */ /* 0x004fe20000000000 */
[----:B------:R-:W-:Y:S05]  /*2660*/  YIELD ;  /* 0x0000000000007946 */ /* 0x000fea0003800000 */
[----:B------:R-:W-:Y:S01]  /*2670*/  SHF.R.S32.HI R36, RZ, 0x1f, R39 ;  /* 0x0000001fff247819 */ /* 0x000fe20000011427 */
[----:B-1----:R-:W1:Y:S01]  /*2680*/  LDC R120, c[0x0][0x3d4] ;  /* 0x0000f500ff787b82 */ /* 0x002e620000000800 */
[-C--:B------:R-:W-:Y:S01]  /*2690*/  IMAD R3, R124, R39.reuse, RZ ;  /* 0x000000277c037224 */ /* 0x080fe200078e02ff */
[----:B------:R-:W-:Y:S01]  /*26a0*/  BSSY B0, `(.L_x_2206) ;  /* 0x000073b000007945 */ /* 0x000fe20003800000 */
[----:B------:R-:W-:-:S04]  /*26b0*/  IMAD.WIDE.U32 R130, R92, R39, RZ ;  /* 0x000000275c827225 */ /* 0x000fc800078e00ff */
[----:B------:R-:W-:Y:S01]  /*26c0*/  IMAD R37, R36, R92, R3 ;  /* 0x0000005c24257224 */ /* 0x000fe200078e0203 */
[CC--:B------:R-:W-:Y:S01]  /*26d0*/  IADD3 R3, P5, R94.reuse, R130.reuse, RZ ;  /* 0x000000825e037210 */ /* 0x0c0fe20007fbe0ff */
[----:B------:R-:W-:Y:S01]  /*26e0*/  IMAD R47, R19, 0x6000, R29 ;  /* 0x00006000132f7824 */ /* 0x000fe200078e021d */
[----:B------:R-:W-:Y:S01]  /*26f0*/  IADD3 R0, P1, P4, R94, R130, R132 ;  /* 0x000000825e007210 */ /* 0x000fe20007c3e084 */
[----:B------:R-:W-:Y:S02]  /*2700*/  IMAD.IADD R88, R131, 0x1, R37 ;  /* 0x0000000183587824 */ /* 0x000fe400078e0225 */
[----:B------:R-:W-:Y:S01]  /*2710*/  IMAD R47, R47, 0x2, R114 ;  /* 0x000000022f2f7824 */ /* 0x000fe200078e0272 */
[-C--:B0-----:R-:W-:Y:S02]  /*2720*/  LEA R48, P0, R3, R118.reuse, 0x1 ;  /* 0x0000007603307211 */ /* 0x081fe400078008ff */
[----:B------:R-:W-:Y:S02]  /*2730*/  IADD3.X R4, R88, R93, RZ, P5, !PT ;  /* 0x0000005d58047210 */ /* 0x000fe40002ffe4ff */
[----:B------:R-:W-:-:S02]  /*2740*/  LEA R44, P5, R0, R118, 0x1 ;  /* 0x00000076002c7211 */ /* 0x000fc400078a08ff */
[-C--:B------:R-:W-:Y:S01]  /*2750*/  LEA.HI.X R49, R3, R119.reuse, R4, 0x1, P0 ;  /* 0x0000007703317211 */ /* 0x080fe200000f0c04 */
[----:B------:R-:W-:Y:S01]  /*2760*/  IMAD R3, R19, 0x6000, R133 ;  /* 0x0000600013037824 */ /* 0x000fe200078e0285 */
[----:B-1----:R-:W-:Y:S02]  /*2770*/  ISETP.GE.AND P0, PT, R120, 0x1, PT ;  /* 0x000000017800780c */ /* 0x002fe40003f06270 */
[----:B------:R-:W-:Y:S01]  /*2780*/  IADD3.X R2, R93, R88, R127, P1, P4 ;  /* 0x000000585d027210 */ /* 0x000fe20000fe847f */
[----:B------:R-:W-:Y:S01]  /*2790*/  IMAD R46, R3, 0x2, R114 ;  /* 0x00000002032e7824 */ /* 0x000fe200078e0272 */
[----:B------:R-:W-:Y:S02]  /*27a0*/  ISETP.GT.AND P1, PT, R39, R122, PT ;  /* 0x0000007a2700720c */ /* 0x000fe40003f24270 */
[----:B------:R-:W-:Y:S02]  /*27b0*/  LEA.HI.X R45, R0, R119, R2, 0x1, P5 ;  /* 0x00000077002d7211 */ /* 0x000fe400028f0c02 */
[----:B------:R-:W-:-:S02]  /*27c0*/  P2R R115, PR, RZ, 0x2 ;  /* 0x00000002ff737803 */ /* 0x000fc40000000000 */
[----:B------:R-:W-:-:S03]  /*27d0*/  MOV R2, R39 ;  /* 0x0000002700027202 */ /* 0x000fc60000000f00 */
[----:B------:R-:W-:Y:S05]  /*27e0*/  @!P0 BRA `(.L_x_2207) ;  /* 0x0000006c00c48947 */ /* 0x000fea0003800000 */
[----:B------:R-:W-:Y:S01]  /*27f0*/  ULDC.U8 UR4, c[0x0][0x3f0] ;  /* 0x0000fc0000047ab9 */ /* 0x000fe20000000000 */
[-C--:B------:R-:W-:Y:S01]  /*2800*/  IMAD R0, R125, R39.reuse, RZ ;  /* 0x000000277d007224 */ /* 0x080fe200078e02ff */
[----:B------:R-:W-:Y:S01]  /*2810*/  ISETP.NE.AND P0, PT, RZ, UR4, PT ;  /* 0x00000004ff007c0c */ /* 0x000fe2000bf05270 */
[----:B------:R-:W-:Y:S02]  /*2820*/  IMAD R37, R126, R39, RZ ;  /* 0x000000277e257224 */ /* 0x000fe400078e02ff */
[----:B------:R-:W-:Y:S02]  /*2830*/  IMAD R3, R36, R31, R0 ;  /* 0x0000001f24037224 */ /* 0x000fe400078e0200 */
[----:B------:R-:W-:Y:S02]  /*2840*/  IMAD R4, R2, -0x80, R24 ;  /* 0xffffff8002047824 */ /* 0x000fe400078e0218 */
[----:B------:R-:W-:-:S03]  /*2850*/  IMAD.WIDE.U32 R86, R31, R39, RZ ;  /* 0x000000271f567225 */ /* 0x000fc600078e00ff */
[----:B------:R-:W-:Y:S01]  /*2860*/  VIMNMX R4, R4, 0x80, PT ;  /* 0x0000008004047848 */ /* 0x000fe20003fe0100 */
[----:B------:R-:W-:Y:S02]  /*2870*/  IMAD R37, R36, R34, R37 ;  /* 0x0000002224257224 */ /* 0x000fe400078e0225 */
[----:B------:R-:W-:-:S04]  /*2880*/  IMAD.WIDE.U32 R84, R34, R39, RZ ;  /* 0x0000002722547225 */ /* 0x000fc800078e00ff */
[----:B------:R-:W-:Y:S02]  /*2890*/  IMAD.IADD R0, R87, 0x1, R3 ;  /* 0x0000000157007824 */ /* 0x000fe400078e0203 */
        /* <DEDUP_REMOVED lines=22> */
[----:B------:R-:W-:Y:S01]  /*2a00*/  IADD3.X R38, R0, R26, RZ, P4, !PT ;  /* 0x0000001a00267210 */ /* 0x000fe200027fe4ff */
[C---:B------:R-:W-:Y:S01]  /*2a10*/  VIADD R43, R16.reuse, 0x10 ;  /* 0x00000010102b7836 */ /* 0x040fe20000000000 */
[----:B------:R-:W-:Y:S01]  /*2a20*/  LEA R36, P4, R37, UR4, 0x1 ;  /* 0x0000000425247c11 */ /* 0x000fe2000f8808ff */
        /* <DEDUP_REMOVED lines=8> */
[----:B------:R-:W-:Y:S01]  /*2ab0*/  VIADD R51, R16, 0x30 ;  /* 0x0000003010337836 */ /* 0x000fe20000000000 */
[----:B------:R-:W-:-:S02]  /*2ac0*/  LEA.HI.X R39, R39, UR7, R42, 0x1, P4 ;  /* 0x0000000727277c11 */ /* 0x000fc4000a0f0c2a */
[-C--:B------:R-:W-:Y:S02]  /*2ad0*/  ISETP.GE.AND P4, PT, R43, R120.reuse, PT ;  /* 0x000000782b00720c */ /* 0x080fe40003f86270 */
[----:B------:R-:W-:Y:S01]  /*2ae0*/  IADD3 R43, R16, 0x20, RZ ;  /* 0x00000020102b7810 */ /* 0x000fe20007ffe0ff */
[----:B------:R0:W5:Y:S04]  /*2af0*/  @!P1 LDG.E.64 R128, desc[UR56][R36.64] ;  /* 0x0000003824809981 */ /* 0x000168000c1e1b00 */
[----:B------:R0:W5:Y:S01]  /*2b00*/  @!P1 LDG.E.64 R130, desc[UR56][R38.64] ;  /* 0x0000003826829981 */ /* 0x000162000c1e1b00 */
[----:B------:R-:W-:-:S05]  /*2b10*/  ISETP.GE.AND P1, PT, R43, R120, PT ;  /* 0x000000782b00720c */ /* 0x000fca0003f26270 */
        /* <DEDUP_REMOVED lines=23> */
.L_x_2210:
[----:B------:R-:W-:Y:S05]  /*2c90*/  BSYNC B1 ;  /* 0x0000000000017941 */ /* 0x000fea0003800000 */
.L_x_2209:
        /* <DEDUP_REMOVED lines=27> */
[----:B------:R-:W-:Y:S02]  /*2e50*/  LEA.HI.X R39, R84, UR7, R3, 0x1, P1 ;  /* 0x0000000754277c11 */ /* 0x000fe400088f0c03 */
[C---:B------:R-:W-:Y:S02]  /*2e60*/  ISETP.GE.AND P1, PT, R16.reuse, R120, PT ;  /* 0x000000781000720c */ /* 0x040fe40003f26270 */
        /* <DEDUP_REMOVED lines=32> */
.L_x_2212:
[----:B------:R-:W-:Y:S05]  /*3070*/  BSYNC B1 ;  /* 0x0000000000017941 */ /* 0x000fea0003800000 */
.L_x_2211:
[----:B------:R-:W-:Y:S01]  /*3080*/  IMAD.MOV.U32 R0, RZ, RZ, R74 ;  /* 0x000000ffff007224 */ /* 0x000fe200078e004a */
[----:B------:R-:W-:Y:S01]  /*3090*/  MOV R3, R75 ;  /* 0x0000004b00037202 */ /* 0x000fe20000000f00 */
[----:B01----:R-:W-:Y:S01]  /*30a0*/  IMAD.MOV.U32 R37, RZ, RZ, R83 ;  /* 0x000000ffff257224 */ /* 0x003fe200078e0053 */
[----:B------:R-:W-:Y:S02]  /*30b0*/  MOV R36, R82 ;  /* 0x0000005200247202 */ /* 0x000fe40000000f00 */
[----:B------:R-:W-:Y:S01]  /*30c0*/  PRMT R154, R0, 0x5410, R3 ;  /* 0x00005410009a7816 */ /* 0x000fe20000000003 */
[----:B------:R-:W-:Y:S01]  /*30d0*/  IMAD.MOV.U32 R0, RZ, RZ, R78 ;  /* 0x000000ffff007224 */ /* 0x000fe200078e004e */
[----:B------:R-:W-:Y:S01]  /*30e0*/  PRMT R164, R36, 0x5410, R37 ;  /* 0x0000541024a47816 */ /* 0x000fe20000000025 */
[----:B------:R-:W-:Y:S01]  /*30f0*/  IMAD.MOV.U32 R3, RZ, RZ, R79 ;  /* 0x000000ffff037224 */ /* 0x000fe200078e004f */
[----:B------:R-:W-:Y:S01]  /*3100*/  PRMT R152, R134, 0x5410, R135 ;  /* 0x0000541086987816 */ /* 0x000fe20000000087 */
[----:B------:R-:W-:Y:S01]  /*3110*/  IMAD.MOV.U32 R36, RZ, RZ, R128 ;  /* 0x000000ffff247224 */ /* 0x000fe200078e0080 */
[----:B------:R-:W-:Y:S01]  /*3120*/  ISETP.NE.AND P1, PT, R190, 0x3, PT ;  /* 0x00000003be00780c */ /* 0x000fe20003f25270 */
        /* <DEDUP_REMOVED lines=18> */
[----:B------:R-:W-:Y:S01]  /*3250*/  PRMT R167, R36, 0x5410, R37 ;  /* 0x0000541024a77816 */ /* 0x000fe20000000025 */
[----:B------:R-:W-:Y:S01]  /*3260*/  IMAD.MOV.U32 R36, RZ, RZ, R130 ;  /* 0x000000ffff247224 */ /* 0x000fe200078e0082 */
[----:B------:R-:W-:Y:S01]  /*3270*/  MOV R3, R119 ;  /* 0x0000007700037202 */ /* 0x000fe20000000f00 */
[----:B------:R-:W-:-:S03]  /*3280*/  IMAD.MOV.U32 R37, RZ, RZ, R131 ;  /* 0x000000ffff257224 */ /* 0x000fc600078e0083 */
[----:B------:R-:W-:Y:S01]  /*3290*/  PRMT R168, R0, 0x5410, R3 ;  /* 0x0000541000a87816 */ /* 0x000fe20000000003 */
[----:B-----5:R-:W-:Y:S01]  /*32a0*/  IMAD.MOV.U32 R3, RZ, RZ, R41 ;  /* 0x000000ffff037224 */ /* 0x020fe200078e0029 */
        /* <DEDUP_REMOVED lines=34> */
[----:B------:R-:W-:Y:S02]  /*34d0*/  PRMT R141, R37, 0x5410, R36 ;  /* 0x00005410258d7816 */ /* 0x000fe40000000024 */
[----:B------:R-:W-:Y:S01]  /*34e0*/  PRMT R149, R3, 0x5410, R0 ;  /* 0x0000541003957816 */ /* 0x000fe20000000000 */
[----:B------:R-:W-:Y:S06]  /*34f0*/  @!P1 BRA `(.L_x_2213) ;  /* 0x0000000000049947 */ /* 0x000fec0003800000 */
[----:B------:R-:W-:Y:S01]  /*3500*/  BPT.TRAP 0x1 ;  /* 0x000000040000795c */ /* 0x000fe20000300000 */
.L_x_2213:
[----:B------:R-:W-:Y:S01]  /*3510*/  LEA R3, R19, R18, 0x3 ;  /* 0x0000001213037211 */ /* 0x000fe200078e18ff */
[----:B------:R-:W-:Y:S01]  /*3520*/  BSSY B1, `(.L_x_2214) ;  /* 0x0000004000017945 */ /* 0x000fe20003800000 */
[----:B------:R-:W-:-:S04]  /*3530*/  SHF.L.U32 R0, R189, 0x1f, RZ ;  /* 0x0000001fbd007819 */ /* 0x000fc800000006ff */
[----:B------:R-:W0:Y:S02]  /*3540*/  SYNCS.PHASECHK.TRANS64.TRYWAIT P5, [R3+URZ+0x34890], R0 ;  /* 0x03489000030075a7 */ /* 0x000e2400080a017f */
[----:B0-----:R-:W-:Y:S05]  /*3550*/  @!P5 BRA `(.L_x_2215) ;  /* 0x00000200008cd947 */ /* 0x001fea0003800000 */
.L_x_2539:
[----:B------:R-:W-:Y:S05]  /*3560*/  BSYNC B1 ;  /* 0x0000000000017941 */ /* 0x000fea0003800000 */
.L_x_2214:
        /* <DEDUP_REMOVED lines=50> */
.L_x_2221:
[----:B------:R-:W-:Y:S05]  /*3890*/  BSYNC B3 ;  /* 0x0000000000037941 */ /* 0x000fea0003800000 */
.L_x_2220:
[----:B--2---:R1:W-:Y:S02]  /*38a0*/  STG.E.128 desc[UR56][R48.64], R36 ;  /* 0x0000002430007986 */ /* 0x0043e4000c101d38 */
.L_x_2219:
[----:B------:R-:W-:Y:S05]  /*38b0*/  BSYNC B2 ;  /* 0x0000000000027941 */ /* 0x000fea0003800000 */
.L_x_2218:
[----:B------:R-:W-:Y:S01]  /*38c0*/  ISETP.NE.AND P0, PT, R10, RZ, PT ;  /* 0x000000ff0a00720c */ /* 0x000fe20003f05270 */
[----:B------:R-:W-:-:S12]  /*38d0*/  BSSY B2, `(.L_x_2222) ;  /* 0x0000031000027945 */ /* 0x000fd80003800000 */
[----:B------:R-:W-:Y:S05]  /*38e0*/  @!P0 BRA `(.L_x_2223) ;  /* 0x0000000000bc8947 */ /* 0x000fea0003800000 */
[----:B-1----:R1:W2:Y:S01]  /*38f0*/  LDS.128 R36, [R46] ;  /* 0x000000002e247984 */ /* 0x0022a20000000c00 */
        /* <DEDUP_REMOVED lines=44> */
.L_x_2225:
[----:B------:R-:W-:Y:S05]  /*3bc0*/  BSYNC B3 ;  /* 0x0000000000037941 */ /* 0x000fea0003800000 */
.L_x_2224:
[----:B--2---:R2:W-:Y:S02]  /*3bd0*/  STG.E.128 desc[UR56][R48.64+0x40], R36 ;  /* 0x0000402430007986 */ /* 0x0045e4000c101d38 */
.L_x_2223:
[----:B------:R-:W-:Y:S05]  /*3be0*/  BSYNC B2 ;  /* 0x0000000000027941 */ /* 0x000fea0003800000 */
.L_x_2222:
[----:B------:R-:W-:Y:S01]  /*3bf0*/  ISETP.NE.AND P0, PT, R9, RZ, PT ;  /* 0x000000ff0900720c */ /* 0x000fe20003f05270 */
[----:B------:R-:W-:-:S12]  /*3c00*/  BSSY B2, `(.L_x_2226) ;  /* 0x0000033000027945 */ /* 0x000fd80003800000 */
[----:B------:R-:W-:Y:S05]  /*3c10*/  @!P0 BRA `(.L_x_2227) ;  /* 0x0000000000c48947 */ /* 0x000fea0003800000 */
[----:B-12---:R1:W2:Y:S01]  /*3c20*/  LDS.128 R36, [R47+0x4000] ;  /* 0x004000002f247984 */ /* 0x0062a20000000c00 */
[----:B------:R-:W-:Y:S01]  /*3c30*/  IADD3 R91, R16, 0x20, RZ ;  /* 0x00000020105b7810 */ /* 0x000fe20007ffe0ff */
[----:B------:R-:W-:Y:S03]  /*3c40*/  BSSY B3, `(.L_x_2228) ;  /* 0x000002d000037945 */ /* 0x000fe60003800000 */
[----:B------:R-:W-:-:S13]  /*3c50*/  ISETP.GE.AND P0, PT, R91, R120, PT ;  /* 0x000000785b00720c */ /* 0x000fda0003f06270 */
[----:B-1----:R-:W-:Y:S05]  /*3c60*/  @P0 BRA `(.L_x_2229) ;  /* 0x0000000000a80947 */ /* 0x002fea0003800000 */
[----:B------:R-:W-:Y:S01]  /*3c70*/  SHF.R.U64 R128, R88, 0x10, R89 ;  /* 0x0000001058807819 */ /* 0x000fe20000001259 */
        /* <DEDUP_REMOVED lines=8> */
[----:B------:R-:W-:-:S02]  /*3d00*/  HADD2.F32 R88, -RZ, R118.H1_H1 ;  /* 0x30000076ff587230 */ /* 0x000fc40000004100 */
[----:B------:R-:W-:Y:S02]  /*3d10*/  HADD2.F32 R90, -RZ, R90.H0_H0 ;  /* 0x2000005aff5a7230 */ /* 0x000fe40000004100 */
[----:B------:R-:W-:Y:S02]  /*3d20*/  HADD2.F32 R83, -RZ, R82.H0_H0 ;  /* 0x20000052ff537230 */ /* 0x000fe40000004100 */
[-C--:B------:R-:W-:Y:S01]  /*3d30*/  FMUL.FTZ R82, R39, R128.reuse ;  /* 0x0000008027527220 */ /* 0x080fe20000410000 */
[----:B------:R-:W-:Y:S02]  /*3d40*/  HADD2.F32 R118, -RZ, R118.H0_H0 ;  /* 0x20000076ff767230 */ /* 0x000fe40000004100 */
[C---:B------:R-:W-:Y:S01]  /*3d50*/  FMUL.FTZ R128, R37.reuse, R128 ;  /* 0x0000008025807220 */ /* 0x040fe20000410000 */
[-C--:B------:R-:W-:Y:S01]  /*3d60*/  FMUL.FTZ R91, R88, R89.reuse ;  /* 0x00000059585b7220 */ /* 0x080fe20000410000 */
[-C--:B------:R-:W-:Y:S02]  /*3d70*/  FFMA.FTZ R37, R37, R90.reuse, -R82 ;  /* 0x0000005a25257223 */ /* 0x080fe40000010852 */
[----:B------:R-:W-:Y:S01]  /*3d80*/  FFMA.FTZ R82, R39, R90, R128 ;  /* 0x0000005a27527223 */ /* 0x000fe20000010080 */
[C---:B------:R-:W-:Y:S01]  /*3d90*/  FMUL.FTZ R89, R118.reuse, R89 ;  /* 0x0000005976597220 */ /* 0x040fe20000410000 */
[----:B------:R-:W-:Y:S01]  /*3da0*/  FFMA.FTZ R39, R118, R83, -R91 ;  /* 0x0000005376277223 */ /* 0x000fe2000001085b */
[----:B------:R-:W-:-:S02]  /*3db0*/  HADD2.F32 R91, -RZ, R167.H0_H0 ;  /* 0x200000a7ff5b7230 */ /* 0x000fc40000004100 */
[--C-:B------:R-:W-:Y:S02]  /*3dc0*/  HADD2.F32 R118, -RZ, R36.reuse.H1_H1 ;  /* 0x30000024ff767230 */ /* 0x100fe40000004100 */
[----:B------:R-:W-:Y:S01]  /*3dd0*/  FFMA.FTZ R88, R88, R83, R89 ;  /* 0x0000005358587223 */ /* 0x000fe20000010059 */
[----:B------:R-:W-:Y:S01]  /*3de0*/  HADD2.F32 R90, -RZ, R36.H0_H0 ;  /* 0x20000024ff5a7230 */ /* 0x000fe20000004100 */
[----:B------:R-:W-:Y:S01]  /*3df0*/  F2FP.F16.F32.PACK_AB R37, R82, R37 ;  /* 0x000000255225723e */ /* 0x000fe200000000ff */
[----:B------:R-:W-:Y:S02]  /*3e00*/  HADD2.F32 R167, -RZ, R167.H1_H1 ;  /* 0x300000a7ffa77230 */ /* 0x000fe40000004100 */
[-C--:B------:R-:W-:Y:S01]  /*3e10*/  FMUL.FTZ R119, R118, R91.reuse ;  /* 0x0000005b76777220 */ /* 0x080fe20000410000 */
[----:B------:R-:W-:Y:S02]  /*3e20*/  HADD2.F32 R36, -RZ, R38.H1_H1 ;  /* 0x30000026ff247230 */ /* 0x000fe40000004100 */
[----:B------:R-:W-:Y:S01]  /*3e30*/  FMUL.FTZ R91, R90, R91 ;  /* 0x0000005b5a5b7220 */ /* 0x000fe20000410000 */
[----:B------:R-:W-:Y:S01]  /*3e40*/  HADD2.F32 R83, -RZ, R164.H0_H0 ;  /* 0x200000a4ff537230 */ /* 0x000fe20000004100 */
[----:B------:R-:W-:Y:S01]  /*3e50*/  F2FP.F16.F32.PACK_AB R39, R88, R39 ;  /* 0x000000275827723e */ /* 0x000fe200000000ff */
[----:B------:R-:W-:-:S02]  /*3e60*/  HADD2.F32 R38, -RZ, R38.H0_H0 ;  /* 0x20000026ff267230 */ /* 0x000fc40000004100 */
        /* <DEDUP_REMOVED lines=10> */
.L_x_2229:
[----:B------:R-:W-:Y:S05]  /*3f10*/  BSYNC B3 ;  /* 0x0000000000037941 */ /* 0x000fea0003800000 */
.L_x_2228:
[----:B--2---:R3:W-:Y:S02]  /*3f20*/  STG.E.128 desc[UR56][R48.64+0x80], R36 ;  /* 0x0000802430007986 */ /* 0x0047e4000c101d38 */
.L_x_2227:
[----:B------:R-:W-:Y:S05]  /*3f30*/  BSYNC B2 ;  /* 0x0000000000027941 */ /* 0x000fea0003800000 */
.L_x_2226:
        /* <DEDUP_REMOVED lines=8> */
[--C-:B------:R-:W-:Y:S01]  /*3fc0*/  SHF.R.U64 R89, R78, 0x10, R79.reuse ;  /* 0x000000104e597819 */ /* 0x100fe2000000124f */
[----:B--2---:R-:W-:Y:S01]  /*3fd0*/  IMAD.MOV.U32 R78, RZ, RZ, R36 ;  /* 0x000000ffff4e7224 */ /* 0x004fe200078e0024 */
[----:B------:R-:W-:Y:S01]  /*3fe0*/  SHF.R.U32.HI R82, RZ, 0x10, R79 ;  /* 0x00000010ff527819 */ /* 0x000fe2000001164f */
[----:B------:R-:W-:Y:S01]  /*3ff0*/  IMAD.MOV.U32 R79, RZ, RZ, R39 ;  /* 0x000000ffff4f7224 */ /* 0x000fe200078e0027 */
[--C-:B------:R-:W-:Y:S01]  /*4000*/  SHF.R.U64 R83, R80, 0x10, R81.reuse ;  /* 0x0000001050537819 */ /* 0x100fe20000001251 */
[--C-:B------:R-:W-:Y:S01]  /*4010*/  HADD2.F32 R39, -RZ, R37.reuse.H1_H1 ;  /* 0x30000025ff277230 */ /* 0x100fe20000004100 */
[----:B------:R-:W-:Y:S01]  /*4020*/  SHF.R.U32.HI R88, RZ, 0x10, R81 ;  /* 0x00000010ff587819 */ /* 0x000fe20000011651 */
[----:B------:R-:W-:Y:S02]  /*4030*/  HADD2.F32 R36, -RZ, R37.H0_H0 ;  /* 0x20000025ff247230 */ /* 0x000fe40000004100 */
[----:B------:R-:W-:Y:S02]  /*4040*/  HADD2.F32 R83, -RZ, R83.H0_H0 ;  /* 0x20000053ff537230 */ /* 0x000fe40000004100 */
[----:B------:R-:W-:-:S02]  /*4050*/  HADD2.F32 R80, -RZ, R79.H1_H1 ;  /* 0x3000004fff507230 */ /* 0x000fc40000004100 */
[----:B------:R-:W-:Y:S02]  /*4060*/  HADD2.F32 R88, -RZ, R88.H0_H0 ;  /* 0x20000058ff587230 */ /* 0x000fe40000004100 */
[-C--:B------:R-:W-:Y:S01]  /*4070*/  FMUL.FTZ R37, R39, R83.reuse ;  /* 0x0000005327257220 */ /* 0x080fe20000410000 */
[----:B------:R-:W-:Y:S02]  /*4080*/  HADD2.F32 R79, -RZ, R79.H0_H0 ;  /* 0x2000004fff4f7230 */ /* 0x000fe40000004100 */
[----:B------:R-:W-:Y:S01]  /*4090*/  FMUL.FTZ R90, R36, R83 ;  /* 0x00000053245a7220 */ /* 0x000fe20000410000 */
[----:B------:R-:W-:Y:S02]  /*40a0*/  HADD2.F32 R81, -RZ, R89.H0_H0 ;  /* 0x20000059ff517230 */ /* 0x000fe40000004100 */
[-C--:B------:R-:W-:Y:S01]  /*40b0*/  FMUL.FTZ R118, R80, R88.reuse ;  /* 0x0000005850767220 */ /* 0x080fe20000410000 */
[----:B------:R-:W-:Y:S02]  /*40c0*/  HADD2.F32 R82, -RZ, R82.H0_H0 ;  /* 0x20000052ff527230 */ /* 0x000fe40000004100 */
[----:B------:R-:W-:Y:S01]  /*40d0*/  FMUL.FTZ R83, R79, R88 ;  /* 0x000000584f537220 */ /* 0x000fe20000410000 */
[----:B------:R-:W-:-:S02]  /*40e0*/  HADD2.F32 R89, -RZ, R166.H1_H1 ;  /* 0x300000a6ff597230 */ /* 0x000fc40000004100 */
[-C--:B------:R-:W-:Y:S01]  /*40f0*/  FFMA.FTZ R36, R36, R81.reuse, -R37 ;  /* 0x0000005124247223 */ /* 0x080fe20000010825 */
[----:B------:R-:W-:Y:S01]  /*4100*/  FFMA.FTZ R37, R39, R81, R90 ;  /* 0x0000005127257223 */ /* 0x000fe2000001005a */
[-C--:B------:R-:W-:Y:S01]  /*4110*/  FFMA.FTZ R39, R79, R82.reuse, -R118 ;  /* 0x000000524f277223 */ /* 0x080fe20000010876 */
[----:B------:R-:W-:Y:S01]  /*4120*/  FFMA.FTZ R88, R80, R82, R83 ;  /* 0x0000005250587223 */ /* 0x000fe20000010053 */
[----:B------:R-:W-:Y:S02]  /*4130*/  HADD2.F32 R82, -RZ, R166.H0_H0 ;  /* 0x200000a6ff527230 */ /* 0x000fe40000004100 */
[----:B------:R-:W-:Y:S01]  /*4140*/  HADD2.F32 R79, -RZ, R78.H1_H1 ;  /* 0x3000004eff4f7230 */ /* 0x000fe20000004100 */
[----:B------:R-:W-:Y:S01]  /*4150*/  F2FP.F16.F32.PACK_AB R37, R37, R36 ;  /* 0x000000242525723e */ /* 0x000fe200000000ff */
[----:B------:R-:W-:Y:S01]  /*4160*/  HADD2.F32 R80, -RZ, R38.H1_H1 ;  /* 0x30000026ff507230 */ /* 0x000fe20000004100 */
[----:B------:R-:W-:Y:S01]  /*4170*/  F2FP.F16.F32.PACK_AB R39, R88, R39 ;  /* 0x000000275827723e */ /* 0x000fe200000000ff */
[----:B------:R-:W-:-:S02]  /*4180*/  HADD2.F32 R78, -RZ, R78.H0_H0 ;  /* 0x2000004eff4e7230 */ /* 0x000fc40000004100 */
[CC--:B------:R-:W-:Y:S01]  /*4190*/  FMUL.FTZ R91, R79.reuse, R82.reuse ;  /* 0x000000524f5b7220 */ /* 0x0c0fe20000410000 */
[----:B------:R-:W-:Y:S02]  /*41a0*/  HADD2.F32 R38, -RZ, R38.H0_H0 ;  /* 0x20000026ff267230 */ /* 0x000fe40000004100 */
        /* <DEDUP_REMOVED lines=11> */
.L_x_2233:
[----:B------:R-:W-:Y:S05]  /*4260*/  BSYNC B3 ;  /* 0x0000000000037941 */ /* 0x000fea0003800000 */
.L_x_2232:
[----:B--2---:R4:W-:Y:S02]  /*4270*/  STG.E.128 desc[UR56][R48.64+0xc0], R36 ;  /* 0x0000c02430007986 */ /* 0x0049e4000c101d38 */
.L_x_2231:
[----:B------:R-:W-:Y:S05]  /*4280*/  BSYNC B2 ;  /* 0x0000000000027941 */ /* 0x000fea0003800000 */
.L_x_2230:
        /* <DEDUP_REMOVED lines=49> */
.L_x_2237:
[----:B------:R-:W-:Y:S05]  /*45a0*/  BSYNC B3 ;  /* 0x0000000000037941 */ /* 0x000fea0003800000 */
.L_x_2236:
[----:B--2---:R1:W-:Y:S02]  /*45b0*/  STG.E.128 desc[UR56][R48.64+0x100], R36 ;  /* 0x0001002430007986 */ /* 0x0043e4000c101d38 */
.L_x_2235:
[----:B------:R-:W-:Y:S05]  /*45c0*/  BSYNC B2 ;  /* 0x0000000000027941 */ /* 0x000fea0003800000 */
.L_x_2234:
        /* <DEDUP_REMOVED lines=48> */
.L_x_2239:
[----:B------:R-:W-:Y:S05]  /*48d0*/  BSYNC B2 ;  /* 0x0000000000027941 */ /* 0x000fea0003800000 */
.L_x_2238:
[----:B--2---:R1:W-:Y:S02]  /*48e0*/  STG.E.128 desc[UR56][R48.64+0x140], R36 ;  /* 0x0001402430007986 */ /* 0x0043e4000c101d38 */
.L_x_2217:
[----:B------:R-:W-:Y:S05]  /*48f0*/  BSYNC B1 ;  /* 0x0000000000017941 */ /* 0x000fea0003800000 */
.L_x_2216:
        /* <DEDUP_REMOVED lines=49> */
.L_x_2244:
[----:B------:R-:W-:Y:S05]  /*4c10*/  BSYNC B2 ;  /* 0x0000000000027941 */ /* 0x000fea0003800000 */
.L_x_2243:
[----:B--2---:R1:W-:Y:S02]  /*4c20*/  STG.E.128 desc[UR56][R44.64], R36 ;  /* 0x000000242c007986 */ /* 0x0043e4000c101d38 */
.L_x_2242:
[----:B------:R-:W-:Y:S05]  /*4c30*/  BSYNC B1 ;  /* 0x0000000000017941 */ /* 0x000fea0003800000 */
.L_x_2241:
        /* <DEDUP_REMOVED lines=49> */
.L_x_2248:
[----:B------:R-:W-:Y:S05]  /*4f50*/  BSYNC B2 ;  /* 0x0000000000027941 */ /* 0x000fea0003800000 */
.L_x_2247:
[----:B--2---:R1:W-:Y:S02]  /*4f60*/  STG.E.128 desc[UR56][R44.64+0x40], R36 ;  /* 0x000040242c007986 */ /* 0x0043e4000c101d38 */
.L_x_2246:
[----:B------:R-:W-:Y:S05]  /*4f70*/  BSYNC B1 ;  /* 0x0000000000017941 */ /* 0x000fea0003800000 */
.L_x_2245:
        /* <DEDUP_REMOVED lines=13> */
[--C-:B------:R-:W-:Y:S01]  /*5050*/  HADD2.F32 R49, -RZ, R39.reuse.H1_H1 ;  /* 0x30000027ff317230 */ /* 0x100fe20000004100 */
        /* <DEDUP_REMOVED lines=11> */
[----:B------:R-:W-:Y:S01]  /*5110*/  FFMA.FTZ R64, R37, R58, -R64 ;  /* 0x0000003a25407223 */ /* 0x000fe20000010840 */
[----:B------:R-:W-:-:S02]  /*5120*/  HADD2.F32 R37, -RZ, R36.H1_H1 ;  /* 0x30000024ff257230 */ /* 0x000fc40000004100 */
[----:B------:R-:W-:Y:S01]  /*5130*/  FFMA.FTZ R65, R49, R60, R62 ;  /* 0x0000003c31417223 */ /* 0x000fe2000001003e */
[----:B------:R-:W-:Y:S01]  /*5140*/  FFMA.FTZ R63, R38, R58, R59 ;  /* 0x0000003a263f7223 */ /* 0x000fe2000001003b */
[----:B------:R-:W-:Y:S02]  /*5150*/  HADD2.F32 R49, -RZ, R138.H1_H1 ;  /* 0x3000008aff317230 */ /* 0x000fe40000004100 */
[----:B------:R-:W-:Y:S01]  /*5160*/  FFMA.FTZ R66, R39, R60, -R66 ;  /* 0x0000003c27427223 */ /* 0x000fe20000010842 */
[----:B------:R-:W-:Y:S02]  /*5170*/  HADD2.F32 R36, -RZ, R36.H0_H0 ;  /* 0x20000024ff247230 */ /* 0x000fe40000004100 */
[----:B------:R-:W-:Y:S02]  /*5180*/  HADD2.F32 R59, -RZ, R138.H0_H0 ;  /* 0x2000008aff3b7230 */ /* 0x000fe40000004100 */
[----:B------:R-:W-:Y:S01]  /*5190*/  FMUL.FTZ R61, R37, R49 ;  /* 0x00000031253d7220 */ /* 0x000fe20000410000 */
[----:B------:R-:W-:-:S02]  /*51a0*/  HADD2.F32 R38, -RZ, R48.H1_H1 ;  /* 0x30000030ff267230 */ /* 0x000fc40000004100 */
[----:B------:R-:W-:Y:S01]  /*51b0*/  FMUL.FTZ R58, R36, R49 ;  /* 0x00000031243a7220 */ /* 0x000fe20000410000 */
[----:B------:R-:W-:Y:S02]  /*51c0*/  HADD2.F32 R48, -RZ, R48.H0_H0 ;  /* 0x20000030ff307230 */ /* 0x000fe40000004100 */
        /* <DEDUP_REMOVED lines=12> */
.L_x_2252:
[----:B------:R-:W-:Y:S05]  /*5290*/  BSYNC B2 ;  /* 0x0000000000027941 */ /* 0x000fea0003800000 */
.L_x_2251:
[----:B--2---:R1:W-:Y:S02]  /*52a0*/  STG.E.128 desc[UR56][R44.64+0x80], R36 ;  /* 0x000080242c007986 */ /* 0x0043e4000c101d38 */
.L_x_2250:
[----:B------:R-:W-:Y:S05]  /*52b0*/  BSYNC B1 ;  /* 0x0000000000017941 */ /* 0x000fea0003800000 */
.L_x_2249:
        /* <DEDUP_REMOVED lines=49> */
.L_x_2256:
[----:B------:R-:W-:Y:S05]  /*55d0*/  BSYNC B2 ;  /* 0x0000000000027941 */ /* 0x000fea0003800000 */
.L_x_2255:
[----:B--2---:R1:W-:Y:S02]  /*55e0*/  STG.E.128 desc[UR56][R44.64+0xc0], R36 ;  /* 0x0000c0242c007986 */ /* 0x0043e4000c101d38 */
.L_x_2254:
[----:B------:R-:W-:Y:S05]  /*55f0*/  BSYNC B1 ;  /* 0x0000000000017941 */ /* 0x000fea0003800000 */
.L_x_2253:
        /* <DEDUP_REMOVED lines=49> */
.L_x_2260:
[----:B------:R-:W-:Y:S05]  /*5910*/  BSYNC B2 ;  /* 0x0000000000027941 */ /* 0x000fea0003800000 */
.L_x_2259:
[----:B--2---:R1:W-:Y:S02]  /*5920*/  STG.E.128 desc[UR56][R44.64+0x100], R36 ;  /* 0x000100242c007986 */ /* 0x0043e4000c101d38 */
.L_x_2258:
[----:B------:R-:W-:Y:S05]  /*5930*/  BSYNC B1 ;  /* 0x0000000000017941 */ /* 0x000fea0003800000 */
.L_x_2257:
        /* <DEDUP_REMOVED lines=48> */
.L_x_2262:
[----:B------:R-:W-:Y:S05]  /*5c40*/  BSYNC B1 ;  /* 0x0000000000017941 */ /* 0x000fea0003800000 */
.L_x_2261:
[----:B--2---:R1:W-:Y:S01]  /*5c50*/  STG.E.128 desc[UR56][R44.64+0x140], R36 ;  /* 0x000140242c007986 */ /* 0x0043e2000c101d38 */
[----:B------:R-:W-:Y:S05]  /*5c60*/  BRA `(.L_x_2240) ;  /* 0x0000003c00787947 */ /* 0x000fea0003800000 */
.L_x_2208:
        /* <DEDUP_REMOVED lines=20> */
[----:B------:R-:W-:Y:S02]  /*5db0*/  IADD3.X R38, R0, R25, RZ, P0, !PT ;  /* 0x0000001900267210 */ /* 0x000fe400007fe4ff */
[----:B------:R-:W-:Y:S02]  /*5dc0*/  CS2R R44, SRZ ;  /* 0x00000000002c7805 */ /* 0x000fe4000001ff00 */
[----:B------:R-:W-:-:S02]  /*5dd0*/  LEA R60, P0, R37, UR4, 0x1 ;  /* 0x00000004253c7c11 */ /* 0x000fc4000f8008ff */
[----:B------:R-:W-:Y:S02]  /*5de0*/  CS2R R58, SRZ ;  /* 0x00000000003a7805 */ /* 0x000fe4000001ff00 */
[----:B------:R-:W-:Y:S02]  /*5df0*/  CS2R R56, SRZ ;  /* 0x0000000000387805 */ /* 0x000fe4000001ff00 */
        /* <DEDUP_REMOVED lines=22> */
.L_x_2264:
[----:B------:R-:W-:Y:S05]  /*5f60*/  BSYNC B1 ;  /* 0x0000000000017941 */ /* 0x000fea0003800000 */
.L_x_2263:
        /* <DEDUP_REMOVED lines=47> */
.L_x_2266:
[----:B------:R-:W-:Y:S05]  /*6260*/  BSYNC B1 ;  /* 0x0000000000017941 */ /* 0x000fea0003800000 */
.L_x_2265:
[----:B------:R-:W-:Y:S01]  /*6270*/  IMAD.MOV.U32 R0, RZ, RZ, R36 ;  /* 0x000000ffff007224 */ /* 0x000fe200078e0024 */
[----:B0-----:R-:W-:Y:S01]  /*6280*/  MOV R85, R41 ;  /* 0x0000002900557202 */ /* 0x001fe20000000f00 */
[----:B------:R-:W-:Y:S01]  /*6290*/  IMAD.MOV.U32 R3, RZ, RZ, R37 ;  /* 0x000000ffff037224 */ /* 0x000fe200078e0025 */
[----:B------:R-:W-:Y:S01]  /*62a0*/  ISETP.NE.AND P1, PT, R190, 0x3, PT ;  /* 0x00000003be00780c */ /* 0x000fe20003f25270 */
[----:B------:R-:W-:Y:S01]  /*62b0*/  IMAD.MOV.U32 R84, RZ, RZ, R40 ;  /* 0x000000ffff547224 */ /* 0x000fe200078e0028 */
[----:B------:R-:W-:Y:S02]  /*62c0*/  PRMT R173, R89, 0x5410, R90 ;  /* 0x0000541059ad7816 */ /* 0x000fe4000000005a */
[----:B------:R-:W-:Y:S01]  /*62d0*/  PRMT R174, R0, 0x5410, R3 ;  /* 0x0000541000ae7816 */ /* 0x000fe20000000003 */
[----:B------:R-:W-:Y:S01]  /*62e0*/  IMAD.MOV.U32 R3, RZ, RZ, R43 ;  /* 0x000000ffff037224 */ /* 0x000fe200078e002b */
[----:B------:R-:W-:Y:S02]  /*62f0*/  MOV R0, R42 ;  /* 0x0000002a00007202 */ /* 0x000fe40000000f00 */
[----:B------:R-:W-:-:S02]  /*6300*/  PRMT R178, R84, 0x7610, R178 ;  /* 0x0000761054b27816 */ /* 0x000fc400000000b2 */
        /* <DEDUP_REMOVED lines=23> */
[----:B------:R-:W-:Y:S01]  /*6480*/  PRMT R180, R180, 0x5410, R3 ;  /* 0x00005410b4b47816 */ /* 0x000fe20000000003 */
[----:B------:R-:W-:Y:S01]  /*6490*/  IMAD.MOV.U32 R3, RZ, RZ, R59 ;  /* 0x000000ffff037224 */ /* 0x000fe200078e003b */
[----:B------:R-:W-:-:S02]  /*64a0*/  PRMT R178, R178, 0x5410, R84 ;  /* 0x00005410b2b27816 */ /* 0x000fc40000000054 */
[----:B------:R-:W-:Y:S02]  /*64b0*/  MOV R84, R56 ;  /* 0x0000003800547202 */ /* 0x000fe40000000f00 */
[----:B------:R-:W-:Y:S01]  /*64c0*/  PRMT R181, R181, 0x5410, R0 ;  /* 0x00005410b5b57816 */ /* 0x000fe20000000000 */
[----:B-----5:R-:W-:Y:S01]  /*64d0*/  IMAD.MOV.U32 R0, RZ, RZ, R62 ;  /* 0x000000ffff007224 */ /* 0x020fe200078e003e */
[----:B------:R-:W-:Y:S01]  /*64e0*/  PRMT R182, R84, 0x7610, R182 ;  /* 0x0000761054b67816 */ /* 0x000fe200000000b6 */
[----:B------:R-:W-:Y:S01]  /*64f0*/  IMAD.MOV.U32 R84, RZ, RZ, R60 ;  /* 0x000000ffff547224 */ /* 0x000fe200078e003c */
[----:B------:R-:W-:Y:S01]  /*6500*/  PRMT R165, R165, 0x5410, R85 ;  /* 0x00005410a5a57816 */ /* 0x000fe20000000055 */
[----:B------:R-:W-:Y:S01]  /*6510*/  IMAD.MOV.U32 R85, RZ, RZ, R61 ;  /* 0x000000ffff557224 */ /* 0x000fe200078e003d */
[----:B------:R-:W-:Y:S02]  /*6520*/  PRMT R170, R3, 0x7610, R170 ;  /* 0x0000761003aa7816 */ /* 0x000fe400000000aa */
        /* <DEDUP_REMOVED lines=35> */
.L_x_2267:
[----:B------:R-:W-:Y:S01]  /*6760*/  IMAD R3, R19, 0x8, R18 ;  /* 0x0000000813037824 */ /* 0x000fe200078e0212 */
[----:B------:R-:W-:Y:S01]  /*6770*/  SHF.L.U32 R0, R189, 0x1f, RZ ;  /* 0x0000001fbd007819 */ /* 0x000fe200000006ff */
[----:B------:R-:W0:Y:S01]  /*6780*/  LDC R148, c[0x0][0x2e4] ;  /* 0x0000b900ff947b82 */ /* 0x000e220000000800 */
[----:B------:R-:W-:Y:S02]  /*6790*/  BSSY B1, `(.L_x_2268) ;  /* 0x0000004000017945 */ /* 0x000fe40003800000 */
[----:B------:R-:W1:Y:S05]  /*67a0*/  SYNCS.PHASECHK.TRANS64.TRYWAIT P5, [R3+URZ+0x34890], R0 ;  /* 0x03489000030075a7 */ /* 0x000e6a00080a017f */
[----:B------:R-:W2:Y:S01]  /*67b0*/  LDC.64 R128, c[0x0][0x2f0] ;  /* 0x0000bc00ff807b82 */ /* 0x000ea20000000a00 */
[----:B-1----:R-:W-:Y:S05]  /*67c0*/  @!P5 BRA `(.L_x_2269) ;  /* 0x000001d00004d947 */ /* 0x002fea0003800000 */
.L_x_2540:
[----:B------:R-:W-:Y:S05]  /*67d0*/  BSYNC B1 ;  /* 0x0000000000017941 */ /* 0x000fea0003800000 */
.L_x_2268:
        /* <DEDUP_REMOVED lines=31> */
[----:B------:R-:W-:Y:S01]  /*69d0*/  LEA.HI R84, R87, R84, RZ, 0x3 ;  /* 0x0000005457547211 */ /* 0x000fe200078f18ff */
[----:B------:R-:W-:-:S04]  /*69e0*/  IMAD R87, R19, 0x6000, R145 ;  /* 0x0000600013577824 */ /* 0x000fc800078e0291 */
[----:B------:R-:W-:-:S05]  /*69f0*/  IMAD.SHL.U32 R84, R84, 0x400, RZ ;  /* 0x0000040054547824 */ /* 0x000fca00078e00ff */
[----:B------:R-:W-:-:S05]  /*6a00*/  LOP3.LUT R84, R84, 0x7fffe000, RZ, 0xc0, !PT ;  /* 0x7fffe00054547812 */ /* 0x000fca00078ec0ff */
[----:B------:R-:W-:-:S05]  /*6a10*/  IMAD R84, R197, 0x200, R84 ;  /* 0x00000200c5547824 */ /* 0x000fca00078e0254 */
[----:B------:R-:W-:-:S05]  /*6a20*/  IADD3 R84, R84, R85, RZ ;  /* 0x0000005554547210 */ /* 0x000fca0007ffe0ff */
        /* <DEDUP_REMOVED lines=89> */
.L_x_2275:
[----:B------:R-:W-:Y:S05]  /*6fc0*/  BSYNC B3 ;  /* 0x0000000000037941 */ /* 0x000fea0003800000 */
.L_x_2274:
[----:B0-----:R0:W-:Y:S04]  /*6fd0*/  STG.E.128 desc[UR56][R138.64], R84 ;  /* 0x000000548a007986 */ /* 0x0011e8000c101d38 */
[----:B--2---:R0:W-:Y:S02]  /*6fe0*/  @!P4 STG.E.128 desc[UR56][R140.64], R88 ;  /* 0x000000588c00c986 */ /* 0x0041e4000c101d38 */
.L_x_2273:
[----:B------:R-:W-:Y:S05]  /*6ff0*/  BSYNC B2 ;  /* 0x0000000000027941 */ /* 0x000fea0003800000 */
.L_x_2272:
        /* <DEDUP_REMOVED lines=16> */
[----:B0-----:R-:W-:Y:S02]  /*7100*/  LEA R84, P5, R56, R118, 0x1 ;  /* 0x0000007638547211 */ /* 0x001fe400078a08ff */
        /* <DEDUP_REMOVED lines=8> */
[----:B------:R-:W-:-:S05]  /*7190*/  LOP3.LUT R44, R47, 0x7fffe000, RZ, 0xc0, !PT ;  /* 0x7fffe0002f2c7812 */ /* 0x000fca00078ec0ff */
        /* <DEDUP_REMOVED lines=91> */
.L_x_2279:
[----:B------:R-:W-:Y:S05]  /*7750*/  BSYNC B3 ;  /* 0x0000000000037941 */ /* 0x000fea0003800000 */
.L_x_2278:
[----:B0-----:R3:W-:Y:S04]  /*7760*/  STG.E.128 desc[UR56][R84.64], R44 ;  /* 0x0000002c54007986 */ /* 0x0017e8000c101d38 */
[----:B--2---:R3:W-:Y:S02]  /*7770*/  @!P4 STG.E.128 desc[UR56][R86.64], R56 ;  /* 0x000000385600c986 */ /* 0x0047e4000c101d38 */
.L_x_2277:
[----:B------:R-:W-:Y:S05]  /*7780*/  BSYNC B2 ;  /* 0x0000000000027941 */ /* 0x000fea0003800000 */
.L_x_2276:
        /* <DEDUP_REMOVED lines=9> */
[----:B------:R-:W-:-:S05]  /*7820*/  LEA.HI.SX32 R40, R40, R109, 0x1c ;  /* 0x0000006d28287211 */ /* 0x000fca00078fe2ff */
[----:B------:R-:W-:-:S05]  /*7830*/  IMAD.SHL.U32 R41, R40, 0x8, RZ ;  /* 0x0000000828297824 */ /* 0x000fca00078e00ff */
[----:B------:R-:W-:-:S13]  /*7840*/  ISETP.GE.AND P4, PT, R41, R148, PT ;  /* 0x000000942900720c */ /* 0x000fda0003f86270 */
[--C-:B------:R-:W-:Y:S02]  /*7850*/  @!P4 SHF.R.S32.HI R42, RZ, 0x1f, R41.reuse ;  /* 0x0000001fff2ac819 */ /* 0x100fe40000011429 */
[--C-:B------:R-:W-:Y:S02]  /*7860*/  @!P4 IADD3 R134, P5, P6, R96, R134, R41.reuse ;  /* 0x000000866086c210 */ /* 0x100fe40007ebe029 */
[----:B------:R-:W-:Y:S02]  /*7870*/  LOP3.LUT R41, R196, 0x38, R41, 0xf8, !PT ;  /* 0x00000038c4297812 */ /* 0x000fe400078ef829 */
[----:B------:R-:W-:Y:S02]  /*7880*/  @!P4 IADD3.X R42, R95, R160, R42, P5, P6 ;  /* 0x000000a05f2ac210 */ /* 0x000fe40002fec42a */
[----:B------:R-:W-:Y:S02]  /*7890*/  LEA R52, P5, R43, R118, 0x1 ;  /* 0x000000762b347211 */ /* 0x000fe400078a08ff */
[----:B------:R-:W-:-:S02]  /*78a0*/  LOP3.LUT R41, R41, R198, RZ, 0x3c, !PT ;  /* 0x000000c629297212 */ /* 0x000fc400078e3cff */
[-C--:B------:R-:W-:Y:S02]  /*78b0*/  LEA.HI.X R53, R43, R119.reuse, R44, 0x1, P5 ;  /* 0x000000772b357211 */ /* 0x080fe400028f0c2c */
[----:B------:R-:W-:Y:S02]  /*78c0*/  SHF.R.S32.HI R43, RZ, 0x1f, R40 ;  /* 0x0000001fff2b7819 */ /* 0x000fe40000011428 */
[C---:B------:R-:W-:Y:S02]  /*78d0*/  @!P4 LEA R54, P5, R134.reuse, R118, 0x1 ;  /* 0x000000768636c211 */ /* 0x040fe400078a08ff */
[----:B------:R-:W-:Y:S02]  /*78e0*/  LEA.HI R43, R43, R40, RZ, 0x3 ;  /* 0x000000282b2b7211 */ /* 0x000fe400078f18ff */
[----:B------:R-:W-:Y:S02]  /*78f0*/  @!P4 LEA.HI.X R55, R134, R119, R42, 0x1, P5 ;  /* 0x000000778637c211 */ /* 0x000fe400028f0c2a */
[----:B------:R-:W-:-:S02]  /*7900*/  SHF.L.U32 R43, R43, 0xa, RZ ;  /* 0x0000000a2b2b7819 */ /* 0x000fc400000006ff */
[----:B------:R-:W-:Y:S02]  /*7910*/  ISETP.GE.AND P5, PT, R187, R120, PT ;  /* 0x00000078bb00720c */ /* 0x000fe40003fa6270 */
[----:B------:R-:W-:-:S05]  /*7920*/  LOP3.LUT R40, R43, 0x7fffe000, RZ, 0xc0, !PT ;  /* 0x7fffe0002b287812 */ /* 0x000fca00078ec0ff */
[----:B------:R-:W-:-:S04]  /*7930*/  IMAD R40, R197, 0x200, R40 ;  /* 0x00000200c5287824 */ /* 0x000fc800078e0228 */
        /* <DEDUP_REMOVED lines=11> */
[----:B------:R-:W-:Y:S01]  /*79f0*/  HADD2.F32 R58, -RZ, R174.H1_H1 ;  /* 0x300000aeff3a7230 */ /* 0x000fe20000004100 */
[----:B------:R-:W-:Y:S01]  /*7a00*/  SHF.R.U64 R37, R48, 0x10, R49 ;  /* 0x0000001030257819 */ /* 0x000fe20000001231 */
[----:B------:R-:W-:Y:S01]  /*7a10*/  HADD2.F32 R176, -RZ, R176.H0_H0 ;  /* 0x200000b0ffb07230 */ /* 0x000fe20000004100 */
[--C-:B------:R-:W-:Y:S01]  /*7a20*/  SHF.R.U64 R38, R38, 0x10, R39.reuse ;  /* 0x0000001026267819 */ /* 0x100fe20000001227 */
[----:B------:R-:W-:Y:S01]  /*7a30*/  HADD2.F32 R84, -RZ, R56.H0_H0 ;  /* 0x20000038ff547230 */ /* 0x000fe20000004100 */
[----:B------:R-:W-:Y:S01]  /*7a40*/  SHF.R.U32.HI R48, RZ, 0x10, R39 ;  /* 0x00000010ff307819 */ /* 0x000fe20000011627 */
[----:B------:R-:W-:Y:S01]  /*7a50*/  HADD2.F32 R174, -RZ, R174.H0_H0 ;  /* 0x200000aeffae7230 */ /* 0x000fe20000004100 */
[----:B------:R-:W-:-:S02]  /*7a60*/  SHF.R.U64 R39, R50, 0x10, R51 ;  /* 0x0000001032277819 */ /* 0x000fc40000001233 */
[----:B------:R-:W-:Y:S01]  /*7a70*/  SHF.R.U32.HI R50, RZ, 0x10, R51 ;  /* 0x00000010ff327819 */ /* 0x000fe20000011633 */
[----:B---3--:R-:W-:Y:S01]  /*7a80*/  IMAD.MOV.U32 R51, RZ, RZ, R45 ;  /* 0x000000ffff337224 */ /* 0x008fe200078e002d */
[----:B------:R-:W-:Y:S02]  /*7a90*/  SHF.R.U32.HI R49, RZ, 0x10, R49 ;  /* 0x00000010ff317819 */ /* 0x000fe40000011631 */
[----:B--2---:R-:W-:Y:S01]  /*7aa0*/  MOV R45, R43 ;  /* 0x0000002b002d7202 */ /* 0x004fe20000000f00 */
[----:B------:R-:W-:Y:S02]  /*7ab0*/  HADD2.F32 R43, -RZ, R41.H0_H0 ;  /* 0x20000029ff2b7230 */ /* 0x000fe40000004100 */
[--C-:B------:R-:W-:Y:S02]  /*7ac0*/  HADD2.F32 R57, -RZ, R51.reuse.H0_H0 ;  /* 0x20000033ff397230 */ /* 0x100fe40000004100 */
[----:B------:R-:W-:Y:S02]  /*7ad0*/  HADD2.F32 R51, -RZ, R51.H1_H1 ;  /* 0x30000033ff337230 */ /* 0x000fe40000004100 */
[----:B------:R-:W-:-:S02]  /*7ae0*/  HADD2.F32 R88, -RZ, R49.H0_H0 ;  /* 0x20000031ff587230 */ /* 0x000fc40000004100 */
[-C--:B------:R-:W-:Y:S01]  /*7af0*/  FMUL.FTZ R56, R57, R86.reuse ;  /* 0x0000005639387220 */ /* 0x080fe20000410000 */
[----:B------:R-:W-:Y:S02]  /*7b00*/  HADD2.F32 R49, -RZ, R41.H1_H1 ;  /* 0x30000029ff317230 */ /* 0x000fe40000004100 */
[----:B------:R-:W-:Y:S01]  /*7b10*/  FMUL.FTZ R86, R43, R86 ;  /* 0x000000562b567220 */ /* 0x000fe20000410000 */
[----:B------:R-:W-:Y:S01]  /*7b20*/  FMUL.FTZ R90, R51, R88 ;  /* 0x00000058335a7220 */ /* 0x000fe20000410000 */
[----:B------:R-:W-:Y:S01]  /*7b30*/  FFMA.FTZ R43, R43, R58, -R56 ;  /* 0x0000003a2b2b7223 */ /* 0x000fe20000010838 */
[----:B------:R-:W-:Y:S01]  /*7b40*/  FMUL.FTZ R88, R49, R88 ;  /* 0x0000005831587220 */ /* 0x000fe20000410000 */
[----:B------:R-:W-:Y:S01]  /*7b50*/  FFMA.FTZ R41, R57, R58, R86 ;  /* 0x0000003a39297223 */ /* 0x000fe20000010056 */
[----:B------:R-:W-:Y:S02]  /*7b60*/  HADD2.F32 R86, -RZ, R175.H1_H1 ;  /* 0x300000afff567230 */ /* 0x000fe40000004100 */
[-C--:B------:R-:W-:Y:S01]  /*7b70*/  FFMA.FTZ R56, R49, R84.reuse, -R90 ;  /* 0x0000005431387223 */ /* 0x080fe2000001085a */
[----:B------:R-:W-:Y:S01]  /*7b80*/  FFMA.FTZ R58, R51, R84, R88 ;  /* 0x00000054333a7223 */ /* 0x000fe20000010058 */
[----:B------:R-:W-:-:S02]  /*7b90*/  HADD2.F32 R51, -RZ, R47.H0_H0 ;  /* 0x2000002fff337230 */ /* 0x000fc40000004100 */
[----:B------:R-:W-:Y:S01]  /*7ba0*/  HADD2.F32 R57, -RZ, R47.H1_H1 ;  /* 0x3000002fff397230 */ /* 0x000fe20000004100 */
[----:B------:R-:W-:Y:S01]  /*7bb0*/  F2FP.F16.F32.PACK_AB R43, R56, R43 ;  /* 0x0000002b382b723e */ /* 0x000fe200000000ff */
[----:B------:R-:W-:Y:S02]  /*7bc0*/  HADD2.F32 R88, -RZ, R50.H0_H0 ;  /* 0x20000032ff587230 */ /* 0x000fe40000004100 */
[----:B------:R-:W-:Y:S02]  /*7bd0*/  HADD2.F32 R49, -RZ, R45.H1_H1 ;  /* 0x3000002dff317230 */ /* 0x000fe40000004100 */
[----:B------:R-:W-:Y:S02]  /*7be0*/  HADD2.F32 R84, -RZ, R173.H1_H1 ;  /* 0x300000adff547230 */ /* 0x000fe40000004100 */
[-C--:B------:R-:W-:Y:S01]  /*7bf0*/  FMUL.FTZ R90, R57, R88.reuse ;  /* 0x00000058395a7220 */ /* 0x080fe20000410000 */
[----:B------:R-:W-:Y:S02]  /*7c00*/  HADD2.F32 R47, -RZ, R45.H0_H0 ;  /* 0x2000002dff2f7230 */ /* 0x000fe40000004100 */
[----:B------:R-:W-:Y:S01]  /*7c10*/  FMUL.FTZ R88, R49, R88 ;  /* 0x0000005831587220 */ /* 0x000fe20000410000 */
[----:B------:R-:W-:-:S02]  /*7c20*/  HADD2.F32 R50, -RZ, R48.H0_H0 ;  /* 0x20000030ff327230 */ /* 0x000fc40000004100 */
[-C--:B------:R-:W-:Y:S01]  /*7c30*/  FMUL.FTZ R48, R51, R86.reuse ;  /* 0x0000005633307220 */ /* 0x080fe20000410000 */
[----:B------:R-:W-:Y:S02]  /*7c40*/  HADD2.F32 R175, -RZ, R175.H0_H0 ;  /* 0x200000afffaf7230 */ /* 0x000fe40000004100 */
[C---:B------:R-:W-:Y:S01]  /*7c50*/  FMUL.FTZ R86, R47.reuse, R86 ;  /* 0x000000562f567220 */ /* 0x040fe20000410000 */
[----:B------:R-:W-:Y:S02]  /*7c60*/  HADD2.F32 R173, -RZ, R173.H0_H0 ;  /* 0x200000adffad7230 */ /* 0x000fe40000004100 */
[----:B------:R-:W-:Y:S01]  /*7c70*/  FFMA.FTZ R45, R47, R84, -R48 ;  /* 0x000000542f2d7223 */ /* 0x000fe20000010830 */
[-C--:B------:R-:W-:Y:S01]  /*7c80*/  FFMA.FTZ R48, R49, R50.reuse, -R90 ;  /* 0x0000003231307223 */ /* 0x080fe2000001085a */
[----:B------:R-:W-:Y:S01]  /*7c90*/  FFMA.FTZ R50, R57, R50, R88 ;  /* 0x0000003239327223 */ /* 0x000fe20000010058 */
        /* <DEDUP_REMOVED lines=24> */
[----:B------:R-:W-:Y:S02]  /*7e20*/  HADD2.F32 R51, -RZ, R38.H0_H0 ;  /* 0x20000026ff337230 */ /* 0x000fe40000004100 */
[-C--:B------:R-:W-:Y:S01]  /*7e30*/  FMUL.FTZ R38, R44, R175.reuse ;  /* 0x000000af2c267220 */ /* 0x080fe20000410000 */
[----:B------:R-:W-:Y:S01]  /*7e40*/  FMUL.FTZ R175, R39, R175 ;  /* 0x000000af27af7220 */ /* 0x000fe20000410000 */
[----:B------:R-:W-:Y:S01]  /*7e50*/  FMUL.FTZ R57, R42, R57 ;  /* 0x000000392a397220 */ /* 0x000fe20000410000 */
[----:B------:R-:W-:-:S02]  /*7e60*/  IMAD.MOV.U32 R41, RZ, RZ, R43 ;  /* 0x000000ffff297224 */ /* 0x000fc400078e002b */
[----:B------:R-:W-:Y:S01]  /*7e70*/  FFMA.FTZ R38, R39, R173, -R38 ;  /* 0x000000ad27267223 */ /* 0x000fe20000010826 */
[----:B------:R-:W-:Y:S01]  /*7e80*/  FFMA.FTZ R59, R42, R51, -R59 ;  /* 0x000000332a3b7223 */ /* 0x000fe2000001083b */
[----:B------:R-:W-:Y:S01]  /*7e90*/  F2FP.F16.F32.PACK_AB R42, R49, R36 ;  /* 0x00000024312a723e */ /* 0x000fe200000000ff */
[----:B------:R-:W-:Y:S01]  /*7ea0*/  FFMA.FTZ R175, R44, R173, R175 ;  /* 0x000000ad2caf7223 */ /* 0x000fe200000100af */
[----:B------:R-:W-:Y:S01]  /*7eb0*/  FFMA.FTZ R46, R46, R51, R57 ;  /* 0x000000332e2e7223 */ /* 0x000fe20000010039 */
[----:B------:R-:W-:Y:S01]  /*7ec0*/  F2FP.F16.F32.PACK_AB R44, R40, R37 ;  /* 0x00000025282c723e */ /* 0x000fe200000000ff */
[----:B------:R-:W-:Y:S01]  /*7ed0*/  IMAD.MOV.U32 R43, RZ, RZ, R48 ;  /* 0x000000ffff2b7224 */ /* 0x000fe200078e0030 */
[----:B------:R-:W-:Y:S01]  /*7ee0*/  F2FP.F16.F32.PACK_AB R59, R59, R38 ;  /* 0x000000263b3b723e */ /* 0x000fe200000000ff */
[----:B------:R-:W-:Y:S01]  /*7ef0*/  IMAD.MOV.U32 R40, RZ, RZ, R42 ;  /* 0x000000ffff287224 */ /* 0x000fe200078e002a */
[----:B------:R-:W-:Y:S02]  /*7f00*/  F2FP.F16.F32.PACK_AB R46, R46, R175 ;  /* 0x000000af2e2e723e */ /* 0x000fe400000000ff */
[----:B------:R-:W-:-:S07]  /*7f10*/  MOV R42, R59 ;  /* 0x0000003b002a7202 */ /* 0x000fce0000000f00 */
.L_x_2281:
[----:B------:R-:W-:Y:S05]  /*7f20*/  BSYNC B2 ;  /* 0x0000000000027941 */ /* 0x000fea0003800000 */
.L_x_2280:
[----:B--2---:R4:W-:Y:S04]  /*7f30*/  STG.E.128 desc[UR56][R52.64], R40 ;  /* 0x0000002834007986 */ /* 0x0049e8000c101d38 */
[----:B---3--:R4:W-:Y:S02]  /*7f40*/  @!P4 STG.E.128 desc[UR56][R54.64], R44 ;  /* 0x0000002c3600c986 */ /* 0x0089e4000c101d38 */
.L_x_2271:
[----:B------:R-:W-:Y:S05]  /*7f50*/  BSYNC B1 ;  /* 0x0000000000017941 */ /* 0x000fea0003800000 */
.L_x_2270:
        /* <DEDUP_REMOVED lines=15> */
[----:B------:R-:W-:Y:S02]  /*8050*/  SHF.R.S32.HI R39, RZ, 0x1f, R36 ;  /* 0x0000001fff277819 */ /* 0x000fe40000011424 */
[----:B------:R-:W-:Y:S02]  /*8060*/  SHF.L.U32 R37, R36, 0x3, RZ ;  /* 0x0000000324257819 */ /* 0x000fe400000006ff */
[----:B------:R-:W-:Y:S02]  /*8070*/  LEA.HI R39, R39, R36, RZ, 0x3 ;  /* 0x0000002427277211 */ /* 0x000fe400078f18ff */
[----:B------:R-:W-:Y:S02]  /*8080*/  ISETP.GE.AND P0, PT, R37, R148, PT ;  /* 0x000000942500720c */ /* 0x000fe40003f06270 */
[----:B------:R-:W-:Y:S01]  /*8090*/  LOP3.LUT R36, R191, 0x38, R37, 0xf8, !PT ;  /* 0x00000038bf247812 */ /* 0x000fe200078ef825 */
[----:B------:R-:W-:-:S03]  /*80a0*/  IMAD.SHL.U32 R39, R39, 0x400, RZ ;  /* 0x0000040027277824 */ /* 0x000fc600078e00ff */
[----:B------:R-:W-:Y:S02]  /*80b0*/  LOP3.LUT R36, R36, R225, RZ, 0x3c, !PT ;  /* 0x000000e124247212 */ /* 0x000fe400078e3cff */
[----:B------:R-:W-:-:S04]  /*80c0*/  LOP3.LUT R39, R39, 0x7fffe000, RZ, 0xc0, !PT ;  /* 0x7fffe00027277812 */ /* 0x000fc800078ec0ff */
[----:B------:R-:W-:Y:S02]  /*80d0*/  IADD3 R36, R36, R39, R199 ;  /* 0x0000002724247210 */ /* 0x000fe40007ffe0c7 */
[--C-:B------:R-:W-:Y:S02]  /*80e0*/  @!P0 SHF.R.S32.HI R41, RZ, 0x1f, R37.reuse ;  /* 0x0000001fff298819 */ /* 0x100fe40000011425 */
[----:B------:R-:W-:Y:S01]  /*80f0*/  @!P0 IADD3 R38, P4, P5, R96, R130, R37 ;  /* 0x0000008260268210 */ /* 0x000fe20007d9e025 */
[C---:B------:R-:W-:Y:S02]  /*8100*/  IMAD R39, R19.reuse, 0x6000, R36 ;  /* 0x0000600013277824 */ /* 0x040fe400078e0224 */
[----:B------:R-:W-:Y:S01]  /*8110*/  IMAD R37, R19, 0x6000, R143 ;  /* 0x0000600013257824 */ /* 0x000fe200078e028f */
[----:B------:R-:W-:Y:S02]  /*8120*/  @!P0 IADD3.X R41, R95, R48, R41, P4, P5 ;  /* 0x000000305f298210 */ /* 0x000fe400027ea429 */
[----:B---3--:R-:W-:Y:S01]  /*8130*/  LEA R44, P4, R40, R118, 0x1 ;  /* 0x00000076282c7211 */ /* 0x008fe200078808ff */
[----:B------:R-:W-:-:S03]  /*8140*/  IMAD R37, R37, 0x2, R18 ;  /* 0x0000000225257824 */ /* 0x000fc600078e0212 */
[----:B------:R-:W-:Y:S02]  /*8150*/  LEA.HI.X R45, R40, R119, R42, 0x1, P4 ;  /* 0x00000077282d7211 */ /* 0x000fe400020f0c2a */
[----:B------:R-:W-:Y:S02]  /*8160*/  LEA R40, R39, R18, 0x1 ;  /* 0x0000001227287211 */ /* 0x000fe400078e08ff */
[----:B------:R-:W-:-:S04]  /*8170*/  @!P0 LEA R46, P4, R38, R118, 0x1 ;  /* 0x00000076262e8211 */ /* 0x000fc800078808ff */
[----:B------:R-:W-:Y:S02]  /*8180*/  @!P0 LEA.HI.X R47, R38, R119, R41, 0x1, P4 ;  /* 0x00000077262f8211 */ /* 0x000fe400020f0c29 */
[----:B------:R-:W2:Y:S01]  /*8190*/  LDS.128 R36, [R37+0x1c400] ;  /* 0x01c4000025247984 */ /* 0x000ea20000000c00 */
[----:B------:R-:W-:-:S03]  /*81a0*/  ISETP.GE.AND P4, PT, R22, R120, PT ;  /* 0x000000781600720c */ /* 0x000fc60003f86270 */
[----:B------:R-:W3:Y:S10]  /*81b0*/  LDS.128 R40, [R40+0x1c400] ;  /* 0x01c4000028287984 */ /* 0x000ef40000000c00 */
[----:B------:R-:W-:Y:S05]  /*81c0*/  @P4 BRA `(.L_x_2285) ;  /* 0x0000000400544947 */ /* 0x000fea0003800000 */
[----:B---3--:R-:W-:Y:S01]  /*81d0*/  IMAD.MOV.U32 R54, RZ, RZ, R41 ;  /* 0x000000ffff367224 */ /* 0x008fe200078e0029 */
[----:B------:R-:W-:Y:S01]  /*81e0*/  SHF.R.U32.HI R59, RZ, 0x10, R81 ;  /* 0x00000010ff3b7819 */ /* 0x000fe20000011651 */
[----:B------:R-:W-:Y:S01]  /*81f0*/  IMAD.MOV.U32 R55, RZ, RZ, R43 ;  /* 0x000000ffff377224 */ /* 0x000fe200078e002b */
[--C-:B------:R-:W-:Y:S01]  /*8200*/  SHF.R.U32.HI R57, RZ, 0x10, R69.reuse ;  /* 0x00000010ff397819 */ /* 0x100fe20000011645 */
[----:B------:R-:W-:Y:S01]  /*8210*/  IMAD.MOV.U32 R53, RZ, RZ, R40 ;  /* 0x000000ffff357224 */ /* 0x000fe200078e0028 */
[----:B--2---:R-:W-:Y:S01]  /*8220*/  MOV R41, R39 ;  /* 0x0000002700297202 */ /* 0x004fe20000000f00 */
[--C-:B------:R-:W-:Y:S01]  /*8230*/  HADD2.F32 R43, -RZ, R54.reuse.H0_H0 ;  /* 0x20000036ff2b7230 */ /* 0x100fe20000004100 */
[----:B------:R-:W-:Y:S01]  /*8240*/  SHF.R.U64 R50, R68, 0x10, R69 ;  /* 0x0000001044327819 */ /* 0x000fe20000001245 */
[----:B------:R-:W-:Y:S01]  /*8250*/  HADD2.F32 R54, -RZ, R54.H1_H1 ;  /* 0x30000036ff367230 */ /* 0x000fe20000004100 */
[--C-:B------:R-:W-:Y:S01]  /*8260*/  SHF.R.U64 R51, R82, 0x10, R83.reuse ;  /* 0x0000001052337819 */ /* 0x100fe20000001253 */
[----:B------:R-:W-:Y:S01]  /*8270*/  HADD2.F32 R59, -RZ, R59.H0_H0 ;  /* 0x2000003bff3b7230 */ /* 0x000fe20000004100 */
[----:B------:R-:W-:Y:S01]  /*8280*/  SHF.R.U32.HI R82, RZ, 0x10, R83 ;  /* 0x00000010ff527819 */ /* 0x000fe20000011653 */
[----:B------:R-:W-:Y:S01]  /*8290*/  HADD2.F32 R58, -RZ, R171.H1_H1 ;  /* 0x300000abff3a7230 */ /* 0x000fe20000004100 */
[----:B------:R-:W-:Y:S01]  /*82a0*/  SHF.R.U64 R49, R70, 0x10, R71 ;  /* 0x0000001046317819 */ /* 0x000fe20000001247 */
[----:B------:R-:W-:-:S02]  /*82b0*/  HADD2.F32 R40, -RZ, R37.H1_H1 ;  /* 0x30000025ff287230 */ /* 0x000fc40000004100 */
[-C--:B------:R-:W-:Y:S01]  /*82c0*/  FMUL.FTZ R69, R54, R59.reuse ;  /* 0x0000003b36457220 */ /* 0x080fe20000410000 */
[----:B------:R-:W-:Y:S02]  /*82d0*/  HADD2.F32 R39, -RZ, R37.H0_H0 ;  /* 0x20000025ff277230 */ /* 0x000fe40000004100 */
[-C--:B------:R-:W-:Y:S01]  /*82e0*/  FMUL.FTZ R68, R43, R58.reuse ;  /* 0x0000003a2b447220 */ /* 0x080fe20000410000 */
[----:B------:R-:W-:Y:S02]  /*82f0*/  HADD2.F32 R56, -RZ, R162.H1_H1 ;  /* 0x300000a2ff387230 */ /* 0x000fe40000004100 */
[----:B------:R-:W-:Y:S01]  /*8300*/  FMUL.FTZ R59, R40, R59 ;  /* 0x0000003b283b7220 */ /* 0x000fe20000410000 */
[----:B------:R-:W-:Y:S02]  /*8310*/  HADD2.F32 R57, -RZ, R57.H0_H0 ;  /* 0x20000039ff397230 */ /* 0x000fe40000004100 */
[C---:B------:R-:W-:Y:S01]  /*8320*/  FMUL.FTZ R58, R39.reuse, R58 ;  /* 0x0000003a273a7220 */ /* 0x040fe20000410000 */
[----:B------:R-:W-:Y:S01]  /*8330*/  SHF.R.U32.HI R70, RZ, 0x10, R71 ;  /* 0x00000010ff467819 */ /* 0x000fe20000011647 */
[----:B------:R-:W-:Y:S01]  /*8340*/  FFMA.FTZ R37, R39, R56, -R68 ;  /* 0x0000003827257223 */ /* 0x000fe20000010844 */
[----:B------:R-:W-:-:S02]  /*8350*/  HADD2.F32 R68, -RZ, R163.H1_H1 ;  /* 0x300000a3ff447230 */ /* 0x000fc40000004100 */
[-C--:B------:R-:W-:Y:S01]  /*8360*/  FFMA.FTZ R40, R40, R57.reuse, -R69 ;  /* 0x0000003928287223 */ /* 0x080fe20000010845 */
[----:B------:R-:W-:Y:S01]  /*8370*/  FFMA.FTZ R54, R54, R57, R59 ;  /* 0x0000003936367223 */ /* 0x000fe2000001003b */
[----:B------:R-:W-:Y:S01]  /*8380*/  FFMA.FTZ R39, R43, R56, R58 ;  /* 0x000000382b277223 */ /* 0x000fe2000001003a */
[----:B------:R-:W-:Y:S01]  /*8390*/  HADD2.F32 R57, -RZ, R55.H0_H0 ;  /* 0x20000037ff397230 */ /* 0x000fe20000004100 */
[----:B------:R-:W-:Y:S01]  /*83a0*/  SHF.R.U64 R52, R80, 0x10, R81 ;  /* 0x0000001050347819 */ /* 0x000fe20000001251 */
[--C-:B------:R-:W-:Y:S01]  /*83b0*/  HADD2.F32 R43, -RZ, R41.reuse.H0_H0 ;  /* 0x20000029ff2b7230 */ /* 0x100fe20000004100 */
[----:B------:R-:W-:Y:S01]  /*83c0*/  F2FP.F16.F32.PACK_AB R37, R40, R37 ;  /* 0x000000252825723e */ /* 0x000fe200000000ff */
[----:B------:R-:W-:Y:S02]  /*83d0*/  HADD2.F32 R59, -RZ, R82.H0_H0 ;  /* 0x20000052ff3b7230 */ /* 0x000fe40000004100 */
[----:B------:R-:W-:Y:S01]  /*83e0*/  FMUL.FTZ R80, R57, R68 ;  /* 0x0000004439507220 */ /* 0x000fe20000410000 */
[----:B------:R-:W-:-:S02]  /*83f0*/  HADD2.F32 R56, -RZ, R41.H1_H1 ;  /* 0x30000029ff387230 */ /* 0x000fc40000004100 */
        /* <DEDUP_REMOVED lines=24> */
[----:B------:R-:W-:Y:S01]  /*8580*/  FFMA.FTZ R59, R52, R162, -R59 ;  /* 0x000000a2343b7223 */ /* 0x000fe2000001083b */
[----:B------:R-:W-:-:S02]  /*8590*/  HADD2.F32 R51, -RZ, R51.H0_H0 ;  /* 0x20000033ff337230 */ /* 0x000fc40000004100 */
[-C--:B------:R-:W-:Y:S01]  /*85a0*/  FFMA.FTZ R52, R36, R50.reuse, -R69 ;  /* 0x0000003224347223 */ /* 0x080fe20000010845 */
[----:B------:R-:W-:Y:S01]  /*85b0*/  FFMA.FTZ R53, R53, R50, R68 ;  /* 0x0000003235357223 */ /* 0x000fe20000010044 */
[----:B------:R-:W-:Y:S02]  /*85c0*/  HADD2.F32 R50, -RZ, R42.H0_H0 ;  /* 0x2000002aff327230 */ /* 0x000fe40000004100 */
[----:B------:R-:W-:Y:S01]  /*85d0*/  FFMA.FTZ R58, R55, R162, R58 ;  /* 0x000000a2373a7223 */ /* 0x000fe2000001003a */
[----:B------:R-:W-:Y:S01]  /*85e0*/  HADD2.F32 R36, -RZ, R38.H0_H0 ;  /* 0x20000026ff247230 */ /* 0x000fe20000004100 */
        /* <DEDUP_REMOVED lines=18> */
[----:B------:R-:W-:-:S07]  /*8710*/  F2FP.F16.F32.PACK_AB R42, R42, R163 ;  /* 0x000000a32a2a723e */ /* 0x000fce00000000ff */
.L_x_2285:
[----:B------:R-:W-:Y:S05]  /*8720*/  BSYNC B2 ;  /* 0x0000000000027941 */ /* 0x000fea0003800000 */
.L_x_2284:
[----:B--2---:R2:W-:Y:S04]  /*8730*/  STG.E.128 desc[UR56][R44.64], R36 ;  /* 0x000000242c007986 */ /* 0x0045e8000c101d38 */
[----:B---3--:R2:W-:Y:S02]  /*8740*/  @!P0 STG.E.128 desc[UR56][R46.64], R40 ;  /* 0x000000282e008986 */ /* 0x0085e4000c101d38 */
.L_x_2283:
[----:B------:R-:W-:Y:S05]  /*8750*/  BSYNC B1 ;  /* 0x0000000000017941 */ /* 0x000fea0003800000 */
.L_x_2282:
        /* <DEDUP_REMOVED lines=18> */
[----:B------:R-:W-:Y:S01]  /*8880*/  IADD3 R36, R36, R37, R199 ;  /* 0x0000002524247210 */ /* 0x000fe20007ffe0c7 */
[C---:B------:R-:W-:Y:S01]  /*8890*/  IMAD R37, R19.reuse, 0x6000, R137 ;  /* 0x0000600013257824 */ /* 0x040fe200078e0289 */
[--C-:B------:R-:W-:Y:S02]  /*88a0*/  @!P0 SHF.R.S32.HI R41, RZ, 0x1f, R39.reuse ;  /* 0x0000001fff298819 */ /* 0x100fe40000011427 */
[----:B------:R-:W-:Y:S01]  /*88b0*/  @!P0 IADD3 R38, P4, P5, R96, R130, R39 ;  /* 0x0000008260268210 */ /* 0x000fe20007d9e027 */
[----:B------:R-:W-:Y:S02]  /*88c0*/  IMAD R39, R19, 0x6000, R36 ;  /* 0x0000600013277824 */ /* 0x000fe400078e0224 */
[----:B------:R-:W-:Y:S01]  /*88d0*/  IMAD R37, R37, 0x2, R18 ;  /* 0x0000000225257824 */ /* 0x000fe200078e0212 */
[----:B------:R-:W-:Y:S02]  /*88e0*/  @!P0 IADD3.X R41, R95, R48, R41, P4, P5 ;  /* 0x000000305f298210 */ /* 0x000fe400027ea429 */
[----:B---3--:R-:W-:-:S04]  /*88f0*/  LEA R44, P4, R40, R118, 0x1 ;  /* 0x00000076282c7211 */ /* 0x008fc800078808ff */
        /* <DEDUP_REMOVED lines=8> */
[----:B--2---:R-:W-:Y:S01]  /*8980*/  IMAD.MOV.U32 R53, RZ, RZ, R36 ;  /* 0x000000ffff357224 */ /* 0x004fe200078e0024 */
[----:B------:R-:W-:Y:S01]  /*8990*/  SHF.R.U32.HI R58, RZ, 0x10, R77 ;  /* 0x00000010ff3a7819 */ /* 0x000fe2000001164d */
[----:B---3--:R-:W-:Y:S01]  /*89a0*/  IMAD.MOV.U32 R36, RZ, RZ, R41 ;  /* 0x000000ffff247224 */ /* 0x008fe200078e0029 */
[----:B------:R-:W-:Y:S01]  /*89b0*/  MOV R54, R40 ;  /* 0x0000002800367202 */ /* 0x000fe20000000f00 */
[----:B------:R-:W-:Y:S01]  /*89c0*/  IMAD.MOV.U32 R55, RZ, RZ, R43 ;  /* 0x000000ffff377224 */ /* 0x000fe200078e002b */
[--C-:B------:R-:W-:Y:S01]  /*89d0*/  SHF.R.U32.HI R56, RZ, 0x10, R65.reuse ;  /* 0x00000010ff387819 */ /* 0x100fe20000011641 */
[----:B------:R-:W-:Y:S01]  /*89e0*/  HADD2.F32 R59, -RZ, R159.H1_H1 ;  /* 0x3000009fff3b7230 */ /* 0x000fe20000004100 */
[----:B------:R-:W-:Y:S01]  /*89f0*/  SHF.R.U64 R51, R64, 0x10, R65 ;  /* 0x0000001040337819 */ /* 0x000fe20000001241 */
[--C-:B------:R-:W-:Y:S01]  /*8a00*/  HADD2.F32 R40, -RZ, R36.reuse.H0_H0 ;  /* 0x20000024ff287230 */ /* 0x100fe20000004100 */
[--C-:B------:R-:W-:Y:S01]  /*8a10*/  SHF.R.U64 R50, R78, 0x10, R79.reuse ;  /* 0x000000104e327819 */ /* 0x100fe2000000124f */
[----:B------:R-:W-:Y:S01]  /*8a20*/  HADD2.F32 R43, -RZ, R36.H1_H1 ;  /* 0x30000024ff2b7230 */ /* 0x000fe20000004100 */
[----:B------:R-:W-:Y:S01]  /*8a30*/  SHF.R.U32.HI R78, RZ, 0x10, R79 ;  /* 0x00000010ff4e7819 */ /* 0x000fe2000001164f */
[----:B------:R-:W-:Y:S01]  /*8a40*/  IMAD.MOV.U32 R41, RZ, RZ, R39 ;  /* 0x000000ffff297224 */ /* 0x000fe200078e0027 */
[--C-:B------:R-:W-:Y:S01]  /*8a50*/  SHF.R.U64 R49, R66, 0x10, R67.reuse ;  /* 0x0000001042317819 */ /* 0x100fe20000001243 */
[--C-:B------:R-:W-:Y:S01]  /*8a60*/  HADD2.F32 R36, -RZ, R37.reuse.H0_H0 ;  /* 0x20000025ff247230 */ /* 0x100fe20000004100 */
[----:B------:R-:W-:Y:S01]  /*8a70*/  SHF.R.U32.HI R66, RZ, 0x10, R67 ;  /* 0x00000010ff427819 */ /* 0x000fe20000011643 */
[----:B------:R-:W-:Y:S01]  /*8a80*/  HADD2.F32 R58, -RZ, R58.H0_H0 ;  /* 0x2000003aff3a7230 */ /* 0x000fe20000004100 */
[----:B------:R-:W-:Y:S01]  /*8a90*/  SHF.R.U64 R52, R76, 0x10, R77 ;  /* 0x000000104c347819 */ /* 0x000fe2000000124d */
        /* <DEDUP_REMOVED lines=11> */
[----:B------:R-:W-:-:S02]  /*8b50*/  HADD2.F32 R56, -RZ, R55.H0_H0 ;  /* 0x20000037ff387230 */ /* 0x000fc40000004100 */
[----:B------:R-:W-:Y:S01]  /*8b60*/  HADD2.F32 R55, -RZ, R55.H1_H1 ;  /* 0x30000037ff377230 */ /* 0x000fe20000004100 */
[----:B------:R-:W-:Y:S01]  /*8b70*/  F2FP.F16.F32.PACK_AB R39, R39, R36 ;  /* 0x000000242727723e */ /* 0x000fe200000000ff */
[--C-:B------:R-:W-:Y:S02]  /*8b80*/  HADD2.F32 R43, -RZ, R41.reuse.H0_H0 ;  /* 0x20000029ff2b7230 */ /* 0x100fe40000004100 */
[----:B------:R-:W-:Y:S02]  /*8b90*/  HADD2.F32 R64, -RZ, R78.H0_H0 ;  /* 0x2000004eff407230 */ /* 0x000fe40000004100 */
[----:B------:R-:W-:Y:S02]  /*8ba0*/  HADD2.F32 R59, -RZ, R158.H1_H1 ;  /* 0x3000009eff3b7230 */ /* 0x000fe40000004100 */
[----:B------:R-:W-:Y:S02]  /*8bb0*/  HADD2.F32 R41, -RZ, R41.H1_H1 ;  /* 0x30000029ff297230 */ /* 0x000fe40000004100 */
[----:B------:R-:W-:Y:S01]  /*8bc0*/  FMUL.FTZ R68, R55, R64 ;  /* 0x0000004037447220 */ /* 0x000fe20000410000 */
[----:B------:R-:W-:-:S02]  /*8bd0*/  HADD2.F32 R57, -RZ, R156.H1_H1 ;  /* 0x3000009cff397230 */ /* 0x000fc40000004100 */
[-C--:B------:R-:W-:Y:S01]  /*8be0*/  FMUL.FTZ R65, R43, R59.reuse ;  /* 0x0000003b2b417220 */ /* 0x080fe20000410000 */
[----:B------:R-:W-:Y:S02]  /*8bf0*/  HADD2.F32 R58, -RZ, R66.H0_H0 ;  /* 0x20000042ff3a7230 */ /* 0x000fe40000004100 */
[C---:B------:R-:W-:Y:S01]  /*8c00*/  FMUL.FTZ R66, R56.reuse, R59 ;  /* 0x0000003b38427220 */ /* 0x040fe20000410000 */
[----:B------:R-:W-:Y:S01]  /*8c10*/  FMUL.FTZ R64, R41, R64 ;  /* 0x0000004029407220 */ /* 0x000fe20000410000 */
[----:B------:R-:W-:Y:S02]  /*8c20*/  HADD2.F32 R52, -RZ, R52.H0_H0 ;  /* 0x20000034ff347230 */ /* 0x000fe40000004100 */
[-C--:B------:R-:W-:Y:S01]  /*8c30*/  FFMA.FTZ R65, R56, R57.reuse, R65 ;  /* 0x0000003938417223 */ /* 0x080fe20000010041 */
[----:B------:R-:W-:Y:S01]  /*8c40*/  FFMA.FTZ R59, R43, R57, -R66 ;  /* 0x000000392b3b7223 */ /* 0x000fe20000010842 */
[-C--:B------:R-:W-:Y:S01]  /*8c50*/  FFMA.FTZ R68, R41, R58.reuse, -R68 ;  /* 0x0000003a29447223 */ /* 0x080fe20000010844 */
[----:B------:R-:W-:Y:S01]  /*8c60*/  FFMA.FTZ R70, R55, R58, R64 ;  /* 0x0000003a37467223 */ /* 0x000fe20000010040 */
[----:B------:R-:W-:-:S02]  /*8c70*/  HADD2.F32 R58, -RZ, R159.H0_H0 ;  /* 0x2000009fff3a7230 */ /* 0x000fc40000004100 */
[--C-:B------:R-:W-:Y:S01]  /*8c80*/  HADD2.F32 R43, -RZ, R54.reuse.H0_H0 ;  /* 0x20000036ff2b7230 */ /* 0x100fe20000004100 */
[----:B------:R-:W-:Y:S01]  /*8c90*/  F2FP.F16.F32.PACK_AB R59, R68, R59 ;  /* 0x0000003b443b723e */ /* 0x000fe200000000ff */
[--C-:B------:R-:W-:Y:S02]  /*8ca0*/  HADD2.F32 R41, -RZ, R53.reuse.H0_H0 ;  /* 0x20000035ff297230 */ /* 0x100fe40000004100 */
[----:B------:R-:W-:Y:S02]  /*8cb0*/  HADD2.F32 R54, -RZ, R54.H1_H1 ;  /* 0x30000036ff367230 */ /* 0x000fe40000004100 */
[-C--:B------:R-:W-:Y:S01]  /*8cc0*/  FMUL.FTZ R64, R43, R58.reuse ;  /* 0x0000003a2b407220 */ /* 0x080fe20000410000 */
[----:B------:R-:W-:Y:S02]  /*8cd0*/  HADD2.F32 R53, -RZ, R53.H1_H1 ;  /* 0x30000035ff357230 */ /* 0x000fe40000004100 */
[----:B------:R-:W-:Y:S01]  /*8ce0*/  FMUL.FTZ R58, R41, R58 ;  /* 0x0000003a293a7220 */ /* 0x000fe20000410000 */
[----:B------:R-:W-:-:S02]  /*8cf0*/  HADD2.F32 R56, -RZ, R157.H0_H0 ;  /* 0x2000009dff387230 */ /* 0x000fc40000004100 */
[CC--:B------:R-:W-:Y:S01]  /*8d00*/  FMUL.FTZ R66, R54.reuse, R52.reuse ;  /* 0x0000003436427220 */ /* 0x0c0fe20000410000 */
[----:B------:R-:W-:Y:S02]  /*8d10*/  HADD2.F32 R51, -RZ, R51.H0_H0 ;  /* 0x20000033ff337230 */ /* 0x000fe40000004100 */
[----:B------:R-:W-:Y:S01]  /*8d20*/  FMUL.FTZ R55, R53, R52 ;  /* 0x0000003435377220 */ /* 0x000fe20000410000 */
[----:B------:R-:W-:Y:S02]  /*8d30*/  HADD2.F32 R158, -RZ, R158.H0_H0 ;  /* 0x2000009eff9e7230 */ /* 0x000fe40000004100 */
[-C--:B------:R-:W-:Y:S01]  /*8d40*/  FFMA.FTZ R58, R43, R56.reuse, R58 ;  /* 0x000000382b3a7223 */ /* 0x080fe2000001003a */
[----:B------:R-:W-:Y:S01]  /*8d50*/  FFMA.FTZ R64, R41, R56, -R64 ;  /* 0x0000003829407223 */ /* 0x000fe20000010840 */
[-C--:B------:R-:W-:Y:S01]  /*8d60*/  FFMA.FTZ R53, R53, R51.reuse, -R66 ;  /* 0x0000003335357223 */ /* 0x080fe20000010842 */
[----:B------:R-:W-:Y:S01]  /*8d70*/  FFMA.FTZ R55, R54, R51, R55 ;  /* 0x0000003336377223 */ /* 0x000fe20000010037 */
[----:B------:R-:W-:-:S02]  /*8d80*/  HADD2.F32 R43, -RZ, R42.H0_H0 ;  /* 0x2000002aff2b7230 */ /* 0x000fc40000004100 */
[----:B------:R-:W-:Y:S01]  /*8d90*/  HADD2.F32 R51, -RZ, R50.H0_H0 ;  /* 0x20000032ff337230 */ /* 0x000fe20000004100 */
[----:B------:R-:W-:Y:S01]  /*8da0*/  F2FP.F16.F32.PACK_AB R36, R53, R64 ;  /* 0x000000403524723e */ /* 0x000fe200000000ff */
[----:B------:R-:W-:Y:S02]  /*8db0*/  HADD2.F32 R41, -RZ, R38.H0_H0 ;  /* 0x20000026ff297230 */ /* 0x000fe40000004100 */
[-C--:B------:R-:W-:Y:S01]  /*8dc0*/  FMUL.FTZ R50, R43, R158.reuse ;  /* 0x0000009e2b327220 */ /* 0x080fe20000410000 */
[----:B------:R-:W-:Y:S02]  /*8dd0*/  HADD2.F32 R42, -RZ, R42.H1_H1 ;  /* 0x3000002aff2a7230 */ /* 0x000fe40000004100 */
[----:B------:R-:W-:Y:S02]  /*8de0*/  HADD2.F32 R38, -RZ, R38.H1_H1 ;  /* 0x30000026ff267230 */ /* 0x000fe40000004100 */
[----:B------:R-:W-:Y:S01]  /*8df0*/  FMUL.FTZ R158, R41, R158 ;  /* 0x0000009e299e7220 */ /* 0x000fe20000410000 */
[----:B------:R-:W-:-:S02]  /*8e00*/  HADD2.F32 R156, -RZ, R156.H0_H0 ;  /* 0x2000009cff9c7230 */ /* 0x000fc40000004100 */
[-C--:B------:R-:W-:Y:S01]  /*8e10*/  FMUL.FTZ R57, R42, R51.reuse ;  /* 0x000000332a397220 */ /* 0x080fe20000410000 */
[----:B------:R-:W-:Y:S02]  /*8e20*/  HADD2.F32 R49, -RZ, R49.H0_H0 ;  /* 0x20000031ff317230 */ /* 0x000fe40000004100 */
[C---:B------:R-:W-:Y:S01]  /*8e30*/  FMUL.FTZ R51, R38.reuse, R51 ;  /* 0x0000003326337220 */ /* 0x040fe20000410000 */
[-C--:B------:R-:W-:Y:S01]  /*8e40*/  FFMA.FTZ R50, R41, R156.reuse, -R50 ;  /* 0x0000009c29327223 */ /* 0x080fe20000010832 */
[----:B------:R-:W-:Y:S01]  /*8e50*/  FFMA.FTZ R158, R43, R156, R158 ;  /* 0x0000009c2b9e7223 */ /* 0x000fe2000001009e */
[-C--:B------:R-:W-:Y:S01]  /*8e60*/  FFMA.FTZ R57, R38, R49.reuse, -R57 ;  /* 0x0000003126397223 */ /* 0x080fe20000010839 */
[----:B------:R-:W-:Y:S01]  /*8e70*/  FFMA.FTZ R51, R42, R49, R51 ;  /* 0x000000312a337223 */ /* 0x000fe20000010033 */
[----:B------:R-:W-:Y:S02]  /*8e80*/  F2FP.F16.F32.PACK_AB R41, R40, R37 ;  /* 0x000000252829723e */ /* 0x000fe400000000ff */
[----:B------:R-:W-:Y:S01]  /*8e90*/  MOV R37, R39 ;  /* 0x0000002700257202 */ /* 0x000fe20000000f00 */
[----:B------:R-:W-:Y:S01]  /*8ea0*/  IMAD.MOV.U32 R39, RZ, RZ, R59 ;  /* 0x000000ffff277224 */ /* 0x000fe200078e003b */
[----:B------:R-:W-:-:S02]  /*8eb0*/  F2FP.F16.F32.PACK_AB R43, R70, R65 ;  /* 0x00000041462b723e */ /* 0x000fc400000000ff */
[----:B------:R-:W-:Y:S02]  /*8ec0*/  F2FP.F16.F32.PACK_AB R40, R55, R58 ;  /* 0x0000003a3728723e */ /* 0x000fe400000000ff */
[----:B------:R-:W-:Y:S02]  /*8ed0*/  F2FP.F16.F32.PACK_AB R38, R57, R50 ;  /* 0x000000323926723e */ /* 0x000fe400000000ff */
[----:B------:R-:W-:-:S07]  /*8ee0*/  F2FP.F16.F32.PACK_AB R42, R51, R158 ;  /* 0x0000009e332a723e */ /* 0x000fce00000000ff */
.L_x_2289:
[----:B------:R-:W-:Y:S05]  /*8ef0*/  BSYNC B2 ;  /* 0x0000000000027941 */ /* 0x000fea0003800000 */
.L_x_2288:
[----:B--2---:R2:W-:Y:S04]  /*8f00*/  STG.E.128 desc[UR56][R44.64], R36 ;  /* 0x000000242c007986 */ /* 0x0045e8000c101d38 */
[----:B---3--:R2:W-:Y:S02]  /*8f10*/  @!P0 STG.E.128 desc[UR56][R46.64], R40 ;  /* 0x000000282e008986 */ /* 0x0085e4000c101d38 */
.L_x_2287:
[----:B------:R-:W-:Y:S05]  /*8f20*/  BSYNC B1 ;  /* 0x0000000000017941 */ /* 0x000fea0003800000 */
.L_x_2286:
        /* <DEDUP_REMOVED lines=11> */
[C---:B------:R-:W-:Y:S02]  /*8fe0*/  LEA R44, P0, R45.reuse, R118, 0x1 ;  /* 0x000000762d2c7211 */ /* 0x040fe400078008ff */
[----:B------:R-:W-:Y:S01]  /*8ff0*/  SHF.R.S32.HI R37, RZ, 0x1f, R36 ;  /* 0x0000001fff257819 */ /* 0x000fe20000011424 */
[----:B------:R-:W-:Y:S01]  /*9000*/  IMAD.SHL.U32 R47, R36, 0x8, RZ ;  /* 0x00000008242f7824 */ /* 0x000fe200078e00ff */
[----:B------:R-:W-:-:S02]  /*9010*/  LEA.HI.X R45, R45, R119, R46, 0x1, P0 ;  /* 0x000000772d2d7211 */ /* 0x000fc400000f0c2e */
[----:B------:R-:W-:Y:S02]  /*9020*/  LEA.HI R37, R37, R36, RZ, 0x3 ;  /* 0x0000002425257211 */ /* 0x000fe400078f18ff */
[----:B------:R-:W-:Y:S02]  /*9030*/  LOP3.LUT R36, R191, 0x38, R47, 0xf8, !PT ;  /* 0x00000038bf247812 */ /* 0x000fe400078ef82f */
[----:B------:R-:W-:Y:S02]  /*9040*/  SHF.L.U32 R37, R37, 0xa, RZ ;  /* 0x0000000a25257819 */ /* 0x000fe400000006ff */
[----:B------:R-:W-:Y:S02]  /*9050*/  LOP3.LUT R36, R36, R225, RZ, 0x3c, !PT ;  /* 0x000000e124247212 */ /* 0x000fe400078e3cff */
[----:B------:R-:W-:-:S04]  /*9060*/  LOP3.LUT R37, R37, 0x7fffe000, RZ, 0xc0, !PT ;  /* 0x7fffe00025257812 */ /* 0x000fc800078ec0ff */
[----:B------:R-:W-:Y:S01]  /*9070*/  IADD3 R36, R36, R37, R199 ;  /* 0x0000002524247210 */ /* 0x000fe20007ffe0c7 */
        /* <DEDUP_REMOVED lines=9> */
[----:B------:R-:W-:Y:S01]  /*9110*/  MOV R49, R40 ;  /* 0x0000002800317202 */ /* 0x000fe20000000f00 */
[----:B--2---:R-:W-:Y:S01]  /*9120*/  IMAD.MOV.U32 R40, RZ, RZ, R38 ;  /* 0x000000ffff287224 */ /* 0x004fe200078e0026 */
[--C-:B------:R-:W-:Y:S01]  /*9130*/  SHF.R.U32.HI R52, RZ, 0x10, R61.reuse ;  /* 0x00000010ff347819 */ /* 0x100fe2000001163d */
[----:B------:R-:W-:Y:S01]  /*9140*/  HADD2.F32 R53, -RZ, R155.H1_H1 ;  /* 0x3000009bff357230 */ /* 0x000fe20000004100 */
[----:B------:R-:W-:Y:S01]  /*9150*/  SHF.R.U64 R65, R60, 0x10, R61 ;  /* 0x000000103c417819 */ /* 0x000fe2000000123d */
[----:B------:R-:W-:Y:S01]  /*9160*/  HADD2.F32 R42, -RZ, R41.H0_H0 ;  /* 0x20000029ff2a7230 */ /* 0x000fe20000004100 */
[--C-:B------:R-:W-:Y:S01]  /*9170*/  SHF.R.U64 R61, R74, 0x10, R75.reuse ;  /* 0x000000104a3d7819 */ /* 0x100fe2000000124b */
[----:B------:R-:W-:Y:S01]  /*9180*/  HADD2.F32 R38, -RZ, R37.H0_H0 ;  /* 0x20000025ff267230 */ /* 0x000fe20000004100 */
[----:B------:R-:W-:Y:S01]  /*9190*/  SHF.R.U32.HI R74, RZ, 0x10, R75 ;  /* 0x00000010ff4a7819 */ /* 0x000fe2000001164b */
[----:B------:R-:W-:-:S02]  /*91a0*/  HADD2.F32 R41, -RZ, R41.H1_H1 ;  /* 0x30000029ff297230 */ /* 0x000fc40000004100 */
[-C--:B------:R-:W-:Y:S01]  /*91b0*/  FMUL.FTZ R55, R42, R53.reuse ;  /* 0x000000352a377220 */ /* 0x080fe20000410000 */
[----:B------:R-:W-:Y:S02]  /*91c0*/  HADD2.F32 R54, -RZ, R54.H0_H0 ;  /* 0x20000036ff367230 */ /* 0x000fe40000004100 */
[----:B------:R-:W-:Y:S01]  /*91d0*/  FMUL.FTZ R53, R38, R53 ;  /* 0x0000003526357220 */ /* 0x000fe20000410000 */
[----:B------:R-:W-:Y:S01]  /*91e0*/  HADD2.F32 R51, -RZ, R153.H1_H1 ;  /* 0x30000099ff337230 */ /* 0x000fe20000004100 */
[----:B------:R-:W-:Y:S01]  /*91f0*/  SHF.R.U64 R46, R62, 0x10, R63 ;  /* 0x000000103e2e7819 */ /* 0x000fe2000000123f */
        /* <DEDUP_REMOVED lines=8> */
[----:B------:R-:W-:Y:S01]  /*9280*/  HADD2.F32 R38, -RZ, R43.H0_H0 ;  /* 0x2000002bff267230 */ /* 0x000fe20000004100 */
[----:B------:R-:W-:Y:S01]  /*9290*/  SHF.R.U32.HI R62, RZ, 0x10, R63 ;  /* 0x00000010ff3e7819 */ /* 0x000fe2000001163f */
[----:B------:R-:W-:Y:S02]  /*92a0*/  HADD2.F32 R37, -RZ, R39.H0_H0 ;  /* 0x20000027ff257230 */ /* 0x000fe40000004100 */
[----:B------:R-:W-:Y:S01]  /*92b0*/  FFMA.FTZ R54, R41, R52, R54 ;  /* 0x0000003429367223 */ /* 0x000fe20000010036 */
        /* <DEDUP_REMOVED lines=19> */
[----:B------:R-:W-:Y:S01]  /*93f0*/  FMUL.FTZ R42, R38, R155 ;  /* 0x0000009b262a7220 */ /* 0x000fe20000410000 */
[----:B------:R-:W-:Y:S01]  /*9400*/  HADD2.F32 R153, -RZ, R153.H0_H0 ;  /* 0x20000099ff997230 */ /* 0x000fe20000004100 */
[----:B------:R-:W-:Y:S01]  /*9410*/  F2FP.F16.F32.PACK_AB R57, R60, R57 ;  /* 0x000000393c39723e */ /* 0x000fe200000000ff */
[--C-:B------:R-:W-:Y:S02]  /*9420*/  HADD2.F32 R37, -RZ, R36.reuse.H0_H0 ;  /* 0x20000024ff257230 */ /* 0x100fe40000004100 */
[----:B------:R-:W-:Y:S01]  /*9430*/  FMUL.FTZ R43, R49, R41 ;  /* 0x00000029312b7220 */ /* 0x000fe20000410000 */
        /* <DEDUP_REMOVED lines=11> */
[----:B------:R-:W-:Y:S02]  /*94f0*/  HADD2.F32 R36, -RZ, R40.H0_H0 ;  /* 0x20000028ff247230 */ /* 0x000fe40000004100 */
[----:B------:R-:W-:Y:S01]  /*9500*/  FMUL.FTZ R49, R37, R154 ;  /* 0x0000009a25317220 */ /* 0x000fe20000410000 */
[----:B------:R-:W-:-:S02]  /*9510*/  HADD2.F32 R50, -RZ, R50.H1_H1 ;  /* 0x30000032ff327230 */ /* 0x000fc40000004100 */
[----:B------:R-:W-:Y:S02]  /*9520*/  HADD2.F32 R40, -RZ, R40.H1_H1 ;  /* 0x30000028ff287230 */ /* 0x000fe40000004100 */
        /* <DEDUP_REMOVED lines=14> */
[----:B------:R-:W-:Y:S01]  /*9610*/  F2FP.F16.F32.PACK_AB R42, R41, R154 ;  /* 0x0000009a292a723e */ /* 0x000fe200000000ff */
[----:B------:R-:W-:Y:S01]  /*9620*/  IMAD.MOV.U32 R41, RZ, RZ, R53 ;  /* 0x000000ffff297224 */ /* 0x000fe200078e0035 */
[----:B------:R-:W-:Y:S02]  /*9630*/  F2FP.F16.F32.PACK_AB R39, R59, R58 ;  /* 0x0000003a3b27723e */ /* 0x000fe400000000ff */
[----:B------:R-:W-:-:S07]  /*9640*/  MOV R40, R52 ;  /* 0x0000003400287202 */ /* 0x000fce0000000f00 */
.L_x_2291:
[----:B------:R-:W-:Y:S05]  /*9650*/  BSYNC B1 ;  /* 0x0000000000017941 */ /* 0x000fea0003800000 */
.L_x_2290:
        /* <DEDUP_REMOVED lines=10> */
.L_x_2207:
[----:B------:R-:W-:-:S13]  /*9700*/  ISETP.NE.AND P1, PT, R190, 0x3, PT ;  /* 0x00000003be00780c */ /* 0x000fda0003f25270 */
[----:B------:R-:W-:Y:S05]  /*9710*/  @!P1 BRA `(.L_x_2292) ;  /* 0x0000000000049947 */ /* 0x000fea0003800000 */
[----:B------:R-:W-:Y:S01]  /*9720*/  BPT.TRAP 0x1 ;  /* 0x000000040000795c */ /* 0x000fe20000300000 */
.L_x_2292:
        /* <DEDUP_REMOVED lines=8> */
.L_x_2541:
[----:B------:R-:W-:Y:S05]  /*97b0*/  BSYNC B1 ;  /* 0x0000000000017941 */ /* 0x000fea0003800000 */
.L_x_2293:
        /* <DEDUP_REMOVED lines=20> */
.L_x_2296:
[----:B------:R-:W-:Y:S05]  /*9900*/  BSYNC B1 ;  /* 0x0000000000017941 */ /* 0x000fea0003800000 */
.L_x_2295:
        /* <DEDUP_REMOVED lines=20> */
.L_x_2240:
[----:B------:R-:W-:Y:S05]  /*9a50*/  BSYNC B0 ;  /* 0x0000000000007941 */ /* 0x000fea0003800000 */
.L_x_2206:
        /* <DEDUP_REMOVED lines=17> */
.L_x_2298:
[----:B------:R-:W-:Y:S05]  /*9b70*/  BSYNC B0 ;  /* 0x0000000000007941 */ /* 0x000fea0003800000 */
.L_x_2297:
[----:B------:R-:W2:Y:S01]  /*9b80*/  SYNCS.PHASECHK.TRANS64.TRYWAIT P4, [R3+URZ+0x348b0], R0 ;  /* 0x0348b000030075a7 */ /* 0x000ea2000808017f */
[----:B-1----:R-:W-:Y:S01]  /*9b90*/  IMAD R36, R19, 0x4000, R29 ;  /* 0x0000400013247824 */ /* 0x002fe200078e021d */
[----:B------:R-:W-:Y:S01]  /*9ba0*/  ULDC.64 UR60, c[0x0][0x318] ;  /* 0x0000c600003c7ab9 */ /* 0x000fe20000000a00 */
[----:B------:R-:W-:Y:S01]  /*9bb0*/  ULDC.64 UR58, c[0x0][0x308] ;  /* 0x0000c200003a7ab9 */ /* 0x000fe20000000a00 */
[----:B------:R-:W-:Y:S01]  /*9bc0*/  BSSY B0, `(.L_x_2299) ;  /* 0x0000004000007945 */ /* 0x000fe20003800000 */
[----:B------:R-:W-:Y:S02]  /*9bd0*/  ISETP.GE.AND P1, PT, R184, R4, PT ;  /* 0x00000004b800720c */ /* 0x000fe40003f26270 */
[----:B------:R-:W-:Y:S01]  /*9be0*/  IADD3 R38, R123, R36, RZ ;  /* 0x000000247b267210 */ /* 0x000fe20007ffe0ff */
[----:B--2---:R-:W-:Y:S10]  /*9bf0*/  @!P4 BRA `(.L_x_2300) ;  /* 0x0000019c0020c947 */ /* 0x004ff40003800000 */
.L_x_2542:
[----:B------:R-:W-:Y:S05]  /*9c00*/  BSYNC B0 ;  /* 0x0000000000007941 */ /* 0x000fea0003800000 */
.L_x_2299:
[----:B------:R-:W-:Y:S01]  /*9c10*/  BSSY B0, `(.L_x_2301) ;  /* 0x000001a000007945 */ /* 0x000fe20003800000 */
[----:B01----:R-:W-:Y:S02]  /*9c20*/  IMAD R0, R36, 0x2, R113 ;  /* 0x0000000224007824 */ /* 0x003fe400078e0271 */
[----:B------:R-:W-:-:S04]  /*9c30*/  IMAD.WIDE R44, R2, 0x80, R116 ;  /* 0x00000080022c7825 */ /* 0x000fc800078e0274 */
[----:B------:R-:W-:Y:S01]  /*9c40*/  IMAD R48, R38, 0x2, R113 ;  /* 0x0000000226307824 */ /* 0x000fe200078e0271 */
[----:B------:R-:W-:Y:S06]  /*9c50*/  @P1 BRA `(.L_x_2302) ;  /* 0x0000000000541947 */ /* 0x000fec0003800000 */
[----:B------:R-:W-:Y:S01]  /*9c60*/  MOV R36, R98 ;  /* 0x0000006200247202 */ /* 0x000fe20000000f00 */
[----:B------:R-:W-:Y:S01]  /*9c70*/  IMAD R39, R45, UR60, RZ ;  /* 0x0000003c2d277c24 */ /* 0x000fe2000f8e02ff */
[----:B------:R-:W-:Y:S01]  /*9c80*/  ULDC UR4, c[0x0][0x310] ;  /* 0x0000c40000047ab9 */ /* 0x000fe20000000800 */
[----:B------:R-:W-:Y:S01]  /*9c90*/  IMAD.MOV.U32 R37, RZ, RZ, R5 ;  /* 0x000000ffff257224 */ /* 0x000fe200078e0005 */
[----:B------:R-:W-:Y:S01]  /*9ca0*/  ISETP.GE.AND P4, PT, R22, UR4, PT ;  /* 0x0000000416007c0c */ /* 0x000fe2000bf86270 */
        /* <DEDUP_REMOVED lines=16> */
.L_x_2302:
[----:B------:R-:W-:Y:S05]  /*9db0*/  BSYNC B0 ;  /* 0x0000000000007941 */ /* 0x000fea0003800000 */
.L_x_2301:
[----:B------:R-:W-:Y:S01]  /*9dc0*/  ISETP.GE.AND P1, PT, R210, R4, PT ;  /* 0x00000004d200720c */ /* 0x000fe20003f26270 */
[----:B------:R-:W-:-:S12]  /*9dd0*/  BSSY B0, `(.L_x_2303) ;  /* 0x0000018000007945 */ /* 0x000fd80003800000 */
[----:B------:R-:W-:Y:S05]  /*9de0*/  @P1 BRA `(.L_x_2304) ;  /* 0x0000000000581947 */ /* 0x000fea0003800000 */
[----:B0-----:R-:W-:Y:S01]  /*9df0*/  IADD3 R39, P1, R44, 0x40, RZ ;  /* 0x000000402c277810 */ /* 0x001fe20007f3e0ff */
[----:B------:R-:W-:Y:S01]  /*9e00*/  IMAD.MOV.U32 R4, RZ, RZ, R98 ;  /* 0x000000ffff047224 */ /* 0x000fe200078e0062 */
[----:B------:R-:W-:Y:S02]  /*9e10*/  ULDC UR4, c[0x0][0x310] ;  /* 0x0000c40000047ab9 */ /* 0x000fe40000000800 */
[----:B------:R-:W-:Y:S01]  /*9e20*/  IADD3.X R44, RZ, R45, RZ, P1, !PT ;  /* 0x0000002dff2c7210 */ /* 0x000fe20000ffe4ff */
[----:B------:R-:W-:Y:S01]  /*9e30*/  IMAD.WIDE.U32 R36, R39, UR60, R4 ;  /* 0x0000003c27247c25 */ /* 0x000fe2000f8e0004 */
[----:B------:R-:W-:-:S03]  /*9e40*/  ISETP.GE.AND P4, PT, R22, UR4, PT ;  /* 0x0000000416007c0c */ /* 0x000fc6000bf86270 */
        /* <DEDUP_REMOVED lines=16> */
.L_x_2304:
[----:B------:R-:W-:Y:S05]  /*9f50*/  BSYNC B0 ;  /* 0x0000000000007941 */ /* 0x000fea0003800000 */
.L_x_2303:
[----:B------:R-:W-:Y:S01]  /*9f60*/  @!PT LDS RZ, [RZ] ;  /* 0x00000000fffff984 */ /* 0x000fe20000000800 */
[----:B------:R-:W-:Y:S01]  /*9f70*/  @!PT LDS RZ, [RZ] ;  /* 0x00000000fffff984 */ /* 0x000fe20000000800 */
[----:B------:R-:W-:Y:S01]  /*9f80*/  @!PT LDS RZ, [RZ] ;  /* 0x00000000fffff984 */ /* 0x000fe20000000800 */
[----:B------:R-:W-:Y:S01]  /*9f90*/  @!PT LDS RZ, [RZ] ;  /* 0x00000000fffff984 */ /* 0x000fe20000000800 */
[----:B------:R1:W-:Y:S06]  /*9fa0*/  MEMBAR.ALL.CTA ;  /* 0x0000000000007992 */ /* 0x0003ec0000008000 */
[----:B-1----:R-:W1:Y:S02]  /*9fb0*/  FENCE.VIEW.ASYNC.S ;  /* 0x00000000000073c6 */ /* 0x002e640000000000 */
[----:B-1----:R1:W-:Y:S01]  /*9fc0*/  BAR.SYNC.DEFER_BLOCKING R151, 0x80 ;  /* 0x000200970000751d */ /* 0x0023e20000010000 */
[----:B------:R-:W-:Y:S01]  /*9fd0*/  ISETP.NE.AND P4, PT, R115, RZ, PT ;  /* 0x000000ff7300720c */ /* 0x000fe20003f85270 */
[----:B------:R-:W-:Y:S01]  /*9fe0*/  VIADD R19, R19, 0x1 ;  /* 0x0000000113137836 */ /* 0x000fe20000000000 */
[----:B------:R-:W-:-:S04]  /*9ff0*/  @!P0 IADD3 R3, R3, 0x348c0, RZ ;  /* 0x000348c003038810 */ /* 0x000fc80007ffe0ff */
[C---:B------:R-:W-:Y:S02]  /*a000*/  ISETP.NE.AND P1, PT, R19.reuse, 0x2, PT ;  /* 0x000000021300780c */ /* 0x040fe40003f25270 */
[----:B------:R-:W-:Y:S02]  /*a010*/  @!P0 PRMT R3, RZ, 0x654, R3 ;  /* 0x00000654ff038816 */ /* 0x000fe40000000003 */
[----:B------:R-:W-:Y:S02]  /*a020*/  SEL R0, RZ, 0x1, P1 ;  /* 0x00000001ff007807 */ /* 0x000fe40000800000 */
[----:B------:R-:W-:Y:S02]  /*a030*/  SEL R19, R19, RZ, P1 ;  /* 0x000000ff13137207 */ /* 0x000fe40000800000 */
[----:B------:R-:W-:Y:S01]  /*a040*/  LOP3.LUT R189, R189, R0, RZ, 0x3c, !PT ;  /* 0x00000000bdbd7212 */ /* 0x000fe200078e3cff */
[----:B------:R1:W-:Y:S01]  /*a050*/  @!P0 SYNCS.ARRIVE.TRANS64.RED.A1T0 RZ, [R3+URZ], RZ ;  /* 0x000000ff03ff89a7 */ /* 0x0003e2000810043f */
[----:B------:R-:W-:Y:S01]  /*a060*/  PLOP3.LUT P0, PT, PT, PT, PT, 0x8, 0x0 ;  /* 0x000000000000781c */ /* 0x000fe20003f0e170 */
[----:B------:R-:W-:-:S12]  /*a070*/  @P4 BRA `(.L_x_2305) ;  /* 0xffffff8400704947 */ /* 0x000fd8000383ffff */
.L_x_2201:
[----:B------:R-:W-:Y:S01]  /*a080*/  BSSY B0, `(.L_x_2306) ;  /* 0x000002c000007945 */ /* 0x000fe20003800000 */
[----:B------:R-:W-:Y:S02]  /*a090*/  ISETP.GE.AND P2, PT, R150, 0x1, PT ;  /* 0x000000019600780c */ /* 0x000fe40003f46270 */
[----:B-1----:R-:W-:Y:S02]  /*a0a0*/  CS2R R2, SRZ ;  /* 0x0000000000027805 */ /* 0x002fe4000001ff00 */
[----:B------:R-:W-:Y:S01]  /*a0b0*/  PLOP3.LUT P1, PT, PT, PT, PT, 0x80, 0x0 ;  /* 0x000000000000781c */ /* 0x000fe20003f2f070 */
[----:B------:R-:W-:Y:S01]  /*a0c0*/  IMAD.MOV.U32 R0, RZ, RZ, RZ ;  /* 0x000000ffff007224 */ /* 0x000fe200078e00ff */
[----:B------:R-:W-:Y:S02]  /*a0d0*/  CS2R R86, SRZ ;  /* 0x0000000000567805 */ /* 0x000fe4000001ff00 */
[----:B------:R-:W-:Y:S02]  /*a0e0*/  CS2R R84, SRZ ;  /* 0x0000000000547805 */ /* 0x000fe4000001ff00 */
[----:B------:R-:W-:-:S02]  /*a0f0*/  CS2R R82, SRZ ;  /* 0x0000000000527805 */ /* 0x000fc4000001ff00 */
[----:B------:R-:W-:Y:S02]  /*a100*/  CS2R R80, SRZ ;  /* 0x0000000000507805 */ /* 0x000fe4000001ff00 */
[----:B------:R-:W-:Y:S01]  /*a110*/  MOV R35, RZ ;  /* 0x000000ff00237202 */ /* 0x000fe20000000f00 */
[----:B------:R-:W-:Y:S01]  /*a120*/  IMAD.MOV.U32 R78, RZ, RZ, RZ ;  /* 0x000000ffff4e7224 */ /* 0x000fe200078e00ff */
[----:B------:R-:W-:Y:S02]  /*a130*/  CS2R R76, SRZ ;  /* 0x00000000004c7805 */ /* 0x000fe4000001ff00 */
[----:B------:R-:W-:Y:S01]  /*a140*/  CS2R R32, SRZ ;  /* 0x0000000000207805 */ /* 0x000fe2000001ff00 */
[----:B------:R-:W-:Y:S01]  /*a150*/  IMAD.MOV.U32 R74, RZ, RZ, RZ ;  /* 0x000000ffff4a7224 */ /* 0x000fe200078e00ff */
[----:B------:R-:W-:Y:S02]  /*a160*/  MOV R73, RZ ;  /* 0x000000ff00497202 */ /* 0x000fe40000000f00 */
[----:B------:R-:W-:Y:S01]  /*a170*/  CS2R R30, SRZ ;  /* 0x00000000001e7805 */ /* 0x000fe2000001ff00 */
[----:B------:R-:W-:Y:S01]  /*a180*/  IMAD.MOV.U32 R70, RZ, RZ, RZ ;  /* 0x000000ffff467224 */ /* 0x000fe200078e00ff */
        /* <DEDUP_REMOVED lines=11> */
[----:B0-----:R-:W-:Y:S02]  /*a240*/  CS2R R46, SRZ ;  /* 0x00000000002e7805 */ /* 0x001fe4000001ff00 */
[----:B--2---:R-:W-:-:S02]  /*a250*/  CS2R R44, SRZ ;  /* 0x00000000002c7805 */ /* 0x004fc4000001ff00 */
[----:B------:R-:W-:Y:S02]  /*a260*/  CS2R R42, SRZ ;  /* 0x00000000002a7805 */ /* 0x000fe4000001ff00 */
[----:B------:R-:W-:Y:S02]  /*a270*/  CS2R R40, SRZ ;  /* 0x0000000000287805 */ /* 0x000fe4000001ff00 */
[----:B------:R-:W-:Y:S02]  /*a280*/  CS2R R38, SRZ ;  /* 0x0000000000267805 */ /* 0x000fe4000001ff00 */
[----:B------:R-:W-:Y:S01]  /*a290*/  CS2R R36, SRZ ;  /* 0x0000000000247805 */ /* 0x000fe2000001ff00 */
[----:B------:R-:W-:Y:S01]  /*a2a0*/  IMAD.MOV.U32 R91, RZ, RZ, RZ ;  /* 0x000000ffff5b7224 */ /* 0x000fe200078e00ff */
[----:B------:R-:W-:Y:S01]  /*a2b0*/  MOV R88, RZ ;  /* 0x000000ff00587202 */ /* 0x000fe20000000f00 */
[----:B------:R-:W-:Y:S01]  /*a2c0*/  IMAD.MOV.U32 R26, RZ, RZ, RZ ;  /* 0x000000ffff1a7224 */ /* 0x000fe200078e00ff */
[----:B------:R-:W-:Y:S01]  /*a2d0*/  CS2R R10, SRZ ;  /* 0x00000000000a7805 */ /* 0x000fe2000001ff00 */
[----:B------:R-:W-:Y:S01]  /*a2e0*/  IMAD.MOV.U32 R93, RZ, RZ, RZ ;  /* 0x000000ffff5d7224 */ /* 0x000fe200078e00ff */
[----:B------:R-:W-:Y:S01]  /*a2f0*/  MOV R28, RZ ;  /* 0x000000ff001c7202 */ /* 0x000fe20000000f00 */
[----:B------:R-:W-:Y:S01]  /*a300*/  IMAD.MOV.U32 R95, RZ, RZ, RZ ;  /* 0x000000ffff5f7224 */ /* 0x000fe200078e00ff */
[----:B------:R-:W-:Y:S06]  /*a310*/  @P0 BRA `(.L_x_2307) ;  /* 0x0000000000080947 */ /* 0x000fec0003800000 */
[----:B------:R-:W0:Y:S02]  /*a320*/  FENCE.VIEW.ASYNC.G ;  /* 0x00000000000073c6 */ /* 0x000e240000000100 */
[----:B0-----:R-:W-:Y:S06]  /*a330*/  BAR.ARV 0xc, 0x120 ;  /* 0x0304800000007b1d */ /* 0x001fec0000002000 */
.L_x_2307:
[----:B------:R-:W-:Y:S05]  /*a340*/  BSYNC B0 ;  /* 0x0000000000007941 */ /* 0x000fea0003800000 */
.L_x_2306:
[----:B------:R-:W-:Y:S01]  /*a350*/  IMAD.MOV.U32 R89, RZ, RZ, RZ ;  /* 0x000000ffff597224 */ /* 0x000fe200078e00ff */
[----:B------:R-:W-:Y:S01]  /*a360*/  MOV R24, RZ ;  /* 0x000000ff00187202 */ /* 0x000fe20000000f00 */
[----:B------:R-:W-:Y:S06]  /*a370*/  @!P2 BRA `(.L_x_2308) ;  /* 0x000001140058a947 */ /* 0x000fec0003800000 */
[----:B------:R-:W0:Y:S01]  /*a380*/  SHFL.IDX PT, R0, R226, RZ, 0x1f ;  /* 0x00001fffe2007589 */ /* 0x000e2200000e0000 */
[----:B------:R-:W-:-:S04]  /*a390*/  LOP3.LUT P0, RZ, R215, 0x3ff, RZ, 0xc0, !PT ;  /* 0x000003ffd7ff7812 */ /* 0x000fc8000780c0ff */
[----:B------:R-:W-:Y:S02]  /*a3a0*/  P2R R24, PR, RZ, 0x1 ;  /* 0x00000001ff187803 */ /* 0x000fe40000000000 */
[----:B0-----:R-:W-:-:S04]  /*a3b0*/  LEA.HI R2, R0, R0, RZ, 0x1 ;  /* 0x0000000000027211 */ /* 0x001fc800078f08ff */
[----:B------:R-:W-:-:S05]  /*a3c0*/  LOP3.LUT R3, R2, 0x1e, RZ, 0xc0, !PT ;  /* 0x0000001e02037812 */ /* 0x000fca00078ec0ff */
[----:B------:R-:W-:-:S04]  /*a3d0*/  IMAD.IADD R0, R0, 0x1, -R3 ;  /* 0x0000000100007824 */ /* 0x000fc800078e0a03 */
        /* <DEDUP_REMOVED lines=20> */
.L_x_2309:
        /* <DEDUP_REMOVED lines=12> */
.L_x_2313:
[----:B-1----:R1:W2:Y:S02]  /*a5e0*/  SYNCS.PHASECHK.TRANS64.TRYWAIT P0, [R18+URZ+0x34800], R3 ;  /* 0x03480003120075a7 */ /* 0x0022a4000800017f */
[----:B--2---:R-:W-:Y:S05]  /*a5f0*/  @!P0 NANOSLEEP.SYNCS 0x989680 ;  /* 0x009896800000895d */ /* 0x004fea0003900000 */
[----:B------:R-:W2:Y:S02]  /*a600*/  @!P0 SYNCS.PHASECHK.TRANS64 P0, [R18+URZ+0x34800], R3 ;  /* 0x03480003120085a7 */ /* 0x000ea4000800007f */
[----:B--2---:R-:W-:Y:S05]  /*a610*/  @!P0 BRA `(.L_x_2313) ;  /* 0xfffffffc00f08947 */ /* 0x004fea000383ffff */
.L_x_2312:
[----:B------:R-:W-:Y:S05]  /*a620*/  BSYNC B0 ;  /* 0x0000000000007941 */ /* 0x000fea0003800000 */
.L_x_2311:
[----:B------:R-:W-:Y:S05]  /*a630*/  BRA `(.L_x_2314) ;  /* 0x0000006c00147947 */ /* 0x000fea0003800000 */
.L_x_2310:
[----:B------:R-:W0:Y:S01]  /*a640*/  LDC.64 R10, c[0x0][0x3d8] ;  /* 0x0000f600ff0a7b82 */ /* 0x000e220000000a00 */
[----:B-----5:R-:W-:Y:S01]  /*a650*/  SHF.R.S32.HI R5, RZ, 0x1f, R146 ;  /* 0x0000001fff057819 */ /* 0x020fe20000011492 */
[----:B------:R-:W-:Y:S01]  /*a660*/  IMAD.MOV.U32 R2, RZ, RZ, R16 ;  /* 0x000000ffff027224 */ /* 0x000fe200078e0010 */
[----:B------:R-:W-:Y:S01]  /*a670*/  ISETP.NE.AND P4, PT, R24, RZ, PT ;  /* 0x000000ff1800720c */ /* 0x000fe20003f85270 */
[----:B------:R-:W-:Y:S01]  /*a680*/  IMAD.MOV.U32 R6, RZ, RZ, R22 ;  /* 0x000000ffff067224 */ /* 0x000fe200078e0016 */
[----:B------:R-:W-:Y:S02]  /*a690*/  SHF.R.S32.HI R3, RZ, 0x1f, R16 ;  /* 0x0000001fff037819 */ /* 0x000fe40000011410 */
[----:B------:R-:W-:Y:S01]  /*a6a0*/  SHF.R.S32.HI R7, RZ, 0x1f, R22 ;  /* 0x0000001fff077819 */ /* 0x000fe20000011416 */
[----:B------:R-:W1:Y:S01]  /*a6b0*/  LDC.64 R12, c[0x0][0x3e8] ;  /* 0x0000fa00ff0c7b82 */ /* 0x000e620000000a00 */
[-C--:B0-----:R-:W-:Y:S01]  /*a6c0*/  IMAD R0, R5, R10.reuse, RZ ;  /* 0x0000000a05007224 */ /* 0x081fe200078e02ff */
[----:B------:R-:W-:Y:S01]  /*a6d0*/  SHF.L.U64.HI R74, R10, 0x6, R11 ;  /* 0x000000060a4a7819 */ /* 0x000fe2000001020b */
[----:B------:R-:W-:-:S02]  /*a6e0*/  IMAD R4, R211, R10, RZ ;  /* 0x0000000ad3047224 */ /* 0x000fc400078e02ff */
[----:B------:R-:W-:-:S04]  /*a6f0*/  IMAD.WIDE.U32 R72, R146, R10, RZ ;  /* 0x0000000a92487225 */ /* 0x000fc800078e00ff */
[----:B-1----:R-:W-:Y:S01]  /*a700*/  IMAD R5, R5, R12, RZ ;  /* 0x0000000c05057224 */ /* 0x002fe200078e02ff */
[----:B------:R-:W-:Y:S01]  /*a710*/  SHF.L.U64.HI R69, R12, 0x6, R13 ;  /* 0x000000060c457819 */ /* 0x000fe2000001020d */
[----:B------:R-:W-:Y:S01]  /*a720*/  IMAD R83, R184, R11, R4 ;  /* 0x0000000bb8537224 */ /* 0x000fe200078e0204 */
[----:B------:R-:W-:Y:S01]  /*a730*/  SHF.L.U32 R75, R12, 0x6, RZ ;  /* 0x000000060c4b7819 */ /* 0x000fe200000006ff */
[C---:B------:R-:W-:Y:S02]  /*a740*/  IMAD R77, R146.reuse, R13, R5 ;  /* 0x0000000d924d7224 */ /* 0x040fe400078e0205 */
[----:B------:R-:W-:Y:S02]  /*a750*/  IMAD R61, R146, R11, R0 ;  /* 0x0000000b923d7224 */ /* 0x000fe400078e0200 */
[----:B------:R-:W-:-:S03]  /*a760*/  IMAD.WIDE.U32 R4, R184, R10, R2 ;  /* 0x0000000ab8047225 */ /* 0x000fc600078e0002 */
[----:B------:R-:W-:Y:S01]  /*a770*/  IADD3 R61, R61, R73, RZ ;  /* 0x000000493d3d7210 */ /* 0x000fe20007ffe0ff */
[----:B------:R-:W-:Y:S01]  /*a780*/  IMAD.WIDE.U32 R8, R184, R10, R6 ;  /* 0x0000000ab8087225 */ /* 0x000fe200078e0006 */
[----:B------:R-:W-:-:S03]  /*a790*/  IADD3 R79, P0, R4, R72, RZ ;  /* 0x00000048044f7210 */ /* 0x000fc60007f1e0ff */
[----:B------:R-:W-:Y:S01]  /*a7a0*/  IMAD R14, R211, R12, RZ ;  /* 0x0000000cd30e7224 */ /* 0x000fe200078e02ff */
[----:B------:R-:W-:Y:S01]  /*a7b0*/  IADD3 R71, P2, R8, R72, RZ ;  /* 0x0000004808477210 */ /* 0x000fe20007f5e0ff */
[-C--:B------:R-:W-:Y:S01]  /*a7c0*/  IMAD.WIDE.U32 R146, R146, R12.reuse, RZ ;  /* 0x0000000c92927225 */ /* 0x080fe200078e00ff */
[C---:B------:R-:W-:Y:S02]  /*a7d0*/  IADD3.X R81, R61.reuse, R5, R83, P0, !PT ;  /* 0x000000053d517210 */ /* 0x040fe400007fe453 */
[----:B------:R-:W-:Y:S01]  /*a7e0*/  IADD3.X R83, R61, R83, R9, P2, !PT ;  /* 0x000000533d537210 */ /* 0x000fe200017fe409 */
[----:B------:R-:W-:-:S04]  /*a7f0*/  IMAD.WIDE.U32 R2, R184, R12, R2 ;  /* 0x0000000cb8027225 */ /* 0x000fc800078e0002 */
[----:B------:R-:W-:Y:S01]  /*a800*/  IMAD.WIDE.U32 R6, R184, R12, R6 ;  /* 0x0000000cb8067225 */ /* 0x000fe200078e0006 */
[----:B------:R-:W-:-:S03]  /*a810*/  IADD3 R60, P1, R2, R146, RZ ;  /* 0x00000092023c7210 */ /* 0x000fc60007f3e0ff */
[----:B------:R-:W-:Y:S01]  /*a820*/  IMAD R14, R184, R13, R14 ;  /* 0x0000000db80e7224 */ /* 0x000fe200078e020e */
[----:B------:R-:W-:Y:S01]  /*a830*/  IADD3 R70, P3, R6, R146, RZ ;  /* 0x0000009206467210 */ /* 0x000fe20007f7e0ff */
[----:B------:R-:W-:Y:S02]  /*a840*/  IMAD.IADD R77, R77, 0x1, R147 ;  /* 0x000000014d4d7824 */ /* 0x000fe400078e0293 */
[----:B------:R-:W-:-:S03]  /*a850*/  IMAD.SHL.U32 R76, R10, 0x40, RZ ;  /* 0x000000400a4c7824 */ /* 0x000fc600078e00ff */
[C---:B------:R-:W-:Y:S02]  /*a860*/  IADD3.X R78, R77.reuse, R3, R14, P1, !PT ;  /* 0x000000034d4e7210 */ /* 0x040fe40000ffe40e */
[----:B------:R-:W-:Y:S01]  /*a870*/  IADD3.X R80, R77, R14, R7, P3, !PT ;  /* 0x0000000e4d507210 */ /* 0x000fe20001ffe407 */
[----:B------:R-:W-:Y:S06]  /*a880*/  @!P4 BRA `(.L_x_2315) ;  /* 0x000000000040c947 */ /* 0x000fec0003800000 */
[----:B------:R-:W-:Y:S01]  /*a890*/  MOV R0, 0x0 ;  /* 0x0000000000007802 */ /* 0x000fe20000000f00 */
[----:B------:R-:W-:Y:S01]  /*a8a0*/  ULDC.64 UR4, c[0x4][0xb8] ;  /* 0x01002e0000047ab9 */ /* 0x000fe20000000a00 */
[----:B------:R-:W-:Y:S01]  /*a8b0*/  ULDC.64 UR6, c[0x4][0xc0] ;  /* 0x0100300000067ab9 */ /* 0x000fe20000000a00 */
[----:B------:R-:W-:Y:S01]  /*a8c0*/  IMAD.U32 R4, RZ, RZ, UR4 ;  /* 0x00000004ff047e24 */ /* 0x000fe2000f8e00ff */
[----:B------:R0:W1:Y:S01]  /*a8d0*/  LDC.64 R2, c[0x4][R0] ;  /* 0x0100000000027b82 */ /* 0x0000620000000a00 */
[----:B------:R-:W-:Y:S01]  /*a8e0*/  IMAD.U32 R5, RZ, RZ, UR5 ;  /* 0x00000005ff057e24 */ /* 0x000fe2000f8e00ff */
[----:B------:R-:W-:Y:S01]  /*a8f0*/  ULDC.64 UR4, c[0x4][0x30] ;  /* 0x01000c0000047ab9 */ /* 0x000fe20000000a00 */
[----:B------:R-:W-:Y:S01]  /*a900*/  MOV R6, UR6 ;  /* 0x0000000600067c02 */ /* 0x000fe20008000f00 */
[----:B------:R-:W-:Y:S01]  /*a910*/  IMAD.U32 R7, RZ, RZ, UR7 ;  /* 0x00000007ff077e24 */ /* 0x000fe2000f8e00ff */
[----:B------:R-:W-:Y:S01]  /*a920*/  MOV R11, UR5 ;  /* 0x00000005000b7c02 */ /* 0x000fe20008000f00 */
[----:B------:R-:W-:Y:S01]  /*a930*/  IMAD.U32 R10, RZ, RZ, UR4 ;  /* 0x00000004ff0a7e24 */ /* 0x000fe2000f8e00ff */
[----:B------:R-:W-:Y:S01]  /*a940*/  MOV R13, RZ ;  /* 0x000000ff000d7202 */ /* 0x000fe20000000f00 */
[----:B------:R-:W-:-:S02]  /*a950*/  IMAD.MOV.U32 R8, RZ, RZ, 0x70 ;  /* 0x00000070ff087424 */ /* 0x000fc400078e00ff */
[----:B0-----:R-:W-:-:S07]  /*a960*/  IMAD.MOV.U32 R12, RZ, RZ, 0x1 ;  /* 0x00000001ff0c7424 */ /* 0x001fce00078e00ff */
[----:B------:R-:W-:-:S07]  /*a970*/  LEPC R20, `(.L_x_2315) ;  /* 0x000000001014794e */ /* 0x000fce0000000000 */
[----:B-1----:R-:W-:Y:S05]  /*a980*/  CALL.ABS.NOINC R2 ;  /* 0x0000000002007343 */ /* 0x002fea0003c00000 */
.L_x_2315:
[----:B------:R-:W0:Y:S01]  /*a990*/  LDC.64 R12, c[0x0][0x3d8] ;  /* 0x0000f600ff0c7b82 */ /* 0x000e220000000a00 */
[----:B------:R-:W-:Y:S01]  /*a9a0*/  SHF.R.S32.HI R5, RZ, 0x1f, R193 ;  /* 0x0000001fff057819 */ /* 0x000fe200000114c1 */
[----:B------:R-:W-:Y:S01]  /*a9b0*/  ULDC.U8 UR4, c[0x0][0x3f0] ;  /* 0x0000fc0000047ab9 */ /* 0x000fe20000000000 */
[----:B------:R-:W-:Y:S01]  /*a9c0*/  BSSY B0, `(.L_x_2316) ;  /* 0x0000684000007945 */ /* 0x000fe20003800000 */
[----:B------:R-:W-:-:S04]  /*a9d0*/  ISETP.NE.AND P0, PT, RZ, UR4, PT ;  /* 0x00000004ff007c0c */ /* 0x000fc8000bf05270 */
[----:B------:R-:W1:Y:S01]  /*a9e0*/  LDC.64 R2, c[0x0][0x3e8] ;  /* 0x0000fa00ff027b82 */ /* 0x000e620000000a00 */
[----:B0-----:R-:W-:-:S04]  /*a9f0*/  IMAD R0, R5, R12, RZ ;  /* 0x0000000c05007224 */ /* 0x001fc800078e02ff */
[C---:B------:R-:W-:Y:S02]  /*aa00*/  IMAD R9, R193.reuse, R13, R0 ;  /* 0x0000000dc1097224 */ /* 0x040fe400078e0200 */
[----:B------:R-:W-:Y:S02]  /*aa10*/  IMAD R0, R193, -0x80, R192 ;  /* 0xffffff80c1007824 */ /* 0x000fe400078e02c0 */
[----:B-1----:R-:W-:Y:S02]  /*aa20*/  IMAD R8, R5, R2, RZ ;  /* 0x0000000205087224 */ /* 0x002fe400078e02ff */
[----:B------:R-:W-:-:S04]  /*aa30*/  IMAD.WIDE.U32 R4, R193, R12, RZ ;  /* 0x0000000cc1047225 */ /* 0x000fc800078e00ff */
[----:B------:R-:W-:Y:S01]  /*aa40*/  IMAD.WIDE.U32 R6, R193, R2, RZ ;  /* 0x00000002c1067225 */ /* 0x000fe200078e00ff */
[----:B------:R-:W-:-:S03]  /*aa50*/  SHF.L.U32 R84, R4, 0x7, RZ ;  /* 0x0000000704547819 */ /* 0x000fc600000006ff */
[----:B------:R-:W-:Y:S02]  /*aa60*/  IMAD R11, R193, R3, R8 ;  /* 0x00000003c10b7224 */ /* 0x000fe400078e0208 */
[----:B------:R-:W-:Y:S02]  /*aa70*/  IMAD.IADD R9, R5, 0x1, R9 ;  /* 0x0000000105097824 */ /* 0x000fe400078e0209 */
[----:B------:R-:W-:Y:S02]  /*aa80*/  IMAD.IADD R5, R7, 0x1, R11 ;  /* 0x0000000107057824 */ /* 0x000fe400078e020b */
[----:B------:R-:W-:Y:S01]  /*aa90*/  IMAD.SHL.U32 R87, R6, 0x80, RZ ;  /* 0x0000008006577824 */ /* 0x000fe200078e00ff */
[----:B------:R-:W-:Y:S02]  /*aaa0*/  SHF.L.U64.HI R82, R4, 0x7, R9 ;  /* 0x0000000704527819 */ /* 0x000fe40000010209 */
[----:B------:R-:W-:Y:S02]  /*aab0*/  SHF.L.U64.HI R85, R6, 0x7, R5 ;  /* 0x0000000706557819 */ /* 0x000fe40000010205 */
[----:B------:R-:W-:Y:S01]  /*aac0*/  VIMNMX R9, R0, 0x80, PT ;  /* 0x0000008000097848 */ /* 0x000fe20003fe0100 */
        /* <DEDUP_REMOVED lines=20> */
[C---:B------:R-:W-:Y:S01]  /*ac10*/  VIADD R6, R16.reuse, 0x10 ;  /* 0x0000001010067836 */ /* 0x040fe20000000000 */
[----:B------:R-:W-:Y:S01]  /*ac20*/  IADD3 R7, R16, 0x20, RZ ;  /* 0x0000002010077810 */ /* 0x000fe20007ffe0ff */
[----:B------:R-:W-:Y:S01]  /*ac30*/  ULDC UR4, c[0x0][0x3d4] ;  /* 0x0000f50000047ab9 */ /* 0x000fe20000000800 */
[----:B------:R-:W-:Y:S01]  /*ac40*/  IMAD.X R5, R82, 0x1, R81, P1 ;  /* 0x0000000152057824 */ /* 0x000fe200008e0651 */
[----:B------:R-:W-:Y:S01]  /*ac50*/  LEA R4, P3, R0, UR6, 0x1 ;  /* 0x0000000600047c11 */ /* 0x000fe2000f8608ff */
[C---:B------:R-:W-:Y:S01]  /*ac60*/  VIADD R8, R16.reuse, 0x30 ;  /* 0x0000003010087836 */ /* 0x040fe20000000000 */
[----:B------:R-:W-:Y:S01]  /*ac70*/  ISETP.GE.AND P1, PT, R7, UR4, PT ;  /* 0x0000000407007c0c */ /* 0x000fe2000bf26270 */
[----:B------:R-:W-:Y:S01]  /*ac80*/  VIADD R11, R16, 0x50 ;  /* 0x00000050100b7836 */ /* 0x000fe20000000000 */
[----:B------:R-:W-:Y:S01]  /*ac90*/  LEA.HI.X R5, R0, UR7, R5, 0x1, P3 ;  /* 0x0000000700057c11 */ /* 0x000fe200098f0c05 */
[----:B------:R-:W-:Y:S01]  /*aca0*/  ULDC.64 UR6, c[0x0][0x3e0] ;  /* 0x0000f80000067ab9 */ /* 0x000fe20000000a00 */
[----:B------:R-:W-:-:S02]  /*acb0*/  IADD3 R0, P4, R87, R60, RZ ;  /* 0x0000003c57007210 */ /* 0x000fc40007f9e0ff */
[----:B------:R-:W-:Y:S02]  /*acc0*/  CS2R R66, SRZ ;  /* 0x0000000000427805 */ /* 0x000fe4000001ff00 */
[----:B------:R-:W-:Y:S02]  /*acd0*/  ISETP.GE.AND P2, PT, R6, UR4, PT ;  /* 0x0000000406007c0c */ /* 0x000fe4000bf46270 */
[----:B------:R-:W-:Y:S02]  /*ace0*/  CS2R R62, SRZ ;  /* 0x00000000003e7805 */ /* 0x000fe4000001ff00 */
[----:B------:R-:W-:Y:S01]  /*acf0*/  LEA R6, P6, R0, UR6, 0x1 ;  /* 0x0000000600067c11 */ /* 0x000fe2000f8c08ff */
[----:B------:R-:W-:Y:S01]  /*ad00*/  IMAD.X R7, R85, 0x1, R78, P4 ;  /* 0x0000000155077824 */ /* 0x000fe200020e064e */
[----:B------:R-:W-:Y:S02]  /*ad10*/  IADD3 R10, R16, 0x40, RZ ;  /* 0x00000040100a7810 */ /* 0x000fe40007ffe0ff */
[----:B------:R-:W-:-:S02]  /*ad20*/  CS2R R56, SRZ ;  /* 0x0000000000387805 */ /* 0x000fc4000001ff00 */
[----:B------:R-:W-:Y:S02]  /*ad30*/  ISETP.GE.AND P3, PT, R16, UR4, PT ;  /* 0x0000000410007c0c */ /* 0x000fe4000bf66270 */
[----:B------:R-:W-:Y:S02]  /*ad40*/  CS2R R52, SRZ ;  /* 0x0000000000347805 */ /* 0x000fe4000001ff00 */
[----:B------:R-:W-:Y:S02]  /*ad50*/  LEA.HI.X R7, R0, UR7, R7, 0x1, P6 ;  /* 0x0000000700077c11 */ /* 0x000fe4000b0f0c07 */
        /* <DEDUP_REMOVED lines=23> */
.L_x_2319:
[----:B------:R-:W-:Y:S05]  /*aed0*/  BSYNC B1 ;  /* 0x0000000000017941 */ /* 0x000fea0003800000 */
.L_x_2318:
[----:B------:R-:W-:Y:S01]  /*aee0*/  ISETP.GE.AND P1, PT, R210, R9, PT ;  /* 0x00000009d200720c */ /* 0x000fe20003f26270 */
[----:B------:R-:W-:Y:S01]  /*aef0*/  BSSY B1, `(.L_x_2320) ;  /* 0x000003d000017945 */ /* 0x000fe20003800000 */
[----:B-1----:R-:W-:Y:S02]  /*af00*/  LOP3.LUT R5, R196, 0x18, R22, 0xf8, !PT ;  /* 0x00000018c4057812 */ /* 0x002fe400078ef816 */
        /* <DEDUP_REMOVED lines=14> */
[C---:B------:R-:W-:Y:S01]  /*aff0*/  VIADD R6, R16.reuse, 0x20 ;  /* 0x0000002010067836 */ /* 0x040fe20000000000 */
[----:B------:R-:W-:Y:S01]  /*b000*/  IADD3 R76, P2, P3, R79, R76, R84 ;  /* 0x0000004c4f4c7210 */ /* 0x000fe20007b5e054 */
[----:B------:R-:W-:Y:S01]  /*b010*/  ULDC UR4, c[0x0][0x3d4] ;  /* 0x0000f50000047ab9 */ /* 0x000fe20000000800 */
[----:B------:R-:W-:Y:S01]  /*b020*/  IADD3 R4, R16, 0x10, RZ ;  /* 0x0000001010047810 */ /* 0x000fe20007ffe0ff */
[----:B------:R-:W-:Y:S01]  /*b030*/  ULDC.64 UR6, c[0x0][0x3c8] ;  /* 0x0000f20000067ab9 */ /* 0x000fe20000000a00 */
[----:B------:R-:W-:Y:S01]  /*b040*/  IADD3.X R0, R78, R69, R85, P4, P5 ;  /* 0x000000454e007210 */ /* 0x000fe200027ea455 */
[----:B------:R-:W-:Y:S01]  /*b050*/  ULDC.64 UR8, c[0x0][0x3e0] ;  /* 0x0000f80000087ab9 */ /* 0x000fe20000000a00 */
[----:B------:R-:W-:Y:S01]  /*b060*/  IADD3.X R5, R81, R74, R82, P2, P3 ;  /* 0x0000004a51057210 */ /* 0x000fe200017e6452 */
[C---:B------:R-:W-:Y:S01]  /*b070*/  VIADD R7, R16.reuse, 0x30 ;  /* 0x0000003010077836 */ /* 0x040fe20000000000 */
[----:B------:R-:W-:-:S02]  /*b080*/  ISETP.GE.AND P5, PT, R16, UR4, PT ;  /* 0x0000000410007c0c */ /* 0x000fc4000bfa6270 */
[----:B------:R-:W-:Y:S02]  /*b090*/  CS2R R42, SRZ ;  /* 0x00000000002a7805 */ /* 0x000fe4000001ff00 */
[----:B------:R-:W-:Y:S02]  /*b0a0*/  ISETP.GE.AND P2, PT, R4, UR4, PT ;  /* 0x0000000404007c0c */ /* 0x000fe4000bf46270 */
[----:B------:R-:W-:Y:S02]  /*b0b0*/  CS2R R40, SRZ ;  /* 0x0000000000287805 */ /* 0x000fe4000001ff00 */
[----:B------:R-:W-:Y:S02]  /*b0c0*/  LEA R4, P3, R76, UR6, 0x1 ;  /* 0x000000064c047c11 */ /* 0x000fe4000f8608ff */
[----:B------:R-:W-:Y:S02]  /*b0d0*/  ISETP.GE.AND P4, PT, R6, UR4, PT ;  /* 0x0000000406007c0c */ /* 0x000fe4000bf86270 */
[----:B------:R-:W-:-:S02]  /*b0e0*/  LEA R6, P6, R75, UR8, 0x1 ;  /* 0x000000084b067c11 */ /* 0x000fc4000f8c08ff */
[----:B------:R-:W-:Y:S02]  /*b0f0*/  LEA.HI.X R5, R76, UR7, R5, 0x1, P3 ;  /* 0x000000074c057c11 */ /* 0x000fe400098f0c05 */
[----:B------:R-:W-:Y:S02]  /*b100*/  ISETP.GE.AND P3, PT, R7, UR4, PT ;  /* 0x0000000407007c0c */ /* 0x000fe4000bf66270 */
[----:B------:R-:W-:Y:S01]  /*b110*/  LEA.HI.X R7, R75, UR9, R0, 0x1, P6 ;  /* 0x000000094b077c11 */ /* 0x000fe2000b0f0c00 */
[C---:B------:R-:W-:Y:S01]  /*b120*/  VIADD R0, R16.reuse, 0x50 ;  /* 0x0000005010007836 */ /* 0x040fe20000000000 */
[----:B------:R-:W-:Y:S01]  /*b130*/  IADD3 R8, R16, 0x40, RZ ;  /* 0x0000004010087810 */ /* 0x000fe20007ffe0ff */
[----:B------:R1:W5:Y:S03]  /*b140*/  @!P5 LDG.E.64 R42, desc[UR56][R4.64] ;  /* 0x00000038042ad981 */ /* 0x000366000c1e1b00 */
[----:B------:R-:W-:Y:S01]  /*b150*/  ISETP.GE.AND P6, PT, R8, UR4, PT ;  /* 0x0000000408007c0c */ /* 0x000fe2000bfc6270 */
[----:B------:R1:W5:Y:S01]  /*b160*/  @!P5 LDG.E.64 R40, desc[UR56][R6.64] ;  /* 0x000000380628d981 */ /* 0x000362000c1e1b00 */
        /* <DEDUP_REMOVED lines=21> */
.L_x_2321:
[----:B------:R-:W-:Y:S05]  /*b2c0*/  BSYNC B1 ;  /* 0x0000000000017941 */ /* 0x000fea0003800000 */
.L_x_2320:
[----:B-1----:R-:W-:Y:S01]  /*b2d0*/  IMAD R5, R197, 0x200, R10 ;  /* 0x00000200c5057824 */ /* 0x002fe200078e020a */
[----:B------:R-:W-:Y:S01]  /*b2e0*/  LOP3.LUT P2, RZ, R217, 0x4, RZ, 0xc0, !PT ;  /* 0x00000004d9ff7812 */ /* 0x000fe2000784c0ff */
[----:B-----5:R-:W-:Y:S01]  /*b2f0*/  IMAD.MOV.U32 R0, RZ, RZ, R70 ;  /* 0x000000ffff007224 */ /* 0x020fe200078e0046 */
[----:B------:R-:W-:Y:S01]  /*b300*/  MOV R14, R64 ;  /* 0x00000040000e7202 */ /* 0x000fe20000000f00 */
[----:B------:R-:W-:Y:S01]  /*b310*/  IMAD.MOV.U32 R11, RZ, RZ, R71 ;  /* 0x000000ffff0b7224 */ /* 0x000fe200078e0047 */
[----:B------:R-:W-:Y:S01]  /*b320*/  LEA R60, R5, R18, 0x1 ;  /* 0x00000012053c7211 */ /* 0x000fe200078e08ff */
[----:B------:R-:W-:Y:S01]  /*b330*/  IMAD.MOV.U32 R7, RZ, RZ, R77 ;  /* 0x000000ffff077224 */ /* 0x000fe200078e004d */
[----:B------:R-:W-:Y:S01]  /*b340*/  PRMT R85, R0, 0x7610, R85 ;  /* 0x0000761000557816 */ /* 0x000fe20000000055 */
[----:B------:R-:W-:Y:S01]  /*b350*/  IMAD.MOV.U32 R0, RZ, RZ, R65 ;  /* 0x000000ffff007224 */ /* 0x000fe200078e0041 */
[----:B------:R-:W-:Y:S01]  /*b360*/  PRMT R83, R14, 0x7610, R83 ;  /* 0x000076100e537816 */ /* 0x000fe20000000053 */
[C---:B------:R-:W-:Y:S01]  /*b370*/  VIADD R15, R60.reuse, 0x10400 ;  /* 0x000104003c0f7836 */ /* 0x040fe20000000000 */
[----:B------:R-:W-:Y:S01]  /*b380*/  PRMT R84, R11, 0x7610, R84 ;  /* 0x000076100b547816 */ /* 0x000fe20000000054 */
[----:B------:R-:W-:Y:S01]  /*b390*/  IMAD.MOV.U32 R14, RZ, RZ, R59 ;  /* 0x000000ffff0e7224 */ /* 0x000fe200078e003b */
[----:B------:R-:W-:Y:S01]  /*b3a0*/  MOV R11, R58 ;  /* 0x0000003a000b7202 */ /* 0x000fe20000000f00 */
[----:B------:R-:W-:Y:S01]  /*b3b0*/  IMAD.MOV.U32 R5, RZ, RZ, R61 ;  /* 0x000000ffff057224 */ /* 0x000fe200078e003d */
[----:B------:R-:W-:Y:S01]  /*b3c0*/  IADD3 R10, R60, 0x10440, RZ ;  /* 0x000104403c0a7810 */ /* 0x000fe20007ffe0ff */
[----:B------:R-:W-:Y:S01]  /*b3d0*/  @P2 VIADD R10, R15, 0xffffffc0 ;  /* 0xffffffc00f0a2836 */ /* 0x000fe20000000000 */
[----:B0-----:R-:W-:Y:S01]  /*b3e0*/  ISETP.NE.AND P2, PT, R80, 0x1, PT ;  /* 0x000000015000780c */ /* 0x001fe20003f45270 */
[----:B------:R-:W-:Y:S01]  /*b3f0*/  IMAD.MOV.U32 R69, RZ, RZ, R53 ;  /* 0x000000ffff457224 */ /* 0x000fe200078e0035 */
[----:B------:R-:W-:Y:S01]  /*b400*/  PRMT R82, R82, 0x5410, R0 ;  /* 0x0000541052527816 */ /* 0x000fe20000000000 */
[----:B------:R-:W-:Y:S01]  /*b410*/  IMAD.MOV.U32 R0, RZ, RZ, R54 ;  /* 0x000000ffff007224 */ /* 0x000fe200078e0036 */
[----:B------:R-:W-:Y:S01]  /*b420*/  PRMT R80, R11, 0x5410, R14 ;  /* 0x000054100b507816 */ /* 0x000fe2000000000e */
[----:B------:R-:W-:Y:S01]  /*b430*/  IMAD.MOV.U32 R14, RZ, RZ, R49 ;  /* 0x000000ffff0e7224 */ /* 0x000fe200078e0031 */
[----:B------:R-:W-:Y:S01]  /*b440*/  MOV R11, R55 ;  /* 0x00000037000b7202 */ /* 0x000fe20000000f00 */
[----:B------:R-:W-:Y:S01]  /*b450*/  IMAD.MOV.U32 R4, RZ, RZ, R72 ;  /* 0x000000ffff047224 */ /* 0x000fe200078e0048 */
[----:B------:R-:W-:Y:S01]  /*b460*/  MOV R61, R67 ;  /* 0x00000043003d7202 */ /* 0x000fe20000000f00 */
[----:B------:R-:W-:Y:S01]  /*b470*/  ULDC.64 UR4, c[0x0][0x3c8] ;  /* 0x0000f20000047ab9 */ /* 0x000fe20000000a00 */
[----:B------:R-:W-:Y:S01]  /*b480*/  PRMT R77, R0, 0x5410, R11 ;  /* 0x00005410004d7816 */ /* 0x000fe2000000000b */
[----:B------:R-:W-:Y:S01]  /*b490*/  IMAD.MOV.U32 R0, RZ, RZ, R48 ;  /* 0x000000ffff007224 */ /* 0x000fe200078e0030 */
[----:B------:R-:W-:Y:S01]  /*b4a0*/  MOV R11, R46 ;  /* 0x0000002e000b7202 */ /* 0x000fe20000000f00 */
[----:B------:R-:W0:Y:S01]  /*b4b0*/  @P2 LDC R15, c[0x0][0x430] ;  /* 0x00010c00ff0f2b82 */ /* 0x000e220000000800 */
[----:B------:R-:W-:Y:S01]  /*b4c0*/  PRMT R84, R84, 0x5410, R61 ;  /* 0x0000541054547816 */ /* 0x000fe2000000003d */
[----:B------:R-:W-:Y:S01]  /*b4d0*/  ULDC.64 UR6, c[0x0][0x3e0] ;  /* 0x0000f80000067ab9 */ /* 0x000fe20000000a00 */
[----:B------:R-:W-:Y:S01]  /*b4e0*/  PRMT R75, R0, 0x5410, R14 ;  /* 0x00005410004b7816 */ /* 0x000fe2000000000e */
[----:B------:R-:W-:Y:S01]  /*b4f0*/  IMAD.MOV.U32 R0, RZ, RZ, R47 ;  /* 0x000000ffff007224 */ /* 0x000fe200078e002f */
[----:B------:R-:W-:Y:S01]  /*b500*/  PRMT R73, R11, 0x7610, R73 ;  /* 0x000076100b497816 */ /* 0x000fe20000000049 */
[----:B------:R-:W-:Y:S01]  /*b510*/  IMAD.MOV.U32 R11, RZ, RZ, R66 ;  /* 0x000000ffff0b7224 */ /* 0x000fe200078e0042 */
[----:B------:R-:W-:Y:S01]  /*b520*/  MOV R61, R56 ;  /* 0x00000038003d7202 */ /* 0x000fe20000000f00 */
[----:B------:R-:W1:Y:S01]  /*b530*/  @P2 LDC R14, c[0x0][0x42c] ;  /* 0x00010b00ff0e2b82 */ /* 0x000e620000000800 */
[----:B------:R-:W-:Y:S01]  /*b540*/  PRMT R73, R73, 0x5410, R0 ;  /* 0x0000541049497816 */ /* 0x000fe20000000000 */
[----:B------:R-:W-:Y:S01]  /*b550*/  IMAD.MOV.U32 R0, RZ, RZ, R62 ;  /* 0x000000ffff007224 */ /* 0x000fe200078e003e */
[----:B------:R-:W-:Y:S01]  /*b560*/  PRMT R85, R85, 0x5410, R11 ;  /* 0x0000541055557816 */ /* 0x000fe2000000000b */
[----:B------:R-:W-:Y:S01]  /*b570*/  IMAD.MOV.U32 R11, RZ, RZ, R63 ;  /* 0x000000ffff0b7224 */ /* 0x000fe200078e003f */
[----:B------:R-:W-:Y:S01]  /*b580*/  PRMT R81, R61, 0x7610, R81 ;  /* 0x000076103d517816 */ /* 0x000fe20000000051 */
[----:B------:R-:W-:Y:S01]  /*b590*/  IMAD.MOV.U32 R61, RZ, RZ, R57 ;  /* 0x000000ffff3d7224 */ /* 0x000fe200078e0039 */
[----:B------:R-:W-:Y:S01]  /*b5a0*/  PRMT R83, R83, 0x5410, R0 ;  /* 0x0000541053537816 */ /* 0x000fe20000000000 */
[----:B------:R-:W-:Y:S01]  /*b5b0*/  IMAD R0, R193, 0x80, R184 ;  /* 0x00000080c1007824 */ /* 0x000fe200078e02b8 */
[----:B------:R-:W-:-:S02]  /*b5c0*/  PRMT R82, R11, 0x7610, R82 ;  /* 0x000076100b527816 */ /* 0x000fc40000000052 */
[----:B------:R-:W-:Y:S02]  /*b5d0*/  PRMT R81, R81, 0x5410, R61 ;  /* 0x0000541051517816 */ /* 0x000fe4000000003d */
[----:B------:R-:W-:Y:S01]  /*b5e0*/  LEA R11, R213, R0, 0x6 ;  /* 0x00000000d50b7211 */ /* 0x000fe200078e30ff */
[----:B------:R-:W-:Y:S01]  /*b5f0*/  IMAD.MOV.U32 R0, RZ, RZ, R52 ;  /* 0x000000ffff007224 */ /* 0x000fe200078e0034 */
[----:B------:R-:W-:Y:S02]  /*b600*/  MOV R61, R50 ;  /* 0x00000032003d7202 */ /* 0x000fe40000000f00 */
[----:B------:R-:W-:Y:S02]  /*b610*/  MOV R6, R146 ;  /* 0x0000009200067202 */ /* 0x000fe40000000f00 */
[----:B------:R-:W-:Y:S02]  /*b620*/  PRMT R79, R0, 0x5410, R69 ;  /* 0x00005410004f7816 */ /* 0x000fe40000000045 */
[----:B------:R-:W-:Y:S01]  /*b630*/  PRMT R76, R61, 0x7610, R76 ;  /* 0x000076103d4c7816 */ /* 0x000fe2000000004c */
[----:B------:R-:W-:Y:S01]  /*b640*/  IMAD.MOV.U32 R61, RZ, RZ, R44 ;  /* 0x000000ffff3d7224 */ /* 0x000fe200078e002c */
[----:B------:R-:W-:Y:S01]  /*b650*/  MOV R69, R45 ;  /* 0x0000002d00457202 */ /* 0x000fe20000000f00 */
[----:B-1----:R-:W-:-:S03]  /*b660*/  @P2 IMAD.HI.U32 R0, R11, R14, RZ ;  /* 0x0000000e0b002227 */ /* 0x002fc600078e00ff */
[----:B------:R-:W-:Y:S01]  /*b670*/  PRMT R74, R61, 0x5410, R69 ;  /* 0x000054103d4a7816 */ /* 0x000fe20000000045 */
[----:B------:R-:W-:Y:S01]  /*b680*/  IMAD.MOV.U32 R14, RZ, RZ, R51 ;  /* 0x000000ffff0e7224 */ /* 0x000fe200078e0033 */
[----:B0-----:R-:W-:Y:S01]  /*b690*/  @P2 SHF.R.U32.HI R11, RZ, R15, R0 ;  /* 0x0000000fff0b2219 */ /* 0x001fe20000011600 */
[----:B------:R-:W-:Y:S01]  /*b6a0*/  IMAD.MOV.U32 R0, RZ, RZ, R40 ;  /* 0x000000ffff007224 */ /* 0x000fe200078e0028 */
[----:B------:R-:W-:Y:S01]  /*b6b0*/  MOV R61, R36 ;  /* 0x00000024003d7202 */ /* 0x000fe20000000f00 */
[----:B------:R-:W-:Y:S01]  /*b6c0*/  IMAD.MOV.U32 R69, RZ, RZ, R37 ;  /* 0x000000ffff457224 */ /* 0x000fe200078e0025 */
[----:B------:R-:W-:Y:S01]  /*b6d0*/  PRMT R76, R76, 0x5410, R14 ;  /* 0x000054104c4c7816 */ /* 0x000fe2000000000e */
[----:B------:R-:W-:Y:S01]  /*b6e0*/  IMAD.MOV.U32 R14, RZ, RZ, R41 ;  /* 0x000000ffff0e7224 */ /* 0x000fe200078e0029 */
[----:B------:R-:W-:Y:S01]  /*b6f0*/  SHF.R.S32.HI R15, RZ, 0x1f, R11 ;  /* 0x0000001fff0f7819 */ /* 0x000fe2000001140b */
[----:B------:R-:W-:Y:S01]  /*b700*/  IMAD.WIDE.U32 R4, R11, R12, R4 ;  /* 0x0000000c0b047225 */ /* 0x000fe200078e0004 */
[----:B------:R-:W-:-:S02]  /*b710*/  PRMT R61, R61, 0x5410, R69 ;  /* 0x000054103d3d7816 */ /* 0x000fc40000000045 */
[----:B------:R-:W-:Y:S01]  /*b720*/  PRMT R72, R0, 0x5410, R14 ;  /* 0x0000541000487816 */ /* 0x000fe2000000000e */
[C---:B------:R-:W-:Y:S01]  /*b730*/  IMAD R0, R15.reuse, R12, RZ ;  /* 0x0000000c0f007224 */ /* 0x040fe200078e02ff */
[----:B------:R-:W-:Y:S01]  /*b740*/  MOV R12, R33 ;  /* 0x00000021000c7202 */ /* 0x000fe20000000f00 */
[-C--:B------:R-:W-:Y:S02]  /*b750*/  IMAD R14, R15, R2.reuse, RZ ;  /* 0x000000020f0e7224 */ /* 0x080fe400078e02ff */
[C---:B------:R-:W-:Y:S02]  /*b760*/  IMAD R13, R11.reuse, R13, R0 ;  /* 0x0000000d0b0d7224 */ /* 0x040fe400078e0200 */
[----:B------:R-:W-:-:S04]  /*b770*/  IMAD.WIDE.U32 R6, R11, R2, R6 ;  /* 0x000000020b067225 */ /* 0x000fc800078e0006 */
[----:B------:R-:W-:Y:S01]  /*b780*/  IMAD R15, R11, R3, R14 ;  /* 0x000000030b0f7224 */ /* 0x000fe200078e020e */
[----:B------:R-:W-:Y:S01]  /*b790*/  LEA R3, P2, R4, UR4, 0x1 ;  /* 0x0000000404037c11 */ /* 0x000fe2000f8408ff */
[----:B------:R-:W-:Y:S01]  /*b7a0*/  IMAD.MOV.U32 R2, RZ, RZ, R32 ;  /* 0x000000ffff027224 */ /* 0x000fe200078e0020 */
[----:B------:R-:W-:Y:S01]  /*b7b0*/  LEA R0, P3, R6, UR6, 0x1 ;  /* 0x0000000606007c11 */ /* 0x000fe2000f8608ff */
[----:B------:R-:W-:Y:S01]  /*b7c0*/  IMAD.IADD R11, R5, 0x1, R13 ;  /* 0x00000001050b7824 */ /* 0x000fe200078e020d */
[----:B------:R-:W-:Y:S01]  /*b7d0*/  UMOV UR4, 0xffffffff ;  /* 0xffffffff00047882 */ /* 0x000fe20000000000 */
[----:B------:R-:W-:Y:S01]  /*b7e0*/  IMAD.IADD R5, R7, 0x1, R15 ;  /* 0x0000000107057824 */ /* 0x000fe200078e020f */
[----:B------:R-:W-:Y:S02]  /*b7f0*/  PRMT R69, R2, 0x5410, R12 ;  /* 0x0000541002457816 */ /* 0x000fe4000000000c */
[----:B------:R-:W-:Y:S02]  /*b800*/  LEA.HI.X R4, R4, UR5, R11, 0x1, P2 ;  /* 0x0000000504047c11 */ /* 0x000fe400090f0c0b */
[----:B------:R-:W-:-:S02]  /*b810*/  LEA.HI.X R2, R6, UR7, R5, 0x1, P3 ;  /* 0x0000000706027c11 */ /* 0x000fc400098f0c05 */
[----:B------:R-:W-:Y:S01]  /*b820*/  LEA.HI R5, R209, R209, RZ, 0x1 ;  /* 0x000000d1d1057211 */ /* 0x000fe200078f08ff */
[----:B------:R-:W-:Y:S06]  /*b830*/  BRA.DIV UR4, `(.L_x_2322) ;  /* 0x0000018204247947 */ /* 0x000fec000b800000 */
.L_x_2545:
[----:B------:R-:W-:-:S03]  /*b840*/  UMOV UR4, 0xffffffff ;  /* 0xffffffff00047882 */ /* 0x000fc60000000000 */
[----:B------:R-:W-:Y:S05]  /*b850*/  BRA.DIV UR4, `(.L_x_2323) ;  /* 0x0000018204447947 */ /* 0x000fea000b800000 */
.L_x_2548:
[----:B------:R-:W-:-:S03]  /*b860*/  UMOV UR4, 0xffffffff ;  /* 0xffffffff00047882 */ /* 0x000fc60000000000 */
[----:B------:R-:W-:Y:S05]  /*b870*/  BRA.DIV UR4, `(.L_x_2324) ;  /* 0x0000018204647947 */ /* 0x000fea000b800000 */
.L_x_2551:
[----:B------:R-:W-:-:S03]  /*b880*/  UMOV UR4, 0xffffffff ;  /* 0xffffffff00047882 */ /* 0x000fc60000000000 */
[----:B------:R-:W-:Y:S05]  /*b890*/  BRA.DIV UR4, `(.L_x_2325) ;  /* 0x0000018204847947 */ /* 0x000fea000b800000 */
.L_x_2554:
[----:B------:R-:W-:-:S03]  /*b8a0*/  UMOV UR4, 0xffffffff ;  /* 0xffffffff00047882 */ /* 0x000fc60000000000 */
[----:B------:R-:W-:Y:S05]  /*b8b0*/  BRA.DIV UR4, `(.L_x_2326) ;  /* 0x0000018204a47947 */ /* 0x000fea000b800000 */
.L_x_2557:
[----:B------:R-:W-:Y:S01]  /*b8c0*/  UMOV UR4, 0xffffffff ;  /* 0xffffffff00047882 */ /* 0x000fe20000000000 */
[----:B------:R-:W-:Y:S02]  /*b8d0*/  LOP3.LUT R4, R5, 0xfffffffe, RZ, 0xc0, !PT ;  /* 0xfffffffe05047812 */ /* 0x000fe400078ec0ff */
[----:B------:R-:W-:Y:S05]  /*b8e0*/  BRA.DIV UR4, `(.L_x_2327) ;  /* 0x0000018204c07947 */ /* 0x000fea000b800000 */
.L_x_2560:
[----:B------:R-:W-:Y:S01]  /*b8f0*/  UMOV UR4, 0xffffffff ;  /* 0xffffffff00047882 */ /* 0x000fe20000000000 */
[----:B------:R-:W-:Y:S02]  /*b900*/  IADD3 R4, R209, -R4, RZ ;  /* 0x80000004d1047210 */ /* 0x000fe40007ffe0ff */
[----:B------:R-:W-:Y:S05]  /*b910*/  BRA.DIV UR4, `(.L_x_2328) ;  /* 0x0000018204dc7947 */ /* 0x000fea000b800000 */
.L_x_2563:
[----:B------:R-:W-:Y:S01]  /*b920*/  UMOV UR4, 0xffffffff ;  /* 0xffffffff00047882 */ /* 0x000fe20000000000 */
[----:B------:R-:W-:Y:S02]  /*b930*/  SHF.L.U32 R5, R4, 0x1f, RZ ;  /* 0x0000001f04057819 */ /* 0x000fe400000006ff */
[----:B------:R-:W-:Y:S05]  /*b940*/  BRA.DIV UR4, `(.L_x_2329) ;  /* 0x0000018204f87947 */ /* 0x000fea000b800000 */
.L_x_2566:
[----:B------:R-:W0:Y:S01]  /*b950*/  SYNCS.PHASECHK.TRANS64.TRYWAIT P2, [R18+URZ+0x34800], R5 ;  /* 0x03480005120075a7 */ /* 0x000e22000804017f */
[----:B------:R-:W-:Y:S01]  /*b960*/  IMAD.MOV.U32 R4, RZ, RZ, R25 ;  /* 0x000000ffff047224 */ /* 0x000fe200078e0019 */
[----:B------:R-:W-:Y:S01]  /*b970*/  MOV R3, R24 ;  /* 0x0000001800037202 */ /* 0x000fe20000000f00 */
[----:B------:R-:W-:Y:S01]  /*b980*/  IMAD.MOV.U32 R0, RZ, RZ, R28 ;  /* 0x000000ffff007224 */ /* 0x000fe200078e001c */
[----:B------:R-:W-:Y:S01]  /*b990*/  MOV R7, R35 ;  /* 0x0000002300077202 */ /* 0x000fe20000000f00 */
[----:B------:R-:W-:Y:S01]  /*b9a0*/  IMAD.MOV.U32 R2, RZ, RZ, R29 ;  /* 0x000000ffff027224 */ /* 0x000fe200078e001d */
[----:B------:R-:W-:Y:S01]  /*b9b0*/  PRMT R3, R3, 0x5410, R4 ;  /* 0x0000541003037816 */ /* 0x000fe20000000004 */
[----:B------:R-:W-:Y:S01]  /*b9c0*/  IMAD.MOV.U32 R4, RZ, RZ, R42 ;  /* 0x000000ffff047224 */ /* 0x000fe200078e002a */
[----:B------:R-:W-:Y:S01]  /*b9d0*/  BSSY B1, `(.L_x_2330) ;  /* 0x0000015000017945 */ /* 0x000fe20003800000 */
        /* <DEDUP_REMOVED lines=20> */
.L_x_2567:
[----:B------:R-:W-:Y:S05]  /*bb20*/  BSYNC B1 ;  /* 0x0000000000017941 */ /* 0x000fea0003800000 */
.L_x_2330:
[----:B------:R-:W-:Y:S01]  /*bb30*/  BSSY B1, `(.L_x_2332) ;  /* 0x000011b000017945 */ /* 0x000fe20003800000 */
[----:B------:R-:W-:-:S03]  /*bb40*/  PRMT R2, R2, 0x5410, R4 ;  /* 0x0000541002027816 */ /* 0x000fc60000000004 */
[----:B------:R-:W-:Y:S05]  /*bb50*/  @P0 BRA `(.L_x_2333) ;  /* 0x0000001000600947 */ /* 0x000fea0003800000 */
[----:B0-----:R-:W0:Y:S01]  /*bb60*/  LDC R5, c[0x0][0x3d4] ;  /* 0x0000f500ff057b82 */ /* 0x001e220000000800 */
        /* <DEDUP_REMOVED lines=26> */
[----:B------:R-:W-:Y:S01]  /*bd10*/  FMUL.FTZ R71, R71, R85 ;  /* 0x0000005547477220 */ /* 0x000fe20000410000 */
[----:B------:R-:W-:Y:S02]  /*bd20*/  HADD2.F32 R4, -RZ, R4.H1_H1 ;  /* 0x30000004ff047230 */ /* 0x000fe40000004100 */
[----:B------:R-:W-:-:S02]  /*bd30*/  HADD2.F32 R66, -RZ, R6.H0_H0 ;  /* 0x20000006ff427230 */ /* 0x000fc40000004100 */
[----:B------:R-:W-:Y:S01]  /*bd40*/  FFMA.FTZ R92, R70, R88, R71 ;  /* 0x00000058465c7223 */ /* 0x000fe20000010047 */
[----:B------:R-:W-:Y:S02]  /*bd50*/  HADD2.F32 R67, -RZ, R6.H1_H1 ;  /* 0x30000006ff437230 */ /* 0x000fe40000004100 */
[----:B------:R-:W-:Y:S01]  /*bd60*/  FMUL.FTZ R90, R4, R87 ;  /* 0x00000057045a7220 */ /* 0x000fe20000410000 */
[--C-:B------:R-:W-:Y:S02]  /*bd70*/  HADD2.F32 R71, -RZ, R84.reuse.H0_H0 ;  /* 0x20000054ff477230 */ /* 0x100fe40000004100 */
[----:B------:R-:W-:Y:S01]  /*bd80*/  FFMA.FTZ R89, R70, R85, -R89 ;  /* 0x0000005546597223 */ /* 0x000fe20000010859 */
[----:B------:R-:W-:Y:S02]  /*bd90*/  HADD2.F32 R6, -RZ, R5.H0_H0 ;  /* 0x20000005ff067230 */ /* 0x000fe40000004100 */
[----:B------:R-:W-:Y:S01]  /*bda0*/  FMUL.FTZ R88, R4, R86 ;  /* 0x0000005604587220 */ /* 0x000fe20000410000 */
[----:B------:R-:W-:-:S02]  /*bdb0*/  HADD2.F32 R84, -RZ, R84.H1_H1 ;  /* 0x30000054ff547230 */ /* 0x000fc40000004100 */
[C---:B------:R-:W-:Y:S01]  /*bdc0*/  FFMA.FTZ R90, R7.reuse, R86, -R90 ;  /* 0x00000056075a7223 */ /* 0x040fe2000001085a */
[----:B------:R-:W-:Y:S02]  /*bdd0*/  HADD2.F32 R5, -RZ, R5.H1_H1 ;  /* 0x30000005ff057230 */ /* 0x000fe40000004100 */
[----:B------:R-:W-:Y:S01]  /*bde0*/  FFMA.FTZ R87, R7, R87, R88 ;  /* 0x0000005707577223 */ /* 0x000fe20000010058 */
[----:B------:R-:W-:Y:S02]  /*bdf0*/  HADD2.F32 R70, -RZ, R91.H0_H0 ;  /* 0x2000005bff467230 */ /* 0x000fe40000004100 */
[CC--:B------:R-:W-:Y:S01]  /*be00*/  FMUL.FTZ R85, R67.reuse, R71.reuse ;  /* 0x0000004743557220 */ /* 0x0c0fe20000410000 */
[----:B------:R-:W-:Y:S02]  /*be10*/  HADD2.F32 R4, -RZ, R93.H0_H0 ;  /* 0x2000005dff047230 */ /* 0x000fe40000004100 */
[----:B------:R-:W-:Y:S01]  /*be20*/  FMUL.FTZ R86, R67, R84 ;  /* 0x0000005443567220 */ /* 0x000fe20000410000 */
        /* <DEDUP_REMOVED lines=11> */
.L_x_2335:
[----:B------:R-:W-:Y:S05]  /*bee0*/  BSYNC B2 ;  /* 0x0000000000027941 */ /* 0x000fea0003800000 */
.L_x_2334:
        /* <DEDUP_REMOVED lines=21> */
[--C-:B------:R-:W-:Y:S02]  /*c040*/  HADD2.F32 R65, -RZ, R82.reuse.H1_H1 ;  /* 0x30000052ff417230 */ /* 0x100fe40000004100 */
[----:B------:R-:W-:Y:S01]  /*c050*/  FFMA.FTZ R71, R64, R67, -R71 ;  /* 0x0000004340477223 */ /* 0x000fe20000010847 */
[--C-:B------:R-:W-:Y:S02]  /*c060*/  HADD2.F32 R6, -RZ, R5.reuse.H0_H0 ;  /* 0x20000005ff067230 */ /* 0x100fe40000004100 */
[-C--:B------:R-:W-:Y:S01]  /*c070*/  FMUL.FTZ R70, R4, R66.reuse ;  /* 0x0000004204467220 */ /* 0x080fe20000410000 */
[----:B------:R-:W-:Y:S02]  /*c080*/  HADD2.F32 R82, -RZ, R82.H0_H0 ;  /* 0x20000052ff527230 */ /* 0x000fe40000004100 */
[----:B------:R-:W-:Y:S01]  /*c090*/  FFMA.FTZ R84, R7, R66, -R84 ;  /* 0x0000004207547223 */ /* 0x000fe20000010854 */
[----:B------:R-:W-:-:S02]  /*c0a0*/  HADD2.F32 R5, -RZ, R5.H1_H1 ;  /* 0x30000005ff057230 */ /* 0x000fc40000004100 */
        /* <DEDUP_REMOVED lines=16> */
.L_x_2337:
[----:B------:R-:W-:Y:S05]  /*c1b0*/  BSYNC B2 ;  /* 0x0000000000027941 */ /* 0x000fea0003800000 */
.L_x_2336:
[----:B------:R-:W-:Y:S04]  /*c1c0*/  BSSY B2, `(.L_x_2338) ;  /* 0x000002c000027945 */ /* 0x000fe80003800000 */
[----:B------:R-:W-:Y:S05]  /*c1d0*/  @P3 BRA `(.L_x_2339) ;  /* 0x0000000000a83947 */ /* 0x000fea0003800000 */
[----:B01----:R-:W0:Y:S01]  /*c1e0*/  LDS.128 R4, [R60+0x14400] ;  /* 0x014400003c047984 */ /* 0x003e220000000c00 */
[----:B------:R-:W-:Y:S01]  /*c1f0*/  SHF.R.U32.HI R63, RZ, 0x10, R57 ;  /* 0x00000010ff3f7819 */ /* 0x000fe20000011639 */
[----:B------:R-:W-:Y:S01]  /*c200*/  HADD2.F32 R62, -RZ, R81.H0_H0 ;  /* 0x20000051ff3e7230 */ /* 0x000fe20000004100 */
[--C-:B------:R-:W-:Y:S01]  /*c210*/  SHF.R.U32.HI R65, RZ, 0x10, R59.reuse ;  /* 0x00000010ff417819 */ /* 0x100fe2000001163b */
        /* <DEDUP_REMOVED lines=38> */
.L_x_2339:
[----:B------:R-:W-:Y:S05]  /*c480*/  BSYNC B2 ;  /* 0x0000000000027941 */ /* 0x000fea0003800000 */
.L_x_2338:
        /* <DEDUP_REMOVED lines=44> */
.L_x_2341:
[----:B------:R-:W-:Y:S05]  /*c750*/  BSYNC B2 ;  /* 0x0000000000027941 */ /* 0x000fea0003800000 */
.L_x_2340:
        /* <DEDUP_REMOVED lines=44> */
.L_x_2343:
[----:B------:R-:W-:Y:S05]  /*ca20*/  BSYNC B2 ;  /* 0x0000000000027941 */ /* 0x000fea0003800000 */
.L_x_2342:
        /* <DEDUP_REMOVED lines=43> */
.L_x_2333:
[----:B------:R-:W-:Y:S05]  /*cce0*/  BSYNC B1 ;  /* 0x0000000000017941 */ /* 0x000fea0003800000 */
.L_x_2332:
        /* <DEDUP_REMOVED lines=57> */
.L_x_2346:
[----:B------:R-:W-:Y:S05]  /*d080*/  BSYNC B1 ;  /* 0x0000000000017941 */ /* 0x000fea0003800000 */
.L_x_2345:
        /* <DEDUP_REMOVED lines=44> */
.L_x_2348:
[----:B------:R-:W-:Y:S05]  /*d350*/  BSYNC B1 ;  /* 0x0000000000017941 */ /* 0x000fea0003800000 */
.L_x_2347:
[----:B------:R-:W-:Y:S04]  /*d360*/  BSSY B1, `(.L_x_2349) ;  /* 0x000002c000017945 */ /* 0x000fe80003800000 */
[----:B------:R-:W-:Y:S05]  /*d370*/  @P2 BRA `(.L_x_2350) ;  /* 0x0000000000a82947 */ /* 0x000fea0003800000 */
[----:B01----:R-:W0:Y:S01]  /*d380*/  LDS.128 R4, [R60+0x16400] ;  /* 0x016400003c047984 */ /* 0x003e220000000c00 */
[----:B------:R-:W-:Y:S01]  /*d390*/  SHF.R.U32.HI R38, RZ, 0x10, R33 ;  /* 0x00000010ff267819 */ /* 0x000fe20000011621 */
[--C-:B------:R-:W-:Y:S01]  /*d3a0*/  HADD2.F32 R37, -RZ, R69.reuse.H0_H0 ;  /* 0x20000045ff257230 */ /* 0x100fe20000004100 */
[--C-:B------:R-:W-:Y:S01]  /*d3b0*/  SHF.R.U32.HI R36, RZ, 0x10, R35.reuse ;  /* 0x00000010ff247819 */ /* 0x100fe20000011623 */
[----:B------:R-:W-:Y:S01]  /*d3c0*/  HADD2.F32 R69, -RZ, R69.H1_H1 ;  /* 0x30000045ff457230 */ /* 0x000fe20000004100 */
        /* <DEDUP_REMOVED lines=37> */
.L_x_2350:
[----:B------:R-:W-:Y:S05]  /*d620*/  BSYNC B1 ;  /* 0x0000000000017941 */ /* 0x000fea0003800000 */
.L_x_2349:
[----:B------:R-:W-:Y:S04]  /*d630*/  BSSY B1, `(.L_x_2351) ;  /* 0x000002c000017945 */ /* 0x000fe80003800000 */
[----:B------:R-:W-:Y:S05]  /*d640*/  @P3 BRA `(.L_x_2352) ;  /* 0x0000000000a83947 */ /* 0x000fea0003800000 */
[----:B012---:R-:W0:Y:S01]  /*d650*/  LDS.128 R4, [R10+0x6000] ;  /* 0x006000000a047984 */ /* 0x007e220000000c00 */
[--C-:B------:R-:W-:Y:S01]  /*d660*/  SHF.R.U64 R39, R30, 0x10, R31.reuse ;  /* 0x000000101e277819 */ /* 0x100fe2000000121f */
[--C-:B------:R-:W-:Y:S01]  /*d670*/  HADD2.F32 R30, -RZ, R13.reuse.H0_H0 ;  /* 0x2000000dff1e7230 */ /* 0x100fe20000004100 */
[----:B------:R-:W-:Y:S01]  /*d680*/  SHF.R.U32.HI R31, RZ, 0x10, R31 ;  /* 0x00000010ff1f7819 */ /* 0x000fe2000001161f */
[----:B------:R-:W-:Y:S01]  /*d690*/  HADD2.F32 R32, -RZ, R12.H0_H0 ;  /* 0x2000000cff207230 */ /* 0x000fe20000004100 */
[--C-:B------:R-:W-:Y:S01]  /*d6a0*/  SHF.R.U32.HI R33, RZ, 0x10, R29.reuse ;  /* 0x00000010ff217819 */ /* 0x100fe2000001161d */
        /* <DEDUP_REMOVED lines=14> */
[--C-:B------:R-:W-:Y:S02]  /*d790*/  HADD2.F32 R6, -RZ, R5.reuse.H0_H0 ;  /* 0x20000005ff067230 */ /* 0x100fe40000004100 */
[C---:B------:R-:W-:Y:S01]  /*d7a0*/  FMUL.FTZ R34, R4.reuse, R32 ;  /* 0x0000002004227220 */ /* 0x040fe20000410000 */
[----:B------:R-:W-:Y:S01]  /*d7b0*/  FMUL.FTZ R36, R4, R30 ;  /* 0x0000001e04247220 */ /* 0x000fe20000410000 */
[----:B------:R-:W-:Y:S02]  /*d7c0*/  HADD2.F32 R28, -RZ, R12.H1_H1 ;  /* 0x3000000cff1c7230 */ /* 0x000fe40000004100 */
[----:B------:R-:W-:Y:S01]  /*d7d0*/  FMUL.FTZ R33, R15, R13 ;  /* 0x0000000d0f217220 */ /* 0x000fe20000410000 */
[----:B------:R-:W-:-:S02]  /*d7e0*/  HADD2.F32 R5, -RZ, R5.H1_H1 ;  /* 0x30000005ff057230 */ /* 0x000fc40000004100 */
[C---:B------:R-:W-:Y:S01]  /*d7f0*/  FFMA.FTZ R34, R7.reuse, R30, -R34 ;  /* 0x0000001e07227223 */ /* 0x040fe20000010822 */
[----:B------:R-:W-:Y:S02]  /*d800*/  HADD2.F32 R12, -RZ, R37.H0_H0 ;  /* 0x20000025ff0c7230 */ /* 0x000fe40000004100 */
[----:B------:R-:W-:Y:S01]  /*d810*/  FFMA.FTZ R29, R7, R32, R36 ;  /* 0x00000020071d7223 */ /* 0x000fe20000010024 */
        /* <DEDUP_REMOVED lines=13> */
.L_x_2352:
[----:B------:R-:W-:Y:S05]  /*d8f0*/  BSYNC B1 ;  /* 0x0000000000017941 */ /* 0x000fea0003800000 */
.L_x_2351:
[----:B------:R-:W-:Y:S04]  /*d900*/  BSSY B1, `(.L_x_2353) ;  /* 0x000002c000017945 */ /* 0x000fe80003800000 */
[----:B------:R-:W-:Y:S05]  /*d910*/  @P4 BRA `(.L_x_2354) ;  /* 0x0000000000a84947 */ /* 0x000fea0003800000 */
[----:B0123--:R-:W0:Y:S01]  /*d920*/  LDS.128 R4, [R60+0x1a400] ;  /* 0x01a400003c047984 */ /* 0x00fe220000000c00 */
[--C-:B------:R-:W-:Y:S01]  /*d930*/  SHF.R.U64 R33, R26, 0x10, R27.reuse ;  /* 0x000000101a217819 */ /* 0x100fe2000000121b */
[----:B------:R-:W-:Y:S01]  /*d940*/  HADD2.F32 R26, -RZ, R3.H0_H0 ;  /* 0x20000003ff1a7230 */ /* 0x000fe20000004100 */
[----:B------:R-:W-:Y:S02]  /*d950*/  SHF.R.U32.HI R12, RZ, 0x10, R27 ;  /* 0x00000010ff0c7819 */ /* 0x000fe4000001161b */
        /* <DEDUP_REMOVED lines=20> */
[----:B------:R-:W-:Y:S01]  /*daa0*/  FMUL.FTZ R27, R13, R11 ;  /* 0x0000000b0d1b7220 */ /* 0x000fe20000410000 */
[----:B------:R-:W-:Y:S02]  /*dab0*/  HADD2.F32 R5, -RZ, R5.H1_H1 ;  /* 0x30000005ff057230 */ /* 0x000fe40000004100 */
[C---:B------:R-:W-:Y:S01]  /*dac0*/  FFMA.FTZ R28, R7.reuse, R24, -R28 ;  /* 0x00000018071c7223 */ /* 0x040fe2000001081c */
[----:B------:R-:W-:Y:S02]  /*dad0*/  HADD2.F32 R4, -RZ, R31.H0_H0 ;  /* 0x2000001fff047230 */ /* 0x000fe40000004100 */
[----:B------:R-:W-:Y:S01]  /*dae0*/  FFMA.FTZ R15, R7, R26, R30 ;  /* 0x0000001a070f7223 */ /* 0x000fe2000001001e */
[----:B------:R-:W-:Y:S02]  /*daf0*/  HADD2.F32 R3, -RZ, R33.H0_H0 ;  /* 0x20000021ff037230 */ /* 0x000fe40000004100 */
[-C--:B------:R-:W-:Y:S01]  /*db00*/  FMUL.FTZ R25, R13, R14.reuse ;  /* 0x0000000e0d197220 */ /* 0x080fe20000410000 */
[C---:B------:R-:W-:Y:S01]  /*db10*/  FFMA.FTZ R14, R12.reuse, R14, R27 ;  /* 0x0000000e0c0e7223 */ /* 0x040fe2000001001b */
[C---:B------:R-:W-:Y:S01]  /*db20*/  FMUL.FTZ R7, R5.reuse, R4 ;  /* 0x0000000405077220 */ /* 0x040fe20000410000 */
[----:B------:R-:W-:Y:S01]  /*db30*/  FMUL.FTZ R13, R5, R3 ;  /* 0x00000003050d7220 */ /* 0x000fe20000410000 */
[----:B------:R-:W-:-:S02]  /*db40*/  FFMA.FTZ R25, R12, R11, -R25 ;  /* 0x0000000b0c197223 */ /* 0x000fc40000010819 */
[----:B------:R-:W-:Y:S01]  /*db50*/  FFMA.FTZ R5, R6, R3, -R7 ;  /* 0x0000000306057223 */ /* 0x000fe20000010807 */
[----:B------:R-:W-:Y:S01]  /*db60*/  F2FP.F16.F32.PACK_AB R7, R32, R29 ;  /* 0x0000001d2007723e */ /* 0x000fe200000000ff */
[----:B------:R-:W-:Y:S01]  /*db70*/  FFMA.FTZ R12, R6, R4, R13 ;  /* 0x00000004060c7223 */ /* 0x000fe2000001000d */
[----:B------:R-:W-:Y:S02]  /*db80*/  F2FP.F16.F32.PACK_AB R4, R15, R28 ;  /* 0x0000001c0f04723e */ /* 0x000fe400000000ff */
[----:B------:R-:W-:Y:S02]  /*db90*/  F2FP.F16.F32.PACK_AB R6, R14, R25 ;  /* 0x000000190e06723e */ /* 0x000fe400000000ff */
[----:B------:R-:W-:-:S05]  /*dba0*/  F2FP.F16.F32.PACK_AB R5, R12, R5 ;  /* 0x000000050c05723e */ /* 0x000fca00000000ff */
[----:B------:R4:W-:Y:S02]  /*dbb0*/  STS.128 [R60+0x1a400], R4 ;  /* 0x01a400043c007388 */ /* 0x0009e40000000c00 */
.L_x_2354:
[----:B------:R-:W-:Y:S05]  /*dbc0*/  BSYNC B1 ;  /* 0x0000000000017941 */ /* 0x000fea0003800000 */
.L_x_2353:
[----:B------:R-:W-:Y:S05]  /*dbd0*/  @P5 BRA `(.L_x_2344) ;  /* 0x0000003400885947 */ /* 0x000fea0003800000 */
[----:B01234-:R-:W0:Y:S01]  /*dbe0*/  LDS.128 R4, [R10+0xa000] ;  /* 0x00a000000a047984 */ /* 0x01fe220000000c00 */
[----:B------:R-:W-:Y:S01]  /*dbf0*/  SHF.R.U64 R25, R20, 0x10, R21 ;  /* 0x0000001014197819 */ /* 0x000fe20000001215 */
[----:B------:R-:W-:Y:S01]  /*dc00*/  HADD2.F32 R12, -RZ, R2.H0_H0 ;  /* 0x20000002ff0c7230 */ /* 0x000fe20000004100 */
        /* <DEDUP_REMOVED lines=25> */
[----:B------:R-:W-:Y:S02]  /*dda0*/  HADD2.F32 R0, -RZ, R25.H0_H0 ;  /* 0x20000019ff007230 */ /* 0x000fe40000004100 */
[CC--:B------:R-:W-:Y:S01]  /*ddb0*/  FMUL.FTZ R12, R8.reuse, R9.reuse ;  /* 0x00000009080c7220 */ /* 0x0c0fe20000410000 */
[----:B------:R-:W-:Y:S01]  /*ddc0*/  FMUL.FTZ R8, R8, R2 ;  /* 0x0000000208087220 */ /* 0x000fe20000410000 */
[C---:B------:R-:W-:Y:S01]  /*ddd0*/  FMUL.FTZ R11, R5.reuse, R4 ;  /* 0x00000004050b7220 */ /* 0x040fe20000410000 */
[----:B------:R-:W-:Y:S01]  /*dde0*/  FMUL.FTZ R13, R5, R0 ;  /* 0x00000000050d7220 */ /* 0x000fe20000410000 */
[C---:B------:R-:W-:Y:S02]  /*ddf0*/  FFMA.FTZ R12, R7.reuse, R2, -R12 ;  /* 0x00000002070c7223 */ /* 0x040fe4000001080c */
[C---:B------:R-:W-:Y:S01]  /*de00*/  FFMA.FTZ R5, R6.reuse, R0, -R11 ;  /* 0x0000000006057223 */ /* 0x040fe2000001080b */
[----:B------:R-:W-:Y:S01]  /*de10*/  FFMA.FTZ R9, R7, R9, R8 ;  /* 0x0000000907097223 */ /* 0x000fe20000010008 */
[----:B------:R-:W-:Y:S01]  /*de20*/  FFMA.FTZ R0, R6, R4, R13 ;  /* 0x0000000406007223 */ /* 0x000fe2000001000d */
[----:B------:R-:W-:-:S02]  /*de30*/  F2FP.F16.F32.PACK_AB R7, R15, R26 ;  /* 0x0000001a0f07723e */ /* 0x000fc400000000ff */
[----:B------:R-:W-:Y:S02]  /*de40*/  F2FP.F16.F32.PACK_AB R4, R3, R24 ;  /* 0x000000180304723e */ /* 0x000fe400000000ff */
[----:B------:R-:W-:Y:S02]  /*de50*/  F2FP.F16.F32.PACK_AB R6, R9, R12 ;  /* 0x0000000c0906723e */ /* 0x000fe400000000ff */
[----:B------:R-:W-:-:S05]  /*de60*/  F2FP.F16.F32.PACK_AB R5, R0, R5 ;  /* 0x000000050005723e */ /* 0x000fca00000000ff */
[----:B------:R0:W-:Y:S01]  /*de70*/  STS.128 [R10+0xa000], R4 ;  /* 0x00a000040a007388 */ /* 0x0001e20000000c00 */
[----:B------:R-:W-:Y:S05]  /*de80*/  BRA `(.L_x_2344) ;  /* 0x0000003000dc7947 */ /* 0x000fea0003800000 */
.L_x_2317:
        /* <DEDUP_REMOVED lines=64> */
.L_x_2356:
[----:B------:R-:W-:Y:S05]  /*e290*/  BSYNC B1 ;  /* 0x0000000000017941 */ /* 0x000fea0003800000 */
.L_x_2355:
[----:B------:R-:W-:Y:S01]  /*e2a0*/  BSSY B1, `(.L_x_2357) ;  /* 0x0000026000017945 */ /* 0x000fe20003800000 */
[----:B-----5:R-:W-:Y:S01]  /*e2b0*/  IMAD.MOV.U32 R72, RZ, RZ, R4 ;  /* 0x000000ffff487224 */ /* 0x020fe200078e0004 */
[----:B------:R-:W-:Y:S01]  /*e2c0*/  MOV R73, R5 ;  /* 0x0000000500497202 */ /* 0x000fe20000000f00 */
[----:B------:R-:W-:Y:S01]  /*e2d0*/  IMAD.MOV.U32 R77, RZ, RZ, R6 ;  /* 0x000000ffff4d7224 */ /* 0x000fe200078e0006 */
[----:B------:R-:W-:Y:S01]  /*e2e0*/  CS2R R66, SRZ ;  /* 0x0000000000427805 */ /* 0x000fe2000001ff00 */
[----:B------:R-:W-:Y:S06]  /*e2f0*/  @P1 BRA `(.L_x_2358) ;  /* 0x0000000000801947 */ /* 0x000fec0003800000 */
[----:B------:R-:W-:Y:S01]  /*e300*/  IADD3 R76, P2, P3, R71, R76, R84 ;  /* 0x0000004c474c7210 */ /* 0x000fe20007b5e054 */
[----:B------:R-:W-:Y:S01]  /*e310*/  ULDC.64 UR4, c[0x0][0x3c8] ;  /* 0x0000f20000047ab9 */ /* 0x000fe20000000a00 */
[----:B------:R-:W-:Y:S01]  /*e320*/  IADD3 R75, P4, P5, R70, R75, R87 ;  /* 0x0000004b464b7210 */ /* 0x000fe20007d9e057 */
[----:B------:R-:W-:Y:S01]  /*e330*/  ULDC.64 UR6, c[0x0][0x3e0] ;  /* 0x0000f80000067ab9 */ /* 0x000fe20000000a00 */
[----:B0-----:R-:W-:Y:S02]  /*e340*/  IADD3.X R15, R83, R74, R82, P2, P3 ;  /* 0x0000004a530f7210 */ /* 0x001fe400017e6452 */
        /* <DEDUP_REMOVED lines=27> */
.L_x_2358:
[----:B------:R-:W-:Y:S05]  /*e500*/  BSYNC B1 ;  /* 0x0000000000017941 */ /* 0x000fea0003800000 */
.L_x_2357:
[----:B------:R-:W-:Y:S01]  /*e510*/  IMAD.MOV.U32 R0, RZ, RZ, R7 ;  /* 0x000000ffff007224 */ /* 0x000fe200078e0007 */
[----:B01----:R-:W-:Y:S01]  /*e520*/  MOV R14, R24 ;  /* 0x00000018000e7202 */ /* 0x003fe20000000f00 */
[----:B------:R-:W-:Y:S01]  /*e530*/  IMAD.MOV.U32 R15, RZ, RZ, R25 ;  /* 0x000000ffff0f7224 */ /* 0x000fe200078e0019 */
[----:B------:R-:W-:Y:S01]  /*e540*/  ISETP.NE.AND P2, PT, R78, 0x1, PT ;  /* 0x000000014e00780c */ /* 0x000fe20003f45270 */
[----:B------:R-:W-:Y:S01]  /*e550*/  IMAD.MOV.U32 R69, RZ, RZ, R39 ;  /* 0x000000ffff457224 */ /* 0x000fe200078e0027 */
[----:B------:R-:W-:Y:S01]  /*e560*/  PRMT R87, R0, 0x7610, R87 ;  /* 0x0000761000577816 */ /* 0x000fe20000000057 */
[----:B------:R-:W-:Y:S01]  /*e570*/  IMAD.MOV.U32 R0, RZ, RZ, R26 ;  /* 0x000000ffff007224 */ /* 0x000fe200078e001a */
[----:B------:R-:W-:Y:S01]  /*e580*/  PRMT R80, R14, 0x5410, R15 ;  /* 0x000054100e507816 */ /* 0x000fe2000000000f */
[----:B------:R-:W-:Y:S01]  /*e590*/  IMAD.MOV.U32 R15, RZ, RZ, R29 ;  /* 0x000000ffff0f7224 */ /* 0x000fe200078e001d */
[----:B------:R-:W-:Y:S01]  /*e5a0*/  MOV R14, R27 ;  /* 0x0000001b000e7202 */ /* 0x000fe20000000f00 */
[----:B------:R-:W-:Y:S01]  /*e5b0*/  ULDC.64 UR4, c[0x0][0x3c8] ;  /* 0x0000f20000047ab9 */ /* 0x000fe20000000a00 */
[----:B------:R-:W-:Y:S01]  /*e5c0*/  MOV R20, R30 ;  /* 0x0000001e00147202 */ /* 0x000fe20000000f00 */
[----:B------:R-:W-:Y:S01]  /*e5d0*/  ULDC.64 UR6, c[0x0][0x3e0] ;  /* 0x0000f80000067ab9 */ /* 0x000fe20000000a00 */
[----:B------:R-:W-:Y:S01]  /*e5e0*/  PRMT R81, R0, 0x5410, R14 ;  /* 0x0000541000517816 */ /* 0x000fe2000000000e */
[----:B------:R-:W-:Y:S01]  /*e5f0*/  IMAD.MOV.U32 R0, RZ, RZ, R28 ;  /* 0x000000ffff007224 */ /* 0x000fe200078e001c */
[----:B------:R-:W-:Y:S01]  /*e600*/  PRMT R75, R20, 0x7610, R75 ;  /* 0x00007610144b7816 */ /* 0x000fe2000000004b */
[----:B------:R-:W0:Y:S01]  /*e610*/  @P2 LDC R14, c[0x0][0x42c] ;  /* 0x00010b00ff0e2b82 */ /* 0x000e220000000800 */
[----:B------:R-:W-:Y:S01]  /*e620*/  PRMT R89, R89, 0x5410, R72 ;  /* 0x0000541059597816 */ /* 0x000fe20000000048 */
[----:B-----5:R-:W-:Y:S01]  /*e630*/  IMAD.MOV.U32 R71, RZ, RZ, R43 ;  /* 0x000000ffff477224 */ /* 0x020fe200078e002b */
[----:B------:R-:W-:Y:S01]  /*e640*/  PRMT R74, R0, 0x5410, R15 ;  /* 0x00005410004a7816 */ /* 0x000fe2000000000f */
[----:B------:R-:W-:Y:S01]  /*e650*/  IMAD.MOV.U32 R0, RZ, RZ, R31 ;  /* 0x000000ffff007224 */ /* 0x000fe200078e001f */
[----:B------:R-:W-:Y:S01]  /*e660*/  PRMT R90, R73, 0x7610, R90 ;  /* 0x00007610495a7816 */ /* 0x000fe2000000005a */
[----:B------:R-:W-:Y:S01]  /*e670*/  IMAD.MOV.U32 R15, RZ, RZ, R32 ;  /* 0x000000ffff0f7224 */ /* 0x000fe200078e0020 */
[----:B------:R-:W-:Y:S01]  /*e680*/  PRMT R88, R88, 0x5410, R77 ;  /* 0x0000541058587816 */ /* 0x000fe2000000004d */
[----:B------:R-:W1:Y:S01]  /*e690*/  @P2 LDC R21, c[0x0][0x430] ;  /* 0x00010c00ff152b82 */ /* 0x000e620000000800 */
[----:B------:R-:W-:Y:S01]  /*e6a0*/  PRMT R75, R75, 0x5410, R0 ;  /* 0x000054104b4b7816 */ /* 0x000fe20000000000 */
[----:B------:R-:W-:Y:S01]  /*e6b0*/  IMAD.MOV.U32 R0, RZ, RZ, R34 ;  /* 0x000000ffff007224 */ /* 0x000fe200078e0022 */
[----:B------:R-:W-:-:S02]  /*e6c0*/  MOV R20, R33 ;  /* 0x0000002100147202 */ /* 0x000fc40000000f00 */
[----:B------:R-:W-:Y:S01]  /*e6d0*/  PRMT R89, R15, 0x7610, R89 ;  /* 0x000076100f597816 */ /* 0x000fe20000000059 */
[----:B------:R-:W-:Y:S01]  /*e6e0*/  IMAD.MOV.U32 R15, RZ, RZ, R35 ;  /* 0x000000ffff0f7224 */ /* 0x000fe200078e0023 */
[----:B------:R-:W-:Y:S02]  /*e6f0*/  PRMT R90, R90, 0x5410, R20 ;  /* 0x000054105a5a7816 */ /* 0x000fe40000000014 */
[----:B------:R-:W-:Y:S01]  /*e700*/  PRMT R88, R0, 0x7610, R88 ;  /* 0x0000761000587816 */ /* 0x000fe20000000058 */
[----:B------:R-:W-:Y:S01]  /*e710*/  IMAD R0, R193, 0x80, R184 ;  /* 0x00000080c1007824 */ /* 0x000fe200078e02b8 */
[----:B------:R-:W-:Y:S02]  /*e720*/  MOV R20, R36 ;  /* 0x0000002400147202 */ /* 0x000fe40000000f00 */
[----:B------:R-:W-:Y:S02]  /*e730*/  PRMT R87, R87, 0x5410, R15 ;  /* 0x0000541057577816 */ /* 0x000fe4000000000f */
[----:B------:R-:W-:Y:S01]  /*e740*/  PRMT R82, R20, 0x7610, R82 ;  /* 0x0000761014527816 */ /* 0x000fe20000000052 */
[----:B------:R-:W-:Y:S01]  /*e750*/  IMAD.MOV.U32 R20, RZ, RZ, R37 ;  /* 0x000000ffff147224 */ /* 0x000fe200078e0025 */
[----:B------:R-:W-:Y:S01]  /*e760*/  LEA R15, R213, R0, 0x6 ;  /* 0x00000000d50f7211 */ /* 0x000fe200078e30ff */
[----:B------:R-:W-:-:S03]  /*e770*/  IMAD.MOV.U32 R0, RZ, RZ, R38 ;  /* 0x000000ffff007224 */ /* 0x000fc600078e0026 */
[----:B------:R-:W-:Y:S02]  /*e780*/  PRMT R82, R82, 0x5410, R20 ;  /* 0x0000541052527816 */ /* 0x000fe40000000014 */
[----:B------:R-:W-:Y:S02]  /*e790*/  MOV R20, R60 ;  /* 0x0000003c00147202 */ /* 0x000fe40000000f00 */
[----:B------:R-:W-:Y:S01]  /*e7a0*/  PRMT R83, R0, 0x5410, R69 ;  /* 0x0000541000537816 */ /* 0x000fe20000000045 */
[----:B0-----:R-:W-:Y:S01]  /*e7b0*/  @P2 IMAD.HI.U32 R0, R15, R14, RZ ;  /* 0x0000000e0f002227 */ /* 0x001fe200078e00ff */
[----:B------:R-:W-:Y:S02]  /*e7c0*/  PRMT R76, R20, 0x7610, R76 ;  /* 0x00007610144c7816 */ /* 0x000fe4000000004c */
[----:B------:R-:W-:Y:S01]  /*e7d0*/  MOV R69, R63 ;  /* 0x0000003f00457202 */ /* 0x000fe20000000f00 */
[----:B------:R-:W-:Y:S01]  /*e7e0*/  IMAD.MOV.U32 R14, RZ, RZ, R61 ;  /* 0x000000ffff0e7224 */ /* 0x000fe200078e003d */
[----:B-1----:R-:W-:Y:S01]  /*e7f0*/  @P2 SHF.R.U32.HI R15, RZ, R21, R0 ;  /* 0x00000015ff0f2219 */ /* 0x002fe20000011600 */
[----:B------:R-:W-:-:S02]  /*e800*/  IMAD.MOV.U32 R20, RZ, RZ, R62 ;  /* 0x000000ffff147224 */ /* 0x000fc400078e003e */
[----:B------:R-:W-:Y:S01]  /*e810*/  IMAD.MOV.U32 R0, RZ, RZ, R40 ;  /* 0x000000ffff007224 */ /* 0x000fe200078e0028 */
[----:B------:R-:W-:Y:S01]  /*e820*/  PRMT R76, R76, 0x5410, R14 ;  /* 0x000054104c4c7816 */ /* 0x000fe2000000000e */
[----:B------:R-:W-:Y:S01]  /*e830*/  IMAD.MOV.U32 R14, RZ, RZ, R41 ;  /* 0x000000ffff0e7224 */ /* 0x000fe200078e0029 */
[----:B------:R-:W-:Y:S01]  /*e840*/  SHF.R.S32.HI R21, RZ, 0x1f, R15 ;  /* 0x0000001fff157819 */ /* 0x000fe2000001140f */
[-C--:B------:R-:W-:Y:S01]  /*e850*/  IMAD.WIDE.U32 R8, R15, R12.reuse, R8 ;  /* 0x0000000c0f087225 */ /* 0x080fe200078e0008 */
[----:B------:R-:W-:Y:S02]  /*e860*/  PRMT R77, R20, 0x5410, R69 ;  /* 0x00005410144d7816 */ /* 0x000fe40000000045 */
[----:B------:R-:W-:Y:S01]  /*e870*/  PRMT R69, R0, 0x5410, R14 ;  /* 0x0000541000457816 */ /* 0x000fe2000000000e */
[C---:B------:R-:W-:Y:S01]  /*e880*/  IMAD R0, R21.reuse, R12, RZ ;  /* 0x0000000c15007224 */ /* 0x040fe200078e02ff */
[----:B------:R-:W-:Y:S01]  /*e890*/  MOV R12, R45 ;  /* 0x0000002d000c7202 */ /* 0x000fe20000000f00 */
[----:B------:R-:W-:Y:S01]  /*e8a0*/  IMAD R14, R21, R2, RZ ;  /* 0x00000002150e7224 */ /* 0x000fe200078e02ff */
[----:B------:R-:W-:Y:S01]  /*e8b0*/  MOV R20, R42 ;  /* 0x0000002a00147202 */ /* 0x000fe20000000f00 */
[----:B------:R-:W-:-:S03]  /*e8c0*/  IMAD.WIDE.U32 R10, R15, R2, R10 ;  /* 0x000000020f0a7225 */ /* 0x000fc600078e000a */
[----:B------:R-:W-:Y:S01]  /*e8d0*/  PRMT R70, R20, 0x5410, R71 ;  /* 0x0000541014467816 */ /* 0x000fe20000000047 */
[C---:B------:R-:W-:Y:S01]  /*e8e0*/  IMAD R13, R15.reuse, R13, R0 ;  /* 0x0000000d0f0d7224 */ /* 0x040fe200078e0200 */
[----:B------:R-:W-:Y:S01]  /*e8f0*/  LEA R0, P3, R10, UR6, 0x1 ;  /* 0x000000060a007c11 */ /* 0x000fe2000f8608ff */
[----:B------:R-:W-:Y:S01]  /*e900*/  IMAD R15, R15, R3, R14 ;  /* 0x000000030f0f7224 */ /* 0x000fe200078e020e */
[----:B------:R-:W-:Y:S01]  /*e910*/  LEA R3, P2, R8, UR4, 0x1 ;  /* 0x0000000408037c11 */ /* 0x000fe2000f8408ff */
[----:B------:R-:W-:Y:S01]  /*e920*/  IMAD.MOV.U32 R2, RZ, RZ, R44 ;  /* 0x000000ffff027224 */ /* 0x000fe200078e002c */
[----:B------:R-:W-:Y:S01]  /*e930*/  UMOV UR4, 0xffffffff ;  /* 0xffffffff00047882 */ /* 0x000fe20000000000 */
[----:B------:R-:W-:Y:S02]  /*e940*/  IMAD.IADD R13, R9, 0x1, R13 ;  /* 0x00000001090d7824 */ /* 0x000fe400078e020d */
[----:B------:R-:W-:Y:S01]  /*e950*/  IMAD.IADD R9, R11, 0x1, R15 ;  /* 0x000000010b097824 */ /* 0x000fe200078e020f */
[----:B------:R-:W-:-:S02]  /*e960*/  PRMT R21, R2, 0x5410, R12 ;  /* 0x0000541002157816 */ /* 0x000fc4000000000c */
[----:B------:R-:W-:Y:S02]  /*e970*/  LEA.HI.X R8, R8, UR5, R13, 0x1, P2 ;  /* 0x0000000508087c11 */ /* 0x000fe400090f0c0d */
[----:B------:R-:W-:Y:S02]  /*e980*/  LEA.HI.X R2, R10, UR7, R9, 0x1, P3 ;  /* 0x000000070a027c11 */ /* 0x000fe400098f0c09 */
[----:B------:R-:W-:Y:S01]  /*e990*/  LEA.HI R9, R209, R209, RZ, 0x1 ;  /* 0x000000d1d1097211 */ /* 0x000fe200078f08ff */
[----:B------:R-:W-:Y:S06]  /*e9a0*/  BRA.DIV UR4, `(.L_x_2359) ;  /* 0x00000156041c7947 */ /* 0x000fec000b800000 */
.L_x_2570:
[----:B------:R-:W-:-:S03]  /*e9b0*/  UMOV UR4, 0xffffffff ;  /* 0xffffffff00047882 */ /* 0x000fc60000000000 */
[----:B------:R-:W-:Y:S05]  /*e9c0*/  BRA.DIV UR4, `(.L_x_2360) ;  /* 0x00000156043c7947 */ /* 0x000fea000b800000 */
.L_x_2573:
[----:B------:R-:W-:-:S03]  /*e9d0*/  UMOV UR4, 0xffffffff ;  /* 0xffffffff00047882 */ /* 0x000fc60000000000 */
[----:B------:R-:W-:Y:S05]  /*e9e0*/  BRA.DIV UR4, `(.L_x_2361) ;  /* 0x00000156045c7947 */ /* 0x000fea000b800000 */
.L_x_2576:
[----:B------:R-:W-:-:S03]  /*e9f0*/  UMOV UR4, 0xffffffff ;  /* 0xffffffff00047882 */ /* 0x000fc60000000000 */
[----:B------:R-:W-:Y:S05]  /*ea00*/  BRA.DIV UR4, `(.L_x_2362) ;  /* 0x00000156047c7947 */ /* 0x000fea000b800000 */
.L_x_2579:
[----:B------:R-:W-:-:S03]  /*ea10*/  UMOV UR4, 0xffffffff ;  /* 0xffffffff00047882 */ /* 0x000fc60000000000 */
[----:B------:R-:W-:Y:S05]  /*ea20*/  BRA.DIV UR4, `(.L_x_2363) ;  /* 0x00000156049c7947 */ /* 0x000fea000b800000 */
.L_x_2582:
[----:B------:R-:W-:Y:S01]  /*ea30*/  UMOV UR4, 0xffffffff ;  /* 0xffffffff00047882 */ /* 0x000fe20000000000 */
[----:B------:R-:W-:Y:S02]  /*ea40*/  LOP3.LUT R8, R9, 0xfffffffe, RZ, 0xc0, !PT ;  /* 0xfffffffe09087812 */ /* 0x000fe400078ec0ff */
[----:B------:R-:W-:Y:S05]  /*ea50*/  BRA.DIV UR4, `(.L_x_2364) ;  /* 0x0000015604b87947 */ /* 0x000fea000b800000 */
.L_x_2585:
[----:B------:R-:W-:Y:S01]  /*ea60*/  UMOV UR4, 0xffffffff ;  /* 0xffffffff00047882 */ /* 0x000fe20000000000 */
[----:B------:R-:W-:Y:S02]  /*ea70*/  IADD3 R8, R209, -R8, RZ ;  /* 0x80000008d1087210 */ /* 0x000fe40007ffe0ff */
[----:B------:R-:W-:Y:S05]  /*ea80*/  BRA.DIV UR4, `(.L_x_2365) ;  /* 0x0000015604d47947 */ /* 0x000fea000b800000 */
.L_x_2588:
[----:B------:R-:W-:Y:S01]  /*ea90*/  UMOV UR4, 0xffffffff ;  /* 0xffffffff00047882 */ /* 0x000fe20000000000 */
[----:B------:R-:W-:Y:S02]  /*eaa0*/  SHF.L.U32 R9, R8, 0x1f, RZ ;  /* 0x0000001f08097819 */ /* 0x000fe400000006ff */
[----:B------:R-:W-:Y:S05]  /*eab0*/  BRA.DIV UR4, `(.L_x_2366) ;  /* 0x0000015604f07947 */ /* 0x000fea000b800000 */
.L_x_2591:
[----:B------:R-:W0:Y:S01]  /*eac0*/  SYNCS.PHASECHK.TRANS64.TRYWAIT P2, [R18+URZ+0x34800], R9 ;  /* 0x03480009120075a7 */ /* 0x000e22000804017f */
[----:B------:R-:W-:Y:S01]  /*ead0*/  IMAD.MOV.U32 R0, RZ, RZ, R46 ;  /* 0x000000ffff007224 */ /* 0x000fe200078e002e */
[----:B------:R-:W-:Y:S01]  /*eae0*/  MOV R3, R48 ;  /* 0x0000003000037202 */ /* 0x000fe20000000f00 */
[----:B------:R-:W-:Y:S01]  /*eaf0*/  IMAD.MOV.U32 R2, RZ, RZ, R47 ;  /* 0x000000ffff027224 */ /* 0x000fe200078e002f */
[----:B------:R-:W-:Y:S01]  /*eb00*/  MOV R11, R57 ;  /* 0x00000039000b7202 */ /* 0x000fe20000000f00 */
[----:B------:R-:W-:Y:S01]  /*eb10*/  IMAD.MOV.U32 R8, RZ, RZ, R49 ;  /* 0x000000ffff087224 */ /* 0x000fe200078e0031 */
[----:B------:R-:W-:Y:S01]  /*eb20*/  BSSY B1, `(.L_x_2367) ;  /* 0x0000017000017945 */ /* 0x000fe20003800000 */
        /* <DEDUP_REMOVED lines=22> */
.L_x_2592:
[----:B------:R-:W-:Y:S05]  /*ec90*/  BSYNC B1 ;  /* 0x0000000000017941 */ /* 0x000fea0003800000 */
.L_x_2367:
        /* <DEDUP_REMOVED lines=11> */
[----:B0-----:R-:W-:Y:S01]  /*ed50*/  LOP3.LUT R9, R196, 0x38, R22, 0xf8, !PT ;  /* 0x00000038c4097812 */ /* 0x001fe200078ef816 */
[----:B------:R-:W-:Y:S01]  /*ed60*/  HADD2.F32 R91, -RZ, R90.H1_H1 ;  /* 0x3000005aff5b7230 */ /* 0x000fe20000004100 */
[----:B------:R-:W-:Y:S02]  /*ed70*/  SHF.R.S32.HI R11, RZ, 0x1f, R10 ;  /* 0x0000001fff0b7819 */ /* 0x000fe4000001140a */
[----:B------:R-:W-:Y:S02]  /*ed80*/  LOP3.LUT R8, R9, R198, RZ, 0x3c, !PT ;  /* 0x000000c609087212 */ /* 0x000fe400078e3cff */
[----:B------:R-:W-:Y:S01]  /*ed90*/  LEA.HI R12, R11, R10, RZ, 0x3 ;  /* 0x0000000a0b0c7211 */ /* 0x000fe200078f18ff */
[----:B------:R-:W-:Y:S01]  /*eda0*/  IMAD.SHL.U32 R11, R10, 0x8, RZ ;  /* 0x000000080a0b7824 */ /* 0x000fe200078e00ff */
[----:B------:R-:W-:-:S02]  /*edb0*/  LEA R9, R197, R8, 0x9 ;  /* 0x00000008c5097211 */ /* 0x000fc400078e48ff */
[----:B------:R-:W-:Y:S01]  /*edc0*/  SHF.R.U64 R102, R32, 0x10, R33 ;  /* 0x0000001020667819 */ /* 0x000fe20000001221 */
[----:B------:R-:W-:Y:S01]  /*edd0*/  IMAD.SHL.U32 R12, R12, 0x400, RZ ;  /* 0x000004000c0c7824 */ /* 0x000fe200078e00ff */
[----:B------:R-:W-:Y:S01]  /*ede0*/  LOP3.LUT R11, R196, 0x38, R11, 0xf8, !PT ;  /* 0x00000038c40b7812 */ /* 0x000fe200078ef80b */
[----:B------:R-:W-:Y:S01]  /*edf0*/  IMAD R84, R9, 0x2, R18 ;  /* 0x0000000209547824 */ /* 0x000fe200078e0212 */
[--C-:B------:R-:W-:Y:S02]  /*ee00*/  SHF.R.U64 R99, R4, 0x10, R5.reuse ;  /* 0x0000001004637819 */ /* 0x100fe40000001205 */
[----:B------:R-:W-:Y:S02]  /*ee10*/  LOP3.LUT R12, R12, 0x7fffe000, RZ, 0xc0, !PT ;  /* 0x7fffe0000c0c7812 */ /* 0x000fe400078ec0ff */
[----:B------:R-:W-:Y:S02]  /*ee20*/  LOP3.LUT R13, R11, R198, RZ, 0x3c, !PT ;  /* 0x000000c60b0d7212 */ /* 0x000fe400078e3cff */
[----:B------:R-:W0:Y:S01]  /*ee30*/  LDS.128 R8, [R84+0x10400] ;  /* 0x0104000054087984 */ /* 0x000e220000000c00 */
[----:B------:R-:W-:Y:S01]  /*ee40*/  IMAD R12, R197, 0x200, R12 ;  /* 0x00000200c50c7824 */ /* 0x000fe200078e020c */
[----:B------:R-:W-:-:S02]  /*ee50*/  SHF.R.U32.HI R94, RZ, 0x10, R5 ;  /* 0x00000010ff5e7819 */ /* 0x000fc40000011605 */
[----:B------:R-:W-:Y:S02]  /*ee60*/  SHF.R.U32.HI R93, RZ, 0x10, R33 ;  /* 0x00000010ff5d7819 */ /* 0x000fe40000011621 */
[----:B------:R-:W-:Y:S01]  /*ee70*/  IADD3 R13, R12, R13, RZ ;  /* 0x0000000d0c0d7210 */ /* 0x000fe20007ffe0ff */
[----:B------:R-:W-:Y:S01]  /*ee80*/  HADD2.F32 R94, -RZ, R94.H0_H0 ;  /* 0x2000005eff5e7230 */ /* 0x000fe20000004100 */
[--C-:B------:R-:W-:Y:S02]  /*ee90*/  SHF.R.U64 R101, R34, 0x10, R35.reuse ;  /* 0x0000001022657819 */ /* 0x100fe40000001223 */
[----:B------:R-:W-:Y:S01]  /*eea0*/  SHF.R.U32.HI R100, RZ, 0x10, R35 ;  /* 0x00000010ff647819 */ /* 0x000fe20000011623 */
[----:B------:R-:W-:Y:S01]  /*eeb0*/  IMAD R86, R13, 0x2, R18 ;  /* 0x000000020d567824 */ /* 0x000fe200078e0212 */
[--C-:B------:R-:W-:Y:S02]  /*eec0*/  SHF.R.U32.HI R95, RZ, 0x10, R7.reuse ;  /* 0x00000010ff5f7819 */ /* 0x100fe40000011607 */
[----:B------:R-:W-:-:S02]  /*eed0*/  SHF.R.U64 R97, R6, 0x10, R7 ;  /* 0x0000001006617819 */ /* 0x000fc40000001207 */
[----:B------:R-:W1:Y:S01]  /*eee0*/  LDS.128 R12, [R86+0x10400] ;  /* 0x01040000560c7984 */ /* 0x000e620000000c00 */
[--C-:B0-----:R-:W-:Y:S02]  /*eef0*/  HADD2.F32 R5, -RZ, R9.reuse.H0_H0 ;  /* 0x20000009ff057230 */ /* 0x101fe40000004100 */
[----:B------:R-:W-:Y:S02]  /*ef00*/  HADD2.F32 R4, -RZ, R8.H0_H0 ;  /* 0x20000008ff047230 */ /* 0x000fe40000004100 */
[----:B------:R-:W-:Y:S02]  /*ef10*/  HADD2.F32 R9, -RZ, R9.H1_H1 ;  /* 0x30000009ff097230 */ /* 0x000fe40000004100 */
[----:B------:R-:W-:Y:S02]  /*ef20*/  HADD2.F32 R6, -RZ, R10.H0_H0 ;  /* 0x2000000aff067230 */ /* 0x000fe40000004100 */
[--C-:B------:R-:W-:Y:S02]  /*ef30*/  HADD2.F32 R7, -RZ, R11.reuse.H0_H0 ;  /* 0x2000000bff077230 */ /* 0x100fe40000004100 */
[----:B------:R-:W-:-:S02]  /*ef40*/  HADD2.F32 R11, -RZ, R11.H1_H1 ;  /* 0x3000000bff0b7230 */ /* 0x000fc40000004100 */
[----:B------:R-:W-:Y:S02]  /*ef50*/  HADD2.F32 R8, -RZ, R8.H1_H1 ;  /* 0x30000008ff087230 */ /* 0x000fe40000004100 */
[----:B------:R-:W-:Y:S02]  /*ef60*/  HADD2.F32 R10, -RZ, R10.H1_H1 ;  /* 0x3000000aff0a7230 */ /* 0x000fe40000004100 */
[--C-:B-1----:R-:W-:Y:S02]  /*ef70*/  HADD2.F32 R32, -RZ, R13.reuse.H0_H0 ;  /* 0x2000000dff207230 */ /* 0x102fe40000004100 */
[----:B------:R-:W-:Y:S02]  /*ef80*/  HADD2.F32 R33, -RZ, R13.H1_H1 ;  /* 0x3000000dff217230 */ /* 0x000fe40000004100 */
[----:B------:R-:W-:Y:S02]  /*ef90*/  HADD2.F32 R13, -RZ, R12.H0_H0 ;  /* 0x2000000cff0d7230 */ /* 0x000fe40000004100 */
[C---:B------:R-:W-:Y:S01]  /*efa0*/  FMUL.FTZ R90, R32.reuse, R92 ;  /* 0x0000005c205a7220 */ /* 0x040fe20000410000 */
[----:B------:R-:W-:Y:S01]  /*efb0*/  FMUL.FTZ R96, R32, R91 ;  /* 0x0000005b20607220 */ /* 0x000fe20000410000 */
[----:B------:R-:W-:-:S02]  /*efc0*/  HADD2.F32 R32, -RZ, R93.H0_H0 ;  /* 0x2000005dff207230 */ /* 0x000fc40000004100 */
[----:B------:R-:W-:Y:S01]  /*efd0*/  FMUL.FTZ R98, R33, R94 ;  /* 0x0000005e21627220 */ /* 0x000fe20000410000 */
[C---:B------:R-:W-:Y:S01]  /*efe0*/  FFMA.FTZ R91, R5.reuse, R91, -R90 ;  /* 0x0000005b055b7223 */ /* 0x040fe2000001085a */
[--C-:B------:R-:W-:Y:S02]  /*eff0*/  HADD2.F32 R90, -RZ, R89.reuse.H1_H1 ;  /* 0x30000059ff5a7230 */ /* 0x100fe40000004100 */
[----:B------:R-:W-:Y:S01]  /*f000*/  FFMA.FTZ R96, R5, R92, R96 ;  /* 0x0000005c05607223 */ /* 0x000fe20000010060 */
[----:B------:R-:W-:Y:S02]  /*f010*/  HADD2.F32 R89, -RZ, R89.H0_H0 ;  /* 0x20000059ff597230 */ /* 0x000fe40000004100 */
[----:B------:R-:W-:Y:S01]  /*f020*/  FMUL.FTZ R92, R33, R32 ;  /* 0x00000020215c7220 */ /* 0x000fe20000410000 */
[----:B------:R-:W-:Y:S02]  /*f030*/  HADD2.F32 R34, -RZ, R14.H0_H0 ;  /* 0x2000000eff227230 */ /* 0x000fe40000004100 */
[----:B------:R-:W-:Y:S01]  /*f040*/  FMUL.FTZ R5, R13, R90 ;  /* 0x0000005a0d057220 */ /* 0x000fe20000410000 */
[----:B------:R-:W-:-:S02]  /*f050*/  HADD2.F32 R33, -RZ, R88.H1_H1 ;  /* 0x30000058ff217230 */ /* 0x000fc40000004100 */
[-C--:B------:R-:W-:Y:S01]  /*f060*/  FMUL.FTZ R13, R13, R89.reuse ;  /* 0x000000590d0d7220 */ /* 0x080fe20000410000 */
[----:B------:R-:W-:Y:S02]  /*f070*/  HADD2.F32 R35, -RZ, R15.H0_H0 ;  /* 0x2000000fff237230 */ /* 0x000fe40000004100 */
[C---:B------:R-:W-:Y:S01]  /*f080*/  FFMA.FTZ R89, R4.reuse, R89, -R5 ;  /* 0x0000005904597223 */ /* 0x040fe20000010805 */
[----:B------:R-:W-:Y:S02]  /*f090*/  HADD2.F32 R5, -RZ, R88.H0_H0 ;  /* 0x20000058ff057230 */ /* 0x000fe40000004100 */
[----:B------:R-:W-:Y:S01]  /*f0a0*/  FFMA.FTZ R90, R4, R90, R13 ;  /* 0x0000005a045a7223 */ /* 0x000fe2000001000d */
[--C-:B------:R-:W-:Y:S02]  /*f0b0*/  HADD2.F32 R88, -RZ, R87.reuse.H0_H0 ;  /* 0x20000057ff587230 */ /* 0x100fe40000004100 */
[----:B------:R-:W-:Y:S01]  /*f0c0*/  FFMA.FTZ R98, R9, R32, -R98 ;  /* 0x0000002009627223 */ /* 0x000fe20000010862 */
[----:B------:R-:W-:-:S02]  /*f0d0*/  HADD2.F32 R4, -RZ, R87.H1_H1 ;  /* 0x30000057ff047230 */ /* 0x000fc40000004100 */
[----:B------:R-:W-:Y:S01]  /*f0e0*/  FFMA.FTZ R93, R9, R94, R92 ;  /* 0x0000005e095d7223 */ /* 0x000fe2000001005c */
[C---:B------:R-:W-:Y:S01]  /*f0f0*/  FMUL.FTZ R9, R34.reuse, R33 ;  /* 0x0000002122097220 */ /* 0x040fe20000410000 */
[-C--:B------:R-:W-:Y:S01]  /*f100*/  FMUL.FTZ R13, R34, R5.reuse ;  /* 0x00000005220d7220 */ /* 0x080fe20000410000 */
[----:B------:R-:W-:Y:S02]  /*f110*/  HADD2.F32 R15, -RZ, R15.H1_H1 ;  /* 0x3000000fff0f7230 */ /* 0x000fe40000004100 */
[C---:B------:R-:W-:Y:S01]  /*f120*/  FMUL.FTZ R92, R35.reuse, R88 ;  /* 0x00000058235c7220 */ /* 0x040fe20000410000 */
[----:B------:R-:W-:Y:S02]  /*f130*/  HADD2.F32 R34, -RZ, R95.H0_H0 ;  /* 0x2000005fff227230 */ /* 0x000fe40000004100 */
[-C--:B------:R-:W-:Y:S01]  /*f140*/  FMUL.FTZ R35, R35, R4.reuse ;  /* 0x0000000423237220 */ /* 0x080fe20000410000 */
[----:B------:R-:W-:Y:S02]  /*f150*/  HADD2.F32 R32, -RZ, R100.H0_H0 ;  /* 0x20000064ff207230 */ /* 0x000fe40000004100 */
[C---:B------:R-:W-:Y:S01]  /*f160*/  FFMA.FTZ R87, R6.reuse, R5, -R9 ;  /* 0x0000000506577223 */ /* 0x040fe20000010809 */
[----:B------:R-:W-:Y:S01]  /*f170*/  FFMA.FTZ R33, R6, R33, R13 ;  /* 0x0000002106217223 */ /* 0x000fe2000001000d */
[----:B------:R-:W-:Y:S01]  /*f180*/  FFMA.FTZ R92, R7, R4, -R92 ;  /* 0x00000004075c7223 */ /* 0x000fe2000001085c */
[----:B------:R-:W-:-:S02]  /*f190*/  HADD2.F32 R12, -RZ, R12.H1_H1 ;  /* 0x3000000cff0c7230 */ /* 0x000fc40000004100 */
[----:B------:R-:W-:Y:S01]  /*f1a0*/  FMUL.FTZ R6, R15, R34 ;  /* 0x000000220f067220 */ /* 0x000fe20000410000 */
[----:B------:R-:W-:Y:S02]  /*f1b0*/  HADD2.F32 R14, -RZ, R14.H1_H1 ;  /* 0x3000000eff0e7230 */ /* 0x000fe40000004100 */
[----:B------:R-:W-:Y:S01]  /*f1c0*/  FFMA.FTZ R88, R7, R88, R35 ;  /* 0x0000005807587223 */ /* 0x000fe20000010023 */
[-C--:B------:R-:W-:Y:S01]  /*f1d0*/  FMUL.FTZ R4, R15, R32.reuse ;  /* 0x000000200f047220 */ /* 0x080fe20000410000 */
[----:B------:R-:W-:Y:S02]  /*f1e0*/  HADD2.F32 R9, -RZ, R99.H0_H0 ;  /* 0x20000063ff097230 */ /* 0x000fe40000004100 */
[C---:B------:R-:W-:Y:S01]  /*f1f0*/  FFMA.FTZ R95, R11.reuse, R32, -R6 ;  /* 0x000000200b5f7223 */ /* 0x040fe20000010806 */
[----:B------:R-:W-:Y:S02]  /*f200*/  HADD2.F32 R13, -RZ, R97.H0_H0 ;  /* 0x20000061ff0d7230 */ /* 0x000fe40000004100 */
[----:B------:R-:W-:Y:S01]  /*f210*/  FFMA.FTZ R97, R11, R34, R4 ;  /* 0x000000220b617223 */ /* 0x000fe20000010004 */
[----:B------:R-:W-:-:S02]  /*f220*/  HADD2.F32 R5, -RZ, R102.H0_H0 ;  /* 0x20000066ff057230 */ /* 0x000fc40000004100 */
[----:B------:R-:W-:Y:S01]  /*f230*/  FMUL.FTZ R11, R12, R9 ;  /* 0x000000090c0b7220 */ /* 0x000fe20000410000 */
[----:B------:R-:W-:Y:S02]  /*f240*/  HADD2.F32 R7, -RZ, R101.H0_H0 ;  /* 0x20000065ff077230 */ /* 0x000fe40000004100 */
[----:B------:R-:W-:Y:S01]  /*f250*/  FMUL.FTZ R35, R14, R13 ;  /* 0x0000000d0e237220 */ /* 0x000fe20000410000 */
[-C--:B------:R-:W-:Y:S01]  /*f260*/  FMUL.FTZ R12, R12, R5.reuse ;  /* 0x000000050c0c7220 */ /* 0x080fe20000410000 */
[----:B------:R-:W-:Y:S01]  /*f270*/  FFMA.FTZ R4, R8, R5, -R11 ;  /* 0x0000000508047223 */ /* 0x000fe2000001080b */
[-C--:B------:R-:W-:Y:S01]  /*f280*/  FMUL.FTZ R14, R14, R7.reuse ;  /* 0x000000070e0e7220 */ /* 0x080fe20000410000 */
[----:B------:R-:W-:Y:S01]  /*f290*/  FFMA.FTZ R6, R10, R7, -R35 ;  /* 0x000000070a067223 */ /* 0x000fe20000010823 */
[----:B------:R-:W-:Y:S01]  /*f2a0*/  FFMA.FTZ R15, R8, R9, R12 ;  /* 0x00000009080f7223 */ /* 0x000fe2000001000c */
[----:B------:R-:W-:Y:S01]  /*f2b0*/  F2FP.F16.F32.PACK_AB R7, R95, R92 ;  /* 0x0000005c5f07723e */ /* 0x000fe200000000ff */
[----:B------:R-:W-:Y:S01]  /*f2c0*/  FFMA.FTZ R10, R10, R13, R14 ;  /* 0x0000000d0a0a7223 */ /* 0x000fe2000001000e */
        /* <DEDUP_REMOVED lines=9> */
.L_x_2372:
[----:B------:R-:W-:Y:S05]  /*f360*/  BSYNC B2 ;  /* 0x0000000000027941 */ /* 0x000fea0003800000 */
.L_x_2371:
[----:B------:R-:W-:Y:S04]  /*f370*/  BSSY B2, `(.L_x_2373) ;  /* 0x0000061000027945 */ /* 0x000fe80003800000 */
[----:B------:R-:W-:Y:S05]  /*f380*/  @P2 BRA `(.L_x_2374) ;  /* 0x00000004007c2947 */ /* 0x000fea0003800000 */
[----:B-1----:R-:W-:Y:S01]  /*f390*/  LEA.HI R4, R85, R216, RZ, 0x1d ;  /* 0x000000d855047211 */ /* 0x002fe200078fe8ff */
[----:B------:R-:W-:Y:S01]  /*f3a0*/  HADD2.F32 R34, -RZ, R82.H1_H1 ;  /* 0x30000052ff227230 */ /* 0x000fe20000004100 */
[----:B------:R-:W-:Y:S01]  /*f3b0*/  SHF.R.U64 R89, R36, 0x10, R37 ;  /* 0x0000001024597819 */ /* 0x000fe20000001225 */
[--C-:B------:R-:W-:Y:S01]  /*f3c0*/  HADD2.F32 R36, -RZ, R80.reuse.H1_H1 ;  /* 0x30000050ff247230 */ /* 0x100fe20000004100 */
[----:B------:R-:W-:Y:S01]  /*f3d0*/  SHF.R.S32.HI R5, RZ, 0x1f, R4 ;  /* 0x0000001fff057819 */ /* 0x000fe20000011404 */
[----:B------:R-:W-:Y:S01]  /*f3e0*/  HADD2.F32 R80, -RZ, R80.H0_H0 ;  /* 0x20000050ff507230 */ /* 0x000fe20000004100 */
[--C-:B------:R-:W-:Y:S01]  /*f3f0*/  SHF.R.U64 R86, R24, 0x10, R25.reuse ;  /* 0x0000001018567819 */ /* 0x100fe20000001219 */
[----:B------:R-:W-:Y:S01]  /*f400*/  HADD2.F32 R82, -RZ, R82.H0_H0 ;  /* 0x20000052ff527230 */ /* 0x000fe20000004100 */
[----:B------:R-:W-:Y:S01]  /*f410*/  LEA.HI R6, R5, R4, RZ, 0x3 ;  /* 0x0000000405067211 */ /* 0x000fe200078f18ff */
[----:B------:R-:W-:Y:S01]  /*f420*/  IMAD.SHL.U32 R5, R4, 0x8, RZ ;  /* 0x0000000804057824 */ /* 0x000fe200078e00ff */
[----:B------:R-:W-:-:S02]  /*f430*/  SHF.R.U32.HI R33, RZ, 0x10, R25 ;  /* 0x00000010ff217819 */ /* 0x000fc40000011619 */
[----:B------:R-:W-:Y:S02]  /*f440*/  SHF.L.U32 R6, R6, 0xa, RZ ;  /* 0x0000000a06067819 */ /* 0x000fe400000006ff */
[----:B------:R-:W-:Y:S01]  /*f450*/  LOP3.LUT R5, R196, 0x38, R5, 0xf8, !PT ;  /* 0x00000038c4057812 */ /* 0x000fe200078ef805 */
[----:B------:R-:W-:Y:S01]  /*f460*/  HADD2.F32 R33, -RZ, R33.H0_H0 ;  /* 0x20000021ff217230 */ /* 0x000fe20000004100 */
[----:B------:R-:W-:Y:S02]  /*f470*/  LOP3.LUT R6, R6, 0x7fffe000, RZ, 0xc0, !PT ;  /* 0x7fffe00006067812 */ /* 0x000fe400078ec0ff */
[----:B0-----:R-:W-:Y:S02]  /*f480*/  LOP3.LUT R9, R5, R198, RZ, 0x3c, !PT ;  /* 0x000000c605097212 */ /* 0x001fe400078e3cff */
[----:B------:R-:W-:Y:S01]  /*f490*/  SHF.R.U32.HI R35, RZ, 0x10, R37 ;  /* 0x00000010ff237819 */ /* 0x000fe20000011625 */
[----:B------:R-:W-:Y:S01]  /*f4a0*/  IMAD R8, R197, 0x200, R6 ;  /* 0x00000200c5087824 */ /* 0x000fe200078e0206 */
[--C-:B------:R-:W-:Y:S01]  /*f4b0*/  SHF.R.U64 R88, R38, 0x10, R39.reuse ;  /* 0x0000001026587819 */ /* 0x100fe20000001227 */
[----:B------:R-:W0:Y:S01]  /*f4c0*/  LDS.128 R4, [R224] ;  /* 0x00000000e0047984 */ /* 0x000e220000000c00 */
[----:B------:R-:W-:Y:S01]  /*f4d0*/  SHF.R.U32.HI R87, RZ, 0x10, R39 ;  /* 0x00000010ff577819 */ /* 0x000fe20000011627 */
[----:B------:R-:W-:Y:S01]  /*f4e0*/  IMAD.IADD R9, R8, 0x1, R9 ;  /* 0x0000000108097824 */ /* 0x000fe200078e0209 */
[----:B------:R-:W-:-:S02]  /*f4f0*/  SHF.R.U64 R39, R26, 0x10, R27 ;  /* 0x000000101a277819 */ /* 0x000fc4000000121b */
[----:B------:R-:W-:Y:S02]  /*f500*/  SHF.R.U32.HI R37, RZ, 0x10, R27 ;  /* 0x00000010ff257819 */ /* 0x000fe4000001161b */
[----:B------:R-:W-:-:S05]  /*f510*/  LEA R12, R9, R18, 0x1 ;  /* 0x00000012090c7211 */ /* 0x000fca00078e08ff */
[----:B------:R-:W1:Y:S01]  /*f520*/  LDS.128 R8, [R12+0x10400] ;  /* 0x010400000c087984 */ /* 0x000e620000000c00 */
[--C-:B0-----:R-:W-:Y:S02]  /*f530*/  HADD2.F32 R13, -RZ, R5.reuse.H0_H0 ;  /* 0x20000005ff0d7230 */ /* 0x101fe40000004100 */
[----:B------:R-:W-:Y:S02]  /*f540*/  HADD2.F32 R14, -RZ, R5.H1_H1 ;  /* 0x30000005ff0e7230 */ /* 0x000fe40000004100 */
[----:B------:R-:W-:Y:S02]  /*f550*/  HADD2.F32 R5, -RZ, R4.H0_H0 ;  /* 0x20000004ff057230 */ /* 0x000fe40000004100 */
[----:B------:R-:W-:Y:S02]  /*f560*/  HADD2.F32 R15, -RZ, R6.H0_H0 ;  /* 0x20000006ff0f7230 */ /* 0x000fe40000004100 */
        /* <DEDUP_REMOVED lines=13> */
[C---:B------:R-:W-:Y:S01]  /*f640*/  FMUL.FTZ R34, R9.reuse, R80 ;  /* 0x0000005009227220 */ /* 0x040fe20000410000 */
[----:B------:R-:W-:Y:S02]  /*f650*/  HADD2.F32 R26, -RZ, R81.H0_H0 ;  /* 0x20000051ff1a7230 */ /* 0x000fe40000004100 */
[C---:B------:R-:W-:Y:S01]  /*f660*/  FFMA.FTZ R35, R14.reuse, R25, -R35 ;  /* 0x000000190e237223 */ /* 0x040fe20000010823 */
[----:B------:R-:W-:Y:S01]  /*f670*/  FFMA.FTZ R33, R14, R33, R13 ;  /* 0x000000210e217223 */ /* 0x000fe2000001000d */
[-C--:B------:R-:W-:Y:S01]  /*f680*/  FMUL.FTZ R9, R9, R82.reuse ;  /* 0x0000005209097220 */ /* 0x080fe20000410000 */
[----:B------:R-:W-:Y:S02]  /*f690*/  HADD2.F32 R14, -RZ, R83.H0_H0 ;  /* 0x20000053ff0e7230 */ /* 0x000fe40000004100 */
[----:B------:R-:W-:Y:S01]  /*f6a0*/  FFMA.FTZ R82, R5, R82, -R34 ;  /* 0x0000005205527223 */ /* 0x000fe20000010822 */
[----:B------:R-:W-:-:S02]  /*f6b0*/  HADD2.F32 R32, -RZ, R11.H0_H0 ;  /* 0x2000000bff207230 */ /* 0x000fc40000004100 */
[----:B------:R-:W-:Y:S01]  /*f6c0*/  FMUL.FTZ R34, R27, R26 ;  /* 0x0000001a1b227220 */ /* 0x000fe20000410000 */
[----:B------:R-:W-:Y:S02]  /*f6d0*/  HADD2.F32 R81, -RZ, R81.H1_H1 ;  /* 0x30000051ff517230 */ /* 0x000fe40000004100 */
[----:B------:R-:W-:Y:S01]  /*f6e0*/  FFMA.FTZ R80, R5, R80, R9 ;  /* 0x0000005005507223 */ /* 0x000fe20000010009 */
[----:B------:R-:W-:Y:S02]  /*f6f0*/  HADD2.F32 R83, -RZ, R83.H1_H1 ;  /* 0x30000053ff537230 */ /* 0x000fe40000004100 */
[-C--:B------:R-:W-:Y:S01]  /*f700*/  FMUL.FTZ R36, R27, R14.reuse ;  /* 0x0000000e1b247220 */ /* 0x080fe20000410000 */
[----:B------:R-:W-:Y:S01]  /*f710*/  FFMA.FTZ R27, R15, R14, -R34 ;  /* 0x0000000e0f1b7223 */ /* 0x000fe20000010822 */
[C---:B------:R-:W-:Y:S01]  /*f720*/  FMUL.FTZ R5, R32.reuse, R81 ;  /* 0x0000005120057220 */ /* 0x040fe20000410000 */
[----:B------:R-:W-:Y:S02]  /*f730*/  HADD2.F32 R11, -RZ, R11.H1_H1 ;  /* 0x3000000bff0b7230 */ /* 0x000fe40000004100 */
[----:B------:R-:W-:Y:S01]  /*f740*/  FMUL.FTZ R32, R32, R83 ;  /* 0x0000005320207220 */ /* 0x000fe20000410000 */
[----:B------:R-:W-:-:S02]  /*f750*/  HADD2.F32 R34, -RZ, R37.H0_H0 ;  /* 0x20000025ff227230 */ /* 0x000fc40000004100 */
[----:B------:R-:W-:Y:S01]  /*f760*/  FFMA.FTZ R36, R15, R26, R36 ;  /* 0x0000001a0f247223 */ /* 0x000fe20000010024 */
[----:B------:R-:W-:Y:S02]  /*f770*/  HADD2.F32 R14, -RZ, R87.H0_H0 ;  /* 0x20000057ff0e7230 */ /* 0x000fe40000004100 */
[C---:B------:R-:W-:Y:S01]  /*f780*/  FFMA.FTZ R83, R24.reuse, R83, -R5 ;  /* 0x0000005318537223 */ /* 0x040fe20000010805 */
[----:B------:R-:W-:Y:S01]  /*f790*/  FFMA.FTZ R32, R24, R81, R32 ;  /* 0x0000005118207223 */ /* 0x000fe20000010020 */
[C---:B------:R-:W-:Y:S01]  /*f7a0*/  FMUL.FTZ R26, R11.reuse, R34 ;  /* 0x000000220b1a7220 */ /* 0x040fe20000410000 */
[----:B------:R-:W-:Y:S02]  /*f7b0*/  HADD2.F32 R8, -RZ, R8.H1_H1 ;  /* 0x30000008ff087230 */ /* 0x000fe40000004100 */
[-C--:B------:R-:W-:Y:S01]  /*f7c0*/  FMUL.FTZ R24, R11, R14.reuse ;  /* 0x0000000e0b187220 */ /* 0x080fe20000410000 */
[----:B------:R-:W-:Y:S02]  /*f7d0*/  HADD2.F32 R10, -RZ, R10.H1_H1 ;  /* 0x3000000aff0a7230 */ /* 0x000fe40000004100 */
[----:B------:R-:W-:Y:S01]  /*f7e0*/  FFMA.FTZ R26, R7, R14, -R26 ;  /* 0x0000000e071a7223 */ /* 0x000fe2000001081a */
[----:B------:R-:W-:-:S02]  /*f7f0*/  HADD2.F32 R11, -RZ, R86.H0_H0 ;  /* 0x20000056ff0b7230 */ /* 0x000fc40000004100 */
[----:B------:R-:W-:Y:S02]  /*f800*/  HADD2.F32 R13, -RZ, R39.H0_H0 ;  /* 0x20000027ff0d7230 */ /* 0x000fe40000004100 */
        /* <DEDUP_REMOVED lines=19> */
[----:B------:R2:W-:Y:S01]  /*f940*/  STS.128 [R224], R4 ;  /* 0x00000004e0007388 */ /* 0x0005e20000000c00 */
[----:B------:R-:W-:Y:S02]  /*f950*/  F2FP.F16.F32.PACK_AB R8, R25, R80 ;  /* 0x000000501908723e */ /* 0x000fe400000000ff */
[----:B------:R-:W-:-:S05]  /*f960*/  F2FP.F16.F32.PACK_AB R10, R13, R36 ;  /* 0x000000240d0a723e */ /* 0x000fca00000000ff */
[----:B------:R2:W-:Y:S02]  /*f970*/  STS.128 [R12+0x10400], R8 ;  /* 0x010400080c007388 */ /* 0x0005e40000000c00 */
.L_x_2374:
[----:B------:R-:W-:Y:S05]  /*f980*/  BSYNC B2 ;  /* 0x0000000000027941 */ /* 0x000fea0003800000 */
.L_x_2373:
[----:B------:R-:W-:Y:S05]  /*f990*/  @P3 BRA `(.L_x_2370) ;  /* 0x00000004007c3947 */ /* 0x000fea0003800000 */
[----:B------:R-:W-:Y:S02]  /*f9a0*/  LEA.HI R85, R85, R222, RZ, 0x1d ;  /* 0x000000de55557211 */ /* 0x000fe400078fe8ff */
[----:B------:R-:W-:Y:S02]  /*f9b0*/  SHF.R.U64 R39, R28, 0x10, R29 ;  /* 0x000000101c277819 */ /* 0x000fe4000000121d */
[----:B-12---:R-:W-:Y:S02]  /*f9c0*/  SHF.R.S32.HI R4, RZ, 0x1f, R85 ;  /* 0x0000001fff047819 */ /* 0x006fe40000011455 */
[----:B------:R-:W-:Y:S01]  /*f9d0*/  SHF.R.U32.HI R28, RZ, 0x10, R29 ;  /* 0x00000010ff1c7819 */ /* 0x000fe2000001161d */
[----:B------:R-:W-:Y:S01]  /*f9e0*/  HADD2.F32 R29, -RZ, R76.H1_H1 ;  /* 0x3000004cff1d7230 */ /* 0x000fe20000004100 */
[----:B------:R-:W-:Y:S01]  /*f9f0*/  LEA.HI R4, R4, R85, RZ, 0x3 ;  /* 0x0000005504047211 */ /* 0x000fe200078f18ff */
[----:B------:R-:W-:Y:S01]  /*fa00*/  IMAD.SHL.U32 R85, R85, 0x8, RZ ;  /* 0x0000000855557824 */ /* 0x000fe200078e00ff */
[--C-:B------:R-:W-:Y:S01]  /*fa10*/  SHF.R.U64 R38, R30, 0x10, R31.reuse ;  /* 0x000000101e267819 */ /* 0x100fe2000000121f */
[----:B------:R-:W-:Y:S01]  /*fa20*/  HADD2.F32 R28, -RZ, R28.H0_H0 ;  /* 0x2000001cff1c7230 */ /* 0x000fe20000004100 */
[----:B------:R-:W-:Y:S01]  /*fa30*/  SHF.R.U32.HI R34, RZ, 0x10, R31 ;  /* 0x00000010ff227819 */ /* 0x000fe2000001161f */
[----:B------:R-:W-:Y:S01]  /*fa40*/  IMAD.SHL.U32 R4, R4, 0x400, RZ ;  /* 0x0000040004047824 */ /* 0x000fe200078e00ff */
[----:B------:R-:W-:Y:S01]  /*fa50*/  LOP3.LUT R85, R196, 0x38, R85, 0xf8, !PT ;  /* 0x00000038c4557812 */ /* 0x000fe200078ef855 */
[--C-:B------:R-:W-:Y:S01]  /*fa60*/  HADD2.F32 R31, -RZ, R74.reuse.H1_H1 ;  /* 0x3000004aff1f7230 */ /* 0x100fe20000004100 */
[----:B------:R-:W-:Y:S01]  /*fa70*/  SHF.R.U64 R80, R60, 0x10, R61 ;  /* 0x000000103c507819 */ /* 0x000fe2000000123d */
[----:B------:R-:W-:Y:S01]  /*fa80*/  HADD2.F32 R74, -RZ, R74.H0_H0 ;  /* 0x2000004aff4a7230 */ /* 0x000fe20000004100 */
[----:B------:R-:W-:Y:S01]  /*fa90*/  LOP3.LUT R4, R4, 0x7fffe000, RZ, 0xc0, !PT ;  /* 0x7fffe00004047812 */ /* 0x000fe200078ec0ff */
[----:B------:R-:W-:Y:S01]  /*faa0*/  HADD2.F32 R76, -RZ, R76.H0_H0 ;  /* 0x2000004cff4c7230 */ /* 0x000fe20000004100 */
[----:B------:R-:W-:-:S02]  /*fab0*/  LOP3.LUT R85, R85, R198, RZ, 0x3c, !PT ;  /* 0x000000c655557212 */ /* 0x000fc400078e3cff */
[----:B------:R-:W-:Y:S02]  /*fac0*/  LEA R8, R197, R4, 0x9 ;  /* 0x00000004c5087211 */ /* 0x000fe400078e48ff */
[----:B------:R-:W1:Y:S01]  /*fad0*/  LDS.128 R4, [R221] ;  /* 0x00000000dd047984 */ /* 0x000e620000000c00 */
[----:B------:R-:W-:Y:S02]  /*fae0*/  SHF.R.U32.HI R61, RZ, 0x10, R61 ;  /* 0x00000010ff3d7819 */ /* 0x000fe4000001163d */
[----:B------:R-:W-:Y:S01]  /*faf0*/  IMAD.IADD R85, R8, 0x1, R85 ;  /* 0x0000000108557824 */ /* 0x000fe200078e0255 */
[--C-:B------:R-:W-:Y:S02]  /*fb00*/  SHF.R.U64 R60, R62, 0x10, R63.reuse ;  /* 0x000000103e3c7819 */ /* 0x100fe4000000123f */
[----:B------:R-:W-:Y:S01]  /*fb10*/  SHF.R.U32.HI R62, RZ, 0x10, R63 ;  /* 0x00000010ff3e7819 */ /* 0x000fe2000001163f */
[----:B------:R-:W-:-:S05]  /*fb20*/  IMAD R85, R85, 0x2, R18 ;  /* 0x0000000255557824 */ /* 0x000fca00078e0212 */
[----:B0-----:R-:W0:Y:S01]  /*fb30*/  LDS.128 R8, [R85+0x10400] ;  /* 0x0104000055087984 */ /* 0x001e220000000c00 */
[--C-:B-1----:R-:W-:Y:S02]  /*fb40*/  HADD2.F32 R12, -RZ, R5.reuse.H0_H0 ;  /* 0x20000005ff0c7230 */ /* 0x102fe40000004100 */
[----:B------:R-:W-:Y:S02]  /*fb50*/  HADD2.F32 R13, -RZ, R5.H1_H1 ;  /* 0x30000005ff0d7230 */ /* 0x000fe40000004100 */
[----:B------:R-:W-:Y:S02]  /*fb60*/  HADD2.F32 R5, -RZ, R4.H0_H0 ;  /* 0x20000004ff057230 */ /* 0x000fe40000004100 */
[----:B------:R-:W-:Y:S02]  /*fb70*/  HADD2.F32 R14, -RZ, R6.H0_H0 ;  /* 0x20000006ff0e7230 */ /* 0x000fe40000004100 */
[--C-:B------:R-:W-:Y:S02]  /*fb80*/  HADD2.F32 R15, -RZ, R7.reuse.H0_H0 ;  /* 0x20000007ff0f7230 */ /* 0x100fe40000004100 */
        /* <DEDUP_REMOVED lines=10> */
[----:B------:R-:W-:Y:S01]  /*fc30*/  FMUL.FTZ R12, R9, R74 ;  /* 0x0000004a090c7220 */ /* 0x000fe20000410000 */
[----:B------:R-:W-:Y:S01]  /*fc40*/  FMUL.FTZ R32, R25, R24 ;  /* 0x0000001819207220 */ /* 0x000fe20000410000 */
[----:B------:R-:W-:Y:S01]  /*fc50*/  FMUL.FTZ R29, R9, R76 ;  /* 0x0000004c091d7220 */ /* 0x000fe20000410000 */
[----:B------:R-:W-:-:S02]  /*fc60*/  HADD2.F32 R26, -RZ, R10.H0_H0 ;  /* 0x2000000aff1a7230 */ /* 0x000fc40000004100 */
[C---:B------:R-:W-:Y:S01]  /*fc70*/  FFMA.FTZ R30, R13.reuse, R24, -R30 ;  /* 0x000000180d1e7223 */ /* 0x040fe2000001081e */
[----:B------:R-:W-:Y:S02]  /*fc80*/  HADD2.F32 R25, -RZ, R75.H0_H0 ;  /* 0x2000004bff197230 */ /* 0x000fe40000004100 */
[----:B------:R-:W-:Y:S01]  /*fc90*/  FFMA.FTZ R32, R13, R28, R32 ;  /* 0x0000001c0d207223 */ /* 0x000fe20000010020 */
[----:B------:R-:W-:Y:S02]  /*fca0*/  HADD2.F32 R9, -RZ, R77.H0_H0 ;  /* 0x2000004dff097230 */ /* 0x000fe40000004100 */
[C---:B------:R-:W-:Y:S01]  /*fcb0*/  FFMA.FTZ R76, R5.reuse, R76, -R12 ;  /* 0x0000004c054c7223 */ /* 0x040fe2000001080c */
[----:B------:R-:W-:Y:S02]  /*fcc0*/  HADD2.F32 R27, -RZ, R11.H0_H0 ;  /* 0x2000000bff1b7230 */ /* 0x000fe40000004100 */
[----:B------:R-:W-:Y:S01]  /*fcd0*/  FFMA.FTZ R29, R5, R74, R29 ;  /* 0x0000004a051d7223 */ /* 0x000fe2000001001d */
[----:B------:R-:W-:-:S02]  /*fce0*/  HADD2.F32 R28, -RZ, R75.H1_H1 ;  /* 0x3000004bff1c7230 */ /* 0x000fc40000004100 */
[C---:B------:R-:W-:Y:S01]  /*fcf0*/  FMUL.FTZ R5, R26.reuse, R25 ;  /* 0x000000191a057220 */ /* 0x040fe20000410000 */
[-C--:B------:R-:W-:Y:S01]  /*fd00*/  FMUL.FTZ R13, R26, R9.reuse ;  /* 0x000000091a0d7220 */ /* 0x080fe20000410000 */
[----:B------:R-:W-:Y:S02]  /*fd10*/  HADD2.F32 R12, -RZ, R77.H1_H1 ;  /* 0x3000004dff0c7230 */ /* 0x000fe40000004100 */
[----:B------:R-:W-:Y:S02]  /*fd20*/  HADD2.F32 R26, -RZ, R34.H0_H0 ;  /* 0x20000022ff1a7230 */ /* 0x000fe40000004100 */
[----:B------:R-:W-:Y:S01]  /*fd30*/  FMUL.FTZ R34, R27, R28 ;  /* 0x0000001c1b227220 */ /* 0x000fe20000410000 */
[----:B------:R-:W-:Y:S02]  /*fd40*/  HADD2.F32 R11, -RZ, R11.H1_H1 ;  /* 0x3000000bff0b7230 */ /* 0x000fe40000004100 */
[----:B------:R-:W-:Y:S01]  /*fd50*/  FFMA.FTZ R31, R14, R9, -R5 ;  /* 0x000000090e1f7223 */ /* 0x000fe20000010805 */
[----:B------:R-:W-:-:S02]  /*fd60*/  HADD2.F32 R24, -RZ, R62.H0_H0 ;  /* 0x2000003eff187230 */ /* 0x000fc40000004100 */
[-C--:B------:R-:W-:Y:S01]  /*fd70*/  FMUL.FTZ R27, R27, R12.reuse ;  /* 0x0000000c1b1b7220 */ /* 0x080fe20000410000 */
[----:B------:R-:W-:Y:S01]  /*fd80*/  FFMA.FTZ R34, R15, R12, -R34 ;  /* 0x0000000c0f227223 */ /* 0x000fe20000010822 */
[----:B------:R-:W-:Y:S01]  /*fd90*/  FFMA.FTZ R14, R14, R25, R13 ;  /* 0x000000190e0e7223 */ /* 0x000fe2000001000d */
[C---:B------:R-:W-:Y:S01]  /*fda0*/  FMUL.FTZ R36, R11.reuse, R26 ;  /* 0x0000001a0b247220 */ /* 0x040fe20000410000 */
[----:B------:R-:W-:Y:S01]  /*fdb0*/  FMUL.FTZ R12, R11, R24 ;  /* 0x000000180b0c7220 */ /* 0x000fe20000410000 */
[----:B------:R-:W-:Y:S02]  /*fdc0*/  HADD2.F32 R8, -RZ, R8.H1_H1 ;  /* 0x30000008ff087230 */ /* 0x000fe40000004100 */
[----:B------:R-:W-:Y:S01]  /*fdd0*/  FFMA.FTZ R27, R15, R28, R27 ;  /* 0x0000001c0f1b7223 */ /* 0x000fe2000001001b */
        /* <DEDUP_REMOVED lines=27> */
.L_x_2370:
[----:B------:R-:W-:Y:S05]  /*ff90*/  BSYNC B1 ;  /* 0x0000000000017941 */ /* 0x000fea0003800000 */
.L_x_2369:
        /* <DEDUP_REMOVED lines=8> */
[--C-:B------:R-:W-:Y:S01]  /*10020*/  HADD2.F32 R31, -RZ, R78.reuse.H1_H1 ;  /* 0x3000004eff1f7230 */ /* 0x100fe20000004100 */
[----:B------:R-:W-:Y:S01]  /*10030*/  SHF.R.U64 R60, R52, 0x10, R53 ;  /* 0x00000010343c7819 */ /* 0x000fe20000001235 */
[--C-:B------:R-:W-:Y:S01]  /*10040*/  HADD2.F32 R33, -RZ, R69.reuse.H1_H1 ;  /* 0x30000045ff217230 */ /* 0x100fe20000004100 */
[----:B------:R-:W-:Y:S01]  /*10050*/  SHF.R.S32.HI R5, RZ, 0x1f, R4 ;  /* 0x0000001fff057819 */ /* 0x000fe20000011404 */
[----:B------:R-:W-:Y:S01]  /*10060*/  HADD2.F32 R30, -RZ, R69.H0_H0 ;  /* 0x20000045ff1e7230 */ /* 0x000fe20000004100 */
[----:B------:R-:W-:Y:S01]  /*10070*/  SHF.L.U32 R6, R4, 0x3, RZ ;  /* 0x0000000304067819 */ /* 0x000fe200000006ff */
[----:B------:R-:W-:Y:S01]  /*10080*/  HADD2.F32 R78, -RZ, R78.H0_H0 ;  /* 0x2000004eff4e7230 */ /* 0x000fe20000004100 */
[----:B------:R-:W-:Y:S02]  /*10090*/  LEA.HI R5, R5, R4, RZ, 0x3 ;  /* 0x0000000405057211 */ /* 0x000fe400078f18ff */
[----:B------:R-:W-:-:S02]  /*100a0*/  LOP3.LUT R4, R191, 0x38, R6, 0xf8, !PT ;  /* 0x00000038bf047812 */ /* 0x000fc400078ef806 */
[----:B------:R-:W-:Y:S01]  /*100b0*/  SHF.R.U32.HI R52, RZ, 0x10, R53 ;  /* 0x00000010ff347819 */ /* 0x000fe20000011635 */
[----:B------:R-:W-:Y:S01]  /*100c0*/  IMAD.SHL.U32 R5, R5, 0x400, RZ ;  /* 0x0000040005057824 */ /* 0x000fe200078e00ff */
[----:B------:R-:W-:Y:S02]  /*100d0*/  LOP3.LUT R8, R4, R225, RZ, 0x3c, !PT ;  /* 0x000000e104087212 */ /* 0x000fe400078e3cff */
[----:B------:R-:W-:Y:S02]  /*100e0*/  SHF.R.U32.HI R32, RZ, 0x10, R41 ;  /* 0x00000010ff207819 */ /* 0x000fe40000011629 */
[----:B0-----:R-:W-:Y:S02]  /*100f0*/  LOP3.LUT R9, R5, 0x7fffe000, RZ, 0xc0, !PT ;  /* 0x7fffe00005097812 */ /* 0x001fe400078ec0ff */
[----:B------:R-:W0:Y:S01]  /*10100*/  LDS.128 R4, [R223] ;  /* 0x00000000df047984 */ /* 0x000e220000000c00 */
[----:B------:R-:W-:Y:S01]  /*10110*/  HADD2.F32 R32, -RZ, R32.H0_H0 ;  /* 0x20000020ff207230 */ /* 0x000fe20000004100 */
[----:B------:R-:W-:-:S02]  /*10120*/  IADD3 R9, R8, R9, R199 ;  /* 0x0000000908097210 */ /* 0x000fc40007ffe0c7 */
[----:B------:R-:W-:Y:S02]  /*10130*/  SHF.R.U64 R40, R40, 0x10, R41 ;  /* 0x0000001028287819 */ /* 0x000fe40000001229 */
[----:B------:R-:W-:Y:S01]  /*10140*/  SHF.R.U64 R41, R54, 0x10, R55 ;  /* 0x0000001036297819 */ /* 0x000fe20000001237 */
[----:B------:R-:W-:Y:S01]  /*10150*/  IMAD R12, R9, 0x2, R18 ;  /* 0x00000002090c7824 */ /* 0x000fe200078e0212 */
[----:B------:R-:W-:Y:S02]  /*10160*/  SHF.R.U64 R39, R42, 0x10, R43 ;  /* 0x000000102a277819 */ /* 0x000fe4000000122b */
[----:B------:R-:W-:Y:S02]  /*10170*/  SHF.R.U32.HI R54, RZ, 0x10, R55 ;  /* 0x00000010ff367819 */ /* 0x000fe40000011637 */
[----:B------:R-:W1:Y:S01]  /*10180*/  LDS.128 R8, [R12+0x10400] ;  /* 0x010400000c087984 */ /* 0x000e620000000c00 */
[----:B------:R-:W-:Y:S01]  /*10190*/  SHF.R.U32.HI R42, RZ, 0x10, R43 ;  /* 0x00000010ff2a7819 */ /* 0x000fe2000001162b */
[----:B0-----:R-:W-:-:S02]  /*101a0*/  HADD2.F32 R14, -RZ, R5.H0_H0 ;  /* 0x20000005ff0e7230 */ /* 0x001fc40000004100 */
[----:B------:R-:W-:Y:S02]  /*101b0*/  HADD2.F32 R15, -RZ, R5.H1_H1 ;  /* 0x30000005ff0f7230 */ /* 0x000fe40000004100 */
[----:B------:R-:W-:Y:S02]  /*101c0*/  HADD2.F32 R5, -RZ, R4.H0_H0 ;  /* 0x20000004ff057230 */ /* 0x000fe40000004100 */
[----:B------:R-:W-:Y:S02]  /*101d0*/  HADD2.F32 R24, -RZ, R6.H0_H0 ;  /* 0x20000006ff187230 */ /* 0x000fe40000004100 */
[--C-:B------:R-:W-:Y:S02]  /*101e0*/  HADD2.F32 R25, -RZ, R7.reuse.H0_H0 ;  /* 0x20000007ff197230 */ /* 0x100fe40000004100 */
        /* <DEDUP_REMOVED lines=15> */
[--C-:B------:R-:W-:Y:S02]  /*102e0*/  HADD2.F32 R27, -RZ, R70.reuse.H0_H0 ;  /* 0x20000046ff1b7230 */ /* 0x100fe40000004100 */
[----:B------:R-:W-:Y:S01]  /*102f0*/  FFMA.FTZ R36, R15, R32, R36 ;  /* 0x000000200f247223 */ /* 0x000fe20000010024 */
[----:B------:R-:W-:Y:S02]  /*10300*/  HADD2.F32 R9, -RZ, R79.H0_H0 ;  /* 0x2000004fff097230 */ /* 0x000fe40000004100 */
[C---:B------:R-:W-:Y:S01]  /*10310*/  FFMA.FTZ R78, R5.reuse, R78, -R14 ;  /* 0x0000004e054e7223 */ /* 0x040fe2000001080e */
[----:B------:R-:W-:Y:S02]  /*10320*/  HADD2.F32 R29, -RZ, R11.H0_H0 ;  /* 0x2000000bff1d7230 */ /* 0x000fe40000004100 */
[----:B------:R-:W-:Y:S01]  /*10330*/  FFMA.FTZ R31, R5, R30, R31 ;  /* 0x0000001e051f7223 */ /* 0x000fe2000001001f */
[----:B------:R-:W-:-:S02]  /*10340*/  HADD2.F32 R70, -RZ, R70.H1_H1 ;  /* 0x30000046ff467230 */ /* 0x000fc40000004100 */
[C---:B------:R-:W-:Y:S01]  /*10350*/  FMUL.FTZ R5, R28.reuse, R27 ;  /* 0x0000001b1c057220 */ /* 0x040fe20000410000 */
[----:B------:R-:W-:Y:S02]  /*10360*/  HADD2.F32 R14, -RZ, R79.H1_H1 ;  /* 0x3000004fff0e7230 */ /* 0x000fe40000004100 */
[-C--:B------:R-:W-:Y:S01]  /*10370*/  FMUL.FTZ R15, R28, R9.reuse ;  /* 0x000000091c0f7220 */ /* 0x080fe20000410000 */
[----:B------:R-:W-:Y:S02]  /*10380*/  HADD2.F32 R11, -RZ, R11.H1_H1 ;  /* 0x3000000bff0b7230 */ /* 0x000fe40000004100 */
[----:B------:R-:W-:Y:S01]  /*10390*/  FMUL.FTZ R32, R29, R70 ;  /* 0x000000461d207220 */ /* 0x000fe20000410000 */
[----:B------:R-:W-:Y:S02]  /*103a0*/  HADD2.F32 R28, -RZ, R42.H0_H0 ;  /* 0x2000002aff1c7230 */ /* 0x000fe40000004100 */
        /* <DEDUP_REMOVED lines=36> */
.L_x_2376:
[----:B------:R-:W-:Y:S05]  /*105f0*/  BSYNC B1 ;  /* 0x0000000000017941 */ /* 0x000fea0003800000 */
.L_x_2375:
[----:B------:R-:W-:Y:S04]  /*10600*/  BSSY B1, `(.L_x_2377) ;  /* 0x0000060000017945 */ /* 0x000fe80003800000 */
[----:B------:R-:W-:Y:S05]  /*10610*/  @P1 BRA `(.L_x_2378) ;  /* 0x0000000400781947 */ /* 0x000fea0003800000 */
[----:B-1234-:R-:W-:Y:S01]  /*10620*/  LEA.HI R4, R13, R216, RZ, 0x1d ;  /* 0x000000d80d047211 */ /* 0x01efe200078fe8ff */
[--C-:B------:R-:W-:Y:S01]  /*10630*/  HADD2.F32 R31, -RZ, R72.reuse.H1_H1 ;  /* 0x30000048ff1f7230 */ /* 0x100fe20000004100 */
[----:B------:R-:W-:Y:S01]  /*10640*/  SHF.R.U64 R42, R56, 0x10, R57 ;  /* 0x00000010382a7819 */ /* 0x000fe20000001239 */
[--C-:B------:R-:W-:Y:S01]  /*10650*/  HADD2.F32 R33, -RZ, R21.reuse.H1_H1 ;  /* 0x30000015ff217230 */ /* 0x100fe20000004100 */
[----:B------:R-:W-:Y:S01]  /*10660*/  SHF.R.S32.HI R5, RZ, 0x1f, R4 ;  /* 0x0000001fff057819 */ /* 0x000fe20000011404 */
[----:B------:R-:W-:Y:S01]  /*10670*/  HADD2.F32 R72, -RZ, R72.H0_H0 ;  /* 0x20000048ff487230 */ /* 0x000fe20000004100 */
[----:B------:R-:W-:Y:S01]  /*10680*/  SHF.L.U32 R6, R4, 0x3, RZ ;  /* 0x0000000304067819 */ /* 0x000fe200000006ff */
[----:B------:R-:W-:Y:S01]  /*10690*/  HADD2.F32 R30, -RZ, R21.H0_H0 ;  /* 0x20000015ff1e7230 */ /* 0x000fe20000004100 */
[----:B------:R-:W-:Y:S01]  /*106a0*/  LEA.HI R5, R5, R4, RZ, 0x3 ;  /* 0x0000000405057211 */ /* 0x000fe200078f18ff */
[----:B------:R-:W-:Y:S01]  /*106b0*/  HADD2.F32 R21, -RZ, R71.H0_H0 ;  /* 0x20000047ff157230 */ /* 0x000fe20000004100 */
        /* <DEDUP_REMOVED lines=12> */
[----:B------:R-:W-:Y:S02]  /*10780*/  SHF.R.U32.HI R58, RZ, 0x10, R59 ;  /* 0x00000010ff3a7819 */ /* 0x000fe4000001163b */
[----:B------:R-:W-:Y:S02]  /*10790*/  SHF.R.U32.HI R46, RZ, 0x10, R47 ;  /* 0x00000010ff2e7819 */ /* 0x000fe4000001162f */
[----:B------:R-:W1:Y:S01]  /*107a0*/  LDS.128 R8, [R12+0x10400] ;  /* 0x010400000c087984 */ /* 0x000e620000000c00 */
[----:B------:R-:W-:Y:S01]  /*107b0*/  SHF.R.U64 R40, R44, 0x10, R45 ;  /* 0x000000102c287819 */ /* 0x000fe2000000122d */
        /* <DEDUP_REMOVED lines=19> */
[----:B------:R-:W-:Y:S01]  /*108f0*/  FFMA.FTZ R34, R15, R26, -R34 ;  /* 0x0000001a0f227223 */ /* 0x000fe20000010822 */
[----:B------:R-:W-:Y:S02]  /*10900*/  HADD2.F32 R9, -RZ, R73.H0_H0 ;  /* 0x20000049ff097230 */ /* 0x000fe40000004100 */
[----:B------:R-:W-:Y:S01]  /*10910*/  FFMA.FTZ R27, R5, R30, R27 ;  /* 0x0000001e051b7223 */ /* 0x000fe2000001001b */
[----:B------:R-:W-:Y:S02]  /*10920*/  HADD2.F32 R29, -RZ, R11.H0_H0 ;  /* 0x2000000bff1d7230 */ /* 0x000fe40000004100 */
[----:B------:R-:W-:Y:S01]  /*10930*/  FFMA.FTZ R36, R15, R32, R36 ;  /* 0x000000200f247223 */ /* 0x000fe20000010024 */
[----:B------:R-:W-:Y:S02]  /*10940*/  HADD2.F32 R30, -RZ, R71.H1_H1 ;  /* 0x30000047ff1e7230 */ /* 0x000fe40000004100 */
[----:B------:R-:W-:Y:S01]  /*10950*/  FFMA.FTZ R72, R5, R72, -R14 ;  /* 0x0000004805487223 */ /* 0x000fe2000001080e */
[----:B------:R-:W-:Y:S01]  /*10960*/  FMUL.FTZ R5, R28, R21 ;  /* 0x000000151c057220 */ /* 0x000fe20000410000 */
[----:B------:R-:W-:-:S02]  /*10970*/  HADD2.F32 R14, -RZ, R73.H1_H1 ;  /* 0x30000049ff0e7230 */ /* 0x000fc40000004100 */
[-C--:B------:R-:W-:Y:S01]  /*10980*/  FMUL.FTZ R15, R28, R9.reuse ;  /* 0x000000091c0f7220 */ /* 0x080fe20000410000 */
[----:B------:R-:W-:Y:S02]  /*10990*/  HADD2.F32 R11, -RZ, R11.H1_H1 ;  /* 0x3000000bff0b7230 */ /* 0x000fe40000004100 */
[C---:B------:R-:W-:Y:S01]  /*109a0*/  FMUL.FTZ R32, R29.reuse, R30 ;  /* 0x0000001e1d207220 */ /* 0x040fe20000410000 */
[----:B------:R-:W-:Y:S02]  /*109b0*/  HADD2.F32 R28, -RZ, R46.H0_H0 ;  /* 0x2000002eff1c7230 */ /* 0x000fe40000004100 */
[C---:B------:R-:W-:Y:S01]  /*109c0*/  FFMA.FTZ R31, R24.reuse, R9, -R5 ;  /* 0x00000009181f7223 */ /* 0x040fe20000010805 */
[----:B------:R-:W-:Y:S02]  /*109d0*/  HADD2.F32 R26, -RZ, R58.H0_H0 ;  /* 0x2000003aff1a7230 */ /* 0x000fe40000004100 */
[-C--:B------:R-:W-:Y:S01]  /*109e0*/  FMUL.FTZ R29, R29, R14.reuse ;  /* 0x0000000e1d1d7220 */ /* 0x080fe20000410000 */
[----:B------:R-:W-:Y:S01]  /*109f0*/  FFMA.FTZ R32, R25, R14, -R32 ;  /* 0x0000000e19207223 */ /* 0x000fe20000010820 */
[----:B------:R-:W-:Y:S01]  /*10a00*/  FFMA.FTZ R24, R24, R21, R15 ;  /* 0x0000001518187223 */ /* 0x000fe2000001000f */
[C---:B------:R-:W-:Y:S01]  /*10a10*/  FMUL.FTZ R38, R11.reuse, R28 ;  /* 0x0000001c0b267220 */ /* 0x040fe20000410000 */
[----:B------:R-:W-:Y:S01]  /*10a20*/  FMUL.FTZ R14, R11, R26 ;  /* 0x0000001a0b0e7220 */ /* 0x000fe20000410000 */
[----:B------:R-:W-:-:S02]  /*10a30*/  HADD2.F32 R8, -RZ, R8.H1_H1 ;  /* 0x30000008ff087230 */ /* 0x000fc40000004100 */
[----:B------:R-:W-:Y:S01]  /*10a40*/  FFMA.FTZ R29, R25, R30, R29 ;  /* 0x0000001e191d7223 */ /* 0x000fe2000001001d */
        /* <DEDUP_REMOVED lines=10> */
[----:B------:R-:W-:Y:S01]  /*10af0*/  FMUL.FTZ R8, R8, R5 ;  /* 0x0000000508087220 */ /* 0x000fe20000410000 */
[----:B------:R-:W-:Y:S02]  /*10b00*/  HADD2.F32 R6, -RZ, R6.H1_H1 ;  /* 0x30000006ff067230 */ /* 0x000fe40000004100 */
        /* <DEDUP_REMOVED lines=15> */
.L_x_2378:
[----:B------:R-:W-:Y:S05]  /*10c00*/  BSYNC B1 ;  /* 0x0000000000017941 */ /* 0x000fea0003800000 */
.L_x_2377:
[----:B------:R-:W-:Y:S05]  /*10c10*/  @P2 BRA `(.L_x_2344) ;  /* 0x0000000400782947 */ /* 0x000fea0003800000 */
[----:B------:R-:W-:Y:S01]  /*10c20*/  LEA.HI R13, R13, R222, RZ, 0x1d ;  /* 0x000000de0d0d7211 */ /* 0x000fe200078fe8ff */
[----:B------:R-:W-:Y:S01]  /*10c30*/  HADD2.F32 R29, -RZ, R0.H1_H1 ;  /* 0x30000000ff1d7230 */ /* 0x000fe20000004100 */
[----:B------:R-:W-:Y:S01]  /*10c40*/  SHF.R.U32.HI R30, RZ, 0x10, R49 ;  /* 0x00000010ff1e7819 */ /* 0x000fe20000011631 */
[----:B------:R-:W-:Y:S01]  /*10c50*/  HADD2.F32 R28, -RZ, R3.H1_H1 ;  /* 0x30000003ff1c7230 */ /* 0x000fe20000004100 */
[----:B01234-:R-:W-:Y:S02]  /*10c60*/  SHF.R.S32.HI R6, RZ, 0x1f, R13 ;  /* 0x0000001fff067819 */ /* 0x01ffe4000001140d */
        /* <DEDUP_REMOVED lines=8> */
[----:B------:R-:W-:Y:S02]  /*10cf0*/  LOP3.LUT R9, R6, 0x7fffe000, RZ, 0xc0, !PT ;  /* 0x7fffe00006097812 */ /* 0x000fe400078ec0ff */
        /* <DEDUP_REMOVED lines=20> */
[----:B------:R-:W-:Y:S01]  /*10e40*/  FMUL.FTZ R34, R24, R28 ;  /* 0x0000001c18227220 */ /* 0x000fe20000410000 */
[----:B------:R-:W-:Y:S02]  /*10e50*/  HADD2.F32 R24, -RZ, R64.H0_H0 ;  /* 0x20000040ff187230 */ /* 0x000fe40000004100 */
[----:B------:R-:W-:Y:S01]  /*10e60*/  FMUL.FTZ R31, R25, R30 ;  /* 0x0000001e191f7220 */ /* 0x000fe20000410000 */
[----:B------:R-:W-:Y:S01]  /*10e70*/  FFMA.FTZ R32, R13, R28, -R32 ;  /* 0x0000001c0d207223 */ /* 0x000fe20000010820 */
[----:B------:R-:W-:-:S02]  /*10e80*/  HADD2.F32 R28, -RZ, R0.H0_H0 ;  /* 0x20000000ff1c7230 */ /* 0x000fc40000004100 */
[----:B------:R-:W-:Y:S01]  /*10e90*/  FFMA.FTZ R34, R13, R29, R34 ;  /* 0x0000001d0d227223 */ /* 0x000fe20000010022 */
[----:B------:R-:W-:Y:S02]  /*10ea0*/  HADD2.F32 R0, -RZ, R3.H0_H0 ;  /* 0x20000003ff007230 */ /* 0x000fe40000004100 */
[-C--:B------:R-:W-:Y:S01]  /*10eb0*/  FMUL.FTZ R25, R25, R24.reuse ;  /* 0x0000001819197220 */ /* 0x080fe20000410000 */
[----:B------:R-:W-:Y:S01]  /*10ec0*/  FFMA.FTZ R31, R14, R24, -R31 ;  /* 0x000000180e1f7223 */ /* 0x000fe2000001081f */
[C---:B------:R-:W-:Y:S01]  /*10ed0*/  FMUL.FTZ R24, R9.reuse, R28 ;  /* 0x0000001c09187220 */ /* 0x040fe20000410000 */
[----:B------:R-:W-:Y:S02]  /*10ee0*/  HADD2.F32 R26, -RZ, R10.H0_H0 ;  /* 0x2000000aff1a7230 */ /* 0x000fe40000004100 */
[-C--:B------:R-:W-:Y:S01]  /*10ef0*/  FMUL.FTZ R9, R9, R0.reuse ;  /* 0x0000000009097220 */ /* 0x080fe20000410000 */
[----:B------:R-:W-:Y:S02]  /*10f00*/  HADD2.F32 R3, -RZ, R2.H0_H0 ;  /* 0x20000002ff037230 */ /* 0x000fe40000004100 */
[----:B------:R-:W-:Y:S01]  /*10f10*/  FFMA.FTZ R24, R5, R0, -R24 ;  /* 0x0000000005187223 */ /* 0x000fe20000010818 */
[----:B------:R-:W-:-:S02]  /*10f20*/  HADD2.F32 R0, -RZ, R20.H0_H0 ;  /* 0x20000014ff007230 */ /* 0x000fc40000004100 */
[----:B------:R-:W-:Y:S01]  /*10f30*/  FFMA.FTZ R25, R14, R30, R25 ;  /* 0x0000001e0e197223 */ /* 0x000fe20000010019 */
[--C-:B------:R-:W-:Y:S02]  /*10f40*/  HADD2.F32 R27, -RZ, R11.reuse.H0_H0 ;  /* 0x2000000bff1b7230 */ /* 0x100fe40000004100 */
[C---:B------:R-:W-:Y:S01]  /*10f50*/  FMUL.FTZ R14, R26.reuse, R3 ;  /* 0x000000031a0e7220 */ /* 0x040fe20000410000 */
[----:B------:R-:W-:Y:S02]  /*10f60*/  HADD2.F32 R2, -RZ, R2.H1_H1 ;  /* 0x30000002ff027230 */ /* 0x000fe40000004100 */
[-C--:B------:R-:W-:Y:S01]  /*10f70*/  FMUL.FTZ R30, R26, R0.reuse ;  /* 0x000000001a1e7220 */ /* 0x080fe20000410000 */
[----:B------:R-:W-:Y:S02]  /*10f80*/  HADD2.F32 R20, -RZ, R20.H1_H1 ;  /* 0x30000014ff147230 */ /* 0x000fe40000004100 */
[----:B------:R-:W-:Y:S01]  /*10f90*/  FFMA.FTZ R26, R15, R0, -R14 ;  /* 0x000000000f1a7223 */ /* 0x000fe2000001080e */
[----:B------:R-:W-:-:S02]  /*10fa0*/  HADD2.F32 R11, -RZ, R11.H1_H1 ;  /* 0x3000000bff0b7230 */ /* 0x000fc40000004100 */
[C---:B------:R-:W-:Y:S01]  /*10fb0*/  FMUL.FTZ R36, R27.reuse, R2 ;  /* 0x000000021b247220 */ /* 0x040fe20000410000 */
[----:B------:R-:W-:Y:S02]  /*10fc0*/  HADD2.F32 R14, -RZ, R50.H0_H0 ;  /* 0x20000032ff0e7230 */ /* 0x000fe40000004100 */
[----:B------:R-:W-:Y:S01]  /*10fd0*/  FMUL.FTZ R27, R27, R20 ;  /* 0x000000141b1b7220 */ /* 0x000fe20000410000 */
[----:B------:R-:W-:Y:S02]  /*10fe0*/  HADD2.F32 R0, -RZ, R66.H0_H0 ;  /* 0x20000042ff007230 */ /* 0x000fe40000004100 */
[----:B------:R-:W-:Y:S01]  /*10ff0*/  FFMA.FTZ R28, R5, R28, R9 ;  /* 0x0000001c051c7223 */ /* 0x000fe20000010009 */
[----:B------:R-:W-:Y:S02]  /*11000*/  HADD2.F32 R8, -RZ, R8.H1_H1 ;  /* 0x30000008ff087230 */ /* 0x000fe40000004100 */
[----:B------:R-:W-:Y:S01]  /*11010*/  FFMA.FTZ R27, R21, R2, R27 ;  /* 0x00000002151b7223 */ /* 0x000fe2000001001b */
[C---:B------:R-:W-:Y:S01]  /*11020*/  FMUL.FTZ R38, R11.reuse, R14 ;  /* 0x0000000e0b267220 */ /* 0x040fe20000410000 */
[----:B------:R-:W-:Y:S01]  /*11030*/  FMUL.FTZ R2, R11, R0 ;  /* 0x000000000b027220 */ /* 0x000fe20000410000 */
[----:B------:R-:W-:-:S02]  /*11040*/  HADD2.F32 R10, -RZ, R10.H1_H1 ;  /* 0x3000000aff0a7230 */ /* 0x000fc40000004100 */
[----:B------:R-:W-:Y:S01]  /*11050*/  FFMA.FTZ R30, R15, R3, R30 ;  /* 0x000000030f1e7223 */ /* 0x000fe2000001001e */
[----:B------:R-:W-:Y:S02]  /*11060*/  HADD2.F32 R9, -RZ, R35.H0_H0 ;  /* 0x20000023ff097230 */ /* 0x000fe40000004100 */
[C---:B------:R-:W-:Y:S01]  /*11070*/  FFMA.FTZ R29, R7.reuse, R0, -R38 ;  /* 0x00000000071d7223 */ /* 0x040fe20000010826 */
[----:B------:R-:W-:Y:S02]  /*11080*/  HADD2.F32 R11, -RZ, R33.H0_H0 ;  /* 0x20000021ff0b7230 */ /* 0x000fe40000004100 */
[----:B------:R-:W-:Y:S01]  /*11090*/  FFMA.FTZ R2, R7, R14, R2 ;  /* 0x0000000e07027223 */ /* 0x000fe20000010002 */
[----:B------:R-:W-:Y:S02]  /*110a0*/  HADD2.F32 R3, -RZ, R39.H0_H0 ;  /* 0x20000027ff037230 */ /* 0x000fe40000004100 */
[----:B------:R-:W-:Y:S01]  /*110b0*/  FMUL.FTZ R7, R8, R9 ;  /* 0x0000000908077220 */ /* 0x000fe20000410000 */
[----:B------:R-:W-:-:S02]  /*110c0*/  HADD2.F32 R5, -RZ, R37.H0_H0 ;  /* 0x20000025ff057230 */ /* 0x000fc40000004100 */
[----:B------:R-:W-:Y:S01]  /*110d0*/  FMUL.FTZ R15, R10, R11 ;  /* 0x0000000b0a0f7220 */ /* 0x000fe20000410000 */
[----:B------:R-:W-:Y:S02]  /*110e0*/  HADD2.F32 R6, -RZ, R6.H1_H1 ;  /* 0x30000006ff067230 */ /* 0x000fe40000004100 */
[----:B------:R-:W-:Y:S01]  /*110f0*/  FMUL.FTZ R8, R8, R3 ;  /* 0x0000000308087220 */ /* 0x000fe20000410000 */
[----:B------:R-:W-:Y:S01]  /*11100*/  FFMA.FTZ R36, R21, R20, -R36 ;  /* 0x0000001415247223 */ /* 0x000fe20000010824 */
        /* <DEDUP_REMOVED lines=15> */
.L_x_2344:
[----:B------:R-:W-:Y:S05]  /*11200*/  BSYNC B0 ;  /* 0x0000000000007941 */ /* 0x000fea0003800000 */
.L_x_2316:
        /* <DEDUP_REMOVED lines=8> */
.L_x_2314:
[----:B------:R-:W-:-:S13]  /*11290*/  ISETP.NE.AND P0, PT, R190, 0x3, PT ;  /* 0x00000003be00780c */ /* 0x000fda0003f05270 */
[----:B------:R-:W-:Y:S05]  /*112a0*/  @!P0 BRA `(.L_x_2379) ;  /* 0x0000000000048947 */ /* 0x000fea0003800000 */
[----:B------:R-:W-:Y:S01]  /*112b0*/  BPT.TRAP 0x1 ;  /* 0x000000040000795c */ /* 0x000fe20000300000 */
.L_x_2379:
[----:B------:R-:W-:Y:S02]  /*112c0*/  LEA R0, R185, R18, 0x3 ;  /* 0x00000012b9007211 */ /* 0x000fe400078e18ff */
[----:B01----:R-:W-:-:S04]  /*112d0*/  SHF.L.U32 R3, R188, 0x1f, RZ ;  /* 0x0000001fbc037819 */ /* 0x003fc800000006ff */
[----:B------:R0:W1:Y:S01]  /*112e0*/  SYNCS.PHASECHK.TRANS64.TRYWAIT P2, [R0+URZ+0x34830], R3 ;  /* 0x03483003000075a7 */ /* 0x000062000804017f */
[----:B------:R-:W-:Y:S05]  /*112f0*/  @!P0 BRA `(.L_x_2380) ;  /* 0x0000000000048947 */ /* 0x000fea0003800000 */
[----:B------:R-:W-:Y:S01]  /*11300*/  BPT.TRAP 0x1 ;  /* 0x000000040000795c */ /* 0x000fe20000300000 */
.L_x_2380:
[----:B------:R-:W2:Y:S01]  /*11310*/  S2R R2, SR_TID.X ;  /* 0x0000000000027919 */ /* 0x000ea20000002100 */
[----:B------:R-:W-:Y:S01]  /*11320*/  IMAD.MOV.U32 R151, RZ, RZ, RZ ;  /* 0x000000ffff977224 */ /* 0x000fe200078e00ff */
[----:B--2---:R-:W-:-:S04]  /*11330*/  LOP3.LUT R2, R2, 0x7f, RZ, 0xc0, !PT ;  /* 0x0000007f02027812 */ /* 0x004fc800078ec0ff */
[----:B------:R-:W-:Y:S01]  /*11340*/  ISETP.NE.AND P1, PT, R2, RZ, PT ;  /* 0x000000ff0200720c */ /* 0x000fe20003f25270 */
[----:B-1----:R-:W-:-:S12]  /*11350*/  @P2 BRA `(.L_x_2381) ;  /* 0x0000000000082947 */ /* 0x002fd80003800000 */
[----:B------:R-:W1:Y:S02]  /*11360*/  SYNCS.PHASECHK.TRANS64.TRYWAIT P2, [R0+URZ+0x34830], R3 ;  /* 0x03483003000075a7 */ /* 0x000e64000804017f */
[----:B-1----:R-:W-:Y:S05]  /*11370*/  @!P2 BRA `(.L_x_2382) ;  /* 0x0000012c00fca947 */ /* 0x002fea0003800000 */
.L_x_2381:
[----:B------:R-:W-:Y:S05]  /*11380*/  WARPSYNC.ALL ;  /* 0x0000000000007948 */ /* 0x000fea0003800000 */
[----:B------:R-:W-:Y:S01]  /*11390*/  VIADD R2, R18, 0x1c400 ;  /* 0x0001c40012027836 */ /* 0x000fe20000000000 */
[----:B------:R-:W-:Y:S01]  /*113a0*/  R2UR UR4, R68 ;  /* 0x00000000440472ca */ /* 0x000fe200000e0000 */
[----:B------:R-:W-:Y:S01]  /*113b0*/  UMOV UR9, 0x40000040 ;  /* 0x4000004000097882 */ /* 0x000fe20000000000 */
[----:B01----:R-:W-:Y:S01]  /*113c0*/  MOV R3, 0x40000040 ;  /* 0x4000004000037802 */ /* 0x003fe20000000f00 */
[----:B---34-:R-:W-:Y:S01]  /*113d0*/  WARPGROUP.ARRIVE ;  /* 0x00000000000079c5 */ /* 0x018fe20000000000 */
[----:B------:R-:W-:Y:S01]  /*113e0*/  SHF.R.U32.HI R2, RZ, 0x4, R2 ;  /* 0x00000004ff027819 */ /* 0x000fe20000011602 */
[----:B------:R-:W-:Y:S01]  /*113f0*/  IMAD.MOV.U32 R7, RZ, RZ, 0x40000040 ;  /* 0x40000040ff077424 */ /* 0x000fe200078e00ff */
[----:B------:R-:W-:Y:S01]  /*11400*/  R2UR UR11, R3 ;  /* 0x00000000030b72ca */ /* 0x000fe200000e0000 */
[----:B------:R-:W-:Y:S01]  /*11410*/  IMAD.U32 R9, RZ, RZ, UR9 ;  /* 0x00000009ff097e24 */ /* 0x000fe2000f8e00ff */
[----:B------:R-:W-:Y:S01]  /*11420*/  LOP3.LUT R2, R2, 0x3fff, RZ, 0xc0, !PT ;  /* 0x00003fff02027812 */ /* 0x000fe200078ec0ff */
[----:B------:R-:W-:Y:S01]  /*11430*/  UMOV UR53, 0x40000040 ;  /* 0x4000004000357882 */ /* 0x000fe20000000000 */
[----:B------:R-:W-:Y:S01]  /*11440*/  UMOV UR49, 0x40000040 ;  /* 0x4000004000317882 */ /* 0x000fe20000000000 */
[----:B------:R-:W-:Y:S01]  /*11450*/  UMOV UR45, 0x40000040 ;  /* 0x40000040002d7882 */ /* 0x000fe20000000000 */
[----:B------:R-:W-:Y:S01]  /*11460*/  LOP3.LUT R5, R2, 0x10000, RZ, 0xfc, !PT ;  /* 0x0001000002057812 */ /* 0x000fe200078efcff */
[----:B------:R-:W-:Y:S01]  /*11470*/  ULOP3.LUT UR4, UR4, 0x10000, URZ, 0xfc, !UPT ;  /* 0x0001000004047892 */ /* 0x000fe2000f8efc3f */
[----:B------:R-:W-:Y:S01]  /*11480*/  MOV R3, 0x40000040 ;  /* 0x4000004000037802 */ /* 0x000fe20000000f00 */
[----:B------:R-:W-:Y:S01]  /*11490*/  UMOV UR41, 0x40000040 ;  /* 0x4000004000297882 */ /* 0x000fe20000000000 */
[----:B------:R-:W-:Y:S01]  /*114a0*/  UMOV UR37, 0x40000040 ;  /* 0x4000004000257882 */ /* 0x000fe20000000000 */
[----:B------:R-:W-:Y:S01]  /*114b0*/  IMAD R2, R185, 0xc00, R5 ;  /* 0x00000c00b9027824 */ /* 0x000fe200078e0205 */
[----:B------:R-:W-:Y:S01]  /*114c0*/  UIADD3 UR5, UR4, 0x2, URZ ;  /* 0x0000000204057890 */ /* 0x000fe2000fffe03f */
[----:B------:R-:W-:Y:S01]  /*114d0*/  R2UR UR39, R3 ;  /* 0x00000000032772ca */ /* 0x000fe200000e0000 */
[----:B------:R-:W-:Y:S01]  /*114e0*/  UMOV UR8, UR4 ;  /* 0x0000000400087c82 */ /* 0x000fe20008000000 */
[----:B------:R-:W-:Y:S01]  /*114f0*/  UIADD3 UR52, UR4, 0x406, URZ ;  /* 0x0000040604347890 */ /* 0x000fe2000fffe03f */
[C---:B------:R-:W-:Y:S01]  /*11500*/  R2UR UR10, R2.reuse ;  /* 0x00000000020a72ca */ /* 0x040fe200000e0000 */
[----:B------:R-:W-:Y:S01]  /*11510*/  IMAD.U32 R8, RZ, RZ, UR8 ;  /* 0x00000008ff087e24 */ /* 0x000fe2000f8e00ff */
[----:B------:R-:W-:Y:S01]  /*11520*/  IADD3 R6, R2, 0x2, RZ ;  /* 0x0000000202067810 */ /* 0x000fe20007ffe0ff */
[----:B------:R-:W-:Y:S01]  /*11530*/  UIADD3 UR48, UR4, 0x800, URZ ;  /* 0x0000080004307890 */ /* 0x000fe2000fffe03f */
[----:B------:R-:W-:Y:S01]  /*11540*/  LEA R88, R193, R204, 0x7 ;  /* 0x000000ccc1587211 */ /* 0x000fe200078e38ff */
[----:B------:R-:W-:Y:S01]  /*11550*/  UIADD3 UR44, UR4, 0x802, URZ ;  /* 0x00000802042c7890 */ /* 0x000fe2000fffe03f */
[----:B------:R0:W-:Y:S01]  /*11560*/  STL.64 [R1+0x30], R8 ;  /* 0x0000300801007387 */ /* 0x0001e20000100a00 */
[----:B------:R-:W-:Y:S01]  /*11570*/  UIADD3 UR40, UR4, 0x804, URZ ;  /* 0x0000080404287890 */ /* 0x000fe2000fffe03f */
[----:B------:R-:W-:Y:S01]  /*11580*/  @!P1 VIADD R0, R0, 0x34840 ;  /* 0x0003484000009836 */ /* 0x000fe20000000000 */
[----:B------:R-:W-:Y:S01]  /*11590*/  UIADD3 UR36, UR4, 0x806, URZ ;  /* 0x0000080604247890 */ /* 0x000fe2000fffe03f */
[----:B------:R-:W-:Y:S01]  /*115a0*/  BSSY B0, `(.L_x_2383) ;  /* 0x0000675000007945 */ /* 0x000fe20003800000 */
[-C--:B------:R-:W-:Y:S01]  /*115b0*/  MOV R149, R151.reuse ;  /* 0x0000009700957202 */ /* 0x080fe20000000f00 */
[--C-:B------:R-:W-:Y:S01]  /*115c0*/  IMAD.MOV.U32 R148, RZ, RZ, R151.reuse ;  /* 0x000000ffff947224 */ /* 0x100fe200078e0097 */
[----:B------:R-:W-:Y:S01]  /*115d0*/  HGMMA.64x128x16.F32 R24, gdesc[UR8], RZ, !UPT, gsb0 ;  /* 0x01e00000081879f0 */ /* 0x000fe2000c0008ff */
[----:B------:R-:W-:Y:S01]  /*115e0*/  R2UR UR10, R6 ;  /* 0x00000000060a72ca */ /* 0x000fe200000e0000 */
[----:B------:R-:W-:Y:S01]  /*115f0*/  UMOV UR8, UR5 ;  /* 0x0000000500087c82 */ /* 0x000fe20008000000 */
[----:B------:R-:W-:Y:S01]  /*11600*/  R2UR UR11, R7 ;  /* 0x00000000070b72ca */ /* 0x000fe200000e0000 */
[----:B------:R-:W-:Y:S01]  /*11610*/  UMOV UR9, 0x40000040 ;  /* 0x4000004000097882 */ /* 0x000fe20000000000 */
[----:B------:R-:W-:Y:S01]  /*11620*/  VIADD R6, R2, 0x4 ;  /* 0x0000000402067836 */ /* 0x000fe20000000000 */
[----:B------:R-:W-:Y:S01]  /*11630*/  UIADD3 UR5, UR4, 0x4, URZ ;  /* 0x0000000404057890 */ /* 0x000fe2000fffe03f */
[----:B------:R-:W-:Y:S01]  /*11640*/  IMAD.MOV.U32 R7, RZ, RZ, 0x40000040 ;  /* 0x40000040ff077424 */ /* 0x000fe200078e00ff */
[----:B0-----:R-:W-:Y:S01]  /*11650*/  MOV R9, UR9 ;  /* 0x0000000900097c02 */ /* 0x001fe20008000f00 */
[----:B------:R-:W-:Y:S01]  /*11660*/  IMAD.U32 R8, RZ, RZ, UR8 ;  /* 0x00000008ff087e24 */ /* 0x000fe2000f8e00ff */
[----:B------:R-:W-:Y:S01]  /*11670*/  @!P1 PRMT R0, RZ, 0x654, R0 ;  /* 0x00000654ff009816 */ /* 0x000fe20000000000 */
[--C-:B------:R-:W-:Y:S01]  /*11680*/  IMAD.MOV.U32 R147, RZ, RZ, R151.reuse ;  /* 0x000000ffff937224 */ /* 0x100fe200078e0097 */
[-C--:B-----5:R-:W-:Y:S01]  /*11690*/  MOV R146, R151.reuse ;  /* 0x0000009700927202 */ /* 0x0a0fe20000000f00 */
[--C-:B------:R-:W-:Y:S01]  /*116a0*/  IMAD.MOV.U32 R145, RZ, RZ, R151.reuse ;  /* 0x000000ffff917224 */ /* 0x100fe200078e0097 */
        /* <DEDUP_REMOVED lines=53> */
[----:B0-----:R-:W-:Y:S01]  /*11a00*/  MOV R8, UR8 ;  /* 0x0000000800087c02 */ /* 0x001fe20008000f00 */
[----:B------:R-:W-:-:S05]  /*11a10*/  IMAD.U32 R9, RZ, RZ, UR9 ;  /* 0x00000009ff097e24 */ /* 0x000fca000f8e00ff */
        /* <DEDUP_REMOVED lines=8> */
[----:B------:R-:W-:Y:S01]  /*11aa0*/  IMAD.MOV.U32 R7, RZ, RZ, 0x40000040 ;  /* 0x40000040ff077424 */ /* 0x000fe200078e00ff */
[----:B------:R-:W-:Y:S01]  /*11ab0*/  IADD3 R6, R2, 0x400, RZ ;  /* 0x0000040002067810 */ /* 0x000fe20007ffe0ff */
[----:B------:R-:W-:Y:S01]  /*11ac0*/  UIADD3 UR5, UR4, 0x400, URZ ;  /* 0x0000040004057890 */ /* 0x000fe2000fffe03f */
[----:B0-----:R-:W-:Y:S02]  /*11ad0*/  IMAD.U32 R8, RZ, RZ, UR8 ;  /* 0x00000008ff087e24 */ /* 0x001fe4000f8e00ff */
        /* <DEDUP_REMOVED lines=26> */
[----:B------:R-:W-:Y:S01]  /*11c80*/  IMAD.U32 R9, RZ, RZ, UR9 ;  /* 0x00000009ff097e24 */ /* 0x000fe2000f8e00ff */
        /* <DEDUP_REMOVED lines=11> */
[----:B0-----:R-:W-:Y:S01]  /*11d40*/  IMAD.U32 R8, RZ, RZ, UR8 ;  /* 0x00000008ff087e24 */ /* 0x001fe2000f8e00ff */
[----:B------:R-:W-:Y:S01]  /*11d50*/  ULDC UR5, c[0x0][0x988] ;  /* 0x0002620000057ab9 */ /* 0x000fe20000000800 */
[----:B------:R-:W-:Y:S01]  /*11d60*/  IMAD.U32 R9, RZ, RZ, UR9 ;  /* 0x00000009ff097e24 */ /* 0x000fe2000f8e00ff */
[----:B------:R-:W-:Y:S01]  /*11d70*/  R2UR UR54, R6 ;  /* 0x00000000063672ca */ /* 0x000fe200000e0000 */
[----:B------:R-:W-:Y:S01]  /*11d80*/  VIADD R6, R2, 0x800 ;  /* 0x0000080002067836 */ /* 0x000fe20000000000 */
[----:B------:R-:W-:-:S02]  /*11d90*/  R2UR UR55, R7 ;  /* 0x00000000073772ca */ /* 0x000fc400000e0000 */
[----:B------:R-:W-:Y:S01]  /*11da0*/  MOV R7, 0x40000040 ;  /* 0x4000004000077802 */ /* 0x000fe20000000f00 */
[----:B------:R0:W-:Y:S01]  /*11db0*/  STL.64 [R1], R8 ;  /* 0x0000000801007387 */ /* 0x0001e20000100a00 */
[----:B------:R-:W-:Y:S01]  /*11dc0*/  R2UR UR50, R6 ;  /* 0x00000000063272ca */ /* 0x000fe200000e0000 */
[----:B------:R-:W-:Y:S01]  /*11dd0*/  VIADD R6, R2, 0x802 ;  /* 0x0000080202067836 */ /* 0x000fe20000000000 */
[----:B------:R-:W-:Y:S01]  /*11de0*/  R2UR UR51, R7 ;  /* 0x00000000073372ca */ /* 0x000fe200000e0000 */
[----:B------:R-:W-:-:S03]  /*11df0*/  IMAD.MOV.U32 R7, RZ, RZ, 0x40000040 ;  /* 0x40000040ff077424 */ /* 0x000fc600078e00ff */
[----:B------:R-:W-:Y:S02]  /*11e00*/  R2UR UR46, R6 ;  /* 0x00000000062e72ca */ /* 0x000fe400000e0000 */
[----:B------:R-:W-:Y:S01]  /*11e10*/  R2UR UR47, R7 ;  /* 0x00000000072f72ca */ /* 0x000fe200000e0000 */
[----:B------:R-:W-:Y:S01]  /*11e20*/  IMAD.MOV.U32 R7, RZ, RZ, 0x40000040 ;  /* 0x40000040ff077424 */ /* 0x000fe200078e00ff */
[C---:B------:R-:W-:Y:S01]  /*11e30*/  IADD3 R6, R2.reuse, 0x804, RZ ;  /* 0x0000080402067810 */ /* 0x040fe20007ffe0ff */
[----:B------:R-:W-:Y:S02]  /*11e40*/  VIADD R2, R2, 0x806 ;  /* 0x0000080602027836 */ /* 0x000fe40000000000 */
[----:B0-----:R-:W-:Y:S01]  /*11e50*/  IMAD.MOV.U32 R9, RZ, RZ, -0x80 ;  /* 0xffffff80ff097424 */ /* 0x001fe200078e00ff */
[----:B------:R-:W-:Y:S02]  /*11e60*/  R2UR UR42, R6 ;  /* 0x00000000062a72ca */ /* 0x000fe400000e0000 */
[----:B------:R-:W-:-:S02]  /*11e70*/  R2UR UR43, R7 ;  /* 0x00000000072b72ca */ /* 0x000fc400000e0000 */
[----:B------:R-:W-:Y:S01]  /*11e80*/  R2UR UR38, R2 ;  /* 0x00000000022672ca */ /* 0x000fe200000e0000 */
        /* <DEDUP_REMOVED lines=18> */
[----:B------:R-:W-:-:S07]  /*11fb0*/  WARPGROUP.ARRIVE ;  /* 0x00000000000079c5 */ /* 0x000fce0000000000 */
[----:B------:R-:W-:Y:S01]  /*11fc0*/  HGMMA.64x128x16.F32 R24, gdesc[UR36], R24, gsb0 ;  /* 0x01e00000241879f0 */ /* 0x000fe20008000818 */
[----:B------:R-:W-:Y:S01]  /*11fd0*/  ULDC UR38, c[0x0][0x9d8] ;  /* 0x0002760000267ab9 */ /* 0x000fe20000000800 */
[----:B------:R-:W-:Y:S01]  /*11fe0*/  ULDC UR39, c[0x0][0x9d8] ;  /* 0x0002760000277ab9 */ /* 0x000fe20000000800 */
[----:B------:R-:W-:Y:S02]  /*11ff0*/  WARPGROUP.DEPBAR.LE gsb0, 0x0 ;  /* 0x00008000000079c5 */ /* 0x000fe40000010000 */
[----:B------:R-:W-:Y:S01]  /*12000*/  FMUL.FTZ R8, R36, UR4 ;  /* 0x0000000424087c20 */ /* 0x000fe20008410000 */
[----:B------:R-:W-:Y:S02]  /*12010*/  IMAD R36, R150, R9, 0x80 ;  /* 0x0000008096247424 */ /* 0x000fe400078e0209 */
[----:B------:R-:W-:Y:S01]  /*12020*/  FMUL.FTZ R12, R40, UR4 ;  /* 0x00000004280c7c20 */ /* 0x000fe20008410000 */
[----:B------:R-:W-:Y:S01]  /*12030*/  FMUL.FTZ R26, R26, UR4 ;  /* 0x000000041a1a7c20 */ /* 0x000fe20008410000 */
[----:B------:R-:W-:Y:S01]  /*12040*/  FMUL.FTZ R27, R27, UR4 ;  /* 0x000000041b1b7c20 */ /* 0x000fe20008410000 */
[----:B------:R-:W-:-:S02]  /*12050*/  IMAD.IADD R36, R195, 0x1, R36 ;  /* 0x00000001c3247824 */ /* 0x000fc400078e0224 */
[----:B------:R-:W-:Y:S01]  /*12060*/  FMUL.FTZ R10, R33, UR4 ;  /* 0x00000004210a7c20 */ /* 0x000fe20008410000 */
[----:B------:R-:W-:Y:S01]  /*12070*/  FMUL.FTZ R30, R30, UR4 ;  /* 0x000000041e1e7c20 */ /* 0x000fe20008410000 */
[----:B------:R0:W-:Y:S01]  /*12080*/  MUFU.TANH R33, R27 ;  /* 0x0000001b00217308 */ /* 0x0001e20000002400 */
[----:B------:R-:W-:Y:S01]  /*12090*/  FMUL.FTZ R31, R31, UR4 ;  /* 0x000000041f1f7c20 */ /* 0x000fe20008410000 */
[----:B------:R-:W-:Y:S01]  /*120a0*/  IADD3 R40, -R192, 0x1, R36 ;  /* 0x00000001c0287810 */ /* 0x000fe20007ffe124 */
[----:B------:R-:W-:Y:S01]  /*120b0*/  FMUL.FTZ R34, R34, UR4 ;  /* 0x0000000422227c20 */ /* 0x000fe20008410000 */
[----:B------:R-:W-:Y:S01]  /*120c0*/  FMUL.FTZ R14, R41, UR4 ;  /* 0x00000004290e7c20 */ /* 0x000fe20008410000 */
[----:B------:R-:W-:Y:S01]  /*120d0*/  FMUL.FTZ R35, R35, UR4 ;  /* 0x0000000423237c20 */ /* 0x000fe20008410000 */
[----:B------:R-:W-:Y:S01]  /*120e0*/  FMUL.FTZ R38, R38, UR4 ;  /* 0x0000000426267c20 */ /* 0x000fe20008410000 */
[----:B------:R-:W-:Y:S01]  /*120f0*/  FMUL.FTZ R39, R39, UR4 ;  /* 0x0000000427277c20 */ /* 0x000fe20008410000 */
[----:B------:R-:W1:Y:S01]  /*12100*/  MUFU.TANH R26, R26 ;  /* 0x0000001a001a7308 */ /* 0x000e620000002400 */
[----:B0-----:R-:W-:-:S02]  /*12110*/  IMAD R27, R201, -0x2, R40 ;  /* 0xfffffffec91b7824 */ /* 0x001fc400078e0228 */
[----:B------:R-:W-:Y:S01]  /*12120*/  FMUL.FTZ R11, R37, UR4 ;  /* 0x00000004250b7c20 */ /* 0x000fe20008410000 */
[----:B------:R-:W-:Y:S01]  /*12130*/  FMUL.FTZ R42, R42, UR4 ;  /* 0x000000042a2a7c20 */ /* 0x000fe20008410000 */
[----:B------:R-:W-:Y:S01]  /*12140*/  FMUL.FTZ R43, R43, UR4 ;  /* 0x000000042b2b7c20 */ /* 0x000fe20008410000 */
[----:B------:R-:W-:Y:S01]  /*12150*/  FMUL.FTZ R46, R46, UR4 ;  /* 0x000000042e2e7c20 */ /* 0x000fe20008410000 */
[----:B------:R-:W-:Y:S01]  /*12160*/  FMUL.FTZ R47, R47, UR4 ;  /* 0x000000042f2f7c20 */ /* 0x000fe20008410000 */
[----:B------:R-:W-:Y:S01]  /*12170*/  FMUL.FTZ R50, R50, UR4 ;  /* 0x0000000432327c20 */ /* 0x000fe20008410000 */
[----:B------:R0:W-:Y:S01]  /*12180*/  MUFU.TANH R100, R31 ;  /* 0x0000001f00647308 */ /* 0x0001e20000002400 */
        /* <DEDUP_REMOVED lines=8> */
[----:B0-----:R-:W-:Y:S01]  /*12210*/  IMAD R31, R201, -0x2, R36 ;  /* 0xfffffffec91f7824 */ /* 0x001fe200078e0224 */
[----:B------:R-:W-:Y:S01]  /*12220*/  IADD3 R36, R27, 0x8, R88 ;  /* 0x000000081b247810 */ /* 0x000fe20007ffe058 */
[----:B------:R-:W-:Y:S01]  /*12230*/  FMUL.FTZ R63, R63, UR4 ;  /* 0x000000043f3f7c20 */ /* 0x000fe20008410000 */
[----:B------:R-:W-:Y:S01]  /*12240*/  FMUL.FTZ R67, R67, UR4 ;  /* 0x0000000443437c20 */ /* 0x000fe20008410000 */
[----:B------:R-:W-:Y:S01]  /*12250*/  FMUL.FTZ R13, R44, UR4 ;  /* 0x000000042c0d7c20 */ /* 0x000fe20008410000 */
[----:B------:R-:W-:Y:S01]  /*12260*/  VIMNMX R41, R31, R36, PT ;  /* 0x000000241f297248 */ /* 0x000fe20003fe0100 */
[----:B------:R-:W-:Y:S01]  /*12270*/  FMUL.FTZ R70, R70, UR4 ;  /* 0x0000000446467c20 */ /* 0x000fe20008410000 */
[----:B------:R-:W0:Y:S01]  /*12280*/  MUFU.TANH R34, R34 ;  /* 0x0000002200227308 */ /* 0x000e220000002400 */
[----:B------:R-:W-:Y:S01]  /*12290*/  FMUL.FTZ R20, R48, UR4 ;  /* 0x0000000430147c20 */ /* 0x000fe20008410000 */
[----:B------:R-:W-:Y:S01]  /*122a0*/  ISETP.GT.AND P2, PT, R41, RZ, PT ;  /* 0x000000ff2900720c */ /* 0x000fe20003f44270 */
[----:B------:R-:W-:Y:S01]  /*122b0*/  FMUL.FTZ R71, R71, UR4 ;  /* 0x0000000447477c20 */ /* 0x000fe20008410000 */
[C---:B------:R-:W-:Y:S01]  /*122c0*/  ISETP.GT.AND P3, PT, R41.reuse, 0x1, PT ;  /* 0x000000012900780c */ /* 0x040fe20003f64270 */
[----:B------:R-:W-:Y:S01]  /*122d0*/  FMUL.FTZ R2, R24, UR4 ;  /* 0x0000000418027c20 */ /* 0x000fe20008410000 */
[----:B------:R-:W-:Y:S01]  /*122e0*/  ISETP.GT.AND P4, PT, R41, 0x8, PT ;  /* 0x000000082900780c */ /* 0x000fe20003f84270 */
[----:B------:R-:W-:Y:S01]  /*122f0*/  FMUL.FTZ R24, R52, UR4 ;  /* 0x0000000434187c20 */ /* 0x000fe20008410000 */
[----:B------:R-:W3:Y:S01]  /*12300*/  MUFU.TANH R35, R35 ;  /* 0x0000002300237308 */ /* 0x000ee20000002400 */
[----:B-1----:R-:W-:Y:S01]  /*12310*/  FSEL R102, R26, -INF , P2 ;  /* 0xff8000001a667808 */ /* 0x002fe20001000000 */
[----:B------:R-:W-:Y:S01]  /*12320*/  FMUL.FTZ R74, R74, UR4 ;  /* 0x000000044a4a7c20 */ /* 0x000fe20008410000 */
[----:B------:R-:W-:Y:S01]  /*12330*/  FSEL R33, R33, -INF , P3 ;  /* 0xff80000021217808 */ /* 0x000fe20001800000 */
[----:B------:R-:W-:Y:S01]  /*12340*/  FMUL.FTZ R6, R29, UR4 ;  /* 0x000000041d067c20 */ /* 0x000fe20008410000 */
[----:B------:R-:W-:Y:S01]  /*12350*/  ISETP.GT.AND P2, PT, R41, 0x9, PT ;  /* 0x000000092900780c */ /* 0x000fe20003f44270 */
[----:B------:R-:W-:Y:S01]  /*12360*/  FMUL.FTZ R75, R75, UR4 ;  /* 0x000000044b4b7c20 */ /* 0x000fe20008410000 */
[----:B--2---:R-:W-:Y:S01]  /*12370*/  FSEL R104, R30, -INF , P4 ;  /* 0xff8000001e687808 */ /* 0x004fe20002000000 */
[----:B------:R-:W1:Y:S01]  /*12380*/  MUFU.TANH R38, R38 ;  /* 0x0000002600267308 */ /* 0x000e620000002400 */
[----:B------:R-:W-:Y:S01]  /*12390*/  FMNMX.FTZ R37, R102, R33, !PT ;  /* 0x0000002166257209 */ /* 0x000fe20007810000 */
[----:B------:R-:W-:Y:S01]  /*123a0*/  FMUL.FTZ R29, R56, UR4 ;  /* 0x00000004381d7c20 */ /* 0x000fe20008410000 */
[----:B------:R-:W-:Y:S01]  /*123b0*/  ISETP.GT.AND P3, PT, R41, 0x10, PT ;  /* 0x000000102900780c */ /* 0x000fe20003f64270 */
[----:B------:R-:W-:Y:S01]  /*123c0*/  FMUL.FTZ R78, R78, UR4 ;  /* 0x000000044e4e7c20 */ /* 0x000fe20008410000 */
[----:B------:R-:W-:Y:S01]  /*123d0*/  FSEL R100, R100, -INF , P2 ;  /* 0xff80000064647808 */ /* 0x000fe20001000000 */
[----:B------:R-:W-:Y:S01]  /*123e0*/  FMUL.FTZ R79, R79, UR4 ;  /* 0x000000044f4f7c20 */ /* 0x000fe20008410000 */
[----:B------:R-:W-:Y:S01]  /*123f0*/  FMNMX.FTZ R37, R104, R37, !PT ;  /* 0x0000002568257209 */ /* 0x000fe20007810000 */
[----:B------:R-:W2:Y:S01]  /*12400*/  MUFU.TANH R39, R39 ;  /* 0x0000002700277308 */ /* 0x000ea20000002400 */
[----:B------:R-:W-:Y:S01]  /*12410*/  ISETP.GT.AND P2, PT, R41, 0x11, PT ;  /* 0x000000112900780c */ /* 0x000fe20003f44270 */
[----:B------:R-:W-:Y:S01]  /*12420*/  FMUL.FTZ R82, R82, UR4 ;  /* 0x0000000452527c20 */ /* 0x000fe20008410000 */
[----:B0-----:R-:W-:Y:S01]  /*12430*/  FSEL R98, R34, -INF , P3 ;  /* 0xff80000022627808 */ /* 0x001fe20001800000 */
[----:B------:R-:W-:Y:S01]  /*12440*/  FMUL.FTZ R83, R83, UR4 ;  /* 0x0000000453537c20 */ /* 0x000fe20008410000 */
[----:B------:R-:W-:Y:S01]  /*12450*/  FMNMX.FTZ R37, R100, R37, !PT ;  /* 0x0000002564257209 */ /* 0x000fe20007810000 */
[----:B------:R-:W-:Y:S01]  /*12460*/  FMUL.FTZ R86, R86, UR4 ;  /* 0x0000000456567c20 */ /* 0x000fe20008410000 */
[----:B------:R-:W-:Y:S01]  /*12470*/  ISETP.GT.AND P3, PT, R41, 0x18, PT ;  /* 0x000000182900780c */ /* 0x000fe20003f64270 */
[----:B------:R-:W0:Y:S01]  /*12480*/  MUFU.TANH R42, R42 ;  /* 0x0000002a002a7308 */ /* 0x000e220000002400 */
[----:B---3--:R-:W-:Y:S01]  /*12490*/  FSEL R96, R35, -INF , P2 ;  /* 0xff80000023607808 */ /* 0x008fe20001000000 */
[----:B------:R-:W-:Y:S01]  /*124a0*/  FMUL.FTZ R87, R87, UR4 ;  /* 0x0000000457577c20 */ /* 0x000fe20008410000 */
[----:B------:R-:W-:Y:S01]  /*124b0*/  FMNMX.FTZ R37, R98, R37, !PT ;  /* 0x0000002562257209 */ /* 0x000fe20007810000 */
[----:B------:R-:W-:Y:S01]  /*124c0*/  FMUL.FTZ R64, R64, UR4 ;  /* 0x0000000440407c20 */ /* 0x000fe20008410000 */
[----:B------:R-:W-:Y:S01]  /*124d0*/  ISETP.GT.AND P2, PT, R41, 0x19, PT ;  /* 0x000000192900780c */ /* 0x000fe20003f44270 */
[----:B------:R-:W-:Y:S01]  /*124e0*/  FMUL.FTZ R3, R25, UR4 ;  /* 0x0000000419037c20 */ /* 0x000fe20008410000 */
[----:B-1----:R-:W-:Y:S01]  /*124f0*/  FSEL R92, R38, -INF , P3 ;  /* 0xff800000265c7808 */ /* 0x002fe20001800000 */
[----:B------:R-:W1:Y:S01]  /*12500*/  MUFU.TANH R43, R43 ;  /* 0x0000002b002b7308 */ /* 0x000e620000002400 */
[----:B------:R-:W-:Y:S01]  /*12510*/  FMNMX.FTZ R37, R96, R37, !PT ;  /* 0x0000002560257209 */ /* 0x000fe20007810000 */
[----:B------:R-:W-:Y:S01]  /*12520*/  FMUL.FTZ R4, R28, UR4 ;  /* 0x000000041c047c20 */ /* 0x000fe20008410000 */
[----:B------:R-:W-:Y:S01]  /*12530*/  ISETP.GT.AND P3, PT, R41, 0x20, PT ;  /* 0x000000202900780c */ /* 0x000fe20003f64270 */
[----:B------:R-:W-:Y:S01]  /*12540*/  FMUL.FTZ R7, R32, UR4 ;  /* 0x0000000420077c20 */ /* 0x000fe20008410000 */
[----:B--2---:R-:W-:Y:S01]  /*12550*/  FSEL R90, R39, -INF , P2 ;  /* 0xff800000275a7808 */ /* 0x004fe20001000000 */
[----:B------:R-:W-:Y:S01]  /*12560*/  FMUL.FTZ R76, R76, UR4 ;  /* 0x000000044c4c7c20 */ /* 0x000fe20008410000 */
[----:B------:R-:W-:Y:S01]  /*12570*/  FMNMX.FTZ R37, R92, R37, !PT ;  /* 0x000000255c257209 */ /* 0x000fe20007810000 */
[----:B------:R-:W-:Y:S01]  /*12580*/  MUFU.TANH R46, R46 ;  /* 0x0000002e002e7308 */ /* 0x000fe20000002400 */
[C---:B------:R-:W-:Y:S01]  /*12590*/  ISETP.GT.AND P2, PT, R41.reuse, 0x21, PT ;  /* 0x000000212900780c */ /* 0x040fe20003f44270 */
[----:B------:R-:W-:Y:S01]  /*125a0*/  FMUL.FTZ R68, R68, UR4 ;  /* 0x0000000444447c20 */ /* 0x000fe20008410000 */
[----:B0-----:R-:W-:Y:S01]  /*125b0*/  FSEL R94, R42, -INF , P3 ;  /* 0xff8000002a5e7808 */ /* 0x001fe20001800000 */
[----:B------:R-:W-:Y:S01]  /*125c0*/  FMUL.FTZ R72, R72, UR4 ;  /* 0x0000000448487c20 */ /* 0x000fe20008410000 */
[----:B------:R-:W-:Y:S01]  /*125d0*/  FMNMX.FTZ R37, R90, R37, !PT ;  /* 0x000000255a257209 */ /* 0x000fe20007810000 */
[----:B------:R-:W-:Y:S01]  /*125e0*/  FMUL.FTZ R80, R80, UR4 ;  /* 0x0000000450507c20 */ /* 0x000fe20008410000 */
[----:B------:R-:W-:Y:S01]  /*125f0*/  ISETP.GT.AND P3, PT, R41, 0x28, PT ;  /* 0x000000282900780c */ /* 0x000fe20003f64270 */
[----:B------:R-:W0:Y:S01]  /*12600*/  MUFU.TANH R47, R47 ;  /* 0x0000002f002f7308 */ /* 0x000e220000002400 */
[----:B------:R-:W-:Y:S01]  /*12610*/  FMNMX.FTZ R37, R94, R37, !PT ;  /* 0x000000255e257209 */ /* 0x000fe20007810000 */
[----:B------:R-:W-:Y:S01]  /*12620*/  FMUL.FTZ R84, R84, UR4 ;  /* 0x0000000454547c20 */ /* 0x000fe20008410000 */
[----:B------:R-:W-:Y:S01]  /*12630*/  VIADDMNMX R27, R88, R27, R31, PT ;  /* 0x0000001b581b7246 */ /* 0x000fe2000380011f */
[----:B------:R-:W-:Y:S01]  /*12640*/  FMUL.FTZ R15, R45, UR4 ;  /* 0x000000042d0f7c20 */ /* 0x000fe20008410000 */
[----:B------:R-:W-:Y:S01]  /*12650*/  FMUL.FTZ R25, R49, UR4 ;  /* 0x0000000431197c20 */ /* 0x000fe20008410000 */
[----:B------:R-:W-:Y:S01]  /*12660*/  FMUL.FTZ R28, R53, UR4 ;  /* 0x00000004351c7c20 */ /* 0x000fe20008410000 */
[----:B------:R-:W-:Y:S01]  /*12670*/  ISETP.GT.AND P4, PT, R27, 0x8, PT ;  /* 0x000000081b00780c */ /* 0x000fe20003f84270 */
        /* <DEDUP_REMOVED lines=9> */
[----:B------:R-:W-:Y:S01]  /*12710*/  FMUL.FTZ R85, R85, UR4 ;  /* 0x0000000455557c20 */ /* 0x000fe20008410000 */
[----:B------:R4:W-:Y:S06]  /*12720*/  @!P1 SYNCS.ARRIVE.TRANS64.RED.A1T0 RZ, [R0+URZ], RZ ;  /* 0x000000ff00ff99a7 */ /* 0x0009ec000810043f */
[----:B------:R1:W-:Y:S08]  /*12730*/  MUFU.TANH R40, R66 ;  /* 0x0000004200287308 */ /* 0x0003f00000002400 */
[----:B------:R0:W4:Y:S01]  /*12740*/  MUFU.TANH R9, R54 ;  /* 0x0000003600097308 */ /* 0x0001220000002400 */
[----:B-1----:R-:W-:-:S02]  /*12750*/  FSEL R66, R43, -INF , P2 ;  /* 0xff8000002b427808 */ /* 0x002fc40001000000 */
[----:B------:R-:W-:Y:S02]  /*12760*/  ISETP.GT.AND P2, PT, R41, 0x29, PT ;  /* 0x000000292900780c */ /* 0x000fe40003f44270 */
[----:B------:R-:W-:-:S03]  /*12770*/  FMNMX.FTZ R37, R66, R37, !PT ;  /* 0x0000002542257209 */ /* 0x000fc60007810000 */
[----:B------:R1:W-:Y:S01]  /*12780*/  MUFU.TANH R21, R62 ;  /* 0x0000003e00157308 */ /* 0x0003e20000002400 */
[----:B0-----:R-:W-:Y:S02]  /*12790*/  FSEL R54, R47, -INF , P2 ;  /* 0xff8000002f367808 */ /* 0x001fe40001000000 */
[----:B------:R-:W-:-:S05]  /*127a0*/  ISETP.GT.AND P2, PT, R41, 0x31, PT ;  /* 0x000000312900780c */ /* 0x000fca0003f44270 */
[----:B------:R-:W0:Y:S01]  /*127b0*/  MUFU.TANH R55, R55 ;  /* 0x0000003700377308 */ /* 0x000e220000002400 */
[----:B-1----:R-:W-:Y:S02]  /*127c0*/  FSEL R62, R46, -INF , P3 ;  /* 0xff8000002e3e7808 */ /* 0x002fe40001800000 */
[C---:B------:R-:W-:Y:S02]  /*127d0*/  ISETP.GT.AND P3, PT, R41.reuse, 0x30, PT ;  /* 0x000000302900780c */ /* 0x040fe40003f64270 */
[----:B------:R-:W-:Y:S02]  /*127e0*/  FMNMX.FTZ R37, R62, R37, !PT ;  /* 0x000000253e257209 */ /* 0x000fe40007810000 */
[----:B--2---:R-:W-:Y:S01]  /*127f0*/  FSEL R50, R50, -INF , P3 ;  /* 0xff80000032327808 */ /* 0x004fe20001800000 */
[----:B------:R-:W1:Y:S01]  /*12800*/  MUFU.TANH R58, R58 ;  /* 0x0000003a003a7308 */ /* 0x000e620000002400 */
[----:B------:R-:W-:Y:S02]  /*12810*/  FMNMX.FTZ R37, R54, R37, !PT ;  /* 0x0000002536257209 */ /* 0x000fe40007810000 */
[----:B------:R-:W-:-:S02]  /*12820*/  ISETP.GT.AND P3, PT, R41, 0x38, PT ;  /* 0x000000382900780c */ /* 0x000fc40003f64270 */
[----:B---3--:R-:W-:Y:S02]  /*12830*/  FSEL R46, R51, -INF , P2 ;  /* 0xff800000332e7808 */ /* 0x008fe40001000000 */
[----:B------:R-:W-:Y:S01]  /*12840*/  FMNMX.FTZ R37, R50, R37, !PT ;  /* 0x0000002532257209 */ /* 0x000fe20007810000 */
[----:B------:R-:W2:Y:S01]  /*12850*/  MUFU.TANH R59, R59 ;  /* 0x0000003b003b7308 */ /* 0x000ea20000002400 */
[----:B------:R-:W-:Y:S02]  /*12860*/  ISETP.GT.AND P2, PT, R41, 0x39, PT ;  /* 0x000000392900780c */ /* 0x000fe40003f44270 */
[----:B----4-:R-:W-:Y:S01]  /*12870*/  FSEL R42, R9, -INF , P3 ;  /* 0xff800000092a7808 */ /* 0x010fe20001800000 */
[----:B------:R-:W-:Y:S01]  /*12880*/  FMUL.FTZ R9, R60, UR4 ;  /* 0x000000043c097c20 */ /* 0x000fe20008410000 */
[----:B------:R-:W-:Y:S02]  /*12890*/  FMNMX.FTZ R37, R46, R37, !PT ;  /* 0x000000252e257209 */ /* 0x000fe40007810000 */
[----:B------:R-:W-:Y:S01]  /*128a0*/  ISETP.GT.AND P3, PT, R41, 0x40, PT ;  /* 0x000000402900780c */ /* 0x000fe20003f64270 */
[----:B------:R-:W3:Y:S01]  /*128b0*/  MUFU.TANH R36, R63 ;  /* 0x0000003f00247308 */ /* 0x000ee20000002400 */
[----:B0-----:R-:W-:-:S02]  /*128c0*/  FSEL R38, R55, -INF , P2 ;  /* 0xff80000037267808 */ /* 0x001fc40001000000 */
[----:B------:R-:W-:Y:S02]  /*128d0*/  FMNMX.FTZ R37, R42, R37, !PT ;  /* 0x000000252a257209 */ /* 0x000fe40007810000 */
[C---:B------:R-:W-:Y:S02]  /*128e0*/  ISETP.GT.AND P2, PT, R41.reuse, 0x41, PT ;  /* 0x000000412900780c */ /* 0x040fe40003f44270 */
[----:B-1----:R-:W-:Y:S01]  /*128f0*/  FSEL R34, R58, -INF , P3 ;  /* 0xff8000003a227808 */ /* 0x002fe20001800000 */
[----:B------:R-:W0:Y:S01]  /*12900*/  MUFU.TANH R44, R67 ;  /* 0x00000043002c7308 */ /* 0x000e220000002400 */
[----:B------:R-:W-:Y:S02]  /*12910*/  FMNMX.FTZ R37, R38, R37, !PT ;  /* 0x0000002526257209 */ /* 0x000fe40007810000 */
[----:B------:R-:W-:Y:S02]  /*12920*/  ISETP.GT.AND P3, PT, R41, 0x48, PT ;  /* 0x000000482900780c */ /* 0x000fe40003f64270 */
[----:B--2---:R-:W-:-:S02]  /*12930*/  FSEL R26, R59, -INF , P2 ;  /* 0xff8000003b1a7808 */ /* 0x004fc40001000000 */
[----:B------:R-:W-:Y:S01]  /*12940*/  FMNMX.FTZ R37, R34, R37, !PT ;  /* 0x0000002522257209 */ /* 0x000fe20007810000 */
[----:B------:R-:W1:Y:S01]  /*12950*/  MUFU.TANH R48, R70 ;  /* 0x0000004600307308 */ /* 0x000e620000002400 */
[----:B------:R-:W-:Y:S02]  /*12960*/  ISETP.GT.AND P2, PT, R41, 0x49, PT ;  /* 0x000000492900780c */ /* 0x000fe40003f44270 */
[----:B------:R-:W-:Y:S02]  /*12970*/  FSEL R30, R21, -INF , P3 ;  /* 0xff800000151e7808 */ /* 0x000fe40001800000 */
[----:B------:R-:W-:Y:S02]  /*12980*/  FMNMX.FTZ R37, R26, R37, !PT ;  /* 0x000000251a257209 */ /* 0x000fe40007810000 */
[----:B------:R-:W-:Y:S01]  /*12990*/  ISETP.GT.AND P3, PT, R41, 0x50, PT ;  /* 0x000000502900780c */ /* 0x000fe20003f64270 */
[----:B------:R-:W2:Y:S01]  /*129a0*/  MUFU.TANH R52, R71 ;  /* 0x0000004700347308 */ /* 0x000ea20000002400 */
[----:B---3--:R-:W-:-:S02]  /*129b0*/  FSEL R36, R36, -INF , P2 ;  /* 0xff80000024247808 */ /* 0x008fc40001000000 */
[----:B------:R-:W-:Y:S02]  /*129c0*/  FMNMX.FTZ R37, R30, R37, !PT ;  /* 0x000000251e257209 */ /* 0x000fe40007810000 */
[C---:B------:R-:W-:Y:S02]  /*129d0*/  ISETP.GT.AND P2, PT, R41.reuse, 0x51, PT ;  /* 0x000000512900780c */ /* 0x040fe40003f44270 */
[----:B------:R-:W-:Y:S01]  /*129e0*/  FSEL R40, R40, -INF , P3 ;  /* 0xff80000028287808 */ /* 0x000fe20001800000 */
[----:B------:R-:W3:Y:S01]  /*129f0*/  MUFU.TANH R56, R74 ;  /* 0x0000004a00387308 */ /* 0x000ee20000002400 */
[----:B------:R-:W-:Y:S02]  /*12a00*/  FMNMX.FTZ R37, R36, R37, !PT ;  /* 0x0000002524257209 */ /* 0x000fe40007810000 */
[----:B------:R-:W-:Y:S02]  /*12a10*/  ISETP.GT.AND P3, PT, R41, 0x58, PT ;  /* 0x000000582900780c */ /* 0x000fe40003f64270 */
[----:B0-----:R-:W-:-:S02]  /*12a20*/  FSEL R44, R44, -INF , P2 ;  /* 0xff8000002c2c7808 */ /* 0x001fc40001000000 */
[----:B------:R-:W-:Y:S01]  /*12a30*/  FMNMX.FTZ R37, R40, R37, !PT ;  /* 0x0000002528257209 */ /* 0x000fe20007810000 */
[----:B------:R-:W0:Y:S01]  /*12a40*/  MUFU.TANH R75, R75 ;  /* 0x0000004b004b7308 */ /* 0x000e220000002400 */
[C---:B------:R-:W-:Y:S02]  /*12a50*/  ISETP.GT.AND P2, PT, R41.reuse, 0x59, PT ;  /* 0x000000592900780c */ /* 0x040fe40003f44270 */
[----:B-1----:R-:W-:Y:S02]  /*12a60*/  FSEL R48, R48, -INF , P3 ;  /* 0xff80000030307808 */ /* 0x002fe40001800000 */
[----:B------:R-:W-:Y:S02]  /*12a70*/  FMNMX.FTZ R37, R44, R37, !PT ;  /* 0x000000252c257209 */ /* 0x000fe40007810000 */
[----:B------:R-:W-:Y:S01]  /*12a80*/  ISETP.GT.AND P3, PT, R41, 0x60, PT ;  /* 0x000000602900780c */ /* 0x000fe20003f64270 */
[----:B------:R-:W1:Y:S01]  /*12a90*/  MUFU.TANH R70, R78 ;  /* 0x0000004e00467308 */ /* 0x000e620000002400 */
[----:B--2---:R-:W-:-:S02]  /*12aa0*/  FSEL R52, R52, -INF , P2 ;  /* 0xff80000034347808 */ /* 0x004fc40001000000 */
[----:B------:R-:W-:Y:S02]  /*12ab0*/  FMNMX.FTZ R37, R48, R37, !PT ;  /* 0x0000002530257209 */ /* 0x000fe40007810000 */
[C---:B------:R-:W-:Y:S02]  /*12ac0*/  ISETP.GT.AND P2, PT, R41.reuse, 0x61, PT ;  /* 0x000000612900780c */ /* 0x040fe40003f44270 */
[----:B---3--:R-:W-:Y:S01]  /*12ad0*/  FSEL R56, R56, -INF , P3 ;  /* 0xff80000038387808 */ /* 0x008fe20001800000 */
[----:B------:R-:W2:Y:S01]  /*12ae0*/  MUFU.TANH R74, R79 ;  /* 0x0000004f004a7308 */ /* 0x000ea20000002400 */
        /* <DEDUP_REMOVED lines=13> */
[----:B------:R-:W-:Y:S01]  /*12bc0*/  FMNMX.FTZ R21, R74, R37, !PT ;  /* 0x000000254a157209 */ /* 0x000fe20007810000 */
[----:B------:R-:W2:Y:S01]  /*12bd0*/  MUFU.TANH R86, R86 ;  /* 0x0000005600567308 */ /* 0x000ea20000002400 */
[----:B0-----:R-:W-:Y:S02]  /*12be0*/  FSEL R60, R82, -INF , P3 ;  /* 0xff800000523c7808 */ /* 0x001fe40001800000 */
[----:B------:R-:W-:Y:S02]  /*12bf0*/  ISETP.GT.AND P3, PT, R41, 0x78, PT ;  /* 0x000000782900780c */ /* 0x000fe40003f64270 */
        /* <DEDUP_REMOVED lines=8> */
[----:B------:R-:W-:-:S03]  /*12c80*/  FMNMX.FTZ R21, R82, R21, !PT ;  /* 0x0000001552157209 */ /* 0x000fc60007810000 */
[----:B------:R-:W-:Y:S01]  /*12c90*/  MUFU.TANH R39, R64 ;  /* 0x0000004000277308 */ /* 0x000fe20000002400 */
[----:B0-----:R-:W-:-:S04]  /*12ca0*/  FSEL R86, R87, -INF , P2 ;  /* 0xff80000057567808 */ /* 0x001fc80001000000 */
[----:B------:R-:W-:-:S03]  /*12cb0*/  FMNMX.FTZ R21, R86, R21, !PT ;  /* 0x0000001556157209 */ /* 0x000fc60007810000 */
[----:B------:R-:W-:Y:S02]  /*12cc0*/  MUFU.TANH R2, R2 ;  /* 0x0000000200027308 */ /* 0x000fe40000002400 */
[----:B------:R-:W0:Y:S06]  /*12cd0*/  SHFL.BFLY PT, R108, R21, 0x2, 0x1f ;  /* 0x0c401f00156c7f89 */ /* 0x000e2c00000e0000 */
[----:B------:R-:W1:Y:S08]  /*12ce0*/  MUFU.TANH R3, R3 ;  /* 0x0000000300037308 */ /* 0x000e700000002400 */
[----:B------:R-:W2:Y:S08]  /*12cf0*/  MUFU.TANH R4, R4 ;  /* 0x0000000400047308 */ /* 0x000eb00000002400 */
[----:B------:R-:W3:Y:S01]  /*12d00*/  MUFU.TANH R6, R6 ;  /* 0x0000000600067308 */ /* 0x000ee20000002400 */
[----:B-1----:R-:W-:-:S02]  /*12d10*/  FSEL R3, R3, -INF , P3 ;  /* 0xff80000003037808 */ /* 0x002fc40001800000 */
[----:B0-----:R-:W-:Y:S02]  /*12d20*/  FMNMX.FTZ R9, R21, R108, !PT ;  /* 0x0000006c15097209 */ /* 0x001fe40007810000 */
[----:B------:R-:W-:-:S03]  /*12d30*/  ISETP.GT.AND P3, PT, R27, 0x10, PT ;  /* 0x000000101b00780c */ /* 0x000fc60003f64270 */
[----:B------:R-:W0:Y:S01]  /*12d40*/  SHFL.BFLY PT, R64, R9, 0x1, 0x1f ;  /* 0x0c201f0009407f89 */ /* 0x000e2200000e0000 */
[----:B------:R-:W1:Y:S08]  /*12d50*/  MUFU.TANH R7, R7 ;  /* 0x0000000700077308 */ /* 0x000e700000002400 */
[----:B------:R-:W-:Y:S08]  /*12d60*/  MUFU.TANH R10, R10 ;  /* 0x0000000a000a7308 */ /* 0x000ff00000002400 */
[----:B------:R4:W-:Y:S01]  /*12d70*/  MUFU.TANH R108, R76 ;  /* 0x0000004c006c7308 */ /* 0x0009e20000002400 */
[----:B0-----:R-:W-:Y:S01]  /*12d80*/  FMNMX.FTZ R21, R9, R64, !PT ;  /* 0x0000004009157209 */ /* 0x001fe20007810000 */
[----:B------:R-:W-:-:S06]  /*12d90*/  IMAD.U32 R9, RZ, RZ, UR5 ;  /* 0x00000005ff097e24 */ /* 0x000fcc000f8e00ff */
[----:B------:R-:W0:Y:S01]  /*12da0*/  MUFU.TANH R8, R8 ;  /* 0x0000000800087308 */ /* 0x000e220000002400 */
[C---:B------:R-:W-:Y:S01]  /*12db0*/  FSETP.NEU.FTZ.AND P2, PT, R21.reuse, -INF , PT ;  /* 0xff8000001500780b */ /* 0x040fe20003f5d000 */
[----:B------:R-:W-:-:S05]  /*12dc0*/  FMUL.FTZ R35, R21, R9 ;  /* 0x0000000915237220 */ /* 0x000fca0000410000 */
[----:B------:R-:W-:Y:S01]  /*12dd0*/  FSEL R35, R35, RZ, P2 ;  /* 0x000000ff23237208 */ /* 0x000fe20001000000 */
[----:B------:R2:W-:Y:S01]  /*12de0*/  MUFU.TANH R41, R68 ;  /* 0x0000004400297308 */ /* 0x0005e20000002400 */
[----:B------:R-:W-:-:S03]  /*12df0*/  ISETP.GT.AND P2, PT, R27, RZ, PT ;  /* 0x000000ff1b00720c */ /* 0x000fc60003f44270 */
[-CC-:B------:R-:W-:Y:S01]  /*12e00*/  FFMA.FTZ R177, R98, R9.reuse, -R35.reuse ;  /* 0x0000000962b17223 */ /* 0x180fe20000010823 */
[----:B----4-:R-:W-:Y:S01]  /*12e10*/  FSEL R76, R2, -INF , P2 ;  /* 0xff800000024c7808 */ /* 0x010fe20001000000 */
[-CC-:B------:R-:W-:Y:S01]  /*12e20*/  FFMA.FTZ R179, R92, R9.reuse, -R35.reuse ;  /* 0x000000095cb37223 */ /* 0x180fe20000010823 */
[----:B------:R-:W-:Y:S01]  /*12e30*/  ISETP.GT.AND P2, PT, R27, 0x9, PT ;  /* 0x000000091b00780c */ /* 0x000fe20003f44270 */
[----:B------:R-:W-:Y:S01]  /*12e40*/  MUFU.TANH R11, R11 ;  /* 0x0000000b000b7308 */ /* 0x000fe20000002400 */
[----:B--2---:R-:W-:Y:S01]  /*12e50*/  FSEL R68, R4, -INF , P4 ;  /* 0xff80000004447808 */ /* 0x004fe20002000000 */
[--C-:B------:R-:W-:Y:S01]  /*12e60*/  FFMA.FTZ R4, R96, R9, -R35.reuse ;  /* 0x0000000960047223 */ /* 0x100fe20000010823 */
[----:B------:R-:W-:Y:S01]  /*12e70*/  FMNMX.FTZ R31, R76, R3, !PT ;  /* 0x000000034c1f7209 */ /* 0x000fe20007810000 */
[-CC-:B------:R-:W-:Y:S01]  /*12e80*/  FFMA.FTZ R2, R100, R9.reuse, -R35.reuse ;  /* 0x0000000964027223 */ /* 0x180fe20000010823 */
[-CC-:B------:R-:W-:Y:S01]  /*12e90*/  FFMA.FTZ R173, R94, R9.reuse, -R35.reuse ;  /* 0x000000095ead7223 */ /* 0x180fe20000010823 */
[--C-:B------:R-:W-:Y:S01]  /*12ea0*/  FFMA.FTZ R175, R62, R9, -R35.reuse ;  /* 0x000000093eaf7223 */ /* 0x100fe20000010823 */
[----:B------:R-:W-:Y:S01]  /*12eb0*/  FMNMX.FTZ R31, R68, R31, !PT ;  /* 0x0000001f441f7209 */ /* 0x000fe20007810000 */
[----:B------:R3:W-:Y:S01]  /*12ec0*/  MUFU.TANH R106, R72 ;  /* 0x00000048006a7308 */ /* 0x0007e20000002400 */
[-CC-:B------:R-:W-:Y:S01]  /*12ed0*/  FFMA.FTZ R181, R102, R9.reuse, -R35.reuse ;  /* 0x0000000966b57223 */ /* 0x180fe20000010823 */
[-CC-:B------:R-:W-:Y:S01]  /*12ee0*/  FFMA.FTZ R183, R104, R9.reuse, -R35.reuse ;  /* 0x0000000968b77223 */ /* 0x180fe20000010823 */
[-CC-:B------:R-:W-:Y:S01]  /*12ef0*/  FFMA.FTZ R169, R50, R9.reuse, -R35.reuse ;  /* 0x0000000932a97223 */ /* 0x180fe20000010823 */
[-CC-:B------:R-:W-:Y:S01]  /*12f00*/  FFMA.FTZ R171, R42, R9.reuse, -R35.reuse ;  /* 0x000000092aab7223 */ /* 0x180fe20000010823 */
[-CC-:B------:R-:W-:Y:S01]  /*12f10*/  FFMA.FTZ R165, R34, R9.reuse, -R35.reuse ;  /* 0x0000000922a57223 */ /* 0x180fe20000010823 */
[-CC-:B------:R-:W-:Y:S01]  /*12f20*/  FFMA.FTZ R64, R33, R9.reuse, -R35.reuse ;  /* 0x0000000921407223 */ /* 0x180fe20000010823 */
[-CC-:B------:R-:W-:Y:S01]  /*12f30*/  FFMA.FTZ R26, R26, R9.reuse, -R35.reuse ;  /* 0x000000091a1a7223 */ /* 0x180fe20000010823 */
[----:B------:R-:W2:Y:S01]  /*12f40*/  MUFU.TANH R12, R12 ;  /* 0x0000000c000c7308 */ /* 0x000ea20000002400 */
[----:B---3--:R-:W-:Y:S01]  /*12f50*/  FSEL R72, R6, -INF , P2 ;  /* 0xff80000006487808 */ /* 0x008fe20001000000 */
[-CC-:B------:R-:W-:Y:S01]  /*12f60*/  FFMA.FTZ R6, R90, R9.reuse, -R35.reuse ;  /* 0x000000095a067223 */ /* 0x180fe20000010823 */
[----:B------:R-:W-:Y:S01]  /*12f70*/  ISETP.GT.AND P2, PT, R27, 0x11, PT ;  /* 0x000000111b00780c */ /* 0x000fe20003f44270 */
[--C-:B------:R-:W-:Y:S01]  /*12f80*/  FFMA.FTZ R167, R30, R9, -R35.reuse ;  /* 0x000000091ea77223 */ /* 0x100fe20000010823 */
[----:B------:R-:W-:Y:S01]  /*12f90*/  FMNMX.FTZ R31, R72, R31, !PT ;  /* 0x0000001f481f7209 */ /* 0x000fe20007810000 */
[-CC-:B------:R-:W-:Y:S01]  /*12fa0*/  FFMA.FTZ R30, R36, R9.reuse, -R35.reuse ;  /* 0x00000009241e7223 */ /* 0x180fe20000010823 */
[-CC-:B------:R-:W-:Y:S01]  /*12fb0*/  FFMA.FTZ R161, R40, R9.reuse, -R35.reuse ;  /* 0x0000000928a17223 */ /* 0x180fe20000010823 */
        /* <DEDUP_REMOVED lines=8> */
[----:B------:R-:W3:Y:S01]  /*13040*/  MUFU.TANH R14, R14 ;  /* 0x0000000e000e7308 */ /* 0x000ee20000002400 */
[----:B-1----:R-:W-:Y:S01]  /*13050*/  FSEL R80, R7, -INF , P3 ;  /* 0xff80000007507808 */ /* 0x002fe20001800000 */
[-CC-:B------:R-:W-:Y:S01]  /*13060*/  FFMA.FTZ R153, R60, R9.reuse, -R35.reuse ;  /* 0x000000093c997223 */ /* 0x180fe20000010823 */
[C---:B------:R-:W-:Y:S01]  /*13070*/  ISETP.GT.AND P3, PT, R27.reuse, 0x18, PT ;  /* 0x000000181b00780c */ /* 0x040fe20003f64270 */
[--C-:B------:R-:W-:Y:S01]  /*13080*/  FFMA.FTZ R52, R78, R9, -R35.reuse ;  /* 0x000000094e347223 */ /* 0x100fe20000010823 */
[----:B------:R-:W-:Y:S01]  /*13090*/  FMNMX.FTZ R31, R80, R31, !PT ;  /* 0x0000001f501f7209 */ /* 0x000fe20007810000 */
[-CC-:B------:R-:W-:Y:S01]  /*130a0*/  FFMA.FTZ R155, R82, R9.reuse, -R35.reuse ;  /* 0x00000009529b7223 */ /* 0x180fe20000010823 */
[----:B0-----:R-:W-:Y:S01]  /*130b0*/  FSEL R88, R8, -INF , P3 ;  /* 0xff80000008587808 */ /* 0x001fe20001800000 */
[----:B------:R0:W-:Y:S01]  /*130c0*/  MUFU.TANH R112, R84 ;  /* 0x0000005400707308 */ /* 0x0001e20000002400 */
[----:B------:R-:W-:Y:S01]  /*130d0*/  ISETP.GT.AND P3, PT, R27, 0x20, PT ;  /* 0x000000201b00780c */ /* 0x000fe20003f64270 */
[-CC-:B------:R-:W-:Y:S01]  /*130e0*/  FFMA.FTZ R8, R66, R9.reuse, -R35.reuse ;  /* 0x0000000942087223 */ /* 0x180fe20000010823 */
[----:B------:R-:W-:-:S02]  /*130f0*/  FFMA.FTZ R56, R86, R9, -R35 ;  /* 0x0000000956387223 */ /* 0x000fc40000010823 */
[----:B--2---:R-:W-:Y:S01]  /*13100*/  FSEL R98, R12, -INF , P3 ;  /* 0xff8000000c627808 */ /* 0x004fe20001800000 */
[-CC-:B------:R-:W-:Y:S01]  /*13110*/  FFMA.FTZ R12, R46, R9.reuse, -R35.reuse ;  /* 0x000000092e0c7223 */ /* 0x180fe20000010823 */
[C---:B------:R-:W-:Y:S01]  /*13120*/  ISETP.GT.AND P3, PT, R27.reuse, 0x28, PT ;  /* 0x000000281b00780c */ /* 0x040fe20003f64270 */
[----:B------:R-:W1:Y:S01]  /*13130*/  MUFU.TANH R13, R13 ;  /* 0x0000000d000d7308 */ /* 0x000e620000002400 */
[----:B0-----:R-:W-:Y:S01]  /*13140*/  FSEL R84, R10, -INF , P2 ;  /* 0xff8000000a547808 */ /* 0x001fe20001000000 */
[----:B------:R-:W-:Y:S01]  /*13150*/  FFMA.FTZ R10, R54, R9, -R35 ;  /* 0x00000009360a7223 */ /* 0x000fe20000010823 */
[----:B------:R-:W-:Y:S02]  /*13160*/  ISETP.GT.AND P2, PT, R27, 0x19, PT ;  /* 0x000000191b00780c */ /* 0x000fe40003f44270 */
[----:B------:R-:W-:Y:S02]  /*13170*/  FMNMX.FTZ R31, R84, R31, !PT ;  /* 0x0000001f541f7209 */ /* 0x000fe40007810000 */
[----:B------:R-:W-:Y:S01]  /*13180*/  FSEL R96, R11, -INF , P2 ;  /* 0xff8000000b607808 */ /* 0x000fe20001000000 */
[----:B------:R-:W0:Y:S01]  /*13190*/  MUFU.TANH R15, R15 ;  /* 0x0000000f000f7308 */ /* 0x000e220000002400 */
[----:B------:R-:W-:-:S02]  /*131a0*/  FMNMX.FTZ R31, R88, R31, !PT ;  /* 0x0000001f581f7209 */ /* 0x000fc40007810000 */
[C---:B------:R-:W-:Y:S02]  /*131b0*/  ISETP.GT.AND P2, PT, R27.reuse, 0x21, PT ;  /* 0x000000211b00780c */ /* 0x040fe40003f44270 */
[----:B------:R-:W-:Y:S02]  /*131c0*/  FMNMX.FTZ R31, R96, R31, !PT ;  /* 0x0000001f601f7209 */ /* 0x000fe40007810000 */
[----:B---3--:R-:W-:Y:S01]  /*131d0*/  FSEL R92, R14, -INF , P2 ;  /* 0xff8000000e5c7808 */ /* 0x008fe20001000000 */
[----:B------:R-:W2:Y:S01]  /*131e0*/  MUFU.TANH R20, R20 ;  /* 0x0000001400147308 */ /* 0x000ea20000002400 */
[----:B------:R-:W-:Y:S01]  /*131f0*/  FMNMX.FTZ R31, R98, R31, !PT ;  /* 0x0000001f621f7209 */ /* 0x000fe20007810000 */
[----:B------:R-:W-:Y:S01]  /*13200*/  FFMA.FTZ R14, R38, R9, -R35 ;  /* 0x00000009260e7223 */ /* 0x000fe20000010823 */
[----:B------:R-:W-:Y:S02]  /*13210*/  ISETP.GT.AND P2, PT, R27, 0x29, PT ;  /* 0x000000291b00780c */ /* 0x000fe40003f44270 */
[----:B-1----:R-:W-:-:S02]  /*13220*/  FSEL R100, R13, -INF , P3 ;  /* 0xff8000000d647808 */ /* 0x002fc40001800000 */
[----:B------:R-:W-:Y:S01]  /*13230*/  FMNMX.FTZ R31, R92, R31, !PT ;  /* 0x0000001f5c1f7209 */ /* 0x000fe20007810000 */
[----:B------:R-:W1:Y:S01]  /*13240*/  MUFU.TANH R25, R25 ;  /* 0x0000001900197308 */ /* 0x000e620000002400 */
[----:B------:R-:W-:Y:S02]  /*13250*/  ISETP.GT.AND P3, PT, R27, 0x30, PT ;  /* 0x000000301b00780c */ /* 0x000fe40003f64270 */
[----:B0-----:R-:W-:Y:S02]  /*13260*/  FSEL R90, R15, -INF , P2 ;  /* 0xff8000000f5a7808 */ /* 0x001fe40001000000 */
[----:B------:R-:W-:Y:S02]  /*13270*/  FMNMX.FTZ R31, R100, R31, !PT ;  /* 0x0000001f641f7209 */ /* 0x000fe40007810000 */
[----:B------:R-:W-:Y:S01]  /*13280*/  ISETP.GT.AND P2, PT, R27, 0x31, PT ;  /* 0x000000311b00780c */ /* 0x000fe20003f44270 */
[----:B------:R-:W0:Y:S01]  /*13290*/  MUFU.TANH R24, R24 ;  /* 0x0000001800187308 */ /* 0x000e220000002400 */
[----:B--2---:R-:W-:-:S02]  /*132a0*/  FSEL R20, R20, -INF , P3 ;  /* 0xff80000014147808 */ /* 0x004fc40001800000 */
[----:B------:R-:W-:Y:S02]  /*132b0*/  FMNMX.FTZ R31, R90, R31, !PT ;  /* 0x0000001f5a1f7209 */ /* 0x000fe40007810000 */
[----:B------:R-:W-:Y:S02]  /*132c0*/  ISETP.GT.AND P3, PT, R27, 0x38, PT ;  /* 0x000000381b00780c */ /* 0x000fe40003f64270 */
[----:B------:R-:W-:Y:S01]  /*132d0*/  FMNMX.FTZ R31, R20, R31, !PT ;  /* 0x0000001f141f7209 */ /* 0x000fe20007810000 */
        /* <DEDUP_REMOVED lines=8> */
[----:B------:R-:W0:Y:S01]  /*13360*/  MUFU.TANH R32, R32 ;  /* 0x0000002000207308 */ /* 0x000e220000002400 */
[----:B--2---:R-:W-:Y:S02]  /*13370*/  FSEL R28, R28, -INF , P2 ;  /* 0xff8000001c1c7808 */ /* 0x004fe40001000000 */
[----:B------:R-:W-:Y:S02]  /*13380*/  ISETP.GT.AND P2, PT, R27, 0x41, PT ;  /* 0x000000411b00780c */ /* 0x000fe40003f44270 */
[----:B------:R-:W-:-:S03]  /*13390*/  FMNMX.FTZ R31, R28, R31, !PT ;  /* 0x0000001f1c1f7209 */ /* 0x000fc60007810000 */
[----:B------:R-:W2:Y:S01]  /*133a0*/  MUFU.TANH R61, R61 ;  /* 0x0000003d003d7308 */ /* 0x000ea20000002400 */
[----:B-1----:R-:W-:Y:S02]  /*133b0*/  FSEL R66, R29, -INF , P3 ;  /* 0xff8000001d427808 */ /* 0x002fe40001800000 */
[----:B------:R-:W-:Y:S02]  /*133c0*/  ISETP.GT.AND P3, PT, R27, 0x48, PT ;  /* 0x000000481b00780c */ /* 0x000fe40003f64270 */
[----:B------:R-:W-:Y:S02]  /*133d0*/  FMNMX.FTZ R31, R66, R31, !PT ;  /* 0x0000001f421f7209 */ /* 0x000fe40007810000 */
[----:B------:R-:W-:Y:S01]  /*133e0*/  FSEL R62, R37, -INF , P3 ;  /* 0xff800000253e7808 */ /* 0x000fe20001800000 */
[----:B------:R-:W1:Y:S01]  /*133f0*/  MUFU.TANH R65, R65 ;  /* 0x0000004100417308 */ /* 0x000e620000002400 */
[----:B0-----:R-:W-:Y:S02]  /*13400*/  FSEL R32, R32, -INF , P2 ;  /* 0xff80000020207808 */ /* 0x001fe40001000000 */
[----:B------:R-:W-:-:S02]  /*13410*/  ISETP.GT.AND P2, PT, R27, 0x49, PT ;  /* 0x000000491b00780c */ /* 0x000fc40003f44270 */
[----:B------:R-:W-:Y:S02]  /*13420*/  FMNMX.FTZ R31, R32, R31, !PT ;  /* 0x0000001f201f7209 */ /* 0x000fe40007810000 */
[----:B------:R-:W-:Y:S01]  /*13430*/  ISETP.GT.AND P3, PT, R27, 0x50, PT ;  /* 0x000000501b00780c */ /* 0x000fe20003f64270 */
[----:B------:R-:W0:Y:S01]  /*13440*/  MUFU.TANH R69, R69 ;  /* 0x0000004500457308 */ /* 0x000e220000002400 */
[----:B--2---:R-:W-:Y:S02]  /*13450*/  FSEL R54, R61, -INF , P2 ;  /* 0xff8000003d367808 */ /* 0x004fe40001000000 */
[----:B------:R-:W-:Y:S02]  /*13460*/  FMNMX.FTZ R31, R62, R31, !PT ;  /* 0x0000001f3e1f7209 */ /* 0x000fe40007810000 */
[----:B------:R-:W-:Y:S02]  /*13470*/  ISETP.GT.AND P2, PT, R27, 0x51, PT ;  /* 0x000000511b00780c */ /* 0x000fe40003f44270 */
[----:B------:R-:W-:Y:S01]  /*13480*/  FSEL R102, R39, -INF , P3 ;  /* 0xff80000027667808 */ /* 0x000fe20001800000 */
[----:B------:R-:W2:Y:S01]  /*13490*/  MUFU.TANH R73, R73 ;  /* 0x0000004900497308 */ /* 0x000ea20000002400 */
[----:B------:R-:W-:-:S02]  /*134a0*/  FMNMX.FTZ R31, R54, R31, !PT ;  /* 0x0000001f361f7209 */ /* 0x000fc40007810000 */
[----:B------:R-:W-:Y:S02]  /*134b0*/  ISETP.GT.AND P3, PT, R27, 0x58, PT ;  /* 0x000000581b00780c */ /* 0x000fe40003f64270 */
[----:B-1----:R-:W-:Y:S02]  /*134c0*/  FSEL R104, R65, -INF , P2 ;  /* 0xff80000041687808 */ /* 0x002fe40001000000 */
[----:B------:R-:W-:Y:S01]  /*134d0*/  FMNMX.FTZ R31, R102, R31, !PT ;  /* 0x0000001f661f7209 */ /* 0x000fe20007810000 */
[----:B------:R-:W1:Y:S01]  /*134e0*/  MUFU.TANH R77, R77 ;  /* 0x0000004d004d7308 */ /* 0x000e620000002400 */
[----:B------:R-:W-:Y:S02]  /*134f0*/  ISETP.GT.AND P2, PT, R27, 0x59, PT ;  /* 0x000000591b00780c */ /* 0x000fe40003f44270 */
[----:B------:R-:W-:Y:S02]  /*13500*/  FSEL R50, R41, -INF , P3 ;  /* 0xff80000029327808 */ /* 0x000fe40001800000 */
[----:B------:R-:W-:-:S02]  /*13510*/  FMNMX.FTZ R31, R104, R31, !PT ;  /* 0x0000001f681f7209 */ /* 0x000fc40007810000 */
[----:B------:R-:W-:Y:S01]  /*13520*/  ISETP.GT.AND P3, PT, R27, 0x60, PT ;  /* 0x000000601b00780c */ /* 0x000fe20003f64270 */
[----:B------:R-:W3:Y:S01]  /*13530*/  MUFU.TANH R81, R81 ;  /* 0x0000005100517308 */ /* 0x000ee20000002400 */
[----:B0-----:R-:W-:Y:S02]  /*13540*/  FSEL R46, R69, -INF , P2 ;  /* 0xff800000452e7808 */ /* 0x001fe40001000000 */
[----:B------:R-:W-:Y:S02]  /*13550*/  FMNMX.FTZ R31, R50, R31, !PT ;  /* 0x0000001f321f7209 */ /* 0x000fe40007810000 */
[----:B------:R-:W-:Y:S02]  /*13560*/  ISETP.GT.AND P2, PT, R27, 0x61, PT ;  /* 0x000000611b00780c */ /* 0x000fe40003f44270 */
[----:B------:R-:W-:Y:S01]  /*13570*/  FSEL R106, R106, -INF , P3 ;  /* 0xff8000006a6a7808 */ /* 0x000fe20001800000 */
[----:B------:R-:W0:Y:S01]  /*13580*/  MUFU.TANH R85, R85 ;  /* 0x0000005500557308 */ /* 0x000e220000002400 */
[----:B------:R-:W-:-:S02]  /*13590*/  FMNMX.FTZ R31, R46, R31, !PT ;  /* 0x0000001f2e1f7209 */ /* 0x000fc40007810000 */
[----:B------:R-:W-:Y:S02]  /*135a0*/  ISETP.GT.AND P3, PT, R27, 0x68, PT ;  /* 0x000000681b00780c */ /* 0x000fe40003f64270 */
[----:B--2---:R-:W-:Y:S02]  /*135b0*/  FSEL R42, R73, -INF , P2 ;  /* 0xff800000492a7808 */ /* 0x004fe40001000000 */
[----:B------:R-:W-:Y:S01]  /*135c0*/  FMNMX.FTZ R31, R106, R31, !PT ;  /* 0x0000001f6a1f7209 */ /* 0x000fe20007810000 */
[----:B------:R-:W-:Y:S01]  /*135d0*/  MUFU.EX2 R181, R181 ;  /* 0x000000b500b57308 */ /* 0x000fe20000000800 */
[----:B------:R-:W-:Y:S02]  /*135e0*/  ISETP.GT.AND P2, PT, R27, 0x69, PT ;  /* 0x000000691b00780c */ /* 0x000fe40003f44270 */
[----:B------:R-:W-:Y:S02]  /*135f0*/  FSEL R108, R108, -INF , P3 ;  /* 0xff8000006c6c7808 */ /* 0x000fe40001800000 */
[----:B------:R-:W-:-:S02]  /*13600*/  FMNMX.FTZ R31, R42, R31, !PT ;  /* 0x0000001f2a1f7209 */ /* 0x000fc40007810000 */
[----:B------:R-:W-:Y:S01]  /*13610*/  ISETP.GT.AND P3, PT, R27, 0x70, PT ;  /* 0x000000701b00780c */ /* 0x000fe20003f64270 */
[----:B------:R-:W2:Y:S01]  /*13620*/  MUFU.EX2 R64, R64 ;  /* 0x0000004000407308 */ /* 0x000ea20000000800 */
[----:B-1----:R-:W-:Y:S02]  /*13630*/  FSEL R38, R77, -INF , P2 ;  /* 0xff8000004d267808 */ /* 0x002fe40001000000 */
[----:B------:R-:W-:Y:S02]  /*13640*/  FMNMX.FTZ R31, R108, R31, !PT ;  /* 0x0000001f6c1f7209 */ /* 0x000fe40007810000 */
[----:B------:R-:W-:Y:S02]  /*13650*/  ISETP.GT.AND P2, PT, R27, 0x71, PT ;  /* 0x000000711b00780c */ /* 0x000fe40003f44270 */
[----:B------:R-:W-:Y:S01]  /*13660*/  FSEL R110, R110, -INF , P3 ;  /* 0xff8000006e6e7808 */ /* 0x000fe20001800000 */
[----:B------:R-:W1:Y:S01]  /*13670*/  MUFU.EX2 R183, R183 ;  /* 0x000000b700b77308 */ /* 0x000e620000000800 */
[----:B------:R-:W-:-:S02]  /*13680*/  FMNMX.FTZ R31, R38, R31, !PT ;  /* 0x0000001f261f7209 */ /* 0x000fc40007810000 */
[----:B------:R-:W-:Y:S02]  /*13690*/  ISETP.GT.AND P3, PT, R27, 0x78, PT ;  /* 0x000000781b00780c */ /* 0x000fe40003f64270 */
[----:B---3--:R-:W-:Y:S02]  /*136a0*/  FSEL R34, R81, -INF , P2 ;  /* 0xff80000051227808 */ /* 0x008fe40001000000 */
[----:B------:R-:W-:Y:S01]  /*136b0*/  FMNMX.FTZ R31, R110, R31, !PT ;  /* 0x0000001f6e1f7209 */ /* 0x000fe20007810000 */
[----:B------:R-:W3:Y:S01]  /*136c0*/  MUFU.EX2 R2, R2 ;  /* 0x0000000200027308 */ /* 0x000ee20000000800 */
[----:B------:R-:W-:Y:S02]  /*136d0*/  ISETP.GT.AND P2, PT, R27, 0x79, PT ;  /* 0x000000791b00780c */ /* 0x000fe40003f44270 */
[----:B------:R-:W-:Y:S02]  /*136e0*/  FSEL R112, R112, -INF , P3 ;  /* 0xff80000070707808 */ /* 0x000fe40001800000 */
[----:B------:R-:W-:-:S02]  /*136f0*/  FMNMX.FTZ R31, R34, R31, !PT ;  /* 0x0000001f221f7209 */ /* 0x000fc40007810000 */
[----:B0-----:R-:W-:Y:S01]  /*13700*/  FSEL R114, R85, -INF , P2 ;  /* 0xff80000055727808 */ /* 0x001fe20001000000 */
[----:B------:R-:W0:Y:S01]  /*13710*/  MUFU.EX2 R177, R177 ;  /* 0x000000b100b17308 */ /* 0x000e220000000800 */
[----:B------:R-:W-:-:S04]  /*13720*/  FMNMX.FTZ R31, R112, R31, !PT ;  /* 0x0000001f701f7209 */ /* 0x000fc80007810000 */
[----:B------:R-:W-:-:S03]  /*13730*/  FMNMX.FTZ R31, R114, R31, !PT ;  /* 0x0000001f721f7209 */ /* 0x000fc60007810000 */
[----:B------:R-:W4:Y:S02]  /*13740*/  MUFU.EX2 R4, R4 ;  /* 0x0000000400047308 */ /* 0x000f240000000800 */
[----:B------:R-:W2:Y:S06]  /*13750*/  SHFL.BFLY PT, R116, R31, 0x2, 0x1f ;  /* 0x0c401f001f747f89 */ /* 0x000eac00000e0000 */
[----:B------:R-:W4:Y:S08]  /*13760*/  MUFU.EX2 R179, R179 ;  /* 0x000000b300b37308 */ /* 0x000f300000000800 */
[----:B------:R-:W4:Y:S08]  /*13770*/  MUFU.EX2 R6, R6 ;  /* 0x0000000600067308 */ /* 0x000f300000000800 */
[----:B------:R-:W-:Y:S01]  /*13780*/  MUFU.EX2 R173, R173 ;  /* 0x000000ad00ad7308 */ /* 0x000fe20000000800 */
[----:B--2---:R-:W-:-:S05]  /*13790*/  FMNMX.FTZ R116, R31, R116, !PT ;  /* 0x000000741f747209 */ /* 0x004fca0007810000 */
[----:B------:R-:W2:Y:S02]  /*137a0*/  SHFL.BFLY PT, R7, R116, 0x1, 0x1f ;  /* 0x0c201f0074077f89 */ /* 0x000ea400000e0000 */
[----:B------:R-:W-:Y:S08]  /*137b0*/  MUFU.EX2 R8, R8 ;  /* 0x0000000800087308 */ /* 0x000ff00000000800 */
[----:B------:R-:W-:Y:S08]  /*137c0*/  MUFU.EX2 R175, R175 ;  /* 0x000000af00af7308 */ /* 0x000ff00000000800 */
[----:B------:R-:W-:Y:S01]  /*137d0*/  MUFU.EX2 R10, R10 ;  /* 0x0000000a000a7308 */ /* 0x000fe20000000800 */
[----:B--2---:R-:W-:-:S07]  /*137e0*/  FMNMX.FTZ R194, R116, R7, !PT ;  /* 0x0000000774c27209 */ /* 0x004fce0007810000 */
[----:B------:R-:W-:Y:S01]  /*137f0*/  MUFU.EX2 R169, R169 ;  /* 0x000000a900a97308 */ /* 0x000fe20000000800 */
[----:B------:R-:W-:Y:S02]  /*13800*/  MOV R116, R151 ;  /* 0x0000009700747202 */ /* 0x000fe40000000f00 */
[C---:B------:R-:W-:Y:S01]  /*13810*/  FSETP.NEU.FTZ.AND P2, PT, R194.reuse, -INF , PT ;  /* 0xff800000c200780b */ /* 0x040fe20003f5d000 */
[----:B------:R-:W-:-:S04]  /*13820*/  FMUL.FTZ R7, R194, R9 ;  /* 0x00000009c2077220 */ /* 0x000fc80000410000 */
[----:B------:R-:W-:Y:S01]  /*13830*/  MUFU.EX2 R12, R12 ;  /* 0x0000000c000c7308 */ /* 0x000fe20000000800 */
[----:B------:R-:W-:-:S05]  /*13840*/  FSEL R39, R7, RZ, P2 ;  /* 0x000000ff07277208 */ /* 0x000fca0001000000 */
[-CC-:B------:R-:W-:Y:S01]  /*13850*/  FFMA.FTZ R180, R76, R9.reuse, -R39.reuse ;  /* 0x000000094cb47223 */ /* 0x180fe20000010827 */
[-CC-:B------:R-:W-:Y:S01]  /*13860*/  FFMA.FTZ R11, R3, R9.reuse, -R39.reuse ;  /* 0x00000009030b7223 */ /* 0x180fe20000010827 */
[-CC-:B------:R-:W-:Y:S01]  /*13870*/  FFMA.FTZ R182, R68, R9.reuse, -R39.reuse ;  /* 0x0000000944b67223 */ /* 0x180fe20000010827 */
[-CC-:B------:R-:W-:Y:S01]  /*13880*/  FFMA.FTZ R168, R20, R9.reuse, -R39.reuse ;  /* 0x0000000914a87223 */ /* 0x180fe20000010827 */
[----:B------:R-:W-:Y:S01]  /*13890*/  FADD.FTZ R20, R181, R64 ;  /* 0x00000040b5147221 */ /* 0x000fe20000010000 */
[-CC-:B------:R-:W-:Y:S01]  /*138a0*/  FFMA.FTZ R13, R72, R9.reuse, -R39.reuse ;  /* 0x00000009480d7223 */ /* 0x180fe20000010827 */
[----:B------:R-:W-:Y:S01]  /*138b0*/  MUFU.EX2 R180, R180 ;  /* 0x000000b400b47308 */ /* 0x000fe20000000800 */
[-CC-:B------:R-:W-:Y:S01]  /*138c0*/  FFMA.FTZ R176, R80, R9.reuse, -R39.reuse ;  /* 0x0000000950b07223 */ /* 0x180fe20000010827 */
[----:B-1----:R-:W-:Y:S01]  /*138d0*/  FADD.FTZ R3, R183, R20 ;  /* 0x00000014b7037221 */ /* 0x002fe20000010000 */
[-CC-:B------:R-:W-:Y:S01]  /*138e0*/  FFMA.FTZ R15, R84, R9.reuse, -R39.reuse ;  /* 0x00000009540f7223 */ /* 0x180fe20000010827 */
[-CC-:B------:R-:W-:Y:S01]  /*138f0*/  FFMA.FTZ R178, R88, R9.reuse, -R39.reuse ;  /* 0x0000000958b27223 */ /* 0x180fe20000010827 */
[-C--:B------:R-:W-:Y:S01]  /*13900*/  FFMA.FTZ R25, R96, R9.reuse, -R39 ;  /* 0x0000000960197223 */ /* 0x080fe20000010827 */
[----:B---3--:R-:W-:Y:S01]  /*13910*/  FADD.FTZ R20, R2, R3 ;  /* 0x0000000302147221 */ /* 0x008fe20000010000 */
[-CC-:B------:R-:W-:Y:S01]  /*13920*/  FFMA.FTZ R172, R98, R9.reuse, -R39.reuse ;  /* 0x0000000962ac7223 */ /* 0x180fe20000010827 */
[----:B------:R-:W1:Y:S01]  /*13930*/  MUFU.EX2 R11, R11 ;  /* 0x0000000b000b7308 */ /* 0x000e620000000800 */
[-CC-:B------:R-:W-:Y:S01]  /*13940*/  FFMA.FTZ R170, R24, R9.reuse, -R39.reuse ;  /* 0x0000000918aa7223 */ /* 0x180fe20000010827 */
[----:B0-----:R-:W-:Y:S01]  /*13950*/  FADD.FTZ R3, R177, R20 ;  /* 0x00000014b1037221 */ /* 0x001fe20000010000 */
[-CC-:B------:R-:W-:Y:S01]  /*13960*/  FFMA.FTZ R27, R92, R9.reuse, -R39.reuse ;  /* 0x000000095c1b7223 */ /* 0x180fe20000010827 */
[-CC-:B------:R-:W-:Y:S01]  /*13970*/  FFMA.FTZ R174, R100, R9.reuse, -R39.reuse ;  /* 0x0000000964ae7223 */ /* 0x180fe20000010827 */
[-C--:B------:R-:W-:Y:S01]  /*13980*/  FFMA.FTZ R29, R90, R9.reuse, -R39 ;  /* 0x000000095a1d7223 */ /* 0x080fe20000010827 */
[----:B----4-:R-:W-:Y:S01]  /*13990*/  FADD.FTZ R20, R4, R3 ;  /* 0x0000000304147221 */ /* 0x010fe20000010000 */
[-CC-:B------:R-:W-:Y:S01]  /*139a0*/  FFMA.FTZ R31, R94, R9.reuse, -R39.reuse ;  /* 0x000000095e1f7223 */ /* 0x180fe20000010827 */
[----:B------:R-:W0:Y:S01]  /*139b0*/  MUFU.EX2 R182, R182 ;  /* 0x000000b600b67308 */ /* 0x000e220000000800 */
[-CC-:B------:R-:W-:Y:S01]  /*139c0*/  FFMA.FTZ R33, R28, R9.reuse, -R39.reuse ;  /* 0x000000091c217223 */ /* 0x180fe20000010827 */
[----:B------:R-:W-:Y:S01]  /*139d0*/  FADD.FTZ R7, R179, R20 ;  /* 0x00000014b3077221 */ /* 0x000fe20000010000 */
[-CC-:B------:R-:W-:Y:S01]  /*139e0*/  FFMA.FTZ R164, R66, R9.reuse, -R39.reuse ;  /* 0x0000000942a47223 */ /* 0x180fe20000010827 */
[-CC-:B------:R-:W-:Y:S01]  /*139f0*/  FFMA.FTZ R35, R32, R9.reuse, -R39.reuse ;  /* 0x0000000920237223 */ /* 0x180fe20000010827 */
[-C--:B------:R-:W-:Y:S01]  /*13a00*/  FFMA.FTZ R166, R62, R9.reuse, -R39 ;  /* 0x000000093ea67223 */ /* 0x080fe20000010827 */
[----:B------:R-:W-:Y:S01]  /*13a10*/  FADD.FTZ R24, R6, R7 ;  /* 0x0000000706187221 */ /* 0x000fe20000010000 */
[----:B------:R-:W-:Y:S01]  /*13a20*/  IMAD.IADD R28, R195, 0x1, -R192 ;  /* 0x00000001c31c7824 */ /* 0x000fe200078e0ac0 */
[----:B------:R-:W2:Y:S01]  /*13a30*/  MUFU.EX2 R13, R13 ;  /* 0x0000000d000d7308 */ /* 0x000ea20000000800 */
[----:B-1----:R-:W-:Y:S01]  /*13a40*/  FADD.FTZ R3, R180, R11 ;  /* 0x0000000bb4037221 */ /* 0x002fe20000010000 */
[----:B------:R-:W-:Y:S01]  /*13a50*/  FADD.FTZ R7, R173, R24 ;  /* 0x00000018ad077221 */ /* 0x000fe20000010000 */
[-CC-:B------:R-:W-:Y:S01]  /*13a60*/  FFMA.FTZ R37, R54, R9.reuse, -R39.reuse ;  /* 0x0000000936257223 */ /* 0x180fe20000010827 */
[----:B------:R-:W-:Y:S01]  /*13a70*/  LEA R28, R193, R28, 0x7 ;  /* 0x0000001cc11c7211 */ /* 0x000fe200078e38ff */
[-C--:B------:R-:W-:Y:S01]  /*13a80*/  FFMA.FTZ R102, R102, R9.reuse, -R39 ;  /* 0x0000000966667223 */ /* 0x080fe20000010827 */
[----:B------:R-:W-:Y:S01]  /*13a90*/  FADD.FTZ R24, R8, R7 ;  /* 0x0000000708187221 */ /* 0x000fe20000010000 */
[-C--:B------:R-:W-:Y:S01]  /*13aa0*/  FFMA.FTZ R104, R104, R9.reuse, -R39 ;  /* 0x0000000968687223 */ /* 0x080fe20000010827 */
[----:B------:R-:W1:Y:S01]  /*13ab0*/  MUFU.EX2 R176, R176 ;  /* 0x000000b000b07308 */ /* 0x000e620000000800 */
[----:B0-----:R-:W-:Y:S01]  /*13ac0*/  FADD.FTZ R20, R182, R3 ;  /* 0x00000003b6147221 */ /* 0x001fe20000010000 */
[----:B------:R-:W-:Y:S01]  /*13ad0*/  FADD.FTZ R7, R175, R24 ;  /* 0x00000018af077221 */ /* 0x000fe20000010000 */
[----:B------:R-:W-:Y:S01]  /*13ae0*/  SHF.R.S32.HI R41, RZ, 0x1f, R28 ;  /* 0x0000001fff297819 */ /* 0x000fe2000001141c */
[-CC-:B------:R-:W-:Y:S01]  /*13af0*/  FFMA.FTZ R50, R50, R9.reuse, -R39.reuse ;  /* 0x0000000932327223 */ /* 0x180fe20000010827 */
[-C--:B------:R-:W-:Y:S01]  /*13b00*/  FFMA.FTZ R46, R46, R9.reuse, -R39 ;  /* 0x000000092e2e7223 */ /* 0x080fe20000010827 */
[----:B------:R-:W-:Y:S01]  /*13b10*/  FADD.FTZ R24, R10, R7 ;  /* 0x000000070a187221 */ /* 0x000fe20000010000 */
[----:B------:R-:W-:Y:S01]  /*13b20*/  LEA.HI R7, R41, R28, RZ, 0x7 ;  /* 0x0000001c29077211 */ /* 0x000fe200078f38ff */
[----:B------:R-:W0:Y:S01]  /*13b30*/  MUFU.EX2 R15, R15 ;  /* 0x0000000f000f7308 */ /* 0x000e220000000800 */
[----:B--2---:R-:W-:Y:S01]  /*13b40*/  FADD.FTZ R3, R13, R20 ;  /* 0x000000140d037221 */ /* 0x004fe20000010000 */
[----:B------:R-:W-:Y:S01]  /*13b50*/  FADD.FTZ R43, R169, R24 ;  /* 0x00000018a92b7221 */ /* 0x000fe20000010000 */
[--C-:B------:R-:W-:Y:S01]  /*13b60*/  FFMA.FTZ R106, R106, R9, -R39.reuse ;  /* 0x000000096a6a7223 */ /* 0x100fe20000010827 */
[----:B------:R-:W-:Y:S01]  /*13b70*/  F2FP.F16.F32.PACK_AB R183, R2, R183 ;  /* 0x000000b702b7723e */ /* 0x000fe200000000ff */
[-C--:B------:R-:W-:Y:S01]  /*13b80*/  FFMA.FTZ R42, R42, R9.reuse, -R39 ;  /* 0x000000092a2a7223 */ /* 0x080fe20000010827 */
[----:B------:R-:W-:Y:S01]  /*13b90*/  FADD.FTZ R24, R12, R43 ;  /* 0x0000002b0c187221 */ /* 0x000fe20000010000 */
[-C--:B------:R-:W-:Y:S01]  /*13ba0*/  FFMA.FTZ R108, R108, R9.reuse, -R39 ;  /* 0x000000096c6c7223 */ /* 0x080fe20000010827 */
[----:B------:R-:W2:Y:S01]  /*13bb0*/  MUFU.EX2 R178, R178 ;  /* 0x000000b200b27308 */ /* 0x000ea20000000800 */
[----:B-1----:R-:W-:Y:S01]  /*13bc0*/  FADD.FTZ R20, R176, R3 ;  /* 0x00000003b0147221 */ /* 0x002fe20000010000 */
[-CC-:B------:R-:W-:Y:S01]  /*13bd0*/  FFMA.FTZ R38, R38, R9.reuse, -R39.reuse ;  /* 0x0000000926267223 */ /* 0x180fe20000010827 */
[-CC-:B------:R-:W-:Y:S01]  /*13be0*/  FFMA.FTZ R110, R110, R9.reuse, -R39.reuse ;  /* 0x000000096e6e7223 */ /* 0x180fe20000010827 */
[-CC-:B------:R-:W-:Y:S01]  /*13bf0*/  FFMA.FTZ R34, R34, R9.reuse, -R39.reuse ;  /* 0x0000000922227223 */ /* 0x180fe20000010827 */
[-CC-:B------:R-:W-:Y:S01]  /*13c00*/  FFMA.FTZ R112, R112, R9.reuse, -R39.reuse ;  /* 0x0000000970707223 */ /* 0x180fe20000010827 */
[----:B------:R-:W-:Y:S01]  /*13c10*/  FFMA.FTZ R114, R114, R9, -R39 ;  /* 0x0000000972727223 */ /* 0x000fe20000010827 */
[----:B------:R-:W-:Y:S01]  /*13c20*/  F2FP.F16.F32.PACK_AB R182, R13, R182 ;  /* 0x000000b60db6723e */ /* 0x000fe200000000ff */
[----:B------:R-:W1:Y:S01]  /*13c30*/  MUFU.EX2 R25, R25 ;  /* 0x0000001900197308 */ /* 0x000e620000000800 */
[----:B0-----:R-:W-:Y:S01]  /*13c40*/  FADD.FTZ R3, R15, R20 ;  /* 0x000000140f037221 */ /* 0x001fe20000010000 */
[----:B------:R-:W-:Y:S01]  /*13c50*/  SHF.R.S32.HI R7, RZ, 0x7, R7 ;  /* 0x00000007ff077819 */ /* 0x000fe20000011407 */
[--C-:B------:R-:W-:Y:S01]  /*13c60*/  IMAD.MOV.U32 R100, RZ, RZ, R151.reuse ;  /* 0x000000ffff647224 */ /* 0x100fe200078e0097 */
[----:B------:R-:W-:Y:S01]  /*13c70*/  F2FP.F16.F32.PACK_AB R177, R4, R177 ;  /* 0x000000b104b1723e */ /* 0x000fe200000000ff */
[----:B------:R-:W-:Y:S01]  /*13c80*/  IMAD.MOV.U32 R96, RZ, RZ, R151 ;  /* 0x000000ffff607224 */ /* 0x000fe200078e0097 */
[----:B------:R-:W-:Y:S01]  /*13c90*/  F2FP.F16.F32.PACK_AB R175, R10, R175 ;  /* 0x000000af0aaf723e */ /* 0x000fe200000000ff */
[----:B------:R-:W-:Y:S01]  /*13ca0*/  VIADD R10, R150, 0xfffffffe ;  /* 0xfffffffe960a7836 */ /* 0x000fe20000000000 */
[----:B------:R-:W0:Y:S01]  /*13cb0*/  MUFU.EX2 R172, R172 ;  /* 0x000000ac00ac7308 */ /* 0x000e220000000800 */
[----:B--2---:R-:W-:Y:S01]  /*13cc0*/  FADD.FTZ R20, R178, R3 ;  /* 0x00000003b2147221 */ /* 0x004fe20000010000 */
[----:B------:R-:W-:Y:S01]  /*13cd0*/  F2FP.F16.F32.PACK_AB R180, R11, R180 ;  /* 0x000000b40bb4723e */ /* 0x000fe200000000ff */
[--C-:B------:R-:W-:Y:S01]  /*13ce0*/  IMAD.MOV.U32 R150, RZ, RZ, R151.reuse ;  /* 0x000000ffff967224 */ /* 0x100fe200078e0097 */
[----:B------:R-:W-:Y:S01]  /*13cf0*/  F2FP.F16.F32.PACK_AB R181, R64, R181 ;  /* 0x000000b540b5723e */ /* 0x000fe200000000ff */
[--C-:B------:R-:W-:Y:S01]  /*13d00*/  IMAD.MOV.U32 R94, RZ, RZ, R151.reuse ;  /* 0x000000ffff5e7224 */ /* 0x100fe200078e0097 */
[----:B------:R-:W-:Y:S01]  /*13d10*/  F2FP.F16.F32.PACK_AB R179, R6, R179 ;  /* 0x000000b306b3723e */ /* 0x000fe200000000ff */
[--C-:B------:R-:W-:Y:S01]  /*13d20*/  IMAD.MOV.U32 R90, RZ, RZ, R151.reuse ;  /* 0x000000ffff5a7224 */ /* 0x100fe200078e0097 */
[----:B------:R-:W2:Y:S01]  /*13d30*/  MUFU.EX2 R27, R27 ;  /* 0x0000001b001b7308 */ /* 0x000ea20000000800 */
[----:B-1----:R-:W-:Y:S01]  /*13d40*/  FADD.FTZ R3, R25, R20 ;  /* 0x0000001419037221 */ /* 0x002fe20000010000 */
[----:B------:R-:W-:Y:S01]  /*13d50*/  F2FP.F16.F32.PACK_AB R173, R8, R173 ;  /* 0x000000ad08ad723e */ /* 0x000fe200000000ff */
[----:B------:R-:W-:Y:S01]  /*13d60*/  IMAD.MOV.U32 R88, RZ, RZ, R151 ;  /* 0x000000ffff587224 */ /* 0x000fe200078e0097 */
[----:B------:R-:W-:-:S02]  /*13d70*/  F2FP.F16.F32.PACK_AB R169, R12, R169 ;  /* 0x000000a90ca9723e */ /* 0x000fc400000000ff */
[----:B------:R-:W-:Y:S02]  /*13d80*/  F2FP.F16.F32.PACK_AB R176, R15, R176 ;  /* 0x000000b00fb0723e */ /* 0x000fe400000000ff */
[----:B------:R-:W1:Y:S01]  /*13d90*/  MUFU.EX2 R171, R171 ;  /* 0x000000ab00ab7308 */ /* 0x000e620000000800 */
[----:B0-----:R-:W-:Y:S01]  /*13da0*/  FADD.FTZ R20, R172, R3 ;  /* 0x00000003ac147221 */ /* 0x001fe20000010000 */
[----:B------:R-:W-:Y:S02]  /*13db0*/  F2FP.F16.F32.PACK_AB R178, R25, R178 ;  /* 0x000000b219b2723e */ /* 0x000fe400000000ff */
[-C--:B------:R-:W-:Y:S02]  /*13dc0*/  MOV R98, R151.reuse ;  /* 0x0000009700627202 */ /* 0x080fe40000000f00 */
[----:B------:R-:W-:Y:S02]  /*13dd0*/  MOV R92, R151 ;  /* 0x00000097005c7202 */ /* 0x000fe40000000f00 */
        /* <DEDUP_REMOVED lines=16> */
[----:B--2---:R-:W-:-:S07]  /*13ee0*/  FADD.FTZ R0, R168, R3 ;  /* 0x00000003a8007221 */ /* 0x004fce0000010000 */
[----:B------:R-:W2:Y:S01]  /*13ef0*/  MUFU.EX2 R167, R167 ;  /* 0x000000a700a77308 */ /* 0x000ea20000000800 */
[C---:B-1----:R-:W-:Y:S01]  /*13f00*/  FADD.FTZ R20, R26.reuse, R45 ;  /* 0x0000002d1a147221 */ /* 0x042fe20000010000 */
[----:B------:R-:W-:-:S06]  /*13f10*/  F2FP.F16.F32.PACK_AB R165, R26, R165 ;  /* 0x000000a51aa5723e */ /* 0x000fcc00000000ff */
[----:B------:R-:W1:Y:S01]  /*13f20*/  MUFU.EX2 R170, R170 ;  /* 0x000000aa00aa7308 */ /* 0x000e620000000800 */
[C---:B0-----:R-:W-:Y:S01]  /*13f30*/  FADD.FTZ R3, R31.reuse, R0 ;  /* 0x000000001f037221 */ /* 0x041fe20000010000 */
[----:B------:R-:W-:-:S06]  /*13f40*/  F2FP.F16.F32.PACK_AB R168, R31, R168 ;  /* 0x000000a81fa8723e */ /* 0x000fcc00000000ff */
[----:B------:R-:W0:Y:S01]  /*13f50*/  MUFU.EX2 R30, R30 ;  /* 0x0000001e001e7308 */ /* 0x000e220000000800 */
[----:B--2---:R-:W-:-:S07]  /*13f60*/  FADD.FTZ R45, R167, R20 ;  /* 0x00000014a72d7221 */ /* 0x004fce0000010000 */
[----:B------:R-:W2:Y:S01]  /*13f70*/  MUFU.EX2 R33, R33 ;  /* 0x0000002100217308 */ /* 0x000ea20000000800 */
[----:B-1----:R-:W-:-:S07]  /*13f80*/  FADD.FTZ R0, R170, R3 ;  /* 0x00000003aa007221 */ /* 0x002fce0000010000 */
[----:B------:R-:W1:Y:S01]  /*13f90*/  MUFU.EX2 R161, R161 ;  /* 0x000000a100a17308 */ /* 0x000e620000000800 */
[C---:B0-----:R-:W-:Y:S01]  /*13fa0*/  FADD.FTZ R20, R30.reuse, R45 ;  /* 0x0000002d1e147221 */ /* 0x041fe20000010000 */
[----:B------:R-:W-:-:S06]  /*13fb0*/  F2FP.F16.F32.PACK_AB R167, R30, R167 ;  /* 0x000000a71ea7723e */ /* 0x000fcc00000000ff */
        /* <DEDUP_REMOVED lines=25> */
[----:B------:R2:W3:Y:S01]  /*14150*/  MUFU.EX2 R41, R104 ;  /* 0x0000006800297308 */ /* 0x0004e20000000800 */
[----:B-1----:R-:W-:-:S07]  /*14160*/  FADD.FTZ R0, R102, R3 ;  /* 0x0000000366007221 */ /* 0x002fce0000010000 */
[----:B------:R-:W1:Y:S01]  /*14170*/  MUFU.EX2 R159, R159 ;  /* 0x0000009f009f7308 */ /* 0x000e620000000800 */
[C---:B0-----:R-:W-:Y:S01]  /*14180*/  FADD.FTZ R2, R44.reuse, R47 ;  /* 0x0000002f2c027221 */ /* 0x041fe20000010000 */
[----:B------:R-:W-:Y:S02]  /*14190*/  F2FP.F16.F32.PACK_AB R157, R44, R157 ;  /* 0x0000009d2c9d723e */ /* 0x000fe400000000ff */
[----:B--2---:R-:W-:-:S04]  /*141a0*/  MOV R104, R151 ;  /* 0x0000009700687202 */ /* 0x004fc80000000f00 */
        /* <DEDUP_REMOVED lines=23> */
[----:B------:R-:W-:Y:S01]  /*14320*/  F2FP.F16.F32.PACK_AB R156, R39, R106 ;  /* 0x0000006a279c723e */ /* 0x000fe200000000ff */
[----:B------:R-:W-:-:S05]  /*14330*/  IMAD.MOV.U32 R106, RZ, RZ, R151 ;  /* 0x000000ffff6a7224 */ /* 0x000fca00078e0097 */
[----:B------:R-:W0:Y:S01]  /*14340*/  MUFU.EX2 R110, R110 ;  /* 0x0000006e006e7308 */ /* 0x000e220000000800 */
[----:B--2---:R-:W-:-:S07]  /*14350*/  FADD.FTZ R0, R108, R49 ;  /* 0x000000316c007221 */ /* 0x004fce0000010000 */
[----:B------:R-:W2:Y:S01]  /*14360*/  MUFU.EX2 R47, R34 ;  /* 0x00000022002f7308 */ /* 0x000ea20000000800 */
[C---:B-1----:R-:W-:Y:S01]  /*14370*/  FADD.FTZ R13, R45.reuse, R0 ;  /* 0x000000002d0d7221 */ /* 0x042fe20000010000 */
[----:B------:R-:W-:Y:S01]  /*14380*/  F2FP.F16.F32.PACK_AB R158, R45, R108 ;  /* 0x0000006c2d9e723e */ /* 0x000fe200000000ff */
[----:B------:R-:W-:-:S05]  /*14390*/  IMAD.MOV.U32 R108, RZ, RZ, R151 ;  /* 0x000000ffff6c7224 */ /* 0x000fca00078e0097 */
[----:B------:R-:W1:Y:S01]  /*143a0*/  MUFU.EX2 R112, R112 ;  /* 0x0000007000707308 */ /* 0x000e620000000800 */
[----:B0-----:R-:W-:-:S07]  /*143b0*/  FADD.FTZ R0, R110, R13 ;  /* 0x0000000d6e007221 */ /* 0x001fce0000010000 */
[----:B------:R-:W0:Y:S01]  /*143c0*/  MUFU.EX2 R155, R155 ;  /* 0x0000009b009b7308 */ /* 0x000e220000000800 */
[C---:B--2---:R-:W-:Y:S01]  /*143d0*/  FADD.FTZ R13, R47.reuse, R0 ;  /* 0x000000002f0d7221 */ /* 0x044fe20000010000 */
[----:B------:R-:W-:Y:S02]  /*143e0*/  F2FP.F16.F32.PACK_AB R152, R47, R110 ;  /* 0x0000006e2f98723e */ /* 0x000fe400000000ff */
[----:B------:R-:W-:Y:S02]  /*143f0*/  MOV R0, 0x3f800000 ;  /* 0x3f80000000007802 */ /* 0x000fe40000000f00 */
[----:B------:R-:W-:Y:S02]  /*14400*/  MOV R110, R151 ;  /* 0x00000097006e7202 */ /* 0x000fe40000000f00 */
[----:B------:R2:W3:Y:S01]  /*14410*/  MUFU.EX2 R11, R114 ;  /* 0x00000072000b7308 */ /* 0x0004e20000000800 */
[----:B-1----:R-:W-:Y:S01]  /*14420*/  FADD.FTZ R4, R112, R13 ;  /* 0x0000000d70047221 */ /* 0x002fe20000010000 */
[----:B------:R-:W-:-:S04]  /*14430*/  VIMNMX R13, RZ, R7, !PT ;  /* 0x00000007ff0d7248 */ /* 0x000fc80007fe0100 */
[----:B------:R-:W-:Y:S02]  /*14440*/  ISETP.GE.AND P2, PT, R10, R13, PT ;  /* 0x0000000d0a00720c */ /* 0x000fe40003f46270 */
[----:B------:R-:W1:Y:S01]  /*14450*/  MUFU.EX2 R56, R56 ;  /* 0x0000003800387308 */ /* 0x000e620000000800 */
[----:B0-----:R-:W-:Y:S01]  /*14460*/  FADD.FTZ R3, R155, R2 ;  /* 0x000000029b037221 */ /* 0x001fe20000010000 */
[----:B------:R-:W-:Y:S02]  /*14470*/  IMAD.MOV.U32 R2, RZ, RZ, 0x3f800000 ;  /* 0x3f800000ff027424 */ /* 0x000fe400078e00ff */
[--C-:B--2---:R-:W-:Y:S01]  /*14480*/  IMAD.MOV.U32 R114, RZ, RZ, R151.reuse ;  /* 0x000000ffff727224 */ /* 0x104fe200078e0097 */
[C---:B---3--:R-:W-:Y:S01]  /*14490*/  F2FP.F16.F32.PACK_AB R154, R11.reuse, R112 ;  /* 0x000000700b9a723e */ /* 0x048fe200000000ff */
[----:B------:R-:W-:Y:S01]  /*144a0*/  FADD.FTZ R4, R11, R4 ;  /* 0x000000040b047221 */ /* 0x000fe20000010000 */
[----:B------:R-:W-:Y:S02]  /*144b0*/  IMAD.MOV.U32 R112, RZ, RZ, R151 ;  /* 0x000000ffff707224 */ /* 0x000fe400078e0097 */
[C---:B-1----:R-:W-:Y:S01]  /*144c0*/  FADD.FTZ R3, R56.reuse, R3 ;  /* 0x0000000338037221 */ /* 0x042fe20000010000 */
[----:B------:R-:W-:Y:S01]  /*144d0*/  F2FP.F16.F32.PACK_AB R155, R56, R155 ;  /* 0x0000009b389b723e */ /* 0x000fe200000000ff */
[----:B------:R-:W-:Y:S06]  /*144e0*/  @!P2 BRA `(.L_x_2384) ;  /* 0x000000380000a947 */ /* 0x000fec0003800000 */
[----:B------:R-:W-:Y:S01]  /*144f0*/  BSSY B1, `(.L_x_2385) ;  /* 0x000037e000017945 */ /* 0x000fe20003800000 */
[----:B------:R-:W-:Y:S01]  /*14500*/  IMAD.MOV.U32 R12, RZ, RZ, R21 ;  /* 0x000000ffff0c7224 */ /* 0x000fe200078e0015 */
[----:B------:R-:W-:Y:S01]  /*14510*/  MOV R7, R194 ;  /* 0x000000c200077202 */ /* 0x000fe20000000f00 */
[----:B------:R-:W-:Y:S01]  /*14520*/  IMAD.MOV.U32 R6, RZ, RZ, R10 ;  /* 0x000000ffff067224 */ /* 0x000fe200078e000a */
[----:B------:R-:W-:Y:S01]  /*14530*/  MOV R20, R185 ;  /* 0x000000b900147202 */ /* 0x000fe20000000f00 */
[----:B------:R-:W-:Y:S01]  /*14540*/  IMAD.MOV.U32 R15, RZ, RZ, R188 ;  /* 0x000000ffff0f7224 */ /* 0x000fe200078e00bc */
[----:B------:R-:W-:Y:S01]  /*14550*/  CS2R R150, SRZ ;  /* 0x0000000000967805 */ /* 0x000fe2000001ff00 */
[----:B------:R-:W-:Y:S01]  /*14560*/  IMAD.MOV.U32 R0, RZ, RZ, 0x3f800000 ;  /* 0x3f800000ff007424 */ /* 0x000fe200078e00ff */
        /* <DEDUP_REMOVED lines=31> */
.L_x_2396:
[----:B------:R-:W-:-:S05]  /*14760*/  VIADD R8, R20, 0x1 ;  /* 0x0000000114087836 */ /* 0x000fca0000000000 */
[----:B------:R-:W-:-:S04]  /*14770*/  ISETP.NE.AND P2, PT, R8, 0x2, PT ;  /* 0x000000020800780c */ /* 0x000fc80003f45270 */
[----:B------:R-:W-:Y:S02]  /*14780*/  SEL R188, RZ, 0x1, P2 ;  /* 0x00000001ffbc7807 */ /* 0x000fe40001000000 */
[----:B------:R-:W-:Y:S02]  /*14790*/  SEL R185, R8, RZ, P2 ;  /* 0x000000ff08b97207 */ /* 0x000fe40001000000 */
[----:B------:R-:W-:Y:S01]  /*147a0*/  LOP3.LUT R188, R15, R188, RZ, 0x3c, !PT ;  /* 0x000000bc0fbc7212 */ /* 0x000fe200078e3cff */
[----:B------:R-:W-:Y:S06]  /*147b0*/  @!P0 BRA `(.L_x_2386) ;  /* 0x0000000000048947 */ /* 0x000fec0003800000 */
[----:B------:R-:W-:Y:S01]  /*147c0*/  BPT.TRAP 0x1 ;  /* 0x000000040000795c */ /* 0x000fe20000300000 */
.L_x_2386:
[----:B------:R-:W-:Y:S02]  /*147d0*/  LEA R14, R185, R18, 0x3 ;  /* 0x00000012b90e7211 */ /* 0x000fe400078e18ff */
[----:B------:R-:W-:-:S04]  /*147e0*/  SHF.L.U32 R11, R188, 0x1f, RZ ;  /* 0x0000001fbc0b7819 */ /* 0x000fc800000006ff */
[----:B------:R0:W1:Y:S01]  /*147f0*/  SYNCS.PHASECHK.TRANS64.TRYWAIT P2, [R14+URZ+0x34830], R11 ;  /* 0x0348300b0e0075a7 */ /* 0x000062000804017f */
[----:B------:R-:W-:Y:S05]  /*14800*/  @!P0 BRA `(.L_x_2387) ;  /* 0x0000000000048947 */ /* 0x000fea0003800000 */
[----:B------:R-:W-:Y:S01]  /*14810*/  BPT.TRAP 0x1 ;  /* 0x000000040000795c */ /* 0x000fe20000300000 */
.L_x_2387:
[----:B------:R-:W-:Y:S01]  /*14820*/  BSSY B2, `(.L_x_2388) ;  /* 0x0000006000027945 */ /* 0x000fe20003800000 */
[----:B------:R-:W-:Y:S02]  /*14830*/  IMAD R8, R185, 0xc00, R5 ;  /* 0x00000c00b9087824 */ /* 0x000fe400078e0205 */
[----:B------:R-:W-:Y:S01]  /*14840*/  IMAD.MOV.U32 R9, RZ, RZ, 0x40000040 ;  /* 0x40000040ff097424 */ /* 0x000fe200078e00ff */
[----:B-1----:R-:W-:Y:S06]  /*14850*/  @P2 BRA `(.L_x_2389) ;  /* 0x0000000000082947 */ /* 0x002fec0003800000 */
[----:B------:R-:W1:Y:S02]  /*14860*/  SYNCS.PHASECHK.TRANS64.TRYWAIT P2, [R14+URZ+0x34830], R11 ;  /* 0x0348300b0e0075a7 */ /* 0x000e64000804017f */
[----:B-1----:R-:W-:Y:S05]  /*14870*/  @!P2 BRA `(.L_x_2390) ;  /* 0x000000f800d0a947 */ /* 0x002fea0003800000 */
.L_x_2389:
[----:B------:R-:W-:Y:S05]  /*14880*/  BSYNC B2 ;  /* 0x0000000000027941 */ /* 0x000fea0003800000 */
.L_x_2388:
[----:B------:R-:W2:Y:S04]  /*14890*/  LDL.64 R24, [R1+0x30] ;  /* 0x0000300001187983 */ /* 0x000ea80000100a00 */
[----:B------:R-:W3:Y:S04]  /*148a0*/  LDL.64 R230, [R1+0x28] ;  /* 0x0000280001e67983 */ /* 0x000ee80000100a00 */
[----:B------:R-:W4:Y:S01]  /*148b0*/  LDL.64 R228, [R1+0x20] ;  /* 0x0000200001e47983 */ /* 0x000f220000100a00 */
[C---:B------:R-:W-:Y:S02]  /*148c0*/  R2UR UR6, R8.reuse ;  /* 0x00000000080672ca */ /* 0x040fe400000e0000 */
[----:B------:R-:W-:Y:S01]  /*148d0*/  R2UR UR7, R9 ;  /* 0x00000000090772ca */ /* 0x000fe200000e0000 */
[----:B------:R-:W5:Y:S01]  /*148e0*/  LDL.64 R234, [R1+0x18] ;  /* 0x0000180001ea7983 */ /* 0x000f620000100a00 */
[----:B------:R-:W-:Y:S01]  /*148f0*/  VIADD R10, R8, 0x2 ;  /* 0x00000002080a7836 */ /* 0x000fe20000000000 */
[----:B01----:R-:W-:-:S02]  /*14900*/  MOV R11, 0x40000040 ;  /* 0x40000040000b7802 */ /* 0x003fc40000000f00 */
[----:B------:R-:W5:Y:S01]  /*14910*/  LDL.64 R232, [R1+0x10] ;  /* 0x0000100001e87983 */ /* 0x000f620000100a00 */
[----:B--2---:R-:W-:Y:S02]  /*14920*/  R2UR UR4, R24 ;  /* 0x00000000180472ca */ /* 0x004fe400000e0000 */
[----:B------:R-:W-:Y:S02]  /*14930*/  R2UR UR5, R25 ;  /* 0x00000000190572ca */ /* 0x000fe400000e0000 */
[----:B------:R-:W-:-:S11]  /*14940*/  WARPGROUP.ARRIVE ;  /* 0x00000000000079c5 */ /* 0x000fd60000000000 */
[----:B------:R-:W-:Y:S01]  /*14950*/  HGMMA.64x128x16.F32 R24, gdesc[UR4], RZ, !UPT, gsb0 ;  /* 0x01e00000041879f0 */ /* 0x000fe2000c0008ff */
[----:B------:R-:W-:Y:S02]  /*14960*/  R2UR UR6, R10 ;  /* 0x000000000a0672ca */ /* 0x000fe400000e0000 */
[----:B------:R-:W-:Y:S02]  /*14970*/  R2UR UR7, R11 ;  /* 0x000000000b0772ca */ /* 0x000fe400000e0000 */
[----:B---3--:R-:W-:Y:S02]  /*14980*/  R2UR UR4, R230 ;  /* 0x00000000e60472ca */ /* 0x008fe400000e0000 */
[----:B------:R-:W-:Y:S01]  /*14990*/  R2UR UR5, R231 ;  /* 0x00000000e70572ca */ /* 0x000fe200000e0000 */
[----:B------:R-:W-:Y:S01]  /*149a0*/  VIADD R10, R8, 0x4 ;  /* 0x00000004080a7836 */ /* 0x000fe20000000000 */
[----:B------:R-:W2:Y:S01]  /*149b0*/  LDL.64 R230, [R1+0x8] ;  /* 0x0000080001e67983 */ /* 0x000ea20000100a00 */
[----:B------:R-:W-:Y:S01]  /*149c0*/  IMAD.MOV.U32 R11, RZ, RZ, 0x40000040 ;  /* 0x40000040ff0b7424 */ /* 0x000fe200078e00ff */
[----:B------:R-:W-:-:S02]  /*149d0*/  WARPGROUP.DEPBAR.LE gsb0, 0x0 ;  /* 0x00008000000079c5 */ /* 0x000fc40000010000 */
[----:B------:R-:W-:-:S07]  /*149e0*/  WARPGROUP.ARRIVE ;  /* 0x00000000000079c5 */ /* 0x000fce0000000000 */
[----:B------:R-:W-:Y:S01]  /*149f0*/  HGMMA.64x128x16.F32 R24, gdesc[UR4], R24, gsb0 ;  /* 0x01e00000041879f0 */ /* 0x000fe20008000818 */
[----:B------:R-:W-:Y:S02]  /*14a00*/  R2UR UR6, R10 ;  /* 0x000000000a0672ca */ /* 0x000fe400000e0000 */
[----:B------:R-:W-:Y:S02]  /*14a10*/  R2UR UR7, R11 ;  /* 0x000000000b0772ca */ /* 0x000fe400000e0000 */
[----:B----4-:R-:W-:Y:S02]  /*14a20*/  R2UR UR4, R228 ;  /* 0x00000000e40472ca */ /* 0x010fe400000e0000 */
[----:B------:R-:W-:Y:S01]  /*14a30*/  R2UR UR5, R229 ;  /* 0x00000000e50572ca */ /* 0x000fe200000e0000 */
[----:B------:R-:W-:Y:S01]  /*14a40*/  IMAD.MOV.U32 R11, RZ, RZ, 0x40000040 ;  /* 0x40000040ff0b7424 */ /* 0x000fe200078e00ff */
[----:B------:R-:W-:Y:S01]  /*14a50*/  IADD3 R10, R8, 0x6, RZ ;  /* 0x00000006080a7810 */ /* 0x000fe20007ffe0ff */
[----:B------:R-:W3:Y:S01]  /*14a60*/  LDL.64 R228, [R1] ;  /* 0x0000000001e47983 */ /* 0x000ee20000100a00 */
[----:B------:R-:W-:-:S02]  /*14a70*/  WARPGROUP.DEPBAR.LE gsb0, 0x0 ;  /* 0x00008000000079c5 */ /* 0x000fc40000010000 */
[----:B------:R-:W-:-:S07]  /*14a80*/  WARPGROUP.ARRIVE ;  /* 0x00000000000079c5 */ /* 0x000fce0000000000 */
[----:B------:R-:W-:Y:S01]  /*14a90*/  HGMMA.64x128x16.F32 R24, gdesc[UR4], R24, gsb0 ;  /* 0x01e00000041879f0 */ /* 0x000fe20008000818 */
        /* <DEDUP_REMOVED lines=8> */
[----:B------:R-:W-:Y:S01]  /*14b20*/  HGMMA.64x128x16.F32 R24, gdesc[UR4], R24, gsb0 ;  /* 0x01e00000041879f0 */ /* 0x000fe20008000818 */
        /* <DEDUP_REMOVED lines=8> */
[----:B------:R-:W-:Y:S01]  /*14bb0*/  HGMMA.64x128x16.F32 R24, gdesc[UR4], R24, gsb0 ;  /* 0x01e00000041879f0 */ /* 0x000fe20008000818 */
[----:B------:R-:W-:Y:S02]  /*14bc0*/  R2UR UR6, R10 ;  /* 0x000000000a0672ca */ /* 0x000fe400000e0000 */
[----:B------:R-:W-:Y:S02]  /*14bd0*/  R2UR UR7, R11 ;  /* 0x000000000b0772ca */ /* 0x000fe400000e0000 */
[----:B--2---:R-:W-:Y:S02]  /*14be0*/  R2UR UR4, R230 ;  /* 0x00000000e60472ca */ /* 0x004fe400000e0000 */
        /* <DEDUP_REMOVED lines=14> */
[----:B------:R-:W-:Y:S01]  /*14cd0*/  HGMMA.64x128x16.F32 R24, gdesc[UR4], R24, gsb0 ;  /* 0x01e00000041879f0 */ /* 0x000fe20008000818 */
        /* <DEDUP_REMOVED lines=110> */
.L_x_2391:
[----:B------:R-:W-:Y:S02]  /*153c0*/  SHF.L.U32 R0, R15, 0x1f, RZ ;  /* 0x0000001f0f007819 */ /* 0x000fe400000006ff */
[----:B------:R-:W-:-:S04]  /*153d0*/  LEA R15, R20, R18, 0x3 ;  /* 0x00000012140f7211 */ /* 0x000fc800078e18ff */
[----:B------:R0:W1:Y:S01]  /*153e0*/  SYNCS.PHASECHK.TRANS64.TRYWAIT P2, [R15+URZ+0x34850], R0 ;  /* 0x034850000f0075a7 */ /* 0x000062000804017f */
[----:B------:R-:W-:Y:S05]  /*153f0*/  @!P0 BRA `(.L_x_2392) ;  /* 0x0000000000048947 */ /* 0x000fea0003800000 */
[----:B------:R-:W-:Y:S01]  /*15400*/  BPT.TRAP 0x1 ;  /* 0x000000040000795c */ /* 0x000fe20000300000 */
.L_x_2392:
[----:B------:R-:W-:Y:S04]  /*15410*/  BSSY B2, `(.L_x_2393) ;  /* 0x0000004000027945 */ /* 0x000fe80003800000 */
[----:B-1----:R-:W-:Y:S05]  /*15420*/  @P2 BRA `(.L_x_2394) ;  /* 0x0000000000082947 */ /* 0x002fea0003800000 */
[----:B------:R-:W1:Y:S02]  /*15430*/  SYNCS.PHASECHK.TRANS64.TRYWAIT P2, [R15+URZ+0x34850], R0 ;  /* 0x034850000f0075a7 */ /* 0x000e64000804017f */
[----:B-1----:R-:W-:Y:S05]  /*15440*/  @!P2 BRA `(.L_x_2395) ;  /* 0x000000ec00f0a947 */ /* 0x002fea0003800000 */
.L_x_2394:
[----:B------:R-:W-:Y:S05]  /*15450*/  BSYNC B2 ;  /* 0x0000000000027941 */ /* 0x000fea0003800000 */
.L_x_2393:
[----:B01----:R-:W-:Y:S01]  /*15460*/  VIADD R0, R18, 0x400 ;  /* 0x0000040012007836 */ /* 0x003fe20000000000 */
[----:B------:R-:W-:Y:S01]  /*15470*/  WARPGROUP.ARRIVE ;  /* 0x00000000000079c5 */ /* 0x000fe20000000000 */
[----:B------:R-:W-:Y:S02]  /*15480*/  IMAD.MOV.U32 R11, RZ, RZ, 0x40000040 ;  /* 0x40000040ff0b7424 */ /* 0x000fe400078e00ff */
[----:B------:R-:W-:Y:S01]  /*15490*/  FMUL.FTZ R21, R30, UR39 ;  /* 0x000000271e157c20 */ /* 0x000fe20008410000 */
[----:B------:R-:W-:Y:S01]  /*154a0*/  FMUL.FTZ R30, R33, UR39 ;  /* 0x00000027211e7c20 */ /* 0x000fe20008410000 */
[----:B------:R-:W-:Y:S01]  /*154b0*/  SHF.R.U32.HI R0, RZ, 0x4, R0 ;  /* 0x00000004ff007819 */ /* 0x000fe20000011600 */
[----:B------:R-:W-:Y:S01]  /*154c0*/  FMUL.FTZ R33, R36, UR39 ;  /* 0x0000002724217c20 */ /* 0x000fe20008410000 */
[----:B------:R-:W-:Y:S01]  /*154d0*/  FMUL.FTZ R36, R40, UR39 ;  /* 0x0000002728247c20 */ /* 0x000fe20008410000 */
[----:B------:R-:W-:Y:S01]  /*154e0*/  FMUL.FTZ R40, R47, UR39 ;  /* 0x000000272f287c20 */ /* 0x000fe20008410000 */
[----:B------:R-:W-:Y:S01]  /*154f0*/  LOP3.LUT R0, R0, 0x3fff, RZ, 0xc0, !PT ;  /* 0x00003fff00007812 */ /* 0x000fe200078ec0ff */
[----:B------:R-:W-:Y:S01]  /*15500*/  FMUL.FTZ R47, R49, UR39 ;  /* 0x00000027312f7c20 */ /* 0x000fe20008410000 */
        /* <DEDUP_REMOVED lines=8> */
[----:B------:R-:W-:Y:S01]  /*15590*/  MOV R9, 0x40000040 ;  /* 0x4000004000097802 */ /* 0x000fe20000000f00 */
[----:B------:R-:W0:Y:S01]  /*155a0*/  MUFU.TANH R0, R0 ;  /* 0x0000000000007308 */ /* 0x000e220000002400 */
[----:B------:R-:W-:Y:S01]  /*155b0*/  FMUL.FTZ R39, R46, UR39 ;  /* 0x000000272e277c20 */ /* 0x000fe20008410000 */
[C---:B------:R-:W-:Y:S01]  /*155c0*/  VIADD R10, R8.reuse, 0x80 ;  /* 0x00000080080a7836 */ /* 0x040fe20000000000 */
[----:B------:R-:W-:Y:S01]  /*155d0*/  R2UR UR6, R8 ;  /* 0x00000000080672ca */ /* 0x000fe200000e0000 */
[----:B------:R-:W-:Y:S01]  /*155e0*/  FMUL.FTZ R46, R54, UR39 ;  /* 0x00000027362e7c20 */ /* 0x000fe20008410000 */
[----:B------:R-:W-:Y:S01]  /*155f0*/  R2UR UR7, R9 ;  /* 0x00000000090772ca */ /* 0x000fe200000e0000 */
        /* <DEDUP_REMOVED lines=12> */
[----:B------:R-:W-:Y:S01]  /*156c0*/  HGMMA.64x128x16.F32 R88, R180, gdesc[UR4].tnspB, R88, gsb0 ;  /* 0x41e00004b4587df0 */ /* 0x000fe20008000858 */
[----:B------:R-:W-:Y:S01]  /*156d0*/  R2UR UR6, R10 ;  /* 0x000000000a0672ca */ /* 0x000fe200000e0000 */
[----:B------:R-:W-:Y:S01]  /*156e0*/  FMUL.FTZ R34, R37, UR39 ;  /* 0x0000002725227c20 */ /* 0x000fe20008410000 */
[----:B------:R-:W-:Y:S01]  /*156f0*/  R2UR UR7, R11 ;  /* 0x000000000b0772ca */ /* 0x000fe200000e0000 */
[----:B------:R-:W-:Y:S01]  /*15700*/  IMAD.MOV.U32 R11, RZ, RZ, 0x40000040 ;  /* 0x40000040ff0b7424 */ /* 0x000fe200078e00ff */
[----:B------:R-:W-:Y:S01]  /*15710*/  IADD3 R10, R8, 0x100, RZ ;  /* 0x00000100080a7810 */ /* 0x000fe20007ffe0ff */
        /* <DEDUP_REMOVED lines=19> */
[----:B------:R-:W-:Y:S01]  /*15850*/  @!P1 VIADD R14, R14, 0x34840 ;  /* 0x000348400e0e9836 */ /* 0x000fe20000000000 */
[----:B------:R-:W-:-:S04]  /*15860*/  @!P1 IADD3 R15, R15, 0x34860, RZ ;  /* 0x000348600f0f9810 */ /* 0x000fc80007ffe0ff */
[----:B------:R-:W-:Y:S01]  /*15870*/  MUFU.TANH R33, R33 ;  /* 0x0000002100217308 */ /* 0x000fe20000002400 */
[----:B------:R-:W-:Y:S02]  /*15880*/  @!P1 PRMT R14, RZ, 0x654, R14 ;  /* 0x00000654ff0e9816 */ /* 0x000fe4000000000e */
[----:B------:R-:W-:-:S05]  /*15890*/  @!P1 PRMT R15, RZ, 0x654, R15 ;  /* 0x00000654ff0f9816 */ /* 0x000fca000000000f */
[----:B------:R-:W5:Y:S08]  /*158a0*/  MUFU.TANH R34, R34 ;  /* 0x0000002200227308 */ /* 0x000f700000002400 */
[----:B------:R-:W-:Y:S08]  /*158b0*/  MUFU.TANH R36, R36 ;  /* 0x0000002400247308 */ /* 0x000ff00000002400 */
        /* <DEDUP_REMOVED lines=17> */
[----:B------:R-:W-:Y:S02]  /*159d0*/  R2UR UR6, R10 ;  /* 0x000000000a0672ca */ /* 0x000fe400000e0000 */
[----:B------:R-:W-:Y:S01]  /*159e0*/  R2UR UR7, R11 ;  /* 0x000000000b0772ca */ /* 0x000fe200000e0000 */
[----:B------:R-:W-:-:S03]  /*159f0*/  IMAD.MOV.U32 R11, RZ, RZ, -0x80 ;  /* 0xffffff80ff0b7424 */ /* 0x000fc600078e00ff */
[----:B------:R-:W-:Y:S01]  /*15a00*/  MUFU.TANH R180, R180 ;  /* 0x000000b400b47308 */ /* 0x000fe20000002400 */
[----:B------:R-:W-:-:S05]  /*15a10*/  IMAD R10, R6, R11, 0x1 ;  /* 0x00000001060a7424 */ /* 0x000fca00078e020b */
[----:B------:R-:W-:Y:S01]  /*15a20*/  LEA R11, R193, R10, 0x7 ;  /* 0x0000000ac10b7211 */ /* 0x000fe200078e38ff */
[----:B------:R-:W-:Y:S01]  /*15a30*/  VIADD R10, R8, 0x180 ;  /* 0x00000180080a7836 */ /* 0x000fe20000000000 */
[----:B------:R-:W-:Y:S02]  /*15a40*/  MUFU.TANH R182, R182 ;  /* 0x000000b600b67308 */ /* 0x000fe40000002400 */
[----:B------:R-:W-:Y:S01]  /*15a50*/  IADD3 R52, -R192, R11, R195 ;  /* 0x0000000bc0347210 */ /* 0x000fe20007ffe1c3 */
[----:B------:R-:W-:-:S05]  /*15a60*/  IMAD.MOV.U32 R11, RZ, RZ, 0x40000040 ;  /* 0x40000040ff0b7424 */ /* 0x000fca00078e00ff */
        /* <DEDUP_REMOVED lines=21> */
[----:B------:R-:W-:Y:S01]  /*15bc0*/  R2UR UR6, R10 ;  /* 0x000000000a0672ca */ /* 0x000fe200000e0000 */
[----:B------:R-:W-:Y:S01]  /*15bd0*/  FMUL.FTZ R10, R72, UR39 ;  /* 0x00000027480a7c20 */ /* 0x000fe20008410000 */
[----:B------:R-:W-:Y:S01]  /*15be0*/  R2UR UR7, R11 ;  /* 0x000000000b0772ca */ /* 0x000fe200000e0000 */
[----:B------:R-:W-:-:S03]  /*15bf0*/  IMAD R11, R201, -0x2, R52 ;  /* 0xfffffffec90b7824 */ /* 0x000fc600078e0234 */
[----:B------:R-:W-:Y:S01]  /*15c00*/  MUFU.TANH R176, R176 ;  /* 0x000000b000b07308 */ /* 0x000fe20000002400 */
[----:B------:R-:W-:Y:S01]  /*15c10*/  FMUL.FTZ R52, R59, UR39 ;  /* 0x000000273b347c20 */ /* 0x000fe20008410000 */
[----:B------:R-:W-:Y:S01]  /*15c20*/  FMUL.FTZ R59, R78, UR39 ;  /* 0x000000274e3b7c20 */ /* 0x000fe20008410000 */
[----:B------:R-:W-:-:S04]  /*15c30*/  IADD3 R54, R204, R11, RZ ;  /* 0x0000000bcc367210 */ /* 0x000fc80007ffe0ff */
[C---:B------:R-:W-:Y:S01]  /*15c40*/  ISETP.GT.AND P2, PT, R54.reuse, RZ, PT ;  /* 0x000000ff3600720c */ /* 0x040fe20003f44270 */
[----:B------:R-:W-:Y:S01]  /*15c50*/  MUFU.TANH R178, R178 ;  /* 0x000000b200b27308 */ /* 0x000fe20000002400 */
[----:B------:R-:W-:Y:S02]  /*15c60*/  ISETP.GT.AND P3, PT, R54, 0x1, PT ;  /* 0x000000013600780c */ /* 0x000fe40003f64270 */
[----:B0-----:R-:W-:Y:S02]  /*15c70*/  FSEL R0, R0, -INF , P2 ;  /* 0xff80000000007808 */ /* 0x001fe40001000000 */
[----:B-1----:R-:W-:Y:S02]  /*15c80*/  FSEL R56, R9, -INF , P3 ;  /* 0xff80000009387808 */ /* 0x002fe40001800000 */
[----:B------:R-:W-:Y:S01]  /*15c90*/  ISETP.GT.AND P2, PT, R54, 0x8, PT ;  /* 0x000000083600780c */ /* 0x000fe20003f44270 */
[----:B------:R-:W-:Y:S01]  /*15ca0*/  MUFU.TANH R10, R10 ;  /* 0x0000000a000a7308 */ /* 0x000fe20000002400 */
[----:B------:R-:W-:-:S02]  /*15cb0*/  FMNMX.FTZ R9, R0, R7, !PT ;  /* 0x0000000700097209 */ /* 0x000fc40007810000 */
[----:B------:R-:W-:Y:S02]  /*15cc0*/  ISETP.GT.AND P3, PT, R54, 0x9, PT ;  /* 0x000000093600780c */ /* 0x000fe40003f64270 */
[----:B------:R-:W-:Y:S02]  /*15cd0*/  FSEL R58, R24, -INF , P2 ;  /* 0xff800000183a7808 */ /* 0x000fe40001000000 */
[----:B------:R-:W-:Y:S01]  /*15ce0*/  FMNMX.FTZ R9, R56, R9, !PT ;  /* 0x0000000938097209 */ /* 0x000fe20007810000 */
[----:B------:R-:W-:Y:S01]  /*15cf0*/  MUFU.TANH R48, R48 ;  /* 0x0000003000307308 */ /* 0x000fe20000002400 */
[----:B------:R-:W-:Y:S02]  /*15d00*/  ISETP.GT.AND P2, PT, R54, 0x10, PT ;  /* 0x000000103600780c */ /* 0x000fe40003f44270 */
[----:B--2---:R-:W-:Y:S01]  /*15d10*/  FSEL R24, R25, -INF , P3 ;  /* 0xff80000019187808 */ /* 0x004fe20001800000 */
[----:B------:R-:W-:Y:S01]  /*15d20*/  FMUL.FTZ R25, R62, UR39 ;  /* 0x000000273e197c20 */ /* 0x000fe20008410000 */
[----:B------:R-:W-:Y:S01]  /*15d30*/  FMNMX.FTZ R11, R58, R9, !PT ;  /* 0x000000093a0b7209 */ /* 0x000fe20007810000 */
[----:B------:R-:W-:Y:S01]  /*15d40*/  FMUL.FTZ R9, R64, UR39 ;  /* 0x0000002740097c20 */ /* 0x000fe20008410000 */
[----:B------:R-:W-:Y:S01]  /*15d50*/  ISETP.GT.AND P3, PT, R54, 0x11, PT ;  /* 0x000000113600780c */ /* 0x000fe20003f64270 */
[----:B------:R-:W-:Y:S01]  /*15d60*/  MUFU.TANH R51, R51 ;  /* 0x0000003300337308 */ /* 0x000fe20000002400 */
[----:B---3--:R-:W-:-:S02]  /*15d70*/  FSEL R28, R28, -INF , P2 ;  /* 0xff8000001c1c7808 */ /* 0x008fc40001000000 */
[----:B------:R-:W-:Y:S02]  /*15d80*/  FMNMX.FTZ R11, R24, R11, !PT ;  /* 0x0000000b180b7209 */ /* 0x000fe40007810000 */
[----:B------:R-:W-:Y:S02]  /*15d90*/  ISETP.GT.AND P2, PT, R54, 0x18, PT ;  /* 0x000000183600780c */ /* 0x000fe40003f44270 */
[----:B----4-:R-:W-:Y:S01]  /*15da0*/  FSEL R30, R30, -INF , P3 ;  /* 0xff8000001e1e7808 */ /* 0x010fe20001800000 */
[----:B------:R-:W-:Y:S01]  /*15db0*/  MUFU.TANH R9, R9 ;  /* 0x0000000900097308 */ /* 0x000fe20000002400 */
[----:B------:R-:W-:Y:S02]  /*15dc0*/  FMNMX.FTZ R11, R28, R11, !PT ;  /* 0x0000000b1c0b7209 */ /* 0x000fe40007810000 */
[----:B------:R-:W-:Y:S02]  /*15dd0*/  ISETP.GT.AND P3, PT, R54, 0x19, PT ;  /* 0x000000193600780c */ /* 0x000fe40003f64270 */
[----:B------:R-:W-:-:S02]  /*15de0*/  FMNMX.FTZ R11, R30, R11, !PT ;  /* 0x0000000b1e0b7209 */ /* 0x000fc40007810000 */
[----:B-----5:R-:W-:Y:S01]  /*15df0*/  FSEL R34, R34, -INF , P3 ;  /* 0xff80000022227808 */ /* 0x020fe20001800000 */
[----:B------:R-:W-:Y:S01]  /*15e00*/  MUFU.TANH R52, R52 ;  /* 0x0000003400347308 */ /* 0x000fe20000002400 */
[----:B------:R-:W-:-:S04]  /*15e10*/  ISETP.GT.AND P3, PT, R54, 0x21, PT ;  /* 0x000000213600780c */ /* 0x000fc80003f64270 */
[----:B------:R-:W-:Y:S02]  /*15e20*/  FSEL R38, R38, -INF , P3 ;  /* 0xff80000026267808 */ /* 0x000fe40001800000 */
[----:B------:R-:W-:Y:S01]  /*15e30*/  ISETP.GT.AND P3, PT, R54, 0x29, PT ;  /* 0x000000293600780c */ /* 0x000fe20003f64270 */
[----:B------:R-:W-:Y:S03]  /*15e40*/  MUFU.TANH R25, R25 ;  /* 0x0000001900197308 */ /* 0x000fe60000002400 */
[----:B------:R-:W-:Y:S02]  /*15e50*/  FSEL R44, R44, -INF , P3 ;  /* 0xff8000002c2c7808 */ /* 0x000fe40001800000 */
[----:B------:R-:W-:-:S03]  /*15e60*/  ISETP.GT.AND P3, PT, R54, 0x31, PT ;  /* 0x000000313600780c */ /* 0x000fc60003f64270 */
[----:B------:R-:W-:Y:S01]  /*15e70*/  MUFU.TANH R57, R57 ;  /* 0x0000003900397308 */ /* 0x000fe20000002400 */
[----:B------:R-:W-:Y:S01]  /*15e80*/  FSEL R68, R47, -INF , P3 ;  /* 0xff8000002f447808 */ /* 0x000fe20001800000 */
[----:B------:R-:W-:Y:S01]  /*15e90*/  FMUL.FTZ R47, R67, UR39 ;  /* 0x00000027432f7c20 */ /* 0x000fe20008410000 */
[----:B------:R-:W-:-:S04]  /*15ea0*/  ISETP.GT.AND P3, PT, R54, 0x39, PT ;  /* 0x000000393600780c */ /* 0x000fc80003f64270 */
[----:B------:R-:W-:Y:S01]  /*15eb0*/  FSEL R50, R50, -INF , P3 ;  /* 0xff80000032327808 */ /* 0x000fe20001800000 */
[----:B------:R-:W-:Y:S01]  /*15ec0*/  MUFU.TANH R47, R47 ;  /* 0x0000002f002f7308 */ /* 0x000fe20000002400 */
[----:B------:R-:W-:-:S07]  /*15ed0*/  ISETP.GT.AND P3, PT, R54, 0x41, PT ;  /* 0x000000413600780c */ /* 0x000fce0003f64270 */
[----:B------:R-:W-:Y:S01]  /*15ee0*/  MUFU.TANH R59, R59 ;  /* 0x0000003b003b7308 */ /* 0x000fe20000002400 */
[----:B------:R-:W-:Y:S02]  /*15ef0*/  WARPGROUP.DEPBAR.LE gsb0, 0x0 ;  /* 0x00008000000079c5 */ /* 0x000fe40000010000 */
[----:B------:R-:W-:Y:S01]  /*15f00*/  WARPGROUP.ARRIVE ;  /* 0x00000000000079c5 */ /* 0x000fe20000000000 */
[----:B------:R-:W-:Y:S01]  /*15f10*/  FMUL.FTZ R172, R61, UR39 ;  /* 0x000000273dac7c20 */ /* 0x000fe20008410000 */
[----:B------:R-:W-:Y:S01]  /*15f20*/  FMUL.FTZ R174, R65, UR39 ;  /* 0x0000002741ae7c20 */ /* 0x000fe20008410000 */
[----:B------:R-:W-:Y:S01]  /*15f30*/  FMUL.FTZ R61, R79, UR39 ;  /* 0x000000274f3d7c20 */ /* 0x000fe20008410000 */
[----:B------:R-:W-:Y:S02]  /*15f40*/  FMUL.FTZ R65, R83, UR39 ;  /* 0x0000002753417c20 */ /* 0x000fe40008410000 */
[----:B------:R-:W-:Y:S01]  /*15f50*/  HGMMA.64x128x16.F32 R88, R168, gdesc[UR4].tnspB, R88, gsb0 ;  /* 0x41e00004a8587df0 */ /* 0x000fe20008000858 */
[----:B------:R-:W0:Y:S08]  /*15f60*/  MUFU.TANH R172, R172 ;  /* 0x000000ac00ac7308 */ /* 0x000e300000002400 */
[----:B------:R-:W-:Y:S08]  /*15f70*/  MUFU.TANH R174, R174 ;  /* 0x000000ae00ae7308 */ /* 0x000ff00000002400 */
[----:B------:R-:W-:Y:S08]  /*15f80*/  MUFU.TANH R61, R61 ;  /* 0x0000003d003d7308 */ /* 0x000ff00000002400 */
[----:B------:R-:W-:Y:S01]  /*15f90*/  MUFU.TANH R65, R65 ;  /* 0x0000004100417308 */ /* 0x000fe20000002400 */
[----:B------:R-:W-:-:S07]  /*15fa0*/  WARPGROUP.DEPBAR.LE gsb0, 0x0 ;  /* 0x00008000000079c5 */ /* 0x000fce0000010000 */
[----:B------:R1:W2:Y:S01]  /*15fb0*/  MUFU.TANH R170, R60 ;  /* 0x0000003c00aa7308 */ /* 0x0002a20000002400 */
[----:B------:R-:W-:Y:S01]  /*15fc0*/  FSEL R168, R55, -INF , P3 ;  /* 0xff80000037a87808 */ /* 0x000fe20001800000 */
[----:B------:R-:W-:Y:S01]  /*15fd0*/  WARPGROUP.ARRIVE ;  /* 0x00000000000079c5 */ /* 0x000fe20000000000 */
[----:B------:R-:W-:Y:S01]  /*15fe0*/  ISETP.GT.AND P3, PT, R54, 0x49, PT ;  /* 0x000000493600780c */ /* 0x000fe20003f64270 */
[----:B------:R-:W-:-:S03]  /*15ff0*/  FMUL.FTZ R55, R74, UR39 ;  /* 0x000000274a377c20 */ /* 0x000fc60008410000 */
[----:B0-----:R-:W-:Y:S02]  /*16000*/  FSEL R172, R172, -INF , P3 ;  /* 0xff800000acac7808 */ /* 0x001fe40001800000 */
[----:B-1----:R-:W-:Y:S01]  /*16010*/  FSEL R60, R33, -INF , P2 ;  /* 0xff800000213c7808 */ /* 0x002fe20001000000 */
[----:B------:R-:W-:Y:S01]  /*16020*/  FMUL.FTZ R33, R63, UR39 ;  /* 0x000000273f217c20 */ /* 0x000fe20008410000 */
[----:B------:R-:W-:Y:S01]  /*16030*/  ISETP.GT.AND P2, PT, R54, 0x20, PT ;  /* 0x000000203600780c */ /* 0x000fe20003f44270 */
[----:B------:R-:W-:Y:S01]  /*16040*/  FMUL.FTZ R63, R82, UR39 ;  /* 0x00000027523f7c20 */ /* 0x000fe20008410000 */
[----:B------:R-:W-:Y:S01]  /*16050*/  FMNMX.FTZ R11, R60, R11, !PT ;  /* 0x0000000b3c0b7209 */ /* 0x000fe20007810000 */
[----:B------:R-:W-:Y:S01]  /*16060*/  MUFU.TANH R55, R55 ;  /* 0x0000003700377308 */ /* 0x000fe20000002400 */
[----:B------:R-:W-:Y:S02]  /*16070*/  FSEL R36, R36, -INF , P2 ;  /* 0xff80000024247808 */ /* 0x000fe40001000000 */
[----:B------:R-:W-:-:S02]  /*16080*/  FMNMX.FTZ R11, R34, R11, !PT ;  /* 0x0000000b220b7209 */ /* 0x000fc40007810000 */
[----:B------:R-:W-:Y:S02]  /*16090*/  ISETP.GT.AND P2, PT, R54, 0x28, PT ;  /* 0x000000283600780c */ /* 0x000fe40003f44270 */
[----:B------:R-:W-:Y:S01]  /*160a0*/  FMNMX.FTZ R11, R36, R11, !PT ;  /* 0x0000000b240b7209 */ /* 0x000fe20007810000 */
[----:B------:R-:W-:Y:S01]  /*160b0*/  MUFU.TANH R33, R33 ;  /* 0x0000002100217308 */ /* 0x000fe20000002400 */
[----:B------:R-:W-:Y:S02]  /*160c0*/  FSEL R42, R42, -INF , P2 ;  /* 0xff8000002a2a7808 */ /* 0x000fe40001000000 */
[----:B------:R-:W-:Y:S02]  /*160d0*/  FMNMX.FTZ R11, R38, R11, !PT ;  /* 0x0000000b260b7209 */ /* 0x000fe40007810000 */
[----:B------:R-:W-:Y:S02]  /*160e0*/  ISETP.GT.AND P2, PT, R54, 0x30, PT ;  /* 0x000000303600780c */ /* 0x000fe40003f44270 */
[----:B------:R-:W-:Y:S01]  /*160f0*/  FMNMX.FTZ R11, R42, R11, !PT ;  /* 0x0000000b2a0b7209 */ /* 0x000fe20007810000 */
[----:B------:R-:W-:Y:S01]  /*16100*/  MUFU.TANH R63, R63 ;  /* 0x0000003f003f7308 */ /* 0x000fe20000002400 */
[----:B------:R-:W-:Y:S01]  /*16110*/  FSEL R64, R45, -INF , P2 ;  /* 0xff8000002d407808 */ /* 0x000fe20001000000 */
[----:B------:R-:W-:Y:S01]  /*16120*/  FMUL.FTZ R45, R66, UR39 ;  /* 0x00000027422d7c20 */ /* 0x000fe20008410000 */
[----:B------:R-:W-:Y:S01]  /*16130*/  FMNMX.FTZ R11, R44, R11, !PT ;  /* 0x0000000b2c0b7209 */ /* 0x000fe20007810000 */
[----:B------:R-:W-:Y:S01]  /*16140*/  FMUL.FTZ R66, R86, UR39 ;  /* 0x0000002756427c20 */ /* 0x000fe20008410000 */
[----:B------:R-:W-:-:S02]  /*16150*/  ISETP.GT.AND P2, PT, R54, 0x38, PT ;  /* 0x000000383600780c */ /* 0x000fc40003f44270 */
[----:B------:R-:W-:Y:S01]  /*16160*/  FMNMX.FTZ R11, R64, R11, !PT ;  /* 0x0000000b400b7209 */ /* 0x000fe20007810000 */
[----:B------:R-:W-:Y:S01]  /*16170*/  MUFU.TANH R45, R45 ;  /* 0x0000002d002d7308 */ /* 0x000fe20000002400 */
[----:B------:R-:W-:Y:S01]  /*16180*/  FSEL R72, R49, -INF , P2 ;  /* 0xff80000031487808 */ /* 0x000fe20001000000 */
[----:B------:R-:W-:Y:S01]  /*16190*/  FMUL.FTZ R49, R70, UR39 ;  /* 0x0000002746317c20 */ /* 0x000fe20008410000 */
[----:B------:R-:W-:Y:S01]  /*161a0*/  FMNMX.FTZ R11, R68, R11, !PT ;  /* 0x0000000b440b7209 */ /* 0x000fe20007810000 */
[----:B------:R-:W-:Y:S01]  /*161b0*/  FMUL.FTZ R70, R87, UR39 ;  /* 0x0000002757467c20 */ /* 0x000fe20008410000 */
[----:B------:R-:W-:Y:S02]  /*161c0*/  ISETP.GT.AND P2, PT, R54, 0x40, PT ;  /* 0x000000403600780c */ /* 0x000fe40003f44270 */
[----:B------:R-:W-:Y:S01]  /*161d0*/  FMNMX.FTZ R11, R72, R11, !PT ;  /* 0x0000000b480b7209 */ /* 0x000fe20007810000 */
[----:B------:R-:W-:Y:S01]  /*161e0*/  MUFU.TANH R49, R49 ;  /* 0x0000003100317308 */ /* 0x000fe20000002400 */
[----:B------:R-:W-:Y:S01]  /*161f0*/  FSEL R76, R53, -INF , P2 ;  /* 0xff800000354c7808 */ /* 0x000fe20001000000 */
[----:B------:R-:W-:Y:S01]  /*16200*/  FMUL.FTZ R53, R71, UR39 ;  /* 0x0000002747357c20 */ /* 0x000fe20008410000 */
[----:B------:R-:W-:-:S02]  /*16210*/  FMNMX.FTZ R11, R50, R11, !PT ;  /* 0x0000000b320b7209 */ /* 0x000fc40007810000 */
[----:B------:R-:W-:Y:S02]  /*16220*/  ISETP.GT.AND P2, PT, R54, 0x48, PT ;  /* 0x000000483600780c */ /* 0x000fe40003f44270 */
[----:B------:R-:W-:Y:S01]  /*16230*/  FMNMX.FTZ R11, R76, R11, !PT ;  /* 0x0000000b4c0b7209 */ /* 0x000fe20007810000 */
[----:B------:R-:W-:Y:S01]  /*16240*/  MUFU.TANH R53, R53 ;  /* 0x0000003500357308 */ /* 0x000fe20000002400 */
[----:B--2---:R-:W-:Y:S02]  /*16250*/  FSEL R170, R170, -INF , P2 ;  /* 0xff800000aaaa7808 */ /* 0x004fe40001000000 */
[----:B------:R-:W-:Y:S02]  /*16260*/  FMNMX.FTZ R11, R168, R11, !PT ;  /* 0x0000000ba80b7209 */ /* 0x000fe40007810000 */
[----:B------:R-:W-:Y:S02]  /*16270*/  ISETP.GT.AND P2, PT, R54, 0x50, PT ;  /* 0x000000503600780c */ /* 0x000fe40003f44270 */
[----:B------:R-:W-:Y:S01]  /*16280*/  FMNMX.FTZ R11, R170, R11, !PT ;  /* 0x0000000baa0b7209 */ /* 0x000fe20007810000 */
[----:B------:R-:W-:Y:S01]  /*16290*/  MUFU.TANH R66, R66 ;  /* 0x0000004200427308 */ /* 0x000fe20000002400 */
[----:B------:R-:W-:-:S02]  /*162a0*/  ISETP.GT.AND P3, PT, R54, 0x51, PT ;  /* 0x000000513600780c */ /* 0x000fc40003f64270 */
[----:B------:R-:W-:Y:S01]  /*162b0*/  FSEL R80, R9, -INF , P2 ;  /* 0xff80000009507808 */ /* 0x000fe20001000000 */
[----:B------:R-:W-:Y:S01]  /*162c0*/  FMUL.FTZ R9, R84, UR39 ;  /* 0x0000002754097c20 */ /* 0x000fe20008410000 */
[----:B------:R-:W-:Y:S02]  /*162d0*/  FMNMX.FTZ R11, R172, R11, !PT ;  /* 0x0000000bac0b7209 */ /* 0x000fe40007810000 */
[----:B------:R-:W-:Y:S01]  /*162e0*/  ISETP.GT.AND P2, PT, R54, 0x58, PT ;  /* 0x000000583600780c */ /* 0x000fe20003f44270 */
[----:B------:R-:W-:Y:S01]  /*162f0*/  MUFU.TANH R70, R70 ;  /* 0x0000004600467308 */ /* 0x000fe20000002400 */
[----:B------:R-:W-:Y:S02]  /*16300*/  FSEL R174, R174, -INF , P3 ;  /* 0xff800000aeae7808 */ /* 0x000fe40001800000 */
[----:B------:R-:W-:Y:S02]  /*16310*/  FMNMX.FTZ R11, R80, R11, !PT ;  /* 0x0000000b500b7209 */ /* 0x000fe40007810000 */
[----:B------:R-:W-:-:S02]  /*16320*/  ISETP.GT.AND P3, PT, R54, 0x59, PT ;  /* 0x000000593600780c */ /* 0x000fc40003f64270 */
[----:B------:R-:W-:Y:S01]  /*16330*/  FSEL R176, R176, -INF , P2 ;  /* 0xff800000b0b07808 */ /* 0x000fe20001000000 */
[----:B------:R-:W0:Y:S01]  /*16340*/  MUFU.TANH R9, R9 ;  /* 0x0000000900097308 */ /* 0x000e220000002400 */
[----:B------:R-:W-:Y:S02]  /*16350*/  FMNMX.FTZ R11, R174, R11, !PT ;  /* 0x0000000bae0b7209 */ /* 0x000fe40007810000 */
[----:B------:R-:W-:Y:S02]  /*16360*/  ISETP.GT.AND P2, PT, R54, 0x60, PT ;  /* 0x000000603600780c */ /* 0x000fe40003f44270 */
[----:B------:R-:W-:Y:S02]  /*16370*/  FSEL R178, R178, -INF , P3 ;  /* 0xff800000b2b27808 */ /* 0x000fe40001800000 */
[----:B------:R-:W-:Y:S02]  /*16380*/  FMNMX.FTZ R11, R176, R11, !PT ;  /* 0x0000000bb00b7209 */ /* 0x000fe40007810000 */
[----:B------:R-:W-:-:S02]  /*16390*/  ISETP.GT.AND P3, PT, R54, 0x61, PT ;  /* 0x000000613600780c */ /* 0x000fc40003f64270 */
[----:B------:R-:W-:Y:S02]  /*163a0*/  FSEL R84, R10, -INF , P2 ;  /* 0xff8000000a547808 */ /* 0x000fe40001000000 */
        /* <DEDUP_REMOVED lines=17> */
[----:B0-----:R-:W-:Y:S02]  /*164c0*/  FSEL R234, R9, -INF , P2 ;  /* 0xff80000009ea7808 */ /* 0x001fe40001000000 */
[----:B------:R-:W-:Y:S02]  /*164d0*/  FMNMX.FTZ R11, R230, R11, !PT ;  /* 0x0000000be60b7209 */ /* 0x000fe40007810000 */
[----:B------:R-:W-:Y:S02]  /*164e0*/  FSEL R62, R85, -INF , P3 ;  /* 0xff800000553e7808 */ /* 0x000fe40001800000 */
[----:B------:R-:W-:-:S04]  /*164f0*/  FMNMX.FTZ R11, R234, R11, !PT ;  /* 0x0000000bea0b7209 */ /* 0x000fc80007810000 */
[----:B------:R-:W-:-:S05]  /*16500*/  FMNMX.FTZ R11, R62, R11, !PT ;  /* 0x0000000b3e0b7209 */ /* 0x000fca0007810000 */
[----:B------:R-:W0:Y:S02]  /*16510*/  SHFL.BFLY PT, R10, R11, 0x2, 0x1f ;  /* 0x0c401f000b0a7f89 */ /* 0x000e2400000e0000 */
[----:B0-----:R-:W-:Y:S02]  /*16520*/  FMNMX.FTZ R10, R11, R10, !PT ;  /* 0x0000000a0b0a7209 */ /* 0x001fe40007810000 */
[----:B------:R-:W-:-:S03]  /*16530*/  MOV R11, 0x40000040 ;  /* 0x40000040000b7802 */ /* 0x000fc60000000f00 */
[----:B------:R-:W0:Y:S01]  /*16540*/  SHFL.BFLY PT, R9, R10, 0x1, 0x1f ;  /* 0x0c201f000a097f89 */ /* 0x000e2200000e0000 */
[----:B------:R-:W-:Y:S02]  /*16550*/  R2UR UR7, R11 ;  /* 0x000000000b0772ca */ /* 0x000fe400000e0000 */
[----:B0-----:R-:W-:Y:S01]  /*16560*/  FMNMX.FTZ R194, R10, R9, !PT ;  /* 0x000000090ac27209 */ /* 0x001fe20007810000 */
[----:B------:R-:W-:Y:S02]  /*16570*/  VIADD R10, R8, 0x200 ;  /* 0x00000200080a7836 */ /* 0x000fe40000000000 */
[----:B------:R-:W-:Y:S01]  /*16580*/  IMAD.U32 R9, RZ, RZ, UR43 ;  /* 0x0000002bff097e24 */ /* 0x000fe2000f8e00ff */
[----:B------:R-:W-:Y:S02]  /*16590*/  FSETP.NEU.FTZ.AND P2, PT, R194, -INF , PT ;  /* 0xff800000c200780b */ /* 0x000fe40003f5d000 */
[----:B------:R-:W-:Y:S01]  /*165a0*/  R2UR UR6, R10 ;  /* 0x000000000a0672ca */ /* 0x000fe200000e0000 */
[----:B------:R-:W-:Y:S01]  /*165b0*/  FMUL.FTZ R69, R194, R9 ;  /* 0x00000009c2457220 */ /* 0x000fe20000410000 */
[----:B------:R-:W-:-:S04]  /*165c0*/  VIADD R10, R8, 0x280 ;  /* 0x00000280080a7836 */ /* 0x000fc80000000000 */
[----:B------:R-:W-:-:S05]  /*165d0*/  FSEL R69, R69, RZ, P2 ;  /* 0x000000ff45457208 */ /* 0x000fca0001000000 */
[-CC-:B------:R-:W-:Y:S01]  /*165e0*/  FFMA.FTZ R67, R0, R9.reuse, -R69.reuse ;  /* 0x0000000900437223 */ /* 0x180fe20000010845 */
[----:B------:R-:W-:Y:S01]  /*165f0*/  VIADD R0, R54, 0x8 ;  /* 0x0000000836007836 */ /* 0x000fe20000000000 */
[----:B------:R-:W-:Y:S01]  /*16600*/  HGMMA.64x128x16.F32 R88, R164, gdesc[UR4].tnspB, R88, gsb0 ;  /* 0x41e00004a4587df0 */ /* 0x000fe20008000858 */
[-CC-:B------:R-:W-:Y:S01]  /*16610*/  FFMA.FTZ R73, R58, R9.reuse, -R69.reuse ;  /* 0x000000093a497223 */ /* 0x180fe20000010845 */
[-CC-:B------:R-:W-:Y:S01]  /*16620*/  FFMA.FTZ R71, R24, R9.reuse, -R69.reuse ;  /* 0x0000000918477223 */ /* 0x180fe20000010845 */
[----:B------:R-:W-:Y:S01]  /*16630*/  R2UR UR6, R10 ;  /* 0x000000000a0672ca */ /* 0x000fe200000e0000 */
[----:B------:R-:W-:Y:S01]  /*16640*/  VIADD R10, R8, 0x300 ;  /* 0x00000300080a7836 */ /* 0x000fe20000000000 */
[----:B------:R-:W-:Y:S01]  /*16650*/  ISETP.GT.AND P5, PT, R0, RZ, PT ;  /* 0x000000ff0000720c */ /* 0x000fe20003fa4270 */
[-CC-:B------:R-:W-:Y:S01]  /*16660*/  FFMA.FTZ R56, R56, R9.reuse, -R69.reuse ;  /* 0x0000000938387223 */ /* 0x180fe20000010845 */
[----:B------:R-:W-:Y:S01]  /*16670*/  ISETP.GT.AND P6, PT, R0, 0x1, PT ;  /* 0x000000010000780c */ /* 0x000fe20003fc4270 */
[----:B------:R-:W-:Y:S01]  /*16680*/  MUFU.EX2 R67, R67 ;  /* 0x0000004300437308 */ /* 0x000fe20000000800 */
[----:B------:R-:W-:Y:S01]  /*16690*/  FSEL R58, R2, -INF , P5 ;  /* 0xff800000023a7808 */ /* 0x000fe20002800000 */
[-CC-:B------:R-:W-:Y:S01]  /*166a0*/  FFMA.FTZ R2, R30, R9.reuse, -R69.reuse ;  /* 0x000000091e027223 */ /* 0x180fe20000010845 */
[----:B------:R-:W-:Y:S01]  /*166b0*/  ISETP.GT.AND P3, PT, R0, 0x8, PT ;  /* 0x000000080000780c */ /* 0x000fe20003f64270 */
[-CC-:B------:R-:W-:Y:S01]  /*166c0*/  FFMA.FTZ R50, R50, R9.reuse, -R69.reuse ;  /* 0x0000000932327223 */ /* 0x180fe20000010845 */
[----:B------:R-:W-:Y:S01]  /*166d0*/  FSEL R24, R20, -INF , P6 ;  /* 0xff80000014187808 */ /* 0x000fe20003000000 */
[-CC-:B------:R-:W-:Y:S01]  /*166e0*/  FFMA.FTZ R20, R28, R9.reuse, -R69.reuse ;  /* 0x000000091c147223 */ /* 0x180fe20000010845 */
[----:B------:R-:W-:Y:S01]  /*166f0*/  FMNMX.FTZ R11, R58, R12, !PT ;  /* 0x0000000c3a0b7209 */ /* 0x000fe20007810000 */
[----:B------:R-:W-:Y:S01]  /*16700*/  MUFU.EX2 R56, R56 ;  /* 0x0000003800387308 */ /* 0x000fe20000000800 */
[----:B------:R-:W-:Y:S01]  /*16710*/  ISETP.GT.AND P4, PT, R0, 0x9, PT ;  /* 0x000000090000780c */ /* 0x000fe20003f84270 */
[-CC-:B------:R-:W-:Y:S01]  /*16720*/  FFMA.FTZ R62, R62, R9.reuse, -R69.reuse ;  /* 0x000000093e3e7223 */ /* 0x180fe20000010845 */
[----:B------:R-:W-:Y:S01]  /*16730*/  FSEL R28, R21, -INF , P3 ;  /* 0xff800000151c7808 */ /* 0x000fe20001800000 */
[----:B------:R-:W-:Y:S01]  /*16740*/  FFMA.FTZ R21, R64, R9, -R69 ;  /* 0x0000000940157223 */ /* 0x000fe20000010845 */
[----:B------:R-:W-:-:S02]  /*16750*/  FMNMX.FTZ R11, R24, R11, !PT ;  /* 0x0000000b180b7209 */ /* 0x000fc40007810000 */
[----:B------:R-:W-:Y:S01]  /*16760*/  ISETP.GT.AND P5, PT, R0, 0x10, PT ;  /* 0x000000100000780c */ /* 0x000fe20003fa4270 */
[----:B------:R0:W-:Y:S01]  /*16770*/  MUFU.EX2 R54, R73 ;  /* 0x0000004900367308 */ /* 0x0001e20000000800 */
[----:B------:R-:W-:Y:S02]  /*16780*/  FSEL R26, R26, -INF , P4 ;  /* 0xff8000001a1a7808 */ /* 0x000fe40002000000 */
[----:B------:R-:W-:Y:S02]  /*16790*/  FMNMX.FTZ R11, R28, R11, !PT ;  /* 0x0000000b1c0b7209 */ /* 0x000fe40007810000 */
[----:B------:R-:W-:Y:S02]  /*167a0*/  ISETP.GT.AND P6, PT, R0, 0x11, PT ;  /* 0x000000110000780c */ /* 0x000fe40003fc4270 */
[----:B------:R-:W-:Y:S01]  /*167b0*/  FSEL R30, R27, -INF , P5 ;  /* 0xff8000001b1e7808 */ /* 0x000fe20002800000 */
[----:B------:R-:W-:Y:S01]  /*167c0*/  MUFU.EX2 R71, R71 ;  /* 0x0000004700477308 */ /* 0x000fe20000000800 */
[----:B------:R-:W-:Y:S01]  /*167d0*/  FMNMX.FTZ R11, R26, R11, !PT ;  /* 0x0000000b1a0b7209 */ /* 0x000fe20007810000 */
[----:B0-----:R-:W-:Y:S01]  /*167e0*/  FFMA.FTZ R73, R234, R9, -R69 ;  /* 0x00000009ea497223 */ /* 0x001fe20000010845 */
[----:B------:R-:W-:-:S02]  /*167f0*/  ISETP.GT.AND P3, PT, R0, 0x18, PT ;  /* 0x000000180000780c */ /* 0x000fc40003f64270 */
[----:B------:R-:W-:Y:S01]  /*16800*/  FSEL R74, R29, -INF , P6 ;  /* 0xff8000001d4a7808 */ /* 0x000fe20003000000 */
[--C-:B------:R-:W-:Y:S01]  /*16810*/  FFMA.FTZ R29, R60, R9, -R69.reuse ;  /* 0x000000093c1d7223 */ /* 0x100fe20000010845 */
[----:B------:R-:W-:Y:S01]  /*16820*/  FMNMX.FTZ R11, R30, R11, !PT ;  /* 0x0000000b1e0b7209 */ /* 0x000fe20007810000 */
[----:B------:R-:W-:Y:S01]  /*16830*/  MUFU.EX2 R27, R2 ;  /* 0x00000002001b7308 */ /* 0x000fe20000000800 */
[----:B------:R-:W-:Y:S02]  /*16840*/  ISETP.GT.AND P4, PT, R0, 0x19, PT ;  /* 0x000000190000780c */ /* 0x000fe40003f84270 */
[----:B------:R-:W-:Y:S01]  /*16850*/  FSEL R60, R31, -INF , P3 ;  /* 0xff8000001f3c7808 */ /* 0x000fe20001800000 */
[--C-:B------:R-:W-:Y:S01]  /*16860*/  FFMA.FTZ R31, R36, R9, -R69.reuse ;  /* 0x00000009241f7223 */ /* 0x100fe20000010845 */
[----:B------:R-:W-:Y:S02]  /*16870*/  FMNMX.FTZ R11, R74, R11, !PT ;  /* 0x0000000b4a0b7209 */ /* 0x000fe40007810000 */
[----:B------:R-:W-:Y:S01]  /*16880*/  ISETP.GT.AND P5, PT, R0, 0x20, PT ;  /* 0x000000200000780c */ /* 0x000fe20003fa4270 */
[----:B------:R-:W-:Y:S01]  /*16890*/  MUFU.EX2 R20, R20 ;  /* 0x0000001400147308 */ /* 0x000fe20000000800 */
        /* <DEDUP_REMOVED lines=11> */
[----:B------:R-:W-:Y:S01]  /*16950*/  MUFU.EX2 R29, R29 ;  /* 0x0000001d001d7308 */ /* 0x000fe20000000800 */
[----:B------:R-:W-:Y:S01]  /*16960*/  FSEL R86, R37, -INF , P6 ;  /* 0xff80000025567808 */ /* 0x000fe20003000000 */
[--C-:B------:R-:W-:Y:S01]  /*16970*/  FFMA.FTZ R37, R76, R9, -R69.reuse ;  /* 0x000000094c257223 */ /* 0x100fe20000010845 */
[----:B------:R-:W-:Y:S01]  /*16980*/  FMNMX.FTZ R11, R82, R11, !PT ;  /* 0x0000000b520b7209 */ /* 0x000fe20007810000 */
[----:B------:R-:W-:Y:S01]  /*16990*/  FFMA.FTZ R76, R168, R9, -R69 ;  /* 0x00000009a84c7223 */ /* 0x000fe20000010845 */
[----:B------:R-:W-:-:S02]  /*169a0*/  ISETP.GT.AND P4, PT, R0, 0x29, PT ;  /* 0x000000290000780c */ /* 0x000fc40003f84270 */
[----:B------:R-:W-:Y:S01]  /*169b0*/  FSEL R36, R39, -INF , P3 ;  /* 0xff80000027247808 */ /* 0x000fe20001800000 */
[----:B------:R-:W-:Y:S01]  /*169c0*/  FFMA.FTZ R39, R170, R9, -R69 ;  /* 0x00000009aa277223 */ /* 0x000fe20000010845 */
[----:B------:R-:W-:Y:S01]  /*169d0*/  FMNMX.FTZ R11, R86, R11, !PT ;  /* 0x0000000b560b7209 */ /* 0x000fe20007810000 */
[----:B------:R-:W-:Y:S01]  /*169e0*/  MUFU.EX2 R32, R32 ;  /* 0x0000002000207308 */ /* 0x000fe20000000800 */
[----:B------:R-:W-:Y:S02]  /*169f0*/  ISETP.GT.AND P5, PT, R0, 0x30, PT ;  /* 0x000000300000780c */ /* 0x000fe40003fa4270 */
[----:B------:R-:W-:Y:S02]  /*16a00*/  FSEL R40, R40, -INF , P4 ;  /* 0xff80000028287808 */ /* 0x000fe40002000000 */
[----:B------:R-:W-:Y:S02]  /*16a10*/  FMNMX.FTZ R11, R36, R11, !PT ;  /* 0x0000000b240b7209 */ /* 0x000fe40007810000 */
[----:B------:R-:W-:Y:S01]  /*16a20*/  ISETP.GT.AND P6, PT, R0, 0x31, PT ;  /* 0x000000310000780c */ /* 0x000fe20003fc4270 */
[----:B------:R-:W-:Y:S01]  /*16a30*/  MUFU.EX2 R31, R31 ;  /* 0x0000001f001f7308 */ /* 0x000fe20000000800 */
[----:B------:R-:W-:-:S02]  /*16a40*/  FMNMX.FTZ R11, R40, R11, !PT ;  /* 0x0000000b280b7209 */ /* 0x000fc40007810000 */
[C---:B------:R-:W-:Y:S02]  /*16a50*/  ISETP.GT.AND P3, PT, R0.reuse, 0x38, PT ;  /* 0x000000380000780c */ /* 0x040fe40003f64270 */
[----:B------:R-:W-:Y:S02]  /*16a60*/  ISETP.GT.AND P4, PT, R0, 0x39, PT ;  /* 0x000000390000780c */ /* 0x000fe40003f84270 */
[----:B------:R-:W-:Y:S01]  /*16a70*/  FSEL R46, R46, -INF , P3 ;  /* 0xff8000002e2e7808 */ /* 0x000fe20001800000 */
[----:B------:R-:W0:Y:S01]  /*16a80*/  MUFU.EX2 R34, R34 ;  /* 0x0000002200227308 */ /* 0x000e220000000800 */
[----:B------:R-:W-:Y:S02]  /*16a90*/  FSEL R48, R48, -INF , P4 ;  /* 0xff80000030307808 */ /* 0x000fe40002000000 */
[C---:B------:R-:W-:Y:S02]  /*16aa0*/  ISETP.GT.AND P3, PT, R0.reuse, 0x48, PT ;  /* 0x000000480000780c */ /* 0x040fe40003f64270 */
[----:B------:R-:W-:-:S02]  /*16ab0*/  ISETP.GT.AND P4, PT, R0, 0x49, PT ;  /* 0x000000490000780c */ /* 0x000fc40003f84270 */
[----:B------:R-:W-:Y:S01]  /*16ac0*/  FSEL R64, R25, -INF , P3 ;  /* 0xff80000019407808 */ /* 0x000fe20001800000 */
[----:B------:R-:W-:Y:S01]  /*16ad0*/  MUFU.EX2 R35, R35 ;  /* 0x0000002300237308 */ /* 0x000fe20000000800 */
[----:B------:R-:W-:Y:S01]  /*16ae0*/  FSEL R236, R33, -INF , P4 ;  /* 0xff80000021ec7808 */ /* 0x000fe20002000000 */
[-CC-:B------:R-:W-:Y:S01]  /*16af0*/  FFMA.FTZ R33, R72, R9.reuse, -R69.reuse ;  /* 0x0000000948217223 */ /* 0x180fe20000010845 */
[C---:B------:R-:W-:Y:S02]  /*16b00*/  ISETP.GT.AND P3, PT, R0.reuse, 0x58, PT ;  /* 0x000000580000780c */ /* 0x040fe40003f64270 */
[----:B------:R-:W-:Y:S02]  /*16b10*/  ISETP.GT.AND P4, PT, R0, 0x59, PT ;  /* 0x000000590000780c */ /* 0x000fe40003f84270 */
[----:B------:R-:W-:Y:S01]  /*16b20*/  FSEL R72, R49, -INF , P3 ;  /* 0xff80000031487808 */ /* 0x000fe20001800000 */
[----:B------:R1:W-:Y:S01]  /*16b30*/  MUFU.EX2 R25, R21 ;  /* 0x0000001500197308 */ /* 0x0003e20000000800 */
[----:B------:R-:W-:Y:S01]  /*16b40*/  FSEL R53, R53, -INF , P4 ;  /* 0xff80000035357808 */ /* 0x000fe20002000000 */
[----:B------:R-:W-:Y:S01]  /*16b50*/  FFMA.FTZ R49, R182, R9, -R69 ;  /* 0x00000009b6317223 */ /* 0x000fe20000010845 */
[----:B------:R-:W-:-:S02]  /*16b60*/  ISETP.GT.AND P3, PT, R0, 0x68, PT ;  /* 0x000000680000780c */ /* 0x000fc40003f64270 */
[C---:B------:R-:W-:Y:S02]  /*16b70*/  ISETP.GT.AND P4, PT, R0.reuse, 0x69, PT ;  /* 0x000000690000780c */ /* 0x040fe40003f84270 */
[----:B------:R-:W-:Y:S01]  /*16b80*/  FSEL R59, R59, -INF , P3 ;  /* 0xff8000003b3b7808 */ /* 0x000fe20001800000 */
[----:B------:R-:W2:Y:S01]  /*16b90*/  MUFU.EX2 R38, R38 ;  /* 0x0000002600267308 */ /* 0x000ea20000000800 */
[----:B------:R-:W-:Y:S02]  /*16ba0*/  FSEL R61, R61, -INF , P4 ;  /* 0xff8000003d3d7808 */ /* 0x000fe40002000000 */
[C---:B------:R-:W-:Y:S02]  /*16bb0*/  ISETP.GT.AND P3, PT, R0.reuse, 0x78, PT ;  /* 0x000000780000780c */ /* 0x040fe40003f64270 */
[----:B------:R-:W-:Y:S02]  /*16bc0*/  ISETP.GT.AND P4, PT, R0, 0x79, PT ;  /* 0x000000790000780c */ /* 0x000fe40003f84270 */
[----:B------:R-:W-:Y:S01]  /*16bd0*/  FSEL R170, R66, -INF , P3 ;  /* 0xff80000042aa7808 */ /* 0x000fe20001800000 */
[----:B------:R-:W-:Y:S01]  /*16be0*/  MUFU.EX2 R44, R44 ;  /* 0x0000002c002c7308 */ /* 0x000fe20000000800 */
[----:B------:R-:W-:Y:S01]  /*16bf0*/  FFMA.FTZ R66, R172, R9, -R69 ;  /* 0x00000009ac427223 */ /* 0x000fe20000010845 */
[----:B0-----:R-:W-:-:S02]  /*16c00*/  F2FP.F16.F32.PACK_AB R172, R34, R31 ;  /* 0x0000001f22ac723e */ /* 0x001fc400000000ff */
[----:B------:R-:W-:-:S04]  /*16c10*/  F2FP.F16.F32.PACK_AB R182, R71, R54 ;  /* 0x0000003647b6723e */ /* 0x000fc800000000ff */
[----:B------:R-:W-:Y:S08]  /*16c20*/  MUFU.EX2 R33, R33 ;  /* 0x0000002100217308 */ /* 0x000ff00000000800 */
[----:B------:R-:W-:Y:S01]  /*16c30*/  MUFU.EX2 R50, R50 ;  /* 0x0000003200327308 */ /* 0x000fe20000000800 */
[----:B------:R-:W-:Y:S02]  /*16c40*/  WARPGROUP.DEPBAR.LE gsb0, 0x0 ;  /* 0x00008000000079c5 */ /* 0x000fe40000010000 */
[----:B------:R-:W-:Y:S01]  /*16c50*/  FSEL R164, R41, -INF , P5 ;  /* 0xff80000029a47808 */ /* 0x000fe20002800000 */
[----:B------:R-:W-:Y:S01]  /*16c60*/  WARPGROUP.ARRIVE ;  /* 0x00000000000079c5 */ /* 0x000fe20000000000 */
[----:B------:R-:W-:-:S03]  /*16c70*/  FSEL R166, R43, -INF , P6 ;  /* 0xff8000002ba67808 */ /* 0x000fc60003000000 */
[----:B------:R-:W-:Y:S01]  /*16c80*/  MUFU.EX2 R37, R37 ;  /* 0x0000002500257308 */ /* 0x000fe20000000800 */
[----:B------:R-:W-:Y:S01]  /*16c90*/  FMNMX.FTZ R11, R164, R11, !PT ;  /* 0x0000000ba40b7209 */ /* 0x000fe20007810000 */
[-CC-:B------:R-:W-:Y:S01]  /*16ca0*/  FFMA.FTZ R41, R174, R9.reuse, -R69.reuse ;  /* 0x00000009ae297223 */ /* 0x180fe20000010845 */
[----:B------:R-:W-:Y:S01]  /*16cb0*/  ISETP.GT.AND P5, PT, R0, 0x40, PT ;  /* 0x000000400000780c */ /* 0x000fe20003fa4270 */
[----:B------:R-:W-:Y:S01]  /*16cc0*/  FFMA.FTZ R43, R178, R9, -R69 ;  /* 0x00000009b22b7223 */ /* 0x000fe20000010845 */
[----:B------:R-:W-:Y:S02]  /*16cd0*/  FMNMX.FTZ R11, R166, R11, !PT ;  /* 0x0000000ba60b7209 */ /* 0x000fe40007810000 */
[----:B------:R-:W-:Y:S01]  /*16ce0*/  ISETP.GT.AND P6, PT, R0, 0x41, PT ;  /* 0x000000410000780c */ /* 0x000fe20003fc4270 */
[----:B------:R-:W-:Y:S01]  /*16cf0*/  MUFU.EX2 R76, R76 ;  /* 0x0000004c004c7308 */ /* 0x000fe20000000800 */
[----:B------:R-:W-:Y:S02]  /*16d00*/  FMNMX.FTZ R11, R46, R11, !PT ;  /* 0x0000000b2e0b7209 */ /* 0x000fe40007810000 */
[----:B------:R-:W-:-:S02]  /*16d10*/  FSEL R42, R51, -INF , P5 ;  /* 0xff800000332a7808 */ /* 0x000fc40002800000 */
[----:B------:R-:W-:Y:S02]  /*16d20*/  FMNMX.FTZ R11, R48, R11, !PT ;  /* 0x0000000b300b7209 */ /* 0x000fe40007810000 */
[----:B------:R-:W-:Y:S01]  /*16d30*/  FSEL R52, R52, -INF , P6 ;  /* 0xff80000034347808 */ /* 0x000fe20003000000 */
[----:B------:R-:W-:Y:S01]  /*16d40*/  MUFU.EX2 R39, R39 ;  /* 0x0000002700277308 */ /* 0x000fe20000000800 */
[----:B------:R-:W-:Y:S02]  /*16d50*/  FMNMX.FTZ R11, R42, R11, !PT ;  /* 0x0000000b2a0b7209 */ /* 0x000fe40007810000 */
[----:B------:R-:W-:Y:S02]  /*16d60*/  ISETP.GT.AND P5, PT, R0, 0x50, PT ;  /* 0x000000500000780c */ /* 0x000fe40003fa4270 */
[----:B------:R-:W-:Y:S02]  /*16d70*/  FMNMX.FTZ R11, R52, R11, !PT ;  /* 0x0000000b340b7209 */ /* 0x000fe40007810000 */
[----:B------:R-:W-:Y:S01]  /*16d80*/  ISETP.GT.AND P6, PT, R0, 0x51, PT ;  /* 0x000000510000780c */ /* 0x000fe20003fc4270 */
[----:B------:R-:W-:Y:S01]  /*16d90*/  MUFU.EX2 R66, R66 ;  /* 0x0000004200427308 */ /* 0x000fe20000000800 */
[----:B------:R-:W-:-:S02]  /*16da0*/  FMNMX.FTZ R11, R64, R11, !PT ;  /* 0x0000000b400b7209 */ /* 0x000fc40007810000 */
[----:B------:R-:W-:Y:S01]  /*16db0*/  FSEL R68, R45, -INF , P5 ;  /* 0xff8000002d447808 */ /* 0x000fe20002800000 */
[--C-:B------:R-:W-:Y:S01]  /*16dc0*/  FFMA.FTZ R45, R84, R9, -R69.reuse ;  /* 0x00000009542d7223 */ /* 0x100fe20000010845 */
[----:B------:R-:W-:Y:S01]  /*16dd0*/  FMNMX.FTZ R11, R236, R11, !PT ;  /* 0x0000000bec0b7209 */ /* 0x000fe20007810000 */
[----:B------:R-:W-:Y:S01]  /*16de0*/  FFMA.FTZ R84, R230, R9, -R69 ;  /* 0x00000009e6547223 */ /* 0x000fe20000010845 */
[----:B------:R-:W-:Y:S01]  /*16df0*/  FSEL R47, R47, -INF , P6 ;  /* 0xff8000002f2f7808 */ /* 0x000fe20003000000 */
[----:B------:R-:W-:Y:S01]  /*16e00*/  MUFU.EX2 R41, R41 ;  /* 0x0000002900297308 */ /* 0x000fe20000000800 */
[----:B------:R-:W-:Y:S02]  /*16e10*/  FMNMX.FTZ R2, R68, R11, !PT ;  /* 0x0000000b44027209 */ /* 0x000fe40007810000 */
[----:B------:R-:W-:Y:S02]  /*16e20*/  ISETP.GT.AND P5, PT, R0, 0x60, PT ;  /* 0x000000600000780c */ /* 0x000fe40003fa4270 */
[----:B------:R-:W-:-:S02]  /*16e30*/  FMNMX.FTZ R11, R47, R2, !PT ;  /* 0x000000022f0b7209 */ /* 0x000fc40007810000 */
[----:B------:R-:W-:Y:S01]  /*16e40*/  ISETP.GT.AND P6, PT, R0, 0x61, PT ;  /* 0x000000610000780c */ /* 0x000fe20003fc4270 */
[----:B------:R-:W-:Y:S01]  /*16e50*/  MUFU.EX2 R43, R43 ;  /* 0x0000002b002b7308 */ /* 0x000fe20000000800 */
[----:B------:R-:W-:Y:S02]  /*16e60*/  FMNMX.FTZ R2, R72, R11, !PT ;  /* 0x0000000b48027209 */ /* 0x000fe40007810000 */
[----:B------:R-:W-:Y:S02]  /*16e70*/  MOV R11, 0x40000040 ;  /* 0x40000040000b7802 */ /* 0x000fe40000000f00 */
[----:B------:R-:W-:Y:S02]  /*16e80*/  FSEL R55, R55, -INF , P5 ;  /* 0xff80000037377808 */ /* 0x000fe40002800000 */
[----:B------:R-:W-:Y:S01]  /*16e90*/  R2UR UR7, R11 ;  /* 0x000000000b0772ca */ /* 0x000fe200000e0000 */
[----:B------:R-:W-:Y:S01]  /*16ea0*/  MUFU.EX2 R45, R45 ;  /* 0x0000002d002d7308 */ /* 0x000fe20000000800 */
[----:B------:R-:W-:-:S02]  /*16eb0*/  FMNMX.FTZ R2, R53, R2, !PT ;  /* 0x0000000235027209 */ /* 0x000fc40007810000 */
[----:B------:R-:W-:Y:S02]  /*16ec0*/  FSEL R57, R57, -INF , P6 ;  /* 0xff80000039397808 */ /* 0x000fe40003000000 */
[----:B------:R-:W-:Y:S02]  /*16ed0*/  FMNMX.FTZ R2, R55, R2, !PT ;  /* 0x0000000237027209 */ /* 0x000fe40007810000 */
[C---:B------:R-:W-:Y:S01]  /*16ee0*/  ISETP.GT.AND P5, PT, R0.reuse, 0x70, PT ;  /* 0x000000700000780c */ /* 0x040fe20003fa4270 */
[----:B------:R-:W-:Y:S01]  /*16ef0*/  MUFU.EX2 R49, R49 ;  /* 0x0000003100317308 */ /* 0x000fe20000000800 */
[----:B------:R-:W-:Y:S02]  /*16f00*/  FMNMX.FTZ R2, R57, R2, !PT ;  /* 0x0000000239027209 */ /* 0x000fe40007810000 */
[----:B------:R-:W-:Y:S01]  /*16f10*/  ISETP.GT.AND P6, PT, R0, 0x71, PT ;  /* 0x000000710000780c */ /* 0x000fe20003fc4270 */
[----:B------:R-:W-:Y:S01]  /*16f20*/  HGMMA.64x128x16.F32 R88, R160, gdesc[UR4].tnspB, R88, gsb0 ;  /* 0x41e00004a0587df0 */ /* 0x000fe20008000858 */
[----:B------:R-:W-:-:S02]  /*16f30*/  FMNMX.FTZ R2, R59, R2, !PT ;  /* 0x000000023b027209 */ /* 0x000fc40007810000 */
[----:B------:R-:W-:Y:S01]  /*16f40*/  FSEL R168, R63, -INF , P5 ;  /* 0xff8000003fa87808 */ /* 0x000fe20002800000 */
[--C-:B------:R-:W-:Y:S01]  /*16f50*/  FFMA.FTZ R63, R232, R9, -R69.reuse ;  /* 0x00000009e83f7223 */ /* 0x100fe20000010845 */
[----:B-1----:R-:W-:Y:S01]  /*16f60*/  FMNMX.FTZ R21, R61, R2, !PT ;  /* 0x000000023d157209 */ /* 0x002fe20007810000 */
[----:B------:R-:W-:Y:S01]  /*16f70*/  MUFU.EX2 R84, R84 ;  /* 0x0000005400547308 */ /* 0x000fe20000000800 */
[----:B------:R-:W-:Y:S02]  /*16f80*/  FSEL R65, R65, -INF , P6 ;  /* 0xff80000041417808 */ /* 0x000fe40003000000 */
[----:B------:R-:W-:Y:S02]  /*16f90*/  FMNMX.FTZ R0, R168, R21, !PT ;  /* 0x00000015a8007209 */ /* 0x000fe40007810000 */
[----:B------:R-:W-:Y:S01]  /*16fa0*/  FSEL R51, R70, -INF , P4 ;  /* 0xff80000046337808 */ /* 0x000fe20002000000 */
[----:B------:R-:W-:Y:S01]  /*16fb0*/  FFMA.FTZ R70, R180, R9, -R69 ;  /* 0x00000009b4467223 */ /* 0x000fe20000010845 */
[----:B------:R-:W-:Y:S01]  /*16fc0*/  FMNMX.FTZ R11, R65, R0, !PT ;  /* 0x00000000410b7209 */ /* 0x000fe20007810000 */
[----:B------:R-:W-:Y:S01]  /*16fd0*/  MUFU.EX2 R63, R63 ;  /* 0x0000003f003f7308 */ /* 0x000fe20000000800 */
[----:B------:R-:W-:-:S02]  /*16fe0*/  R2UR UR6, R10 ;  /* 0x000000000a0672ca */ /* 0x000fc400000e0000 */
[----:B------:R-:W-:Y:S02]  /*16ff0*/  FMNMX.FTZ R0, R170, R11, !PT ;  /* 0x0000000baa007209 */ /* 0x000fe40007810000 */
[----:B------:R-:W-:Y:S02]  /*17000*/  IADD3 R10, R8, 0x380, RZ ;  /* 0x00000380080a7810 */ /* 0x000fe40007ffe0ff */
[----:B------:R-:W-:Y:S01]  /*17010*/  FMNMX.FTZ R0, R51, R0, !PT ;  /* 0x0000000033007209 */ /* 0x000fe20007810000 */
[----:B------:R-:W-:Y:S01]  /*17020*/  MUFU.EX2 R70, R70 ;  /* 0x0000004600467308 */ /* 0x000fe20000000800 */
[----:B------:R-:W-:Y:S02]  /*17030*/  F2FP.F16.F32.PACK_AB R178, R32, R29 ;  /* 0x0000001d20b2723e */ /* 0x000fe400000000ff */
[----:B--2---:R-:W-:Y:S01]  /*17040*/  F2FP.F16.F32.PACK_AB R174, R38, R35 ;  /* 0x0000002326ae723e */ /* 0x004fe200000000ff */
[----:B------:R-:W0:Y:S01]  /*17050*/  SHFL.BFLY PT, R11, R0, 0x2, 0x1f ;  /* 0x0c401f00000b7f89 */ /* 0x000e2200000e0000 */
[----:B------:R-:W-:-:S03]  /*17060*/  F2FP.F16.F32.PACK_AB R180, R56, R67 ;  /* 0x0000004338b4723e */ /* 0x000fc600000000ff */
[----:B------:R-:W-:Y:S08]  /*17070*/  MUFU.EX2 R73, R73 ;  /* 0x0000004900497308 */ /* 0x000ff00000000800 */
[----:B------:R-:W-:Y:S01]  /*17080*/  MUFU.EX2 R62, R62 ;  /* 0x0000003e003e7308 */ /* 0x000fe20000000800 */
[----:B0-----:R-:W-:-:S05]  /*17090*/  FMNMX.FTZ R11, R0, R11, !PT ;  /* 0x0000000b000b7209 */ /* 0x001fca0007810000 */
[----:B------:R-:W0:Y:S02]  /*170a0*/  SHFL.BFLY PT, R0, R11, 0x1, 0x1f ;  /* 0x0c201f000b007f89 */ /* 0x000e2400000e0000 */
[----:B0-----:R-:W-:Y:S01]  /*170b0*/  FMNMX.FTZ R21, R11, R0, !PT ;  /* 0x000000000b157209 */ /* 0x001fe20007810000 */
[----:B------:R-:W-:Y:S01]  /*170c0*/  IMAD.MOV.U32 R11, RZ, RZ, 0x40000040 ;  /* 0x40000040ff0b7424 */ /* 0x000fe200078e00ff */
[----:B------:R-:W-:Y:S02]  /*170d0*/  FSEL R0, R194, RZ, P2 ;  /* 0x000000ffc2007208 */ /* 0x000fe40001000000 */
[C---:B------:R-:W-:Y:S01]  /*170e0*/  FSETP.NEU.FTZ.AND P2, PT, R21.reuse, -INF , PT ;  /* 0xff8000001500780b */ /* 0x040fe20003f5d000 */
[----:B------:R-:W-:Y:S01]  /*170f0*/  FMUL.FTZ R2, R21, R9 ;  /* 0x0000000915027220 */ /* 0x000fe20000410000 */
[----:B------:R-:W-:Y:S01]  /*17100*/  R2UR UR7, R11 ;  /* 0x000000000b0772ca */ /* 0x000fe200000e0000 */
[----:B------:R-:W-:Y:S01]  /*17110*/  FADD.FTZ R0, -R0, R7 ;  /* 0x0000000700007221 */ /* 0x000fe20000010100 */
[----:B------:R-:W-:-:S02]  /*17120*/  FSEL R11, R21, RZ, P2 ;  /* 0x000000ff150b7208 */ /* 0x000fc40001000000 */
[----:B------:R-:W-:Y:S01]  /*17130*/  FSEL R7, R2, RZ, P2 ;  /* 0x000000ff02077208 */ /* 0x000fe20001000000 */
[----:B------:R-:W-:Y:S01]  /*17140*/  FMUL.FTZ R0, R0, R9 ;  /* 0x0000000900007220 */ /* 0x000fe20000410000 */
[C---:B------:R-:W-:Y:S01]  /*17150*/  ISETP.GT.AND P2, PT, R6.reuse, R13, PT ;  /* 0x0000000d0600720c */ /* 0x040fe20003f44270 */
[----:B------:R-:W-:Y:S02]  /*17160*/  VIADD R6, R6, 0xffffffff ;  /* 0xffffffff06067836 */ /* 0x000fe40000000000 */
[----:B------:R0:W1:Y:S01]  /*17170*/  MUFU.EX2 R2, R0 ;  /* 0x0000000000027308 */ /* 0x0000620000000800 */
        /* <DEDUP_REMOVED lines=8> */
[----:B0-----:R-:W-:Y:S01]  /*17200*/  FADD.FTZ R0, -R11, R12 ;  /* 0x0000000c0b007221 */ /* 0x001fe20000010100 */
[-CC-:B------:R-:W-:Y:S01]  /*17210*/  FFMA.FTZ R30, R78, R9.reuse, -R7.reuse ;  /* 0x000000094e1e7223 */ /* 0x180fe20000010807 */
[-CC-:B------:R-:W-:Y:S01]  /*17220*/  FFMA.FTZ R173, R82, R9.reuse, -R7.reuse ;  /* 0x0000000952ad7223 */ /* 0x180fe20000010807 */
[-CC-:B------:R-:W-:Y:S01]  /*17230*/  FFMA.FTZ R165, R42, R9.reuse, -R7.reuse ;  /* 0x000000092aa57223 */ /* 0x180fe20000010807 */
[-C--:B------:R-:W-:Y:S01]  /*17240*/  FMUL.FTZ R0, R0, R9.reuse ;  /* 0x0000000900007220 */ /* 0x080fe20000410000 */
[-CC-:B------:R-:W-:Y:S01]  /*17250*/  FFMA.FTZ R58, R86, R9.reuse, -R7.reuse ;  /* 0x00000009563a7223 */ /* 0x180fe20000010807 */
[-C--:B------:R-:W-:Y:S01]  /*17260*/  FFMA.FTZ R175, R36, R9.reuse, -R7 ;  /* 0x0000000924af7223 */ /* 0x080fe20000010807 */
[----:B------:R-:W-:Y:S01]  /*17270*/  MUFU.EX2 R24, R24 ;  /* 0x0000001800187308 */ /* 0x000fe20000000800 */
[----:B-1----:R-:W-:Y:S01]  /*17280*/  FFMA.FTZ R11, R2, R4, R67 ;  /* 0x00000004020b7223 */ /* 0x002fe20000010043 */
        /* <DEDUP_REMOVED lines=12> */
[----:B------:R-:W-:Y:S01]  /*17350*/  FFMA.FTZ R65, R65, R9, -R7 ;  /* 0x0000000941417223 */ /* 0x000fe20000010807 */
[----:B------:R-:W-:Y:S01]  /*17360*/  F2FP.F16.F32.PACK_AB R164, R76, R37 ;  /* 0x000000254ca4723e */ /* 0x000fe200000000ff */
[----:B------:R-:W1:Y:S01]  /*17370*/  MUFU.EX2 R183, R183 ;  /* 0x000000b700b77308 */ /* 0x000e620000000800 */
[----:B------:R-:W-:Y:S01]  /*17380*/  FADD.FTZ R4, R20, R11 ;  /* 0x0000000b14047221 */ /* 0x000fe20000010000 */
[----:B------:R-:W-:Y:S01]  /*17390*/  IMAD.MOV.U32 R11, RZ, RZ, 0x40000040 ;  /* 0x40000040ff0b7424 */ /* 0x000fe200078e00ff */
[----:B------:R-:W-:-:S02]  /*173a0*/  F2FP.F16.F32.PACK_AB R166, R66, R39 ;  /* 0x0000002742a6723e */ /* 0x000fc400000000ff */
[----:B------:R-:W-:-:S03]  /*173b0*/  FADD.FTZ R4, R27, R4 ;  /* 0x000000041b047221 */ /* 0x000fc60000010000 */
[----:B------:R-:W2:Y:S01]  /*173c0*/  MUFU.EX2 R26, R26 ;  /* 0x0000001a001a7308 */ /* 0x000ea20000000800 */
[----:B0-----:R-:W-:Y:S01]  /*173d0*/  FFMA.FTZ R3, R0, R3, R181 ;  /* 0x0000000300037223 */ /* 0x001fe200000100b5 */
[----:B------:R-:W-:Y:S01]  /*173e0*/  F2FP.F16.F32.PACK_AB R181, R24, R181 ;  /* 0x000000b518b5723e */ /* 0x000fe200000000ff */
[----:B------:R-:W-:Y:S02]  /*173f0*/  WARPGROUP.DEPBAR.LE gsb0, 0x0 ;  /* 0x00008000000079c5 */ /* 0x000fe40000010000 */
[----:B------:R-:W-:-:S03]  /*17400*/  WARPGROUP.ARRIVE ;  /* 0x00000000000079c5 */ /* 0x000fc60000000000 */
[----:B------:R-:W0:Y:S01]  /*17410*/  MUFU.EX2 R177, R177 ;  /* 0x000000b100b17308 */ /* 0x000e220000000800 */
[-CC-:B------:R-:W-:Y:S01]  /*17420*/  FFMA.FTZ R160, R80, R9.reuse, -R69.reuse ;  /* 0x0000000950a07223 */ /* 0x180fe20000010845 */
[-C--:B------:R-:W-:Y:S01]  /*17430*/  FFMA.FTZ R162, R176, R9.reuse, -R69 ;  /* 0x00000009b0a27223 */ /* 0x080fe20000010845 */
[-CC-:B------:R-:W-:Y:S01]  /*17440*/  FFMA.FTZ R161, R68, R9.reuse, -R7.reuse ;  /* 0x0000000944a17223 */ /* 0x180fe20000010807 */
[-C--:B------:R-:W-:Y:S01]  /*17450*/  FFMA.FTZ R163, R72, R9.reuse, -R7 ;  /* 0x0000000948a37223 */ /* 0x080fe20000010807 */
[----:B------:R-:W-:Y:S01]  /*17460*/  HGMMA.64x128x16.F32 R88, R156, gdesc[UR4].tnspB, R88, gsb0 ;  /* 0x41e000049c587df0 */ /* 0x000fe20008000858 */
[----:B------:R-:W-:Y:S01]  /*17470*/  R2UR UR6, R10 ;  /* 0x000000000a0672ca */ /* 0x000fe200000e0000 */
[----:B------:R-:W-:Y:S01]  /*17480*/  FFMA.FTZ R80, R228, R9, -R69 ;  /* 0x00000009e4507223 */ /* 0x000fe20000010845 */
[----:B------:R-:W-:Y:S01]  /*17490*/  R2UR UR7, R11 ;  /* 0x000000000b0772ca */ /* 0x000fe200000e0000 */
[----:B------:R-:W-:Y:S01]  /*174a0*/  FADD.FTZ R11, R29, R4 ;  /* 0x000000041d0b7221 */ /* 0x000fe20000010000 */
[----:B------:R-:W3:Y:S01]  /*174b0*/  MUFU.EX2 R28, R28 ;  /* 0x0000001c001c7308 */ /* 0x000ee20000000800 */
[----:B------:R-:W-:Y:S01]  /*174c0*/  FADD.FTZ R4, R24, R3 ;  /* 0x0000000318047221 */ /* 0x000fe20000010000 */
[----:B------:R-:W-:Y:S01]  /*174d0*/  F2FP.F16.F32.PACK_AB R176, R27, R20 ;  /* 0x000000141bb0723e */ /* 0x000fe200000000ff */
[----:B------:R-:W-:-:S02]  /*174e0*/  FADD.FTZ R10, R32, R11 ;  /* 0x0000000b200a7221 */ /* 0x000fc40000010000 */
[----:B-1----:R-:W-:Y:S01]  /*174f0*/  FADD.FTZ R3, R183, R4 ;  /* 0x00000004b7037221 */ /* 0x002fe20000010000 */
[C---:B--2---:R-:W-:Y:S01]  /*17500*/  F2FP.F16.F32.PACK_AB R183, R26.reuse, R183 ;  /* 0x000000b71ab7723e */ /* 0x044fe200000000ff */
[----:B------:R-:W-:Y:S01]  /*17510*/  FADD.FTZ R11, R31, R10 ;  /* 0x0000000a1f0b7221 */ /* 0x000fe20000010000 */
[----:B------:R-:W1:Y:S01]  /*17520*/  MUFU.EX2 R179, R179 ;  /* 0x000000b300b37308 */ /* 0x000e620000000800 */
[----:B------:R-:W-:Y:S01]  /*17530*/  FADD.FTZ R4, R26, R3 ;  /* 0x000000031a047221 */ /* 0x000fe20000010000 */
[----:B------:R-:W-:Y:S01]  /*17540*/  FFMA.FTZ R10, R236, R9, -R7 ;  /* 0x00000009ec0a7223 */ /* 0x000fe20000010807 */
[----:B------:R-:W-:Y:S02]  /*17550*/  FADD.FTZ R42, R34, R11 ;  /* 0x0000000b222a7221 */ /* 0x000fe40000010000 */
[----:B0-----:R-:W-:Y:S02]  /*17560*/  FADD.FTZ R3, R177, R4 ;  /* 0x00000004b1037221 */ /* 0x001fe40000010000 */
[----:B------:R-:W-:Y:S01]  /*17570*/  FADD.FTZ R11, R35, R42 ;  /* 0x0000002a230b7221 */ /* 0x000fe20000010000 */
[----:B------:R-:W0:Y:S01]  /*17580*/  MUFU.EX2 R30, R30 ;  /* 0x0000001e001e7308 */ /* 0x000e220000000800 */
[C---:B---3--:R-:W-:Y:S01]  /*17590*/  FADD.FTZ R4, R28.reuse, R3 ;  /* 0x000000031c047221 */ /* 0x048fe20000010000 */
[----:B------:R-:W-:Y:S01]  /*175a0*/  F2FP.F16.F32.PACK_AB R177, R28, R177 ;  /* 0x000000b11cb1723e */ /* 0x000fe200000000ff */
[----:B------:R-:W-:-:S04]  /*175b0*/  FADD.FTZ R42, R38, R11 ;  /* 0x0000000b262a7221 */ /* 0x000fc80000010000 */
[----:B------:R-:W-:Y:S01]  /*175c0*/  FADD.FTZ R11, R25, R42 ;  /* 0x0000002a190b7221 */ /* 0x000fe20000010000 */
[----:B------:R-:W2:Y:S01]  /*175d0*/  MUFU.EX2 R173, R173 ;  /* 0x000000ad00ad7308 */ /* 0x000ea20000000800 */
[----:B-1----:R-:W-:Y:S02]  /*175e0*/  FADD.FTZ R3, R179, R4 ;  /* 0x00000004b3037221 */ /* 0x002fe40000010000 */
[----:B------:R-:W-:-:S04]  /*175f0*/  FADD.FTZ R42, R44, R11 ;  /* 0x0000000b2c2a7221 */ /* 0x000fc80000010000 */
[----:B------:R-:W-:Y:S01]  /*17600*/  FADD.FTZ R11, R33, R42 ;  /* 0x0000002a210b7221 */ /* 0x000fe20000010000 */
[----:B------:R-:W1:Y:S01]  /*17610*/  MUFU.EX2 R58, R58 ;  /* 0x0000003a003a7308 */ /* 0x000e620000000800 */
[----:B0-----:R-:W-:Y:S01]  /*17620*/  FADD.FTZ R4, R30, R3 ;  /* 0x000000031e047221 */ /* 0x001fe20000010000 */
[----:B------:R-:W-:Y:S01]  /*17630*/  FFMA.FTZ R42, R53, R9, -R7 ;  /* 0x00000009352a7223 */ /* 0x000fe20000010807 */
[----:B------:R-:W-:Y:S01]  /*17640*/  FADD.FTZ R46, R50, R11 ;  /* 0x0000000b322e7221 */ /* 0x000fe20000010000 */
[----:B------:R-:W-:-:S03]  /*17650*/  F2FP.F16.F32.PACK_AB R179, R30, R179 ;  /* 0x000000b31eb3723e */ /* 0x000fc600000000ff */
[----:B------:R-:W-:Y:S01]  /*17660*/  FADD.FTZ R11, R37, R46 ;  /* 0x0000002e250b7221 */ /* 0x000fe20000010000 */
[----:B------:R-:W0:Y:S01]  /*17670*/  MUFU.EX2 R175, R175 ;  /* 0x000000af00af7308 */ /* 0x000e220000000800 */
[----:B--2---:R-:W-:Y:S01]  /*17680*/  FADD.FTZ R3, R173, R4 ;  /* 0x00000004ad037221 */ /* 0x004fe20000010000 */
[----:B------:R-:W-:-:S06]  /*17690*/  FFMA.FTZ R46, R57, R9, -R7 ;  /* 0x00000009392e7223 */ /* 0x000fcc0000010807 */
[----:B------:R-:W2:Y:S01]  /*176a0*/  MUFU.EX2 R36, R36 ;  /* 0x0000002400247308 */ /* 0x000ea20000000800 */
[C---:B-1----:R-:W-:Y:S01]  /*176b0*/  FADD.FTZ R4, R58.reuse, R3 ;  /* 0x000000033a047221 */ /* 0x042fe20000010000 */
[----:B------:R-:W-:-:S06]  /*176c0*/  F2FP.F16.F32.PACK_AB R173, R58, R173 ;  /* 0x000000ad3aad723e */ /* 0x000fcc00000000ff */
[----:B------:R-:W-:Y:S01]  /*176d0*/  MUFU.EX2 R169, R169 ;  /* 0x000000a900a97308 */ /* 0x000fe20000000800 */
[----:B0-----:R-:W-:Y:S01]  /*176e0*/  FADD.FTZ R3, R175, R4 ;  /* 0x00000004af037221 */ /* 0x001fe20000010000 */
[----:B------:R-:W-:-:S04]  /*176f0*/  FADD.FTZ R4, R76, R11 ;  /* 0x0000000b4c047221 */ /* 0x000fc80000010000 */
[----:B------:R-:W-:Y:S01]  /*17700*/  FADD.FTZ R11, R39, R4 ;  /* 0x00000004270b7221 */ /* 0x000fe20000010000 */
[----:B------:R-:W-:Y:S01]  /*17710*/  FFMA.FTZ R4, R168, R9, -R7 ;  /* 0x00000009a8047223 */ /* 0x000fe20000010807 */
[----:B------:R-:W-:Y:S01]  /*17720*/  MUFU.EX2 R40, R40 ;  /* 0x0000002800287308 */ /* 0x000fe20000000800 */
[----:B------:R-:W-:Y:S01]  /*17730*/  F2FP.F16.F32.PACK_AB R168, R44, R25 ;  /* 0x000000192ca8723e */ /* 0x000fe200000000ff */
[----:B------:R-:W-:Y:S01]  /*17740*/  FADD.FTZ R11, R66, R11 ;  /* 0x0000000b420b7221 */ /* 0x000fe20000010000 */
[----:B--2---:R-:W-:-:S05]  /*17750*/  F2FP.F16.F32.PACK_AB R175, R36, R175 ;  /* 0x000000af24af723e */ /* 0x004fca00000000ff */
[----:B------:R-:W0:Y:S08]  /*17760*/  MUFU.EX2 R160, R160 ;  /* 0x000000a000a07308 */ /* 0x000e300000000800 */
[----:B------:R-:W1:Y:S08]  /*17770*/  MUFU.EX2 R171, R171 ;  /* 0x000000ab00ab7308 */ /* 0x000e700000000800 */
[----:B------:R2:W3:Y:S01]  /*17780*/  MUFU.EX2 R12, R48 ;  /* 0x00000030000c7308 */ /* 0x0004e20000000800 */
[----:B0-----:R-:W-:Y:S01]  /*17790*/  FADD.FTZ R52, R160, R11 ;  /* 0x0000000ba0347221 */ /* 0x001fe20000010000 */
[----:B------:R-:W-:-:S06]  /*177a0*/  F2FP.F16.F32.PACK_AB R160, R41, R160 ;  /* 0x000000a029a0723e */ /* 0x000fcc00000000ff */
[----:B------:R-:W0:Y:S01]  /*177b0*/  MUFU.EX2 R165, R165 ;  /* 0x000000a500a57308 */ /* 0x000e220000000800 */
[----:B--2---:R-:W-:-:S04]  /*177c0*/  FADD.FTZ R48, R36, R3 ;  /* 0x0000000324307221 */ /* 0x004fc80000010000 */
[----:B------:R-:W-:Y:S01]  /*177d0*/  FADD.FTZ R3, R169, R48 ;  /* 0x00000030a9037221 */ /* 0x000fe20000010000 */
[C---:B------:R-:W-:Y:S02]  /*177e0*/  F2FP.F16.F32.PACK_AB R169, R40.reuse, R169 ;  /* 0x000000a928a9723e */ /* 0x040fe400000000ff */
[----:B------:R-:W2:Y:S01]  /*177f0*/  MUFU.EX2 R8, R8 ;  /* 0x0000000800087308 */ /* 0x000ea20000000800 */
[----:B------:R-:W-:Y:S01]  /*17800*/  FADD.FTZ R48, R40, R3 ;  /* 0x0000000328307221 */ /* 0x000fe20000010000 */
[----:B------:R-:W-:Y:S01]  /*17810*/  FFMA.FTZ R3, R170, R9, -R7 ;  /* 0x00000009aa037223 */ /* 0x000fe20000010807 */
[----:B------:R-:W-:Y:S02]  /*17820*/  F2FP.F16.F32.PACK_AB R170, R50, R33 ;  /* 0x0000002132aa723e */ /* 0x000fe400000000ff */
[----:B-1----:R-:W-:Y:S01]  /*17830*/  FADD.FTZ R11, R171, R48 ;  /* 0x00000030ab0b7221 */ /* 0x002fe20000010000 */
[C---:B---3--:R-:W-:Y:S02]  /*17840*/  F2FP.F16.F32.PACK_AB R171, R12.reuse, R171 ;  /* 0x000000ab0cab723e */ /* 0x048fe400000000ff */
[----:B------:R-:W-:Y:S01]  /*17850*/  MUFU.EX2 R162, R162 ;  /* 0x000000a200a27308 */ /* 0x000fe20000000800 */
[----:B------:R-:W-:Y:S01]  /*17860*/  FADD.FTZ R48, R12, R11 ;  /* 0x0000000b0c307221 */ /* 0x000fe20000010000 */
[----:B------:R-:W-:-:S03]  /*17870*/  IMAD.MOV.U32 R12, RZ, RZ, R21 ;  /* 0x000000ffff0c7224 */ /* 0x000fc600078e0015 */
[----:B0-----:R-:W-:-:S03]  /*17880*/  FADD.FTZ R11, R165, R48 ;  /* 0x00000030a50b7221 */ /* 0x001fc60000010000 */
[----:B------:R-:W0:Y:S01]  /*17890*/  MUFU.EX2 R167, R167 ;  /* 0x000000a700a77308 */ /* 0x000e220000000800 */
[C---:B--2---:R-:W-:Y:S01]  /*178a0*/  FADD.FTZ R20, R8.reuse, R11 ;  /* 0x0000000b08147221 */ /* 0x044fe20000010000 */
[----:B------:R-:W-:-:S06]  /*178b0*/  F2FP.F16.F32.PACK_AB R165, R8, R165 ;  /* 0x000000a508a5723e */ /* 0x000fcc00000000ff */
[----:B------:R-:W1:Y:S08]  /*178c0*/  MUFU.EX2 R10, R10 ;  /* 0x0000000a000a7308 */ /* 0x000e700000000800 */
[----:B------:R-:W2:Y:S01]  /*178d0*/  MUFU.EX2 R161, R161 ;  /* 0x000000a100a17308 */ /* 0x000ea20000000800 */
[----:B------:R-:W-:Y:S02]  /*178e0*/  WARPGROUP.DEPBAR.LE gsb0, 0x0 ;  /* 0x00008000000079c5 */ /* 0x000fe40000010000 */
[----:B------:R-:W-:Y:S01]  /*178f0*/  WARPGROUP.ARRIVE ;  /* 0x00000000000079c5 */ /* 0x000fe20000000000 */
[----:B0-----:R-:W-:Y:S01]  /*17900*/  FADD.FTZ R11, R167, R20 ;  /* 0x00000014a70b7221 */ /* 0x001fe20000010000 */
[-CC-:B------:R-:W-:Y:S01]  /*17910*/  FFMA.FTZ R157, R55, R9.reuse, -R7.reuse ;  /* 0x00000009379d7223 */ /* 0x180fe20000010807 */
[----:B------:R-:W-:Y:S01]  /*17920*/  FFMA.FTZ R159, R59, R9, -R7 ;  /* 0x000000093b9f7223 */ /* 0x000fe20000010807 */
[----:B------:R-:W-:Y:S01]  /*17930*/  F2FP.F16.F32.PACK_AB R156, R70, R45 ;  /* 0x0000002d469c723e */ /* 0x000fe200000000ff */
[----:B------:R-:W-:Y:S01]  /*17940*/  MUFU.EX2 R163, R163 ;  /* 0x000000a300a37308 */ /* 0x000fe20000000800 */
[----:B------:R-:W-:Y:S01]  /*17950*/  HGMMA.64x128x16.F32 R88, R152, gdesc[UR4].tnspB, R88, gsb0 ;  /* 0x41e0000498587df0 */ /* 0x000fe20008000858 */
[C---:B-1----:R-:W-:Y:S01]  /*17960*/  FADD.FTZ R32, R10.reuse, R11 ;  /* 0x0000000b0a207221 */ /* 0x042fe20000010000 */
[----:B------:R-:W-:-:S05]  /*17970*/  F2FP.F16.F32.PACK_AB R167, R10, R167 ;  /* 0x000000a70aa7723e */ /* 0x000fca00000000ff */
[----:B------:R-:W0:Y:S01]  /*17980*/  MUFU.EX2 R80, R80 ;  /* 0x0000005000507308 */ /* 0x000e220000000800 */
[----:B--2---:R-:W-:-:S07]  /*17990*/  FADD.FTZ R11, R161, R32 ;  /* 0x00000020a10b7221 */ /* 0x004fce0000010000 */
[----:B------:R-:W-:Y:S08]  /*179a0*/  MUFU.EX2 R42, R42 ;  /* 0x0000002a002a7308 */ /* 0x000ff00000000800 */
[----:B------:R-:W-:Y:S01]  /*179b0*/  MUFU.EX2 R157, R157 ;  /* 0x0000009d009d7308 */ /* 0x000fe20000000800 */
[----:B0-----:R-:W-:-:S07]  /*179c0*/  F2FP.F16.F32.PACK_AB R158, R80, R49 ;  /* 0x00000031509e723e */ /* 0x001fce00000000ff */
[----:B------:R-:W-:Y:S08]  /*179d0*/  MUFU.EX2 R46, R46 ;  /* 0x0000002e002e7308 */ /* 0x000ff00000000800 */
[----:B------:R-:W-:Y:S08]  /*179e0*/  MUFU.EX2 R159, R159 ;  /* 0x0000009f009f7308 */ /* 0x000ff00000000800 */
[----:B------:R-:W-:Y:S08]  /*179f0*/  MUFU.EX2 R20, R61 ;  /* 0x0000003d00147308 */ /* 0x000ff00000000800 */
[----:B------:R-:W-:Y:S08]  /*17a00*/  MUFU.EX2 R38, R4 ;  /* 0x0000000400267308 */ /* 0x000ff00000000800 */
[----:B------:R-:W0:Y:S01]  /*17a10*/  MUFU.EX2 R65, R65 ;  /* 0x0000004100417308 */ /* 0x000e220000000800 */
[----:B------:R-:W-:-:S02]  /*17a20*/  WARPGROUP.DEPBAR.LE gsb0, 0x0 ;  /* 0x00008000000079c5 */ /* 0x000fc40000010000 */
[----:B------:R1:W-:Y:S01]  /*17a30*/  @!P1 SYNCS.ARRIVE.TRANS64.RED.A1T0 RZ, [R14+URZ], RZ ;  /* 0x000000ff0eff99a7 */ /* 0x0003e2000810043f */
[----:B------:R-:W-:Y:S02]  /*17a40*/  F2FP.F16.F32.PACK_AB R152, R84, R63 ;  /* 0x0000003f5498723e */ /* 0x000fe400000000ff */
[----:B------:R-:W-:Y:S02]  /*17a50*/  F2FP.F16.F32.PACK_AB R154, R62, R73 ;  /* 0x000000493e9a723e */ /* 0x000fe400000000ff */
[----:B0-----:R-:W-:Y:S01]  /*17a60*/  F2FP.F16.F32.PACK_AB R153, R65, R38 ;  /* 0x000000264199723e */ /* 0x001fe200000000ff */
[-CC-:B-1----:R-:W-:Y:S01]  /*17a70*/  FFMA.FTZ R14, R47, R9.reuse, -R7.reuse ;  /* 0x000000092f0e7223 */ /* 0x182fe20000010807 */
[----:B------:R0:W-:Y:S01]  /*17a80*/  @!P1 SYNCS.ARRIVE.TRANS64.RED.A1T0 RZ, [R15+URZ], RZ ;  /* 0x000000ff0fff99a7 */ /* 0x0001e2000810043f */
[----:B------:R-:W-:-:S04]  /*17a90*/  FFMA.FTZ R7, R51, R9, -R7 ;  /* 0x0000000933077223 */ /* 0x000fc80000010807 */
[----:B------:R-:W1:Y:S01]  /*17aa0*/  MUFU.EX2 R14, R14 ;  /* 0x0000000e000e7308 */ /* 0x000e620000000800 */
[----:B0-----:R-:W-:-:S04]  /*17ab0*/  FADD.FTZ R15, R41, R52 ;  /* 0x00000034290f7221 */ /* 0x001fc80000010000 */
[----:B------:R-:W-:-:S03]  /*17ac0*/  FADD.FTZ R52, R162, R15 ;  /* 0x0000000fa2347221 */ /* 0x000fc60000010000 */
[----:B------:R-:W-:Y:S01]  /*17ad0*/  MUFU.EX2 R7, R7 ;  /* 0x0000000700077308 */ /* 0x000fe20000000800 */
[C---:B------:R-:W-:Y:S01]  /*17ae0*/  F2FP.F16.F32.PACK_AB R162, R43.reuse, R162 ;  /* 0x000000a22ba2723e */ /* 0x040fe200000000ff */
[----:B------:R-:W-:-:S04]  /*17af0*/  FADD.FTZ R52, R43, R52 ;  /* 0x000000342b347221 */ /* 0x000fc80000010000 */
[----:B------:R-:W-:Y:S01]  /*17b00*/  FADD.FTZ R15, R45, R52 ;  /* 0x000000342d0f7221 */ /* 0x000fe20000010000 */
[C---:B-1----:R-:W-:Y:S01]  /*17b10*/  FADD.FTZ R32, R14.reuse, R11 ;  /* 0x0000000b0e207221 */ /* 0x042fe20000010000 */
        /* <DEDUP_REMOVED lines=14> */
[----:B------:R-:W-:Y:S02]  /*17c00*/  FADD.FTZ R15, R73, R34 ;  /* 0x00000022490f7221 */ /* 0x000fe40000010000 */
[----:B------:R-:W0:Y:S01]  /*17c10*/  MUFU.EX2 R34, R3 ;  /* 0x0000000300227308 */ /* 0x000e220000000800 */
[----:B------:R-:W-:Y:S01]  /*17c20*/  FADD.FTZ R11, R20, R11 ;  /* 0x0000000b140b7221 */ /* 0x000fe20000010000 */
[----:B------:R-:W-:Y:S01]  /*17c30*/  FADD.FTZ R4, R62, R15 ;  /* 0x0000000f3e047221 */ /* 0x000fe20000010000 */
[----:B------:R-:W-:Y:S01]  /*17c40*/  MOV R15, R188 ;  /* 0x000000bc000f7202 */ /* 0x000fe20000000f00 */
[----:B------:R-:W-:-:S02]  /*17c50*/  IMAD.MOV.U32 R20, RZ, RZ, R185 ;  /* 0x000000ffff147224 */ /* 0x000fc400078e00b9 */
[----:B------:R-:W-:-:S04]  /*17c60*/  FADD.FTZ R11, R38, R11 ;  /* 0x0000000b260b7221 */ /* 0x000fc80000010000 */
[----:B------:R-:W-:-:S04]  /*17c70*/  FADD.FTZ R11, R65, R11 ;  /* 0x0000000b410b7221 */ /* 0x000fc80000010000 */
[----:B0-----:R-:W-:Y:S01]  /*17c80*/  FADD.FTZ R11, R34, R11 ;  /* 0x0000000b220b7221 */ /* 0x001fe20000010000 */
[----:B------:R-:W-:-:S03]  /*17c90*/  F2FP.F16.F32.PACK_AB R155, R7, R34 ;  /* 0x00000022079b723e */ /* 0x000fc600000000ff */
[----:B------:R-:W-:Y:S01]  /*17ca0*/  FADD.FTZ R3, R7, R11 ;  /* 0x0000000b07037221 */ /* 0x000fe20000010000 */
[----:B------:R-:W-:Y:S01]  /*17cb0*/  MOV R7, R194 ;  /* 0x000000c200077202 */ /* 0x000fe20000000f00 */
[----:B------:R-:W-:Y:S06]  /*17cc0*/  @P2 BRA `(.L_x_2396) ;  /* 0xffffffc800a42947 */ /* 0x000fec000383ffff */
[----:B------:R-:W-:Y:S05]  /*17cd0*/  BSYNC B1 ;  /* 0x0000000000017941 */ /* 0x000fea0003800000 */
.L_x_2385:
[----:B------:R-:W-:-:S07]  /*17ce0*/  MOV R10, R6 ;  /* 0x00000006000a7202 */ /* 0x000fce0000000f00 */
.L_x_2384:
[----:B------:R-:W-:Y:S05]  /*17cf0*/  BSYNC B0 ;  /* 0x0000000000007941 */ /* 0x000fea0003800000 */
.L_x_2383:
[----:B------:R-:W-:Y:S01]  /*17d00*/  ISETP.GE.AND P2, PT, R10, RZ, PT ;  /* 0x000000ff0a00720c */ /* 0x000fe20003f46270 */
[----:B------:R-:W-:-:S12]  /*17d10*/  BSSY B0, `(.L_x_2397) ;  /* 0x00002d2000007945 */ /* 0x000fd80003800000 */
[----:B------:R-:W-:Y:S05]  /*17d20*/  @!P2 BRA `(.L_x_2398) ;  /* 0x0000002c0040a947 */ /* 0x000fea0003800000 */
[----:B------:R-:W-:Y:S01]  /*17d30*/  IMAD.MOV.U32 R12, RZ, RZ, R21 ;  /* 0x000000ffff0c7224 */ /* 0x000fe200078e0015 */
[----:B------:R-:W-:Y:S01]  /*17d40*/  MOV R11, R194 ;  /* 0x000000c2000b7202 */ /* 0x000fe20000000f00 */
[----:B------:R-:W-:Y:S01]  /*17d50*/  IMAD.MOV.U32 R14, RZ, RZ, R188 ;  /* 0x000000ffff0e7224 */ /* 0x000fe200078e00bc */
[----:B------:R-:W-:-:S07]  /*17d60*/  MOV R15, R185 ;  /* 0x000000b9000f7202 */ /* 0x000fce0000000f00 */
.L_x_2409:
[----:B------:R-:W-:-:S05]  /*17d70*/  VIADD R13, R15, 0x1 ;  /* 0x000000010f0d7836 */ /* 0x000fca0000000000 */
[----:B------:R-:W-:-:S04]  /*17d80*/  ISETP.NE.AND P2, PT, R13, 0x2, PT ;  /* 0x000000020d00780c */ /* 0x000fc80003f45270 */
[----:B------:R-:W-:Y:S02]  /*17d90*/  SEL R7, RZ, 0x1, P2 ;  /* 0x00000001ff077807 */ /* 0x000fe40001000000 */
[----:B------:R-:W-:Y:S02]  /*17da0*/  SEL R13, R13, RZ, P2 ;  /* 0x000000ff0d0d7207 */ /* 0x000fe40001000000 */
[----:B------:R-:W-:Y:S02]  /*17db0*/  LOP3.LUT R188, R14, R7, RZ, 0x3c, !PT ;  /* 0x000000070ebc7212 */ /* 0x000fe400078e3cff */
[----:B------:R-:W-:Y:S01]  /*17dc0*/  MOV R185, R13 ;  /* 0x0000000d00b97202 */ /* 0x000fe20000000f00 */
[----:B------:R-:W-:Y:S06]  /*17dd0*/  @!P0 BRA `(.L_x_2399) ;  /* 0x0000000000048947 */ /* 0x000fec0003800000 */
[----:B------:R-:W-:Y:S01]  /*17de0*/  BPT.TRAP 0x1 ;  /* 0x000000040000795c */ /* 0x000fe20000300000 */
.L_x_2399:
[----:B------:R-:W-:Y:S01]  /*17df0*/  IMAD R8, R185, 0x8, R18 ;  /* 0x00000008b9087824 */ /* 0x000fe200078e0212 */
[----:B------:R-:W-:-:S04]  /*17e00*/  SHF.L.U32 R9, R188, 0x1f, RZ ;  /* 0x0000001fbc097819 */ /* 0x000fc800000006ff */
[----:B------:R0:W1:Y:S01]  /*17e10*/  SYNCS.PHASECHK.TRANS64.TRYWAIT P2, [R8+URZ+0x34830], R9 ;  /* 0x03483009080075a7 */ /* 0x000062000804017f */
[----:B------:R-:W-:Y:S05]  /*17e20*/  @!P0 BRA `(.L_x_2400) ;  /* 0x0000000000048947 */ /* 0x000fea0003800000 */
[----:B------:R-:W-:Y:S01]  /*17e30*/  BPT.TRAP 0x1 ;  /* 0x000000040000795c */ /* 0x000fe20000300000 */
.L_x_2400:
[----:B------:R-:W-:Y:S01]  /*17e40*/  BSSY B1, `(.L_x_2401) ;  /* 0x0000006000017945 */ /* 0x000fe20003800000 */
[----:B------:R-:W-:Y:S01]  /*17e50*/  IMAD R6, R185, 0xc00, R5 ;  /* 0x00000c00b9067824 */ /* 0x000fe200078e0205 */
[----:B------:R-:W-:Y:S02]  /*17e60*/  MOV R7, 0x40000040 ;  /* 0x4000004000077802 */ /* 0x000fe40000000f00 */
[----:B-1----:R-:W-:Y:S05]  /*17e70*/  @P2 BRA `(.L_x_2402) ;  /* 0x0000000000082947 */ /* 0x002fea0003800000 */
[----:B------:R-:W1:Y:S02]  /*17e80*/  SYNCS.PHASECHK.TRANS64.TRYWAIT P2, [R8+URZ+0x34830], R9 ;  /* 0x03483009080075a7 */ /* 0x000e64000804017f */
[----:B-1----:R-:W-:Y:S05]  /*17e90*/  @!P2 BRA `(.L_x_2403) ;  /* 0x000000c40070a947 */ /* 0x002fea0003800000 */
.L_x_2402:
[----:B------:R-:W-:Y:S05]  /*17ea0*/  BSYNC B1 ;  /* 0x0000000000017941 */ /* 0x000fea0003800000 */
.L_x_2401:
[----:B------:R-:W2:Y:S04]  /*17eb0*/  LDL.64 R20, [R1+0x30] ;  /* 0x0000300001147983 */ /* 0x000ea80000100a00 */
[----:B------:R-:W3:Y:S04]  /*17ec0*/  LDL.64 R232, [R1+0x28] ;  /* 0x0000280001e87983 */ /* 0x000ee80000100a00 */
[----:B------:R-:W4:Y:S01]  /*17ed0*/  LDL.64 R230, [R1+0x20] ;  /* 0x0000200001e67983 */ /* 0x000f220000100a00 */
[C---:B------:R-:W-:Y:S02]  /*17ee0*/  R2UR UR6, R6.reuse ;  /* 0x00000000060672ca */ /* 0x040fe400000e0000 */
[----:B------:R-:W-:Y:S01]  /*17ef0*/  R2UR UR7, R7 ;  /* 0x00000000070772ca */ /* 0x000fe200000e0000 */
[----:B------:R-:W-:Y:S01]  /*17f00*/  WARPGROUP.ARRIVE ;  /* 0x00000000000079c5 */ /* 0x000fe20000000000 */
[----:B------:R-:W5:Y:S01]  /*17f10*/  LDL.64 R228, [R1+0x18] ;  /* 0x0000180001e47983 */ /* 0x000f620000100a00 */
[----:B01----:R-:W-:Y:S01]  /*17f20*/  VIADD R8, R6, 0x2 ;  /* 0x0000000206087836 */ /* 0x003fe20000000000 */
[----:B------:R-:W-:-:S02]  /*17f30*/  MOV R9, 0x40000040 ;  /* 0x4000004000097802 */ /* 0x000fc40000000f00 */
[----:B------:R-:W5:Y:S04]  /*17f40*/  LDL.64 R194, [R1+0x10] ;  /* 0x0000100001c27983 */ /* 0x000f680000100a00 */
[----:B------:R-:W5:Y:S01]  /*17f50*/  LDL.64 R192, [R1+0x8] ;  /* 0x0000080001c07983 */ /* 0x000f620000100a00 */
[----:B--2---:R-:W-:Y:S02]  /*17f60*/  R2UR UR4, R20 ;  /* 0x00000000140472ca */ /* 0x004fe400000e0000 */
[----:B------:R-:W-:Y:S02]  /*17f70*/  R2UR UR5, R21 ;  /* 0x00000000150572ca */ /* 0x000fe400000e0000 */
[----:B------:R-:W2:Y:S11]  /*17f80*/  LDL.64 R20, [R1] ;  /* 0x0000000001147983 */ /* 0x000eb60000100a00 */
[----:B------:R-:W-:Y:S01]  /*17f90*/  HGMMA.64x128x16.F32 R24, gdesc[UR4], RZ, !UPT, gsb0 ;  /* 0x01e00000041879f0 */ /* 0x000fe2000c0008ff */
[----:B------:R-:W-:-:S02]  /*17fa0*/  R2UR UR6, R8 ;  /* 0x00000000080672ca */ /* 0x000fc400000e0000 */
[----:B------:R-:W-:Y:S02]  /*17fb0*/  R2UR UR7, R9 ;  /* 0x00000000090772ca */ /* 0x000fe400000e0000 */
[----:B---3--:R-:W-:Y:S02]  /*17fc0*/  R2UR UR4, R232 ;  /* 0x00000000e80472ca */ /* 0x008fe400000e0000 */
[----:B------:R-:W-:Y:S01]  /*17fd0*/  R2UR UR5, R233 ;  /* 0x00000000e90572ca */ /* 0x000fe200000e0000 */
[----:B------:R-:W-:Y:S01]  /*17fe0*/  VIADD R8, R6, 0x4 ;  /* 0x0000000406087836 */ /* 0x000fe20000000000 */
[----:B------:R-:W-:Y:S01]  /*17ff0*/  MOV R9, 0x40000040 ;  /* 0x4000004000097802 */ /* 0x000fe20000000f00 */
[----:B------:R-:W-:Y:S02]  /*18000*/  WARPGROUP.DEPBAR.LE gsb0, 0x0 ;  /* 0x00008000000079c5 */ /* 0x000fe40000010000 */
[----:B------:R-:W-:-:S08]  /*18010*/  WARPGROUP.ARRIVE ;  /* 0x00000000000079c5 */ /* 0x000fd00000000000 */
[----:B------:R-:W-:Y:S01]  /*18020*/  HGMMA.64x128x16.F32 R24, gdesc[UR4], R24, gsb0 ;  /* 0x01e00000041879f0 */ /* 0x000fe20008000818 */
[----:B------:R-:W-:Y:S02]  /*18030*/  R2UR UR6, R8 ;  /* 0x00000000080672ca */ /* 0x000fe400000e0000 */
[----:B------:R-:W-:Y:S02]  /*18040*/  R2UR UR7, R9 ;  /* 0x00000000090772ca */ /* 0x000fe400000e0000 */
[----:B----4-:R-:W-:Y:S02]  /*18050*/  R2UR UR4, R230 ;  /* 0x00000000e60472ca */ /* 0x010fe400000e0000 */
        /* <DEDUP_REMOVED lines=35> */
[----:B--2---:R-:W-:Y:S02]  /*18290*/  R2UR UR4, R20 ;  /* 0x00000000140472ca */ /* 0x004fe400000e0000 */
        /* <DEDUP_REMOVED lines=116> */
.L_x_2404:
[----:B------:R-:W-:Y:S01]  /*189e0*/  SHF.L.U32 R7, R14, 0x1f, RZ ;  /* 0x0000001f0e077819 */ /* 0x000fe200000006ff */
[----:B------:R-:W-:-:S04]  /*189f0*/  IMAD R14, R15, 0x8, R18 ;  /* 0x000000080f0e7824 */ /* 0x000fc800078e0212 */
[----:B------:R0:W1:Y:S01]  /*18a00*/  SYNCS.PHASECHK.TRANS64.TRYWAIT P2, [R14+URZ+0x34850], R7 ;  /* 0x034850070e0075a7 */ /* 0x000062000804017f */
[----:B------:R-:W-:Y:S05]  /*18a10*/  @!P0 BRA `(.L_x_2405) ;  /* 0x0000000000048947 */ /* 0x000fea0003800000 */
[----:B------:R-:W-:Y:S01]  /*18a20*/  BPT.TRAP 0x1 ;  /* 0x000000040000795c */ /* 0x000fe20000300000 */
.L_x_2405:
[----:B------:R-:W-:Y:S04]  /*18a30*/  BSSY B1, `(.L_x_2406) ;  /* 0x0000004000017945 */ /* 0x000fe80003800000 */
[----:B-1----:R-:W-:Y:S05]  /*18a40*/  @P2 BRA `(.L_x_2407) ;  /* 0x0000000000082947 */ /* 0x002fea0003800000 */
[----:B------:R-:W1:Y:S02]  /*18a50*/  SYNCS.PHASECHK.TRANS64.TRYWAIT P2, [R14+URZ+0x34850], R7 ;  /* 0x034850070e0075a7 */ /* 0x000e64000804017f */
[----:B-1----:R-:W-:Y:S05]  /*18a60*/  @!P2 BRA `(.L_x_2408) ;  /* 0x000000b80090a947 */ /* 0x002fea0003800000 */
.L_x_2407:
[----:B------:R-:W-:Y:S05]  /*18a70*/  BSYNC B1 ;  /* 0x0000000000017941 */ /* 0x000fea0003800000 */
.L_x_2406:
[----:B------:R-:W-:Y:S01]  /*18a80*/  IADD3 R2, R18, 0x400, RZ ;  /* 0x0000040012027810 */ /* 0x000fe20007ffe0ff */
[----:B------:R-:W-:Y:S01]  /*18a90*/  WARPGROUP.ARRIVE ;  /* 0x00000000000079c5 */ /* 0x000fe20000000000 */
[----:B01----:R-:W-:Y:S01]  /*18aa0*/  MOV R7, 0x40000040 ;  /* 0x4000004000077802 */ /* 0x003fe20000000f00 */
[----:B------:R-:W-:Y:S01]  /*18ab0*/  FMUL.FTZ R0, R24, UR38 ;  /* 0x0000002618007c20 */ /* 0x000fe20008410000 */
[----:B------:R-:W-:Y:S01]  /*18ac0*/  SHF.R.U32.HI R2, RZ, 0x4, R2 ;  /* 0x00000004ff027819 */ /* 0x000fe20000011602 */
[----:B------:R-:W-:Y:S01]  /*18ad0*/  FMUL.FTZ R20, R25, UR38 ;  /* 0x0000002619147c20 */ /* 0x000fe20008410000 */
[----:B------:R-:W-:Y:S01]  /*18ae0*/  R2UR UR7, R7 ;  /* 0x00000000070772ca */ /* 0x000fe200000e0000 */
[----:B------:R-:W-:Y:S01]  /*18af0*/  FMUL.FTZ R21, R28, UR38 ;  /* 0x000000261c157c20 */ /* 0x000fe20008410000 */
[----:B------:R-:W-:Y:S01]  /*18b00*/  LOP3.LUT R2, R2, 0x3fff, RZ, 0xc0, !PT ;  /* 0x00003fff02027812 */ /* 0x000fe200078ec0ff */
[----:B------:R-:W0:Y:S01]  /*18b10*/  MUFU.TANH R0, R0 ;  /* 0x0000000000007308 */ /* 0x000e220000002400 */
[----:B------:R-:W-:Y:S01]  /*18b20*/  MOV R9, 0x40000040 ;  /* 0x4000004000097802 */ /* 0x000fe20000000f00 */
        /* <DEDUP_REMOVED lines=24> */
[----:B------:R-:W-:Y:S01]  /*18cb0*/  HGMMA.64x128x16.F32 R88, R180, gdesc[UR4].tnspB, R88, gsb0 ;  /* 0x41e00004b4587df0 */ /* 0x000fe20008000858 */
[----:B------:R-:W-:Y:S01]  /*18cc0*/  R2UR UR6, R8 ;  /* 0x00000000080672ca */ /* 0x000fe200000e0000 */
[----:B------:R-:W-:Y:S01]  /*18cd0*/  VIADD R8, R6, 0x100 ;  /* 0x0000010006087836 */ /* 0x000fe20000000000 */
[----:B------:R-:W-:Y:S01]  /*18ce0*/  R2UR UR7, R9 ;  /* 0x00000000090772ca */ /* 0x000fe200000e0000 */
[----:B------:R-:W-:Y:S01]  /*18cf0*/  FMUL.FTZ R42, R46, UR38 ;  /* 0x000000262e2a7c20 */ /* 0x000fe20008410000 */
[----:B0-----:R-:W-:Y:S01]  /*18d00*/  FMNMX.FTZ R9, R0, R11, !PT ;  /* 0x0000000b00097209 */ /* 0x001fe20007810000 */
[----:B------:R-:W-:Y:S01]  /*18d10*/  FMUL.FTZ R46, R48, UR38 ;  /* 0x00000026302e7c20 */ /* 0x000fe20008410000 */
[----:B------:R-:W0:Y:S01]  /*18d20*/  MUFU.TANH R28, R28 ;  /* 0x0000001c001c7308 */ /* 0x000e220000002400 */
[----:B------:R-:W-:Y:S01]  /*18d30*/  FMUL.FTZ R48, R49, UR38 ;  /* 0x0000002631307c20 */ /* 0x000fe20008410000 */
[----:B-1----:R-:W-:Y:S01]  /*18d40*/  FMNMX.FTZ R2, R20, R9, !PT ;  /* 0x0000000914027209 */ /* 0x002fe20007810000 */
[----:B------:R-:W-:Y:S01]  /*18d50*/  FMUL.FTZ R45, R50, UR38 ;  /* 0x00000026322d7c20 */ /* 0x000fe20008410000 */
[----:B------:R-:W-:Y:S01]  /*18d60*/  MOV R9, 0x40000040 ;  /* 0x4000004000097802 */ /* 0x000fe20000000f00 */
[----:B------:R-:W-:Y:S01]  /*18d70*/  FMUL.FTZ R50, R52, UR38 ;  /* 0x0000002634327c20 */ /* 0x000fe20008410000 */
[----:B--2---:R-:W-:Y:S01]  /*18d80*/  FMNMX.FTZ R39, R21, R2, !PT ;  /* 0x0000000215277209 */ /* 0x004fe20007810000 */
[----:B------:R-:W-:Y:S01]  /*18d90*/  FMUL.FTZ R44, R47, UR38 ;  /* 0x000000262f2c7c20 */ /* 0x000fe20008410000 */
[----:B------:R-:W1:Y:S01]  /*18da0*/  MUFU.TANH R29, R29 ;  /* 0x0000001d001d7308 */ /* 0x000e620000002400 */
[----:B------:R-:W-:Y:S01]  /*18db0*/  FMUL.FTZ R47, R51, UR38 ;  /* 0x00000026332f7c20 */ /* 0x000fe20008410000 */
[----:B---3--:R-:W-:Y:S01]  /*18dc0*/  FMNMX.FTZ R39, R26, R39, !PT ;  /* 0x000000271a277209 */ /* 0x008fe20007810000 */
[----:B------:R-:W-:Y:S01]  /*18dd0*/  FMUL.FTZ R51, R53, UR38 ;  /* 0x0000002635337c20 */ /* 0x000fe20008410000 */
[----:B------:R-:W-:Y:S01]  /*18de0*/  FMUL.FTZ R49, R54, UR38 ;  /* 0x0000002636317c20 */ /* 0x000fe20008410000 */
        /* <DEDUP_REMOVED lines=29> */
[C---:B------:R-:W-:Y:S01]  /*18fc0*/  ISETP.GT.AND P2, PT, R10.reuse, RZ, PT ;  /* 0x000000ff0a00720c */ /* 0x040fe20003f44270 */
[----:B------:R-:W-:-:S05]  /*18fd0*/  VIADD R10, R10, 0xffffffff ;  /* 0xffffffff0a0a7836 */ /* 0x000fca0000000000 */
[----:B------:R-:W5:Y:S08]  /*18fe0*/  MUFU.TANH R41, R41 ;  /* 0x0000002900297308 */ /* 0x000f700000002400 */
        /* <DEDUP_REMOVED lines=9> */
[----:B------:R-:W5:Y:S01]  /*19080*/  MUFU.TANH R60, R60 ;  /* 0x0000003c003c7308 */ /* 0x000f620000002400 */
[----:B------:R-:W-:-:S02]  /*19090*/  WARPGROUP.DEPBAR.LE gsb0, 0x0 ;  /* 0x00008000000079c5 */ /* 0x000fc40000010000 */
[----:B------:R-:W-:-:S05]  /*190a0*/  WARPGROUP.ARRIVE ;  /* 0x00000000000079c5 */ /* 0x000fca0000000000 */
[----:B------:R-:W5:Y:S01]  /*190b0*/  MUFU.TANH R61, R61 ;  /* 0x0000003d003d7308 */ /* 0x000f620000002400 */
[----:B------:R-:W-:Y:S01]  /*190c0*/  HGMMA.64x128x16.F32 R88, R176, gdesc[UR4].tnspB, R88, gsb0 ;  /* 0x41e00004b0587df0 */ /* 0x000fe20008000858 */
[----:B------:R-:W-:Y:S01]  /*190d0*/  R2UR UR6, R8 ;  /* 0x00000000080672ca */ /* 0x000fe200000e0000 */
[----:B------:R-:W-:Y:S01]  /*190e0*/  VIADD R8, R6, 0x180 ;  /* 0x0000018006087836 */ /* 0x000fe20000000000 */
[----:B------:R-:W-:-:S04]  /*190f0*/  R2UR UR7, R9 ;  /* 0x00000000090772ca */ /* 0x000fc800000e0000 */
[----:B------:R-:W5:Y:S01]  /*19100*/  MUFU.TANH R62, R62 ;  /* 0x0000003e003e7308 */ /* 0x000f620000002400 */
[----:B-1----:R-:W-:-:S04]  /*19110*/  FMNMX.FTZ R9, R29, R2, !PT ;  /* 0x000000021d097209 */ /* 0x002fc80007810000 */
[----:B--2---:R-:W-:-:S03]  /*19120*/  FMNMX.FTZ R9, R32, R9, !PT ;  /* 0x0000000920097209 */ /* 0x004fc60007810000 */
[----:B------:R-:W1:Y:S01]  /*19130*/  MUFU.TANH R64, R64 ;  /* 0x0000004000407308 */ /* 0x000e620000002400 */
[----:B0-----:R-:W-:-:S04]  /*19140*/  FMNMX.FTZ R9, R34, R9, !PT ;  /* 0x0000000922097209 */ /* 0x001fc80007810000 */
[----:B---3--:R-:W-:-:S03]  /*19150*/  FMNMX.FTZ R2, R36, R9, !PT ;  /* 0x0000000924027209 */ /* 0x008fc60007810000 */
[----:B------:R-:W0:Y:S01]  /*19160*/  MUFU.TANH R65, R65 ;  /* 0x0000004100417308 */ /* 0x000e220000002400 */
[----:B----4-:R-:W-:-:S04]  /*19170*/  FMNMX.FTZ R2, R37, R2, !PT ;  /* 0x0000000225027209 */ /* 0x010fc80007810000 */
[----:B-----5:R-:W-:-:S03]  /*19180*/  FMNMX.FTZ R2, R41, R2, !PT ;  /* 0x0000000229027209 */ /* 0x020fc60007810000 */
[----:B------:R-:W2:Y:S01]  /*19190*/  MUFU.TANH R68, R68 ;  /* 0x0000004400447308 */ /* 0x000ea20000002400 */
[----:B------:R-:W-:-:S04]  /*191a0*/  FMNMX.FTZ R9, R43, R2, !PT ;  /* 0x000000022b097209 */ /* 0x000fc80007810000 */
[----:B------:R-:W-:-:S03]  /*191b0*/  FMNMX.FTZ R9, R46, R9, !PT ;  /* 0x000000092e097209 */ /* 0x000fc60007810000 */
[----:B------:R-:W3:Y:S01]  /*191c0*/  MUFU.TANH R69, R69 ;  /* 0x0000004500457308 */ /* 0x000ee20000002400 */
[----:B------:R-:W-:-:S04]  /*191d0*/  FMNMX.FTZ R9, R48, R9, !PT ;  /* 0x0000000930097209 */ /* 0x000fc80007810000 */
[----:B------:R-:W-:-:S03]  /*191e0*/  FMNMX.FTZ R2, R50, R9, !PT ;  /* 0x0000000932027209 */ /* 0x000fc60007810000 */
[----:B------:R-:W4:Y:S01]  /*191f0*/  MUFU.TANH R72, R72 ;  /* 0x0000004800487308 */ /* 0x000f220000002400 */
[----:B------:R-:W-:-:S04]  /*19200*/  FMNMX.FTZ R9, R51, R2, !PT ;  /* 0x0000000233097209 */ /* 0x000fc80007810000 */
[----:B------:R-:W-:-:S03]  /*19210*/  FMNMX.FTZ R2, R54, R9, !PT ;  /* 0x0000000936027209 */ /* 0x000fc60007810000 */
[----:B------:R-:W5:Y:S01]  /*19220*/  MUFU.TANH R73, R73 ;  /* 0x0000004900497308 */ /* 0x000f620000002400 */
        /* <DEDUP_REMOVED lines=9> */
[----:B-1----:R-:W-:-:S04]  /*192c0*/  FMNMX.FTZ R2, R64, R9, !PT ;  /* 0x0000000940027209 */ /* 0x002fc80007810000 */
[----:B0-----:R-:W-:-:S03]  /*192d0*/  FMNMX.FTZ R9, R65, R2, !PT ;  /* 0x0000000241097209 */ /* 0x001fc60007810000 */
[----:B------:R-:W0:Y:S01]  /*192e0*/  MUFU.TANH R15, R15 ;  /* 0x0000000f000f7308 */ /* 0x000e220000002400 */
[----:B--2---:R-:W-:Y:S02]  /*192f0*/  FMNMX.FTZ R2, R68, R9, !PT ;  /* 0x0000000944027209 */ /* 0x004fe40007810000 */
[----:B------:R-:W-:Y:S02]  /*19300*/  MOV R9, 0x40000040 ;  /* 0x4000004000097802 */ /* 0x000fe40000000f00 */
[----:B---3--:R-:W-:Y:S01]  /*19310*/  FMNMX.FTZ R39, R69, R2, !PT ;  /* 0x0000000245277209 */ /* 0x008fe20007810000 */
[----:B------:R-:W-:Y:S01]  /*19320*/  FMUL.FTZ R2, R63, UR38 ;  /* 0x000000263f027c20 */ /* 0x000fe20008410000 */
[----:B------:R-:W-:Y:S01]  /*19330*/  FMUL.FTZ R63, R66, UR38 ;  /* 0x00000026423f7c20 */ /* 0x000fe20008410000 */
[----:B------:R-:W1:Y:S01]  /*19340*/  MUFU.TANH R7, R7 ;  /* 0x0000000700077308 */ /* 0x000e620000002400 */
[----:B----4-:R-:W-:Y:S01]  /*19350*/  FMNMX.FTZ R38, R72, R39, !PT ;  /* 0x0000002748267209 */ /* 0x010fe20007810000 */
[----:B------:R-:W-:-:S02]  /*19360*/  IMAD.MOV.U32 R39, RZ, RZ, 0x40000040 ;  /* 0x40000040ff277424 */ /* 0x000fc400078e00ff */
        /* <DEDUP_REMOVED lines=9> */
[----:B------:R-:W-:-:S04]  /*19400*/  FMUL.FTZ R82, R86, UR38 ;  /* 0x0000002656527c20 */ /* 0x000fc80008410000 */
[----:B------:R-:W3:Y:S08]  /*19410*/  MUFU.TANH R25, R25 ;  /* 0x0000001900197308 */ /* 0x000ef00000002400 */
[----:B------:R-:W4:Y:S08]  /*19420*/  MUFU.TANH R27, R27 ;  /* 0x0000001b001b7308 */ /* 0x000f300000002400 */
[----:B------:R-:W4:Y:S08]  /*19430*/  MUFU.TANH R30, R30 ;  /* 0x0000001e001e7308 */ /* 0x000f300000002400 */
[----:B------:R-:W4:Y:S08]  /*19440*/  MUFU.TANH R31, R31 ;  /* 0x0000001f001f7308 */ /* 0x000f300000002400 */
[----:B------:R-:W4:Y:S01]  /*19450*/  MUFU.TANH R33, R33 ;  /* 0x0000002100217308 */ /* 0x000f220000002400 */
[----:B------:R-:W-:-:S02]  /*19460*/  WARPGROUP.DEPBAR.LE gsb0, 0x0 ;  /* 0x00008000000079c5 */ /* 0x000fc40000010000 */
[----:B------:R-:W-:-:S05]  /*19470*/  WARPGROUP.ARRIVE ;  /* 0x00000000000079c5 */ /* 0x000fca0000000000 */
[----:B------:R-:W4:Y:S01]  /*19480*/  MUFU.TANH R35, R35 ;  /* 0x0000002300237308 */ /* 0x000f220000002400 */
[----:B------:R-:W-:Y:S01]  /*19490*/  HGMMA.64x128x16.F32 R88, R172, gdesc[UR4].tnspB, R88, gsb0 ;  /* 0x41e00004ac587df0 */ /* 0x000fe20008000858 */
[----:B------:R-:W-:Y:S02]  /*194a0*/  R2UR UR6, R8 ;  /* 0x00000000080672ca */ /* 0x000fe400000e0000 */
[----:B------:R-:W-:Y:S02]  /*194b0*/  R2UR UR7, R9 ;  /* 0x00000000090772ca */ /* 0x000fe400000e0000 */
[----:B-----5:R-:W-:Y:S02]  /*194c0*/  FMNMX.FTZ R9, R73, R38, !PT ;  /* 0x0000002649097209 */ /* 0x020fe40007810000 */
[----:B------:R-:W5:Y:S02]  /*194d0*/  MUFU.TANH R40, R40 ;  /* 0x0000002800287308 */ /* 0x000f640000002400 */
[----:B------:R-:W-:-:S04]  /*194e0*/  FMNMX.FTZ R38, R76, R9, !PT ;  /* 0x000000094c267209 */ /* 0x000fc80007810000 */
[----:B------:R-:W-:Y:S02]  /*194f0*/  FMNMX.FTZ R9, R77, R38, !PT ;  /* 0x000000264d097209 */ /* 0x000fe40007810000 */
[----:B------:R-:W5:Y:S02]  /*19500*/  MUFU.TANH R42, R42 ;  /* 0x0000002a002a7308 */ /* 0x000f640000002400 */
[----:B------:R-:W-:-:S05]  /*19510*/  FMNMX.FTZ R9, R80, R9, !PT ;  /* 0x0000000950097209 */ /* 0x000fca0007810000 */
[----:B------:R-:W0:Y:S01]  /*19520*/  SHFL.BFLY PT, R38, R9, 0x2, 0x1f ;  /* 0x0c401f0009267f89 */ /* 0x000e2200000e0000 */
[----:B------:R-:W5:Y:S08]  /*19530*/  MUFU.TANH R44, R44 ;  /* 0x0000002c002c7308 */ /* 0x000f700000002400 */
[----:B------:R-:W5:Y:S08]  /*19540*/  MUFU.TANH R45, R45 ;  /* 0x0000002d002d7308 */ /* 0x000f700000002400 */
[----:B------:R-:W5:Y:S01]  /*19550*/  MUFU.TANH R47, R47 ;  /* 0x0000002f002f7308 */ /* 0x000f620000002400 */
[----:B0-----:R-:W-:-:S07]  /*19560*/  FMNMX.FTZ R38, R9, R38, !PT ;  /* 0x0000002609267209 */ /* 0x001fce0007810000 */
[----:B------:R-:W0:Y:S01]  /*19570*/  MUFU.TANH R49, R49 ;  /* 0x0000003100317308 */ /* 0x000e220000002400 */
[----:B------:R-:W1:Y:S07]  /*19580*/  SHFL.BFLY PT, R9, R38, 0x1, 0x1f ;  /* 0x0c201f0026097f89 */ /* 0x000e6e00000e0000 */
[----:B------:R-:W0:Y:S08]  /*19590*/  MUFU.TANH R52, R52 ;  /* 0x0000003400347308 */ /* 0x000e300000002400 */
[----:B------:R-:W0:Y:S08]  /*195a0*/  MUFU.TANH R53, R53 ;  /* 0x0000003500357308 */ /* 0x000e300000002400 */
[----:B------:R-:W0:Y:S01]  /*195b0*/  MUFU.TANH R56, R56 ;  /* 0x0000003800387308 */ /* 0x000e220000002400 */
[----:B-1----:R-:W-:Y:S01]  /*195c0*/  FMNMX.FTZ R194, R38, R9, !PT ;  /* 0x0000000926c27209 */ /* 0x002fe20007810000 */
[----:B------:R-:W-:Y:S01]  /*195d0*/  IMAD.U32 R9, RZ, RZ, UR42 ;  /* 0x0000002aff097e24 */ /* 0x000fe2000f8e00ff */
[----:B------:R-:W-:-:S05]  /*195e0*/  IADD3 R38, R6, 0x200, RZ ;  /* 0x0000020006267810 */ /* 0x000fca0007ffe0ff */
[----:B------:R-:W1:Y:S01]  /*195f0*/  MUFU.TANH R58, R58 ;  /* 0x0000003a003a7308 */ /* 0x000e620000002400 */
[----:B------:R-:W-:-:S04]  /*19600*/  FMUL.FTZ R84, R194, R9 ;  /* 0x00000009c2547220 */ /* 0x000fc80000410000 */
[-CC-:B------:R-:W-:Y:S01]  /*19610*/  FFMA.FTZ R180, R0, R9.reuse, -R84.reuse ;  /* 0x0000000900b47223 */ /* 0x180fe20000010854 */
[----:B------:R-:W-:Y:S01]  /*19620*/  FMNMX.FTZ R0, R15, R12, !PT ;  /* 0x0000000c0f007209 */ /* 0x000fe20007810000 */
[-CC-:B------:R-:W-:Y:S01]  /*19630*/  FFMA.FTZ R182, R21, R9.reuse, -R84.reuse ;  /* 0x0000000915b67223 */ /* 0x180fe20000010854 */
[----:B------:R3:W1:Y:S01]  /*19640*/  MUFU.TANH R8, R2 ;  /* 0x0000000200087308 */ /* 0x0006620000002400 */
[-CC-:B------:R-:W-:Y:S01]  /*19650*/  FFMA.FTZ R176, R28, R9.reuse, -R84.reuse ;  /* 0x000000091cb07223 */ /* 0x180fe20000010854 */
[----:B------:R-:W-:Y:S01]  /*19660*/  FMNMX.FTZ R21, R7, R0, !PT ;  /* 0x0000000007157209 */ /* 0x000fe20007810000 */
[-CC-:B------:R-:W-:Y:S01]  /*19670*/  FFMA.FTZ R178, R32, R9.reuse, -R84.reuse ;  /* 0x0000000920b27223 */ /* 0x180fe20000010854 */
[----:B------:R-:W-:Y:S01]  /*19680*/  IADD3 R28, R6, 0x300, RZ ;  /* 0x00000300061c7810 */ /* 0x000fe20007ffe0ff */
[--C-:B------:R-:W-:Y:S01]  /*19690*/  FFMA.FTZ R32, R43, R9, -R84.reuse ;  /* 0x000000092b207223 */ /* 0x100fe20000010854 */
[----:B--2---:R-:W-:Y:S01]  /*196a0*/  FMNMX.FTZ R0, R24, R21, !PT ;  /* 0x0000001518007209 */ /* 0x004fe20007810000 */
[-CC-:B------:R-:W-:Y:S01]  /*196b0*/  FFMA.FTZ R26, R26, R9.reuse, -R84.reuse ;  /* 0x000000091a1a7223 */ /* 0x180fe20000010854 */
[----:B------:R-:W2:Y:S01]  /*196c0*/  MUFU.TANH R63, R63 ;  /* 0x0000003f003f7308 */ /* 0x000ea20000002400 */
[----:B---3--:R-:W-:Y:S01]  /*196d0*/  FADD.FTZ R2, -R194, R11 ;  /* 0x0000000bc2027221 */ /* 0x008fe20000010100 */
[----:B------:R-:W-:Y:S01]  /*196e0*/  FMNMX.FTZ R0, R25, R0, !PT ;  /* 0x0000000019007209 */ /* 0x000fe20007810000 */
[-CC-:B------:R-:W-:Y:S01]  /*196f0*/  FFMA.FTZ R11, R20, R9.reuse, -R84.reuse ;  /* 0x00000009140b7223 */ /* 0x180fe20000010854 */
[----:B------:R-:W-:Y:S01]  /*19700*/  IADD3 R20, R6, 0x280, RZ ;  /* 0x0000028006147810 */ /* 0x000fe20007ffe0ff */
[-C--:B------:R-:W-:Y:S01]  /*19710*/  FMUL.FTZ R2, R2, R9.reuse ;  /* 0x0000000902027220 */ /* 0x080fe20000410000 */
[----:B----4-:R-:W-:Y:S01]  /*19720*/  FMNMX.FTZ R21, R27, R0, !PT ;  /* 0x000000001b157209 */ /* 0x010fe20007810000 */
[-CC-:B------:R-:W-:Y:S01]  /*19730*/  FFMA.FTZ R43, R64, R9.reuse, -R84.reuse ;  /* 0x00000009402b7223 */ /* 0x180fe20000010854 */
[----:B------:R-:W3:Y:S01]  /*19740*/  MUFU.TANH R66, R66 ;  /* 0x0000004200427308 */ /* 0x000ee20000002400 */
[----:B------:R-:W-:Y:S01]  /*19750*/  IADD3 R6, R6, 0x380, RZ ;  /* 0x0000038006067810 */ /* 0x000fe20007ffe0ff */
[----:B------:R-:W-:Y:S01]  /*19760*/  FFMA.FTZ R80, R80, R9, -R84 ;  /* 0x0000000950507223 */ /* 0x000fe20000010854 */
[----:B------:R-:W-:-:S04]  /*19770*/  FMNMX.FTZ R0, R30, R21, !PT ;  /* 0x000000151e007209 */ /* 0x000fc80007810000 */
[----:B------:R-:W-:Y:S01]  /*19780*/  FMNMX.FTZ R0, R31, R0, !PT ;  /* 0x000000001f007209 */ /* 0x000fe20007810000 */
[----:B------:R-:W4:Y:S03]  /*19790*/  MUFU.TANH R67, R67 ;  /* 0x0000004300437308 */ /* 0x000f260000002400 */
[----:B------:R-:W-:-:S04]  /*197a0*/  FMNMX.FTZ R0, R33, R0, !PT ;  /* 0x0000000021007209 */ /* 0x000fc80007810000 */
[----:B------:R-:W-:Y:S01]  /*197b0*/  FMNMX.FTZ R21, R35, R0, !PT ;  /* 0x0000000023157209 */ /* 0x000fe20007810000 */
[----:B------:R-:W4:Y:S03]  /*197c0*/  MUFU.TANH R70, R70 ;  /* 0x0000004600467308 */ /* 0x000f260000002400 */
[----:B-----5:R-:W-:-:S04]  /*197d0*/  FMNMX.FTZ R21, R40, R21, !PT ;  /* 0x0000001528157209 */ /* 0x020fc80007810000 */
[----:B------:R-:W-:Y:S01]  /*197e0*/  FMNMX.FTZ R21, R42, R21, !PT ;  /* 0x000000152a157209 */ /* 0x000fe20007810000 */
[----:B------:R-:W-:Y:S03]  /*197f0*/  MUFU.TANH R71, R71 ;  /* 0x0000004700477308 */ /* 0x000fe60000002400 */
[----:B------:R-:W-:-:S04]  /*19800*/  FMNMX.FTZ R0, R44, R21, !PT ;  /* 0x000000152c007209 */ /* 0x000fc80007810000 */
[----:B------:R-:W-:Y:S01]  /*19810*/  FMNMX.FTZ R0, R45, R0, !PT ;  /* 0x000000002d007209 */ /* 0x000fe20007810000 */
[----:B------:R-:W-:Y:S03]  /*19820*/  MUFU.TANH R74, R74 ;  /* 0x0000004a004a7308 */ /* 0x000fe60000002400 */
[----:B------:R-:W-:Y:S01]  /*19830*/  FMNMX.FTZ R0, R47, R0, !PT ;  /* 0x000000002f007209 */ /* 0x000fe20007810000 */
[----:B------:R-:W-:Y:S02]  /*19840*/  WARPGROUP.DEPBAR.LE gsb0, 0x0 ;  /* 0x00008000000079c5 */ /* 0x000fe40000010000 */
[----:B------:R-:W-:Y:S01]  /*19850*/  WARPGROUP.ARRIVE ;  /* 0x00000000000079c5 */ /* 0x000fe20000000000 */
[----:B0-----:R-:W-:Y:S01]  /*19860*/  FMNMX.FTZ R21, R49, R0, !PT ;  /* 0x0000000031157209 */ /* 0x001fe20007810000 */
[----:B------:R-:W-:Y:S01]  /*19870*/  MUFU.TANH R75, R75 ;  /* 0x0000004b004b7308 */ /* 0x000fe20000002400 */
[-CC-:B------:R-:W-:Y:S01]  /*19880*/  FFMA.FTZ R172, R36, R9.reuse, -R84.reuse ;  /* 0x0000000924ac7223 */ /* 0x180fe20000010854 */
[--C-:B------:R-:W-:Y:S01]  /*19890*/  FFMA.FTZ R174, R41, R9, -R84.reuse ;  /* 0x0000000929ae7223 */ /* 0x100fe20000010854 */
[----:B------:R-:W-:Y:S01]  /*198a0*/  FMNMX.FTZ R0, R52, R21, !PT ;  /* 0x0000001534007209 */ /* 0x000fe20007810000 */
[----:B------:R-:W-:Y:S01]  /*198b0*/  HGMMA.64x128x16.F32 R88, R168, gdesc[UR4].tnspB, R88, gsb0 ;  /* 0x41e00004a8587df0 */ /* 0x000fe20008000858 */
[----:B------:R-:W-:Y:S01]  /*198c0*/  R2UR UR6, R38 ;  /* 0x00000000260672ca */ /* 0x000fe200000e0000 */
[-CC-:B------:R-:W-:Y:S01]  /*198d0*/  FFMA.FTZ R38, R29, R9.reuse, -R84.reuse ;  /* 0x000000091d267223 */ /* 0x180fe20000010854 */
[----:B------:R-:W-:Y:S01]  /*198e0*/  R2UR UR7, R39 ;  /* 0x00000000270772ca */ /* 0x000fe200000e0000 */
[----:B------:R-:W-:Y:S01]  /*198f0*/  MUFU.TANH R78, R78 ;  /* 0x0000004e004e7308 */ /* 0x000fe20000002400 */
[----:B------:R-:W-:Y:S01]  /*19900*/  FMNMX.FTZ R21, R53, R0, !PT ;  /* 0x0000000035157209 */ /* 0x000fe20007810000 */
[-CC-:B------:R-:W-:Y:S01]  /*19910*/  FFMA.FTZ R39, R34, R9.reuse, -R84.reuse ;  /* 0x0000000922277223 */ /* 0x180fe20000010854 */
[-CC-:B------:R-:W-:Y:S01]  /*19920*/  FFMA.FTZ R34, R37, R9.reuse, -R84.reuse ;  /* 0x0000000925227223 */ /* 0x180fe20000010854 */
[--C-:B------:R-:W-:Y:S01]  /*19930*/  FFMA.FTZ R36, R48, R9, -R84.reuse ;  /* 0x0000000930247223 */ /* 0x100fe20000010854 */
[----:B------:R-:W-:Y:S01]  /*19940*/  FMNMX.FTZ R21, R56, R21, !PT ;  /* 0x0000001538157209 */ /* 0x000fe20007810000 */
[-CC-:B------:R-:W-:Y:S01]  /*19950*/  FFMA.FTZ R41, R55, R9.reuse, -R84.reuse ;  /* 0x0000000937297223 */ /* 0x180fe20000010854 */
[--C-:B------:R-:W-:Y:S01]  /*19960*/  FFMA.FTZ R48, R61, R9, -R84.reuse ;  /* 0x000000093d307223 */ /* 0x100fe20000010854 */
[----:B------:R-:W-:Y:S01]  /*19970*/  MUFU.TANH R79, R79 ;  /* 0x0000004f004f7308 */ /* 0x000fe20000002400 */
[----:B-1----:R-:W-:Y:S01]  /*19980*/  FMNMX.FTZ R21, R58, R21, !PT ;  /* 0x000000153a157209 */ /* 0x002fe20007810000 */
[-CC-:B------:R-:W-:Y:S01]  /*19990*/  FFMA.FTZ R37, R65, R9.reuse, -R84.reuse ;  /* 0x0000000941257223 */ /* 0x180fe20000010854 */
[----:B------:R-:W-:-:S02]  /*199a0*/  FFMA.FTZ R55, R73, R9, -R84 ;  /* 0x0000000949377223 */ /* 0x000fc40000010854 */
[----:B------:R-:W-:-:S03]  /*199b0*/  FMNMX.FTZ R0, R8, R21, !PT ;  /* 0x0000001508007209 */ /* 0x000fc60007810000 */
[----:B------:R-:W-:Y:S01]  /*199c0*/  MUFU.TANH R81, R81 ;  /* 0x0000005100517308 */ /* 0x000fe20000002400 */
[----:B--2---:R-:W-:-:S04]  /*199d0*/  FMNMX.FTZ R21, R63, R0, !PT ;  /* 0x000000003f157209 */ /* 0x004fc80007810000 */
[----:B---3--:R-:W-:Y:S01]  /*199e0*/  FMNMX.FTZ R0, R66, R21, !PT ;  /* 0x0000001542007209 */ /* 0x008fe20007810000 */
[----:B------:R-:W-:Y:S02]  /*199f0*/  IMAD.MOV.U32 R21, RZ, RZ, 0x40000040 ;  /* 0x40000040ff157424 */ /* 0x000fe400078e00ff */
[----:B------:R-:W-:Y:S01]  /*19a00*/  MUFU.TANH R82, R82 ;  /* 0x0000005200527308 */ /* 0x000fe20000002400 */
[----:B----4-:R-:W-:-:S04]  /*19a10*/  FMNMX.FTZ R29, R67, R0, !PT ;  /* 0x00000000431d7209 */ /* 0x010fc80007810000 */
[----:B------:R-:W-:Y:S01]  /*19a20*/  FMNMX.FTZ R0, R70, R29, !PT ;  /* 0x0000001d46007209 */ /* 0x000fe20007810000 */
[----:B------:R-:W-:Y:S02]  /*19a30*/  IMAD.MOV.U32 R29, RZ, RZ, 0x40000040 ;  /* 0x40000040ff1d7424 */ /* 0x000fe400078e00ff */
[----:B------:R-:W-:Y:S08]  /*19a40*/  MUFU.TANH R83, R83 ;  /* 0x0000005300537308 */ /* 0x000ff00000002400 */
[----:B------:R-:W-:Y:S08]  /*19a50*/  MUFU.EX2 R2, R2 ;  /* 0x0000000200027308 */ /* 0x000ff00000000800 */
[----:B------:R-:W0:Y:S08]  /*19a60*/  MUFU.EX2 R180, R180 ;  /* 0x000000b400b47308 */ /* 0x000e300000000800 */
[----:B------:R-:W1:Y:S08]  /*19a70*/  MUFU.EX2 R11, R11 ;  /* 0x0000000b000b7308 */ /* 0x000e700000000800 */
[----:B------:R-:W-:Y:S01]  /*19a80*/  MUFU.EX2 R182, R182 ;  /* 0x000000b600b67308 */ /* 0x000fe20000000800 */
[----:B0-----:R-:W-:-:S07]  /*19a90*/  FFMA.FTZ R4, R2, R4, R180 ;  /* 0x0000000402047223 */ /* 0x001fce00000100b4 */
        /* <DEDUP_REMOVED lines=14> */
[-CC-:B------:R-:W-:Y:S02]  /*19b80*/  FFMA.FTZ R170, R50, R9.reuse, -R84.reuse ;  /* 0x0000000932aa7223 */ /* 0x180fe40000010854 */
[----:B------:R-:W-:Y:S01]  /*19b90*/  MUFU.EX2 R36, R36 ;  /* 0x0000002400247308 */ /* 0x000fe20000000800 */
[-CC-:B------:R-:W-:Y:S01]  /*19ba0*/  FFMA.FTZ R50, R59, R9.reuse, -R84.reuse ;  /* 0x000000093b327223 */ /* 0x180fe20000010854 */
[----:B------:R-:W-:Y:S01]  /*19bb0*/  HGMMA.64x128x16.F32 R88, R164, gdesc[UR4].tnspB, R88, gsb0 ;  /* 0x41e00004a4587df0 */ /* 0x000fe20008000858 */
[----:B------:R-:W-:Y:S01]  /*19bc0*/  R2UR UR6, R20 ;  /* 0x00000000140672ca */ /* 0x000fe200000e0000 */
[-CC-:B------:R-:W-:Y:S01]  /*19bd0*/  FFMA.FTZ R20, R51, R9.reuse, -R84.reuse ;  /* 0x0000000933147223 */ /* 0x180fe20000010854 */
[----:B------:R-:W-:Y:S01]  /*19be0*/  R2UR UR7, R21 ;  /* 0x00000000150772ca */ /* 0x000fe200000e0000 */
[-CC-:B------:R-:W-:Y:S01]  /*19bf0*/  FFMA.FTZ R51, R69, R9.reuse, -R84.reuse ;  /* 0x0000000945337223 */ /* 0x180fe20000010854 */
        /* <DEDUP_REMOVED lines=24> */
[----:B------:R-:W-:Y:S01]  /*19d80*/  MUFU.EX2 R59, R59 ;  /* 0x0000003b003b7308 */ /* 0x000fe20000000800 */
[----:B------:R-:W-:-:S04]  /*19d90*/  FADD.FTZ R0, -R21, R12 ;  /* 0x0000000c15007221 */ /* 0x000fc80000010100 */
[----:B------:R-:W-:-:S03]  /*19da0*/  FMUL.FTZ R0, R0, R9 ;  /* 0x0000000900007220 */ /* 0x000fc60000410000 */
[----:B------:R-:W-:Y:S08]  /*19db0*/  MUFU.EX2 R12, R80 ;  /* 0x00000050000c7308 */ /* 0x000ff00000000800 */
[----:B------:R-:W-:Y:S01]  /*19dc0*/  MUFU.EX2 R0, R0 ;  /* 0x0000000000007308 */ /* 0x000fe20000000800 */
[----:B------:R-:W-:Y:S02]  /*19dd0*/  WARPGROUP.DEPBAR.LE gsb0, 0x0 ;  /* 0x00008000000079c5 */ /* 0x000fe40000010000 */
[----:B------:R-:W-:Y:S01]  /*19de0*/  WARPGROUP.ARRIVE ;  /* 0x00000000000079c5 */ /* 0x000fe20000000000 */
[-CC-:B------:R-:W-:Y:S01]  /*19df0*/  FFMA.FTZ R164, R54, R9.reuse, -R84.reuse ;  /* 0x0000000936a47223 */ /* 0x180fe20000010854 */
[-CC-:B------:R-:W-:Y:S01]  /*19e00*/  FFMA.FTZ R166, R57, R9.reuse, -R84.reuse ;  /* 0x0000000939a67223 */ /* 0x180fe20000010854 */
[-CC-:B------:R-:W-:Y:S01]  /*19e10*/  FFMA.FTZ R54, R72, R9.reuse, -R84.reuse ;  /* 0x0000000948367223 */ /* 0x180fe20000010854 */
[----:B------:R-:W-:-:S02]  /*19e20*/  FFMA.FTZ R57, R76, R9, -R84 ;  /* 0x000000094c397223 */ /* 0x000fc40000010854 */
[----:B------:R-:W-:Y:S01]  /*19e30*/  HGMMA.64x128x16.F32 R88, R160, gdesc[UR4].tnspB, R88, gsb0 ;  /* 0x41e00004a0587df0 */ /* 0x000fe20008000858 */
[----:B------:R-:W-:Y:S01]  /*19e40*/  R2UR UR6, R28 ;  /* 0x000000001c0672ca */ /* 0x000fe200000e0000 */
[-C--:B------:R-:W-:Y:S01]  /*19e50*/  FMUL.FTZ R28, R21, R9.reuse ;  /* 0x00000009151c7220 */ /* 0x080fe20000410000 */
[----:B------:R-:W-:Y:S01]  /*19e60*/  R2UR UR7, R29 ;  /* 0x000000001d0772ca */ /* 0x000fe200000e0000 */
[----:B------:R-:W-:Y:S02]  /*19e70*/  MUFU.EX2 R164, R164 ;  /* 0x000000a400a47308 */ /* 0x000fe40000000800 */
[-CC-:B------:R-:W-:Y:S01]  /*19e80*/  FFMA.FTZ R181, R15, R9.reuse, -R28.reuse ;  /* 0x000000090fb57223 */ /* 0x180fe2000001081c */
[-CC-:B------:R-:W-:Y:S01]  /*19e90*/  FFMA.FTZ R183, R24, R9.reuse, -R28.reuse ;  /* 0x0000000918b77223 */ /* 0x180fe2000001081c */
        /* <DEDUP_REMOVED lines=19> */
[--C-:B------:R-:W-:Y:S01]  /*19fd0*/  FFMA.FTZ R78, R78, R9, -R28.reuse ;  /* 0x000000094e4e7223 */ /* 0x100fe2000001081c */
[----:B------:R-:W-:Y:S01]  /*19fe0*/  MUFU.EX2 R64, R64 ;  /* 0x0000004000407308 */ /* 0x000fe20000000800 */
[----:B0-----:R-:W-:Y:S01]  /*19ff0*/  FFMA.FTZ R3, R0, R3, R181 ;  /* 0x0000000300037223 */ /* 0x001fe200000100b5 */
[-CC-:B------:R-:W-:Y:S01]  /*1a000*/  FFMA.FTZ R79, R79, R9.reuse, -R28.reuse ;  /* 0x000000094f4f7223 */ /* 0x180fe2000001081c */
[-CC-:B------:R-:W-:Y:S01]  /*1a010*/  FFMA.FTZ R81, R81, R9.reuse, -R28.reuse ;  /* 0x0000000951517223 */ /* 0x180fe2000001081c */
[----:B------:R-:W-:Y:S01]  /*1a020*/  FFMA.FTZ R82, R82, R9, -R28 ;  /* 0x0000000952527223 */ /* 0x000fe2000001081c */
[----:B------:R-:W-:-:S03]  /*1a030*/  IMAD.MOV.U32 R15, RZ, RZ, R185 ;  /* 0x000000ffff0f7224 */ /* 0x000fc600078e00b9 */
        /* <DEDUP_REMOVED lines=17> */
[-C--:B------:R-:W-:Y:S01]  /*1a150*/  FFMA.FTZ R60, R7, R9.reuse, -R28 ;  /* 0x00000009073c7223 */ /* 0x080fe2000001081c */
[----:B------:R-:W-:Y:S02]  /*1a160*/  IMAD.MOV.U32 R7, RZ, RZ, 0x40000040 ;  /* 0x40000040ff077424 */ /* 0x000fe400078e00ff */
[-C--:B------:R-:W-:Y:S01]  /*1a170*/  FFMA.FTZ R162, R62, R9.reuse, -R84 ;  /* 0x000000093ea27223 */ /* 0x080fe20000010854 */
[-CC-:B------:R-:W-:Y:S01]  /*1a180*/  FFMA.FTZ R62, R33, R9.reuse, -R28.reuse ;  /* 0x00000009213e7223 */ /* 0x180fe2000001081c */
[----:B------:R-:W-:Y:S01]  /*1a190*/  HGMMA.64x128x16.F32 R88, R156, gdesc[UR4].tnspB, R88, gsb0 ;  /* 0x41e000049c587df0 */ /* 0x000fe20008000858 */
[----:B------:R-:W-:Y:S01]  /*1a1a0*/  R2UR UR6, R6 ;  /* 0x00000000060672ca */ /* 0x000fe200000e0000 */
[----:B------:R-:W0:Y:S01]  /*1a1b0*/  MUFU.EX2 R60, R60 ;  /* 0x0000003c003c7308 */ /* 0x000e220000000800 */
[----:B------:R-:W-:Y:S01]  /*1a1c0*/  R2UR UR7, R7 ;  /* 0x00000000070772ca */ /* 0x000fe200000e0000 */
[-CC-:B------:R-:W-:Y:S01]  /*1a1d0*/  FFMA.FTZ R161, R63, R9.reuse, -R28.reuse ;  /* 0x000000093fa17223 */ /* 0x180fe2000001081c */
[----:B------:R-:W-:Y:S01]  /*1a1e0*/  @!P1 LEA R6, R13, R18, 0x3 ;  /* 0x000000120d069211 */ /* 0x000fe200078e18ff */
[----:B------:R-:W-:-:S04]  /*1a1f0*/  FFMA.FTZ R163, R67, R9, -R28 ;  /* 0x0000000943a37223 */ /* 0x000fc8000001081c */
[----:B------:R-:W-:Y:S01]  /*1a200*/  @!P1 VIADD R6, R6, 0x34840 ;  /* 0x0003484006069836 */ /* 0x000fe20000000000 */
[----:B------:R-:W-:Y:S04]  /*1a210*/  MUFU.EX2 R62, R62 ;  /* 0x0000003e003e7308 */ /* 0x000fe80000000800 */
[----:B------:R-:W-:-:S04]  /*1a220*/  @!P1 PRMT R7, RZ, 0x654, R6 ;  /* 0x00000654ff079816 */ /* 0x000fc80000000006 */
[----:B------:R-:W-:Y:S01]  /*1a230*/  MUFU.EX2 R6, R56 ;  /* 0x0000003800067308 */ /* 0x000fe20000000800 */
[----:B0-----:R-:W-:-:S07]  /*1a240*/  F2FP.F16.F32.PACK_AB R181, R60, R181 ;  /* 0x000000b53cb5723e */ /* 0x001fce00000000ff */
[----:B------:R-:W-:Y:S08]  /*1a250*/  MUFU.EX2 R160, R160 ;  /* 0x000000a000a07308 */ /* 0x000ff00000000800 */
[----:B------:R-:W-:Y:S08]  /*1a260*/  MUFU.EX2 R161, R161 ;  /* 0x000000a100a17308 */ /* 0x000ff00000000800 */
[----:B------:R-:W-:Y:S08]  /*1a270*/  MUFU.EX2 R162, R162 ;  /* 0x000000a200a27308 */ /* 0x000ff00000000800 */
[----:B------:R-:W-:Y:S08]  /*1a280*/  MUFU.EX2 R163, R163 ;  /* 0x000000a300a37308 */ /* 0x000ff00000000800 */
[----:B------:R-:W0:Y:S08]  /*1a290*/  MUFU.EX2 R54, R54 ;  /* 0x0000003600367308 */ /* 0x000e300000000800 */
[----:B------:R-:W-:Y:S08]  /*1a2a0*/  MUFU.EX2 R78, R78 ;  /* 0x0000004e004e7308 */ /* 0x000ff00000000800 */
[----:B------:R-:W1:Y:S08]  /*1a2b0*/  MUFU.EX2 R57, R57 ;  /* 0x0000003900397308 */ /* 0x000e700000000800 */
[----:B------:R-:W-:Y:S08]  /*1a2c0*/  MUFU.EX2 R81, R81 ;  /* 0x0000005100517308 */ /* 0x000ff00000000800 */
[----:B------:R-:W-:Y:S01]  /*1a2d0*/  MUFU.EX2 R82, R82 ;  /* 0x0000005200527308 */ /* 0x000fe20000000800 */
[----:B------:R-:W-:-:S02]  /*1a2e0*/  WARPGROUP.DEPBAR.LE gsb0, 0x0 ;  /* 0x00008000000079c5 */ /* 0x000fc40000010000 */
[----:B------:R-:W-:Y:S01]  /*1a2f0*/  WARPGROUP.ARRIVE ;  /* 0x00000000000079c5 */ /* 0x000fe20000000000 */
[----:B------:R-:W-:Y:S01]  /*1a300*/  FFMA.FTZ R157, R71, R9, -R28 ;  /* 0x00000009479d7223 */ /* 0x000fe2000001081c */
[----:B------:R-:W-:Y:S02]  /*1a310*/  F2FP.F16.F32.PACK_AB R156, R46, R37 ;  /* 0x000000252e9c723e */ /* 0x000fe400000000ff */
[----:B0-----:R-:W-:Y:S02]  /*1a320*/  F2FP.F16.F32.PACK_AB R158, R54, R51 ;  /* 0x00000033369e723e */ /* 0x001fe400000000ff */
[----:B------:R-:W-:Y:S01]  /*1a330*/  HGMMA.64x128x16.F32 R88, R152, gdesc[UR4].tnspB, R88, gsb0 ;  /* 0x41e0000498587df0 */ /* 0x000fe20008000858 */
[----:B------:R-:W-:Y:S02]  /*1a340*/  MUFU.EX2 R157, R157 ;  /* 0x0000009d009d7308 */ /* 0x000fe40000000800 */
[----:B------:R-:W-:Y:S02]  /*1a350*/  WARPGROUP.DEPBAR.LE gsb0, 0x0 ;  /* 0x00008000000079c5 */ /* 0x000fe40000010000 */
[----:B------:R0:W-:Y:S01]  /*1a360*/  @!P1 SYNCS.ARRIVE.TRANS64.RED.A1T0 RZ, [R7+URZ], RZ ;  /* 0x000000ff07ff99a7 */ /* 0x0001e2000810043f */
[----:B------:R-:W-:-:S02]  /*1a370*/  F2FP.F16.F32.PACK_AB R154, R12, R59 ;  /* 0x0000003b0c9a723e */ /* 0x000fc400000000ff */
[----:B-1----:R-:W-:Y:S01]  /*1a380*/  F2FP.F16.F32.PACK_AB R152, R57, R55 ;  /* 0x000000373998723e */ /* 0x002fe200000000ff */
[----:B0-----:R-:W-:Y:S01]  /*1a390*/  FADD.FTZ R7, R11, R4 ;  /* 0x000000040b077221 */ /* 0x001fe20000010000 */
[----:B------:R-:W-:Y:S01]  /*1a3a0*/  @!P1 IADD3 R4, R14, 0x34860, RZ ;  /* 0x000348600e049810 */ /* 0x000fe20007ffe0ff */
[----:B------:R-:W-:Y:S01]  /*1a3b0*/  FADD.FTZ R14, R60, R3 ;  /* 0x000000033c0e7221 */ /* 0x000fe20000010000 */
[----:B------:R-:W-:Y:S02]  /*1a3c0*/  IMAD.MOV.U32 R11, RZ, RZ, R194 ;  /* 0x000000ffff0b7224 */ /* 0x000fe400078e00c2 */
[----:B------:R-:W-:Y:S01]  /*1a3d0*/  FADD.FTZ R7, R182, R7 ;  /* 0x00000007b6077221 */ /* 0x000fe20000010000 */
[C---:B------:R-:W-:Y:S01]  /*1a3e0*/  F2FP.F16.F32.PACK_AB R182, R26.reuse, R182 ;  /* 0x000000b61ab6723e */ /* 0x040fe200000000ff */
[----:B------:R-:W-:Y:S01]  /*1a3f0*/  FADD.FTZ R3, R183, R14 ;  /* 0x0000000eb7037221 */ /* 0x000fe20000010000 */
[----:B------:R-:W-:Y:S01]  /*1a400*/  @!P1 PRMT R13, RZ, 0x654, R4 ;  /* 0x00000654ff0d9816 */ /* 0x000fe20000000004 */
[----:B------:R-:W-:Y:S01]  /*1a410*/  FADD.FTZ R7, R26, R7 ;  /* 0x000000071a077221 */ /* 0x000fe20000010000 */
[-CC-:B------:R-:W-:Y:S01]  /*1a420*/  FFMA.FTZ R4, R8, R9.reuse, -R28.reuse ;  /* 0x0000000908047223 */ /* 0x180fe2000001081c */
[----:B------:R-:W-:Y:S01]  /*1a430*/  FADD.FTZ R14, R64, R3 ;  /* 0x00000003400e7221 */ /* 0x000fe20000010000 */
[-C--:B------:R-:W-:Y:S01]  /*1a440*/  FFMA.FTZ R8, R66, R9.reuse, -R28 ;  /* 0x0000000942087223 */ /* 0x080fe2000001081c */
[----:B------:R-:W-:Y:S01]  /*1a450*/  FADD.FTZ R7, R176, R7 ;  /* 0x00000007b0077221 */ /* 0x000fe20000010000 */
[C---:B------:R-:W-:Y:S01]  /*1a460*/  F2FP.F16.F32.PACK_AB R176, R38.reuse, R176 ;  /* 0x000000b026b0723e */ /* 0x040fe200000000ff */
[----:B------:R-:W-:Y:S01]  /*1a470*/  FADD.FTZ R3, R177, R14 ;  /* 0x0000000eb1037221 */ /* 0x000fe20000010000 */
[----:B------:R-:W-:Y:S01]  /*1a480*/  MUFU.EX2 R4, R4 ;  /* 0x0000000400047308 */ /* 0x000fe20000000800 */
[----:B------:R-:W-:Y:S01]  /*1a490*/  FADD.FTZ R7, R38, R7 ;  /* 0x0000000726077221 */ /* 0x000fe20000010000 */
[--C-:B------:R-:W-:Y:S01]  /*1a4a0*/  FFMA.FTZ R14, R70, R9, -R28.reuse ;  /* 0x00000009460e7223 */ /* 0x100fe2000001081c */
[C---:B------:R-:W-:Y:S01]  /*1a4b0*/  FADD.FTZ R44, R24.reuse, R3 ;  /* 0x00000003182c7221 */ /* 0x040fe20000010000 */
[----:B------:R-:W-:Y:S01]  /*1a4c0*/  F2FP.F16.F32.PACK_AB R177, R24, R177 ;  /* 0x000000b118b1723e */ /* 0x000fe200000000ff */
[----:B------:R-:W-:Y:S01]  /*1a4d0*/  FADD.FTZ R52, R178, R7 ;  /* 0x00000007b2347221 */ /* 0x000fe20000010000 */
[----:B------:R-:W-:Y:S01]  /*1a4e0*/  FFMA.FTZ R28, R83, R9, -R28 ;  /* 0x00000009531c7223 */ /* 0x000fe2000001081c */
[----:B------:R-:W-:Y:S01]  /*1a4f0*/  FADD.FTZ R3, R179, R44 ;  /* 0x0000002cb3037221 */ /* 0x000fe20000010000 */
[----:B------:R-:W-:Y:S01]  /*1a500*/  MUFU.EX2 R8, R8 ;  /* 0x0000000800087308 */ /* 0x000fe20000000800 */
[----:B------:R-:W-:Y:S01]  /*1a510*/  FADD.FTZ R7, R39, R52 ;  /* 0x0000003427077221 */ /* 0x000fe20000010000 */
[----:B------:R0:W-:Y:S01]  /*1a520*/  @!P1 SYNCS.ARRIVE.TRANS64.RED.A1T0 RZ, [R13+URZ], RZ ;  /* 0x000000ff0dff99a7 */ /* 0x0001e2000810043f */
[----:B------:R-:W-:Y:S01]  /*1a530*/  FADD.FTZ R44, R62, R3 ;  /* 0x000000033e2c7221 */ /* 0x000fe20000010000 */
[----:B------:R-:W-:Y:S01]  /*1a540*/  F2FP.F16.F32.PACK_AB R183, R64, R183 ;  /* 0x000000b740b7723e */ /* 0x000fe200000000ff */
[----:B------:R-:W-:Y:S01]  /*1a550*/  FADD.FTZ R7, R172, R7 ;  /* 0x00000007ac077221 */ /* 0x000fe20000010000 */
[C---:B------:R-:W-:Y:S01]  /*1a560*/  F2FP.F16.F32.PACK_AB R172, R34.reuse, R172 ;  /* 0x000000ac22ac723e */ /* 0x040fe200000000ff */
[----:B------:R-:W-:Y:S01]  /*1a570*/  FADD.FTZ R3, R173, R44 ;  /* 0x0000002cad037221 */ /* 0x000fe20000010000 */
[----:B------:R-:W-:Y:S01]  /*1a580*/  MUFU.EX2 R14, R14 ;  /* 0x0000000e000e7308 */ /* 0x000fe20000000800 */
[----:B------:R-:W-:Y:S01]  /*1a590*/  FADD.FTZ R7, R34, R7 ;  /* 0x0000000722077221 */ /* 0x000fe20000010000 */
[----:B------:R-:W-:Y:S01]  /*1a5a0*/  F2FP.F16.F32.PACK_AB R178, R39, R178 ;  /* 0x000000b227b2723e */ /* 0x000fe200000000ff */
[----:B------:R-:W-:Y:S01]  /*1a5b0*/  FADD.FTZ R44, R68, R3 ;  /* 0x00000003442c7221 */ /* 0x000fe20000010000 */
[----:B------:R-:W-:Y:S01]  /*1a5c0*/  F2FP.F16.F32.PACK_AB R179, R62, R179 ;  /* 0x000000b33eb3723e */ /* 0x000fe200000000ff */
[----:B------:R-:W-:Y:S01]  /*1a5d0*/  FADD.FTZ R7, R174, R7 ;  /* 0x00000007ae077221 */ /* 0x000fe20000010000 */
[----:B------:R-:W-:Y:S01]  /*1a5e0*/  F2FP.F16.F32.PACK_AB R173, R68, R173 ;  /* 0x000000ad44ad723e */ /* 0x000fe200000000ff */
[----:B------:R-:W-:Y:S01]  /*1a5f0*/  FADD.FTZ R3, R175, R44 ;  /* 0x0000002caf037221 */ /* 0x000fe20000010000 */
[----:B------:R-:W-:Y:S01]  /*1a600*/  MUFU.EX2 R24, R74 ;  /* 0x0000004a00187308 */ /* 0x000fe20000000800 */
[----:B------:R-:W-:Y:S01]  /*1a610*/  FADD.FTZ R7, R32, R7 ;  /* 0x0000000720077221 */ /* 0x000fe20000010000 */
[C---:B------:R-:W-:Y:S01]  /*1a620*/  F2FP.F16.F32.PACK_AB R175, R30.reuse, R175 ;  /* 0x000000af1eaf723e */ /* 0x040fe200000000ff */
[----:B------:R-:W-:Y:S01]  /*1a630*/  FADD.FTZ R44, R30, R3 ;  /* 0x000000031e2c7221 */ /* 0x000fe20000010000 */
[----:B------:R-:W-:Y:S01]  /*1a640*/  F2FP.F16.F32.PACK_AB R174, R32, R174 ;  /* 0x000000ae20ae723e */ /* 0x000fe200000000ff */
[----:B------:R-:W-:Y:S01]  /*1a650*/  FADD.FTZ R7, R168, R7 ;  /* 0x00000007a8077221 */ /* 0x000fe20000010000 */
[C---:B------:R-:W-:Y:S01]  /*1a660*/  F2FP.F16.F32.PACK_AB R168, R36.reuse, R168 ;  /* 0x000000a824a8723e */ /* 0x040fe200000000ff */
[----:B------:R-:W-:Y:S01]  /*1a670*/  FADD.FTZ R3, R169, R44 ;  /* 0x0000002ca9037221 */ /* 0x000fe20000010000 */
[----:B------:R-:W1:Y:S01]  /*1a680*/  MUFU.EX2 R34, R75 ;  /* 0x0000004b00227308 */ /* 0x000e620000000800 */
[----:B------:R-:W-:Y:S01]  /*1a690*/  FADD.FTZ R7, R36, R7 ;  /* 0x0000000724077221 */ /* 0x000fe20000010000 */
[C---:B------:R-:W-:Y:S01]  /*1a6a0*/  F2FP.F16.F32.PACK_AB R169, R40.reuse, R169 ;  /* 0x000000a928a9723e */ /* 0x040fe200000000ff */
[----:B------:R-:W-:-:S02]  /*1a6b0*/  FADD.FTZ R26, R40, R3 ;  /* 0x00000003281a7221 */ /* 0x000fc40000010000 */
[----:B------:R-:W-:Y:S01]  /*1a6c0*/  FADD.FTZ R7, R170, R7 ;  /* 0x00000007aa077221 */ /* 0x000fe20000010000 */
[C---:B------:R-:W-:Y:S01]  /*1a6d0*/  F2FP.F16.F32.PACK_AB R170, R20.reuse, R170 ;  /* 0x000000aa14aa723e */ /* 0x040fe200000000ff */
[----:B------:R-:W-:Y:S01]  /*1a6e0*/  FADD.FTZ R3, R171, R26 ;  /* 0x0000001aab037221 */ /* 0x000fe20000010000 */
[----:B------:R-:W2:Y:S01]  /*1a6f0*/  MUFU.EX2 R30, R79 ;  /* 0x0000004f001e7308 */ /* 0x000ea20000000800 */
[----:B------:R-:W-:Y:S01]  /*1a700*/  FADD.FTZ R7, R20, R7 ;  /* 0x0000000714077221 */ /* 0x000fe20000010000 */
[C---:B------:R-:W-:Y:S01]  /*1a710*/  F2FP.F16.F32.PACK_AB R171, R42.reuse, R171 ;  /* 0x000000ab2aab723e */ /* 0x040fe200000000ff */
[----:B------:R-:W-:Y:S02]  /*1a720*/  FADD.FTZ R26, R42, R3 ;  /* 0x000000032a1a7221 */ /* 0x000fe40000010000 */
[----:B------:R-:W-:Y:S01]  /*1a730*/  FADD.FTZ R38, R164, R7 ;  /* 0x00000007a4267221 */ /* 0x000fe20000010000 */
[----:B------:R-:W-:Y:S01]  /*1a740*/  F2FP.F16.F32.PACK_AB R164, R41, R164 ;  /* 0x000000a429a4723e */ /* 0x000fe200000000ff */
[----:B------:R-:W-:Y:S01]  /*1a750*/  FADD.FTZ R3, R165, R26 ;  /* 0x0000001aa5037221 */ /* 0x000fe20000010000 */
[C---:B------:R-:W-:Y:S01]  /*1a760*/  F2FP.F16.F32.PACK_AB R165, R6.reuse, R165 ;  /* 0x000000a506a5723e */ /* 0x040fe200000000ff */
[----:B------:R-:W-:Y:S01]  /*1a770*/  FADD.FTZ R7, R41, R38 ;  /* 0x0000002629077221 */ /* 0x000fe20000010000 */
[----:B------:R-:W3:Y:S01]  /*1a780*/  MUFU.EX2 R28, R28 ;  /* 0x0000001c001c7308 */ /* 0x000ee20000000800 */
[----:B------:R-:W-:Y:S01]  /*1a790*/  FADD.FTZ R26, R6, R3 ;  /* 0x00000003061a7221 */ /* 0x000fe20000010000 */
[----:B-1----:R-:W-:Y:S01]  /*1a7a0*/  F2FP.F16.F32.PACK_AB R159, R78, R34 ;  /* 0x000000224e9f723e */ /* 0x002fe200000000ff */
[----:B------:R-:W-:Y:S01]  /*1a7b0*/  FADD.FTZ R7, R166, R7 ;  /* 0x00000007a6077221 */ /* 0x000fe20000010000 */
[----:B------:R-:W-:Y:S01]  /*1a7c0*/  F2FP.F16.F32.PACK_AB R166, R50, R166 ;  /* 0x000000a632a6723e */ /* 0x000fe200000000ff */
[----:B------:R-:W-:Y:S01]  /*1a7d0*/  FADD.FTZ R3, R167, R26 ;  /* 0x0000001aa7037221 */ /* 0x000fe20000010000 */
[----:B------:R-:W-:Y:S01]  /*1a7e0*/  F2FP.F16.F32.PACK_AB R167, R4, R167 ;  /* 0x000000a704a7723e */ /* 0x000fe200000000ff */
[----:B------:R-:W-:Y:S01]  /*1a7f0*/  FADD.FTZ R7, R50, R7 ;  /* 0x0000000732077221 */ /* 0x000fe20000010000 */
[----:B--2---:R-:W-:Y:S01]  /*1a800*/  F2FP.F16.F32.PACK_AB R153, R81, R30 ;  /* 0x0000001e5199723e */ /* 0x004fe200000000ff */
[----:B------:R-:W-:-:S02]  /*1a810*/  FADD.FTZ R26, R4, R3 ;  /* 0x00000003041a7221 */ /* 0x000fc40000010000 */
[----:B------:R-:W-:Y:S01]  /*1a820*/  FADD.FTZ R7, R160, R7 ;  /* 0x00000007a0077221 */ /* 0x000fe20000010000 */
[----:B------:R-:W-:Y:S01]  /*1a830*/  F2FP.F16.F32.PACK_AB R160, R48, R160 ;  /* 0x000000a030a0723e */ /* 0x000fe200000000ff */
[----:B------:R-:W-:Y:S01]  /*1a840*/  FADD.FTZ R3, R161, R26 ;  /* 0x0000001aa1037221 */ /* 0x000fe20000010000 */
[----:B------:R-:W-:Y:S01]  /*1a850*/  F2FP.F16.F32.PACK_AB R161, R8, R161 ;  /* 0x000000a108a1723e */ /* 0x000fe200000000ff */
[----:B------:R-:W-:Y:S02]  /*1a860*/  FADD.FTZ R7, R48, R7 ;  /* 0x0000000730077221 */ /* 0x000fe40000010000 */
[----:B------:R-:W-:Y:S01]  /*1a870*/  FADD.FTZ R20, R8, R3 ;  /* 0x0000000308147221 */ /* 0x000fe20000010000 */
[----:B---3--:R-:W-:Y:S01]  /*1a880*/  F2FP.F16.F32.PACK_AB R155, R28, R82 ;  /* 0x000000521c9b723e */ /* 0x008fe200000000ff */
[----:B------:R-:W-:Y:S01]  /*1a890*/  FADD.FTZ R26, R162, R7 ;  /* 0x00000007a21a7221 */ /* 0x000fe20000010000 */
[----:B------:R-:W-:Y:S01]  /*1a8a0*/  F2FP.F16.F32.PACK_AB R162, R43, R162 ;  /* 0x000000a22ba2723e */ /* 0x000fe200000000ff */
[----:B------:R-:W-:Y:S01]  /*1a8b0*/  FADD.FTZ R3, R163, R20 ;  /* 0x00000014a3037221 */ /* 0x000fe20000010000 */
[----:B------:R-:W-:Y:S01]  /*1a8c0*/  F2FP.F16.F32.PACK_AB R163, R14, R163 ;  /* 0x000000a30ea3723e */ /* 0x000fe200000000ff */
[----:B------:R-:W-:-:S02]  /*1a8d0*/  FADD.FTZ R26, R43, R26 ;  /* 0x0000001a2b1a7221 */ /* 0x000fc40000010000 */
[----:B------:R-:W-:Y:S01]  /*1a8e0*/  FADD.FTZ R6, R14, R3 ;  /* 0x000000030e067221 */ /* 0x000fe20000010000 */
[----:B------:R-:W-:Y:S01]  /*1a8f0*/  MOV R14, R188 ;  /* 0x000000bc000e7202 */ /* 0x000fe20000000f00 */
[----:B------:R-:W-:Y:S02]  /*1a900*/  FADD.FTZ R3, R37, R26 ;  /* 0x0000001a25037221 */ /* 0x000fe40000010000 */
[----:B------:R-:W-:Y:S01]  /*1a910*/  FADD.FTZ R7, R157, R6 ;  /* 0x000000069d077221 */ /* 0x000fe20000010000 */
[----:B------:R-:W-:Y:S01]  /*1a920*/  F2FP.F16.F32.PACK_AB R157, R24, R157 ;  /* 0x0000009d189d723e */ /* 0x000fe200000000ff */
[----:B------:R-:W-:Y:S02]  /*1a930*/  FADD.FTZ R4, R46, R3 ;  /* 0x000000032e047221 */ /* 0x000fe40000010000 */
[----:B------:R-:W-:Y:S02]  /*1a940*/  FADD.FTZ R7, R24, R7 ;  /* 0x0000000718077221 */ /* 0x000fe40000010000 */
[----:B------:R-:W-:-:S02]  /*1a950*/  FADD.FTZ R3, R51, R4 ;  /* 0x0000000433037221 */ /* 0x000fc40000010000 */
[----:B------:R-:W-:Y:S02]  /*1a960*/  FADD.FTZ R7, R34, R7 ;  /* 0x0000000722077221 */ /* 0x000fe40000010000 */
[----:B------:R-:W-:Y:S02]  /*1a970*/  FADD.FTZ R4, R54, R3 ;  /* 0x0000000336047221 */ /* 0x000fe40000010000 */
[----:B------:R-:W-:Y:S02]  /*1a980*/  FADD.FTZ R7, R78, R7 ;  /* 0x000000074e077221 */ /* 0x000fe40000010000 */
[----:B------:R-:W-:Y:S02]  /*1a990*/  FADD.FTZ R4, R55, R4 ;  /* 0x0000000437047221 */ /* 0x000fe40000010000 */
[----:B------:R-:W-:Y:S02]  /*1a9a0*/  FADD.FTZ R7, R30, R7 ;  /* 0x000000071e077221 */ /* 0x000fe40000010000 */
[----:B------:R-:W-:-:S02]  /*1a9b0*/  FADD.FTZ R4, R57, R4 ;  /* 0x0000000439047221 */ /* 0x000fc40000010000 */
[----:B------:R-:W-:Y:S02]  /*1a9c0*/  FADD.FTZ R7, R81, R7 ;  /* 0x0000000751077221 */ /* 0x000fe40000010000 */
[----:B------:R-:W-:Y:S02]  /*1a9d0*/  FADD.FTZ R3, R59, R4 ;  /* 0x000000043b037221 */ /* 0x000fe40000010000 */
[----:B------:R-:W-:Y:S02]  /*1a9e0*/  FADD.FTZ R7, R82, R7 ;  /* 0x0000000752077221 */ /* 0x000fe40000010000 */
[----:B------:R-:W-:Y:S01]  /*1a9f0*/  FADD.FTZ R4, R12, R3 ;  /* 0x000000030c047221 */ /* 0x000fe20000010000 */
[----:B------:R-:W-:Y:S01]  /*1aa00*/  MOV R12, R21 ;  /* 0x00000015000c7202 */ /* 0x000fe20000000f00 */
[----:B------:R-:W-:Y:S01]  /*1aa10*/  FADD.FTZ R3, R28, R7 ;  /* 0x000000071c037221 */ /* 0x000fe20000010000 */
[----:B0-----:R-:W-:Y:S06]  /*1aa20*/  @P2 BRA `(.L_x_2409) ;  /* 0xffffffd000d02947 */ /* 0x001fec000383ffff */
.L_x_2398:
[----:B------:R-:W-:Y:S05]  /*1aa30*/  BSYNC B0 ;  /* 0x0000000000007941 */ /* 0x000fea0003800000 */
.L_x_2397:
        /* <DEDUP_REMOVED lines=67> */
.L_x_2410:
[----:B------:R-:W-:Y:S02]  /*1ae70*/  LEA R11, R185, R18, 0x3 ;  /* 0x00000012b90b7211 */ /* 0x000fe400078e18ff */
[----:B------:R-:W-:-:S04]  /*1ae80*/  SHF.L.U32 R0, R188, 0x1f, RZ ;  /* 0x0000001fbc007819 */ /* 0x000fc800000006ff */
[----:B------:R0:W1:Y:S01]  /*1ae90*/  SYNCS.PHASECHK.TRANS64.TRYWAIT P2, [R11+URZ+0x34850], R0 ;  /* 0x034850000b0075a7 */ /* 0x000062000804017f */
[----:B------:R-:W-:Y:S05]  /*1aea0*/  @!P0 BRA `(.L_x_2411) ;  /* 0x0000000000048947 */ /* 0x000fea0003800000 */
[----:B------:R-:W-:Y:S01]  /*1aeb0*/  BPT.TRAP 0x1 ;  /* 0x000000040000795c */ /* 0x000fe20000300000 */
.L_x_2411:
        /* <DEDUP_REMOVED lines=9> */
.L_x_2413:
[----:B------:R-:W-:Y:S05]  /*1af50*/  BSYNC B0 ;  /* 0x0000000000007941 */ /* 0x000fea0003800000 */
.L_x_2412:
        /* <DEDUP_REMOVED lines=8> */
[----:B------:R-:W-:Y:S01]  /*1afe0*/  IADD3 R185, R185, 0x1, RZ ;  /* 0x00000001b9b97810 */ /* 0x000fe20007ffe0ff */
[----:B01----:R-:W0:Y:S01]  /*1aff0*/  SHFL.BFLY PT, R0, R3, 0x2, 0x1f ;  /* 0x0c401f0003007f89 */ /* 0x003e2200000e0000 */
[----:B------:R-:W-:Y:S01]  /*1b000*/  @!P1 VIADD R10, R11, 0x34860 ;  /* 0x000348600b0a9836 */ /* 0x000fe20000000000 */
[----:B------:R-:W-:-:S02]  /*1b010*/  IADD3 R209, R209, 0x1, RZ ;  /* 0x00000001d1d17810 */ /* 0x000fc40007ffe0ff */
[C---:B------:R-:W-:Y:S02]  /*1b020*/  ISETP.NE.AND P0, PT, R185.reuse, 0x2, PT ;  /* 0x00000002b900780c */ /* 0x040fe40003f05270 */
[----:B------:R-:W-:Y:S02]  /*1b030*/  @!P1 PRMT R10, RZ, 0x654, R10 ;  /* 0x00000654ff0a9816 */ /* 0x000fe4000000000a */
[----:B------:R-:W-:Y:S02]  /*1b040*/  SEL R185, R185, RZ, P0 ;  /* 0x000000ffb9b97207 */ /* 0x000fe40000000000 */
[----:B------:R-:W-:Y:S01]  /*1b050*/  HGMMA.64x128x16.F32 R24, R180, gdesc[UR4].tnspB, R24, gsb0 ;  /* 0x41e00004b4187df0 */ /* 0x000fe20008000818 */
[----:B------:R-:W-:Y:S02]  /*1b060*/  R2UR UR6, R12 ;  /* 0x000000000c0672ca */ /* 0x000fe400000e0000 */
[----:B------:R-:W-:Y:S01]  /*1b070*/  R2UR UR7, R13 ;  /* 0x000000000d0772ca */ /* 0x000fe200000e0000 */
[----:B------:R-:W-:Y:S01]  /*1b080*/  IMAD.MOV.U32 R13, RZ, RZ, 0x40000040 ;  /* 0x40000040ff0d7424 */ /* 0x000fe200078e00ff */
[----:B------:R-:W-:Y:S01]  /*1b090*/  IADD3 R12, R6, 0x100, RZ ;  /* 0x00000100060c7810 */ /* 0x000fe20007ffe0ff */
[----:B--2---:R-:W-:Y:S01]  /*1b0a0*/  FADD.FTZ R5, R5, R4 ;  /* 0x0000000405057221 */ /* 0x004fe20000010000 */
[----:B0-----:R-:W-:Y:S01]  /*1b0b0*/  FADD.FTZ R2, R0, R3 ;  /* 0x0000000300027221 */ /* 0x001fe20000010000 */
[----:B------:R-:W-:-:S03]  /*1b0c0*/  SEL R3, RZ, 0x1, P0 ;  /* 0x00000001ff037807 */ /* 0x000fc60000000000 */
[----:B------:R-:W0:Y:S01]  /*1b0d0*/  SHFL.BFLY PT, R0, R5, 0x1, 0x1f ;  /* 0x0c201f0005007f89 */ /* 0x000e2200000e0000 */
[----:B------:R-:W-:Y:S01]  /*1b0e0*/  LOP3.LUT R188, R188, R3, RZ, 0x3c, !PT ;  /* 0x00000003bcbc7212 */ /* 0x000fe200078e3cff */
        /* <DEDUP_REMOVED lines=32> */
[----:B------:R-:W-:Y:S01]  /*1b2f0*/  R2UR UR6, R12 ;  /* 0x000000000c0672ca */ /* 0x000fe200000e0000 */
[----:B0-----:R-:W-:Y:S01]  /*1b300*/  FADD.FTZ R12, R5, R0 ;  /* 0x00000000050c7221 */ /* 0x001fe20000010000 */
[----:B------:R-:W-:Y:S02]  /*1b310*/  R2UR UR7, R13 ;  /* 0x000000000d0772ca */ /* 0x000fe400000e0000 */
[----:B------:R-:W-:Y:S02]  /*1b320*/  CS2R R4, SRZ ;  /* 0x0000000000047805 */ /* 0x000fe4000001ff00 */
[----:B------:R-:W-:Y:S02]  /*1b330*/  MOV R0, 0xff800000 ;  /* 0xff80000000007802 */ /* 0x000fe40000000f00 */
[----:B------:R-:W-:-:S13]  /*1b340*/  FSETP.NE.FTZ.AND P2, PT, R12, RZ, PT ;  /* 0x000000ff0c00720b */ /* 0x000fda0003f55000 */
        /* <DEDUP_REMOVED lines=11> */
[----:B-1----:R-:W-:Y:S01]  /*1b400*/  FADD.FTZ R13, R2, R7 ;  /* 0x00000007020d7221 */ /* 0x002fe20000010000 */
[----:B------:R-:W-:-:S04]  /*1b410*/  IMAD.MOV.U32 R2, RZ, RZ, -0x800000 ;  /* 0xff800000ff027424 */ /* 0x000fc800078e00ff */
        /* <DEDUP_REMOVED lines=76> */
.L_x_2308:
        /* <DEDUP_REMOVED lines=86> */
[----:B------:R-:W-:Y:S01]  /*1be40*/  STSM.16.M88.4 [R79], R12 ;  /* 0x0000000c4f007844 */ /* 0x000fe20000000200 */
        /* <DEDUP_REMOVED lines=28> */
[----:B------:R-:W-:-:S03]  /*1c010*/  LEA R3, R202, R200, 0x6 ;  /* 0x000000c8ca037211 */ /* 0x000fc600078e30ff */
[----:B------:R3:W5:Y:S02]  /*1c020*/  @P1 LDG.E R49, desc[UR56][R206.64] ;  /* 0x00000038ce311981 */ /* 0x000764000c1e1900 */
[----:B--2---:R-:W-:Y:S01]  /*1c030*/  IMAD.WIDE R4, R3, 0x2, R20 ;  /* 0x0000000203047825 */ /* 0x004fe200078e0214 */
[----:B------:R-:W-:Y:S06]  /*1c040*/  @P1 BRA `(.L_x_2417) ;  /* 0x0000000000101947 */ /* 0x000fec0003800000 */
[----:B------:R-:W-:Y:S05]  /*1c050*/  @!P0 BRA `(.L_x_2417) ;  /* 0x00000000000c8947 */ /* 0x000fea0003800000 */
[----:B------:R-:W2:Y:S04]  /*1c060*/  LDG.E R6, desc[UR56][R8.64] ;  /* 0x0000003808067981 */ /* 0x000ea8000c1e1900 */
[----:B-----5:R-:W2:Y:S02]  /*1c070*/  LDG.E R49, desc[UR56][R8.64+0x4] ;  /* 0x0000043808317981 */ /* 0x020ea4000c1e1900 */
[----:B--2---:R-:W-:-:S07]  /*1c080*/  IADD3 R49, -R6, R49, RZ ;  /* 0x0000003106317210 */ /* 0x004fce0007ffe1ff */
.L_x_2417:
[----:B------:R-:W-:Y:S01]  /*1c090*/  SHF.R.S32.HI R48, RZ, 0x1f, R205 ;  /* 0x0000001fff307819 */ /* 0x000fe200000114cd */
[----:B------:R-:W-:Y:S01]  /*1c0a0*/  ULDC.64 UR4, c[0x0][0xb70] ;  /* 0x0002dc0000047ab9 */ /* 0x000fe20000000a00 */
[--C-:B-----5:R-:W-:Y:S01]  /*1c0b0*/  SHF.R.S32.HI R21, RZ, 0x1f, R51.reuse ;  /* 0x0000001fff157819 */ /* 0x120fe20000011433 */
[----:B------:R-:W-:Y:S01]  /*1c0c0*/  IMAD.MOV.U32 R20, RZ, RZ, R51 ;  /* 0x000000ffff147224 */ /* 0x000fe200078e0033 */
[----:B---3--:R-:W-:Y:S01]  /*1c0d0*/  IADD3 R9, P1, R4, 0x1000, RZ ;  /* 0x0000100004097810 */ /* 0x008fe20007f3e0ff */
[----:B------:R-:W-:Y:S01]  /*1c0e0*/  IMAD R6, R48, UR4, RZ ;  /* 0x0000000430067c24 */ /* 0x000fe2000f8e02ff */
[----:B------:R-:W-:Y:S01]  /*1c0f0*/  SEL R214, R214, RZ, !P0 ;  /* 0x000000ffd6d67207 */ /* 0x000fe20004000000 */
[----:B------:R-:W-:Y:S01]  /*1c100*/  IMAD R10, R212, 0x80, R204 ;  /* 0x00000080d40a7824 */ /* 0x000fe200078e02cc */
[----:B------:R-:W-:Y:S01]  /*1c110*/  LOP3.LUT R8, R9, 0x380, RZ, 0xc0, !PT ;  /* 0x0000038009087812 */ /* 0x000fe200078ec0ff */
[C---:B------:R-:W-:Y:S01]  /*1c120*/  IMAD R3, R205.reuse, UR5, R6 ;  /* 0x00000005cd037c24 */ /* 0x040fe2000f8e0206 */
[----:B------:R-:W-:Y:S01]  /*1c130*/  SEL R53, R208, RZ, !P0 ;  /* 0x000000ffd0357207 */ /* 0x000fe20004000000 */
[----:B------:R-:W-:Y:S01]  /*1c140*/  IMAD.WIDE.U32 R6, R205, UR4, R20 ;  /* 0x00000004cd067c25 */ /* 0x000fe2000f8e0014 */
[----:B------:R-:W-:Y:S01]  /*1c150*/  ULDC.64 UR4, c[0x0][0xb78] ;  /* 0x0002de0000047ab9 */ /* 0x000fe20000000a00 */
[----:B------:R-:W-:-:S02]  /*1c160*/  SHF.R.U64 R8, R8, 0x3, RZ ;  /* 0x0000000308087819 */ /* 0x000fc400000012ff */
[----:B------:R-:W-:Y:S02]  /*1c170*/  IADD3 R13, P2, R4, 0x2000, RZ ;  /* 0x00002000040d7810 */ /* 0x000fe40007f5e0ff */
[----:B------:R-:W-:Y:S01]  /*1c180*/  IADD3 R7, R7, R3, RZ ;  /* 0x0000000307077210 */ /* 0x000fe20007ffe0ff */
[----:B------:R-:W-:Y:S01]  /*1c190*/  IMAD R3, R214, UR4, RZ ;  /* 0x00000004d6037c24 */ /* 0x000fe2000f8e02ff */
[----:B------:R-:W-:Y:S02]  /*1c1a0*/  LOP3.LUT R8, R8, R9, RZ, 0x3c, !PT ;  /* 0x0000000908087212 */ /* 0x000fe400078e3cff */
        /* <DEDUP_REMOVED lines=10> */
[C---:B------:R-:W-:Y:S02]  /*1c250*/  LEA R46, P0, R6.reuse, UR4, 0x2 ;  /* 0x00000004062e7c11 */ /* 0x040fe4000f8010ff */
[----:B------:R-:W-:Y:S02]  /*1c260*/  IADD3.X R9, RZ, R5, RZ, P1, !PT ;  /* 0x00000005ff097210 */ /* 0x000fe40000ffe4ff */
[----:B------:R-:W-:Y:S01]  /*1c270*/  LEA.HI.X R47, R6, UR5, R3, 0x2, P0 ;  /* 0x00000005062f7c11 */ /* 0x000fe200080f1403 */
[----:B------:R-:W-:Y:S01]  /*1c280*/  VIADD R6, R10, 0x8 ;  /* 0x000000080a067836 */ /* 0x000fe20000000000 */
[----:B------:R-:W-:Y:S01]  /*1c290*/  LOP3.LUT P0, RZ, R218, 0x3, RZ, 0xc0, !PT ;  /* 0x00000003daff7812 */ /* 0x000fe2000780c0ff */
[----:B------:R-:W-:Y:S01]  /*1c2a0*/  ULDC.64 UR4, c[0x0][0xaa0] ;  /* 0x0002a80000047ab9 */ /* 0x000fe20000000a00 */
[----:B------:R-:W-:-:S02]  /*1c2b0*/  IADD3 R29, P5, R4, 0x4000, RZ ;  /* 0x00004000041d7810 */ /* 0x000fc40007fbe0ff */
[C---:B------:R-:W-:Y:S02]  /*1c2c0*/  IADD3 R33, P4, R4.reuse, 0x5000, RZ ;  /* 0x0000500004217810 */ /* 0x040fe40007f9e0ff */
[----:B------:R-:W-:Y:S02]  /*1c2d0*/  IADD3 R37, P3, R4, 0x6000, RZ ;  /* 0x0000600004257810 */ /* 0x000fe40007f7e0ff */
[----:B------:R-:W-:Y:S02]  /*1c2e0*/  ISETP.GE.OR P1, PT, R10, R49, P0 ;  /* 0x000000310a00720c */ /* 0x000fe40000726670 */
[----:B------:R-:W-:Y:S02]  /*1c2f0*/  IADD3.X R13, RZ, R5, RZ, P2, !PT ;  /* 0x00000005ff0d7210 */ /* 0x000fe400017fe4ff */
[----:B------:R-:W-:Y:S02]  /*1c300*/  IADD3 R10, P2, R4, 0x7000, RZ ;  /* 0x00007000040a7810 */ /* 0x000fe40007f5e0ff */
[----:B------:R-:W-:-:S02]  /*1c310*/  LOP3.LUT R24, R25, 0x380, RZ, 0xc0, !PT ;  /* 0x0000038019187812 */ /* 0x000fc400078ec0ff */
[----:B------:R-:W-:Y:S01]  /*1c320*/  LOP3.LUT R28, R29, 0x380, RZ, 0xc0, !PT ;  /* 0x000003801d1c7812 */ /* 0x000fe200078ec0ff */
[----:B------:R-:W-:Y:S01]  /*1c330*/  IMAD.X R41, RZ, RZ, R5, P2 ;  /* 0x000000ffff297224 */ /* 0x000fe200010e0605 */
[----:B------:R-:W-:Y:S02]  /*1c340*/  LOP3.LUT R32, R33, 0x380, RZ, 0xc0, !PT ;  /* 0x0000038021207812 */ /* 0x000fe400078ec0ff */
[----:B------:R-:W-:Y:S01]  /*1c350*/  LOP3.LUT R36, R37, 0x380, RZ, 0xc0, !PT ;  /* 0x0000038025247812 */ /* 0x000fe200078ec0ff */
[----:B------:R2:W-:Y:S01]  /*1c360*/  @!P1 STG.E desc[UR56][R46.64], R0 ;  /* 0x000000002e009986 */ /* 0x0005e2000c101938 */
[----:B------:R-:W-:Y:S02]  /*1c370*/  LOP3.LUT R7, R4, 0x380, RZ, 0xc0, !PT ;  /* 0x0000038004077812 */ /* 0x000fe400078ec0ff */
[----:B------:R-:W-:Y:S02]  /*1c380*/  ISETP.GE.OR P0, PT, R6, R49, P0 ;  /* 0x000000310600720c */ /* 0x000fe40000706670 */
[----:B------:R-:W-:-:S02]  /*1c390*/  LOP3.LUT R3, R10, 0x380, RZ, 0xc0, !PT ;  /* 0x000003800a037812 */ /* 0x000fc400078ec0ff */
[----:B------:R-:W-:Y:S02]  /*1c3a0*/  SHF.R.U64 R24, R24, 0x3, RZ ;  /* 0x0000000318187819 */ /* 0x000fe400000012ff */
[----:B------:R-:W-:Y:S02]  /*1c3b0*/  SHF.R.U64 R28, R28, 0x3, RZ ;  /* 0x000000031c1c7819 */ /* 0x000fe400000012ff */
[----:B------:R-:W-:Y:S02]  /*1c3c0*/  SHF.R.U64 R32, R32, 0x3, RZ ;  /* 0x0000000320207819 */ /* 0x000fe400000012ff */
[----:B------:R-:W-:Y:S02]  /*1c3d0*/  SHF.R.U64 R36, R36, 0x3, RZ ;  /* 0x0000000324247819 */ /* 0x000fe400000012ff */
[----:B------:R-:W-:Y:S01]  /*1c3e0*/  SHF.R.U64 R7, R7, 0x3, RZ ;  /* 0x0000000307077819 */ /* 0x000fe200000012ff */
[----:B------:R3:W-:Y:S01]  /*1c3f0*/  @!P0 STG.E desc[UR56][R46.64+0x20], R2 ;  /* 0x000020022e008986 */ /* 0x0007e2000c101938 */
[----:B------:R-:W-:-:S02]  /*1c400*/  SHF.R.U64 R3, R3, 0x3, RZ ;  /* 0x0000000303037819 */ /* 0x000fc400000012ff */
[----:B------:R-:W-:Y:S01]  /*1c410*/  LOP3.LUT R24, R24, R25, RZ, 0x3c, !PT ;  /* 0x0000001918187212 */ /* 0x000fe200078e3cff */
[--C-:B------:R-:W-:Y:S01]  /*1c420*/  IMAD.X R25, RZ, RZ, R5.reuse, P6 ;  /* 0x000000ffff197224 */ /* 0x100fe200030e0605 */
[----:B------:R-:W-:Y:S01]  /*1c430*/  LOP3.LUT R28, R28, R29, RZ, 0x3c, !PT ;  /* 0x0000001d1c1c7212 */ /* 0x000fe200078e3cff */
[----:B------:R-:W5:Y:S01]  /*1c440*/  LD.E.128 R12, desc[UR56][R12.64] ;  /* 0x000000380c0c7980 */ /* 0x000f62000c101d00 */
[----:B------:R-:W-:Y:S01]  /*1c450*/  LOP3.LUT R32, R32, R33, RZ, 0x3c, !PT ;  /* 0x0000002120207212 */ /* 0x000fe200078e3cff */
[----:B------:R-:W-:Y:S01]  /*1c460*/  IMAD.X R33, RZ, RZ, R5, P4 ;  /* 0x000000ffff217224 */ /* 0x000fe200020e0605 */
[----:B------:R-:W-:Y:S01]  /*1c470*/  LOP3.LUT R36, R36, R37, RZ, 0x3c, !PT ;  /* 0x0000002524247212 */ /* 0x000fe200078e3cff */
[----:B------:R-:W5:Y:S01]  /*1c480*/  LD.E.128 R24, desc[UR56][R24.64] ;  /* 0x0000003818187980 */ /* 0x000f62000c101d00 */
[-C--:B------:R-:W-:Y:S02]  /*1c490*/  IADD3.X R29, RZ, R5.reuse, RZ, P5, !PT ;  /* 0x00000005ff1d7210 */ /* 0x080fe40002ffe4ff */
[----:B------:R-:W-:Y:S01]  /*1c4a0*/  LOP3.LUT R4, R7, R4, RZ, 0x3c, !PT ;  /* 0x0000000407047212 */ /* 0x000fe200078e3cff */
[----:B------:R-:W5:Y:S01]  /*1c4b0*/  LD.E.128 R32, desc[UR56][R32.64] ;  /* 0x0000003820207980 */ /* 0x000f62000c101d00 */
[----:B------:R-:W-:-:S02]  /*1c4c0*/  IADD3.X R37, RZ, R5, RZ, P3, !PT ;  /* 0x00000005ff257210 */ /* 0x000fc40001ffe4ff */
        /* <DEDUP_REMOVED lines=18> */
[----:B------:R-:W-:Y:S01]  /*1c5f0*/  IMAD R49, R212, -0x80, R49 ;  /* 0xffffff80d4317824 */ /* 0x000fe200078e0231 */
[----:B------:R-:W-:Y:S01]  /*1c600*/  IADD3 R0, R202, 0x20, RZ ;  /* 0x00000020ca007810 */ /* 0x000fe20007ffe0ff */
[----:B------:R-:W-:Y:S02]  /*1c610*/  IMAD.IADD R3, R3, 0x1, R51 ;  /* 0x0000000103037824 */ /* 0x000fe400078e0233 */
[----:B------:R-:W-:Y:S01]  /*1c620*/  IMAD R44, R48, UR4, RZ ;  /* 0x00000004302c7c24 */ /* 0x000fe2000f8e02ff */
[CC--:B------:R-:W-:Y:S01]  /*1c630*/  ISETP.GE.AND P2, PT, R202.reuse, R49.reuse, PT ;  /* 0x00000031ca00720c */ /* 0x0c0fe20003f46270 */
[----:B------:R-:W-:Y:S01]  /*1c640*/  VIADD R20, R202, 0x40 ;  /* 0x00000040ca147836 */ /* 0x000fe20000000000 */
[-C--:B------:R-:W-:Y:S01]  /*1c650*/  ISETP.GE.AND P4, PT, R0, R49.reuse, PT ;  /* 0x000000310000720c */ /* 0x080fe20003f86270 */
[C---:B------:R-:W-:Y:S01]  /*1c660*/  IMAD R45, R205.reuse, UR5, R44 ;  /* 0x00000005cd2d7c24 */ /* 0x040fe2000f8e022c */
        /* <DEDUP_REMOVED lines=9> */
[----:B------:R-:W-:Y:S01]  /*1c700*/  SHF.R.S32.HI R203, RZ, 0x1f, R202 ;  /* 0x0000001fffcb7819 */ /* 0x000fe200000114ca */
        /* <DEDUP_REMOVED lines=13> */
[----:B------:R-:W-:Y:S01]  /*1c7e0*/  IMAD.WIDE.U32 R2, R20, UR4, R2 ;  /* 0x0000000414027c25 */ /* 0x000fe2000f8e0002 */
        /* <DEDUP_REMOVED lines=9> */
.L_x_2419:
[----:B------:R-:W-:Y:S05]  /*1c880*/  BSYNC B1 ;  /* 0x0000000000017941 */ /* 0x000fea0003800000 */
.L_x_2418:
[----:B------:R-:W-:Y:S04]  /*1c890*/  BSSY B1, `(.L_x_2420) ;  /* 0x0000014000017945 */ /* 0x000fe80003800000 */
[----:B------:R-:W-:Y:S05]  /*1c8a0*/  @P4 BRA `(.L_x_2421) ;  /* 0x0000000000484947 */ /* 0x000fea0003800000 */
[----:B--2--5:R-:W-:Y:S01]  /*1c8b0*/  IADD3 R5, P2, R20, 0x20, RZ ;  /* 0x0000002014057810 */ /* 0x024fe20007f5e0ff */
        /* <DEDUP_REMOVED lines=17> */
.L_x_2421:
[----:B------:R-:W-:Y:S05]  /*1c9d0*/  BSYNC B1 ;  /* 0x0000000000017941 */ /* 0x000fea0003800000 */
.L_x_2420:
[----:B------:R-:W-:Y:S04]  /*1c9e0*/  BSSY B1, `(.L_x_2422) ;  /* 0x0000014000017945 */ /* 0x000fe80003800000 */
[----:B------:R-:W-:Y:S05]  /*1c9f0*/  @P0 BRA `(.L_x_2423) ;  /* 0x0000000000480947 */ /* 0x000fea0003800000 */
[----:B--23-5:R-:W-:Y:S01]  /*1ca00*/  IADD3 R5, P0, R20, 0x40, RZ ;  /* 0x0000004014057810 */ /* 0x02cfe20007f1e0ff */
        /* <DEDUP_REMOVED lines=17> */
.L_x_2423:
[----:B------:R-:W-:Y:S05]  /*1cb20*/  BSYNC B1 ;  /* 0x0000000000017941 */ /* 0x000fea0003800000 */
.L_x_2422:
[----:B------:R-:W-:Y:S05]  /*1cb30*/  @P1 BRA `(.L_x_2424) ;  /* 0x0000000800d01947 */ /* 0x000fea0003800000 */
[----:B--2345:R-:W-:Y:S01]  /*1cb40*/  IADD3 R5, P0, R20, 0x60, RZ ;  /* 0x0000006014057810 */ /* 0x03cfe20007f1e0ff */
[----:B------:R-:W-:Y:S01]  /*1cb50*/  ULDC.64 UR6, c[0x0][0xad8] ;  /* 0x0002b60000067ab9 */ /* 0x000fe20000000a00 */
[----:B------:R-:W-:Y:S01]  /*1cb60*/  MOV R3, R49 ;  /* 0x0000003100037202 */ /* 0x000fe20000000f00 */
[----:B------:R-:W-:Y:S01]  /*1cb70*/  IMAD.MOV.U32 R2, RZ, RZ, R44 ;  /* 0x000000ffff027224 */ /* 0x000fe200078e002c */
[----:B------:R-:W-:Y:S01]  /*1cb80*/  IADD3.X R20, RZ, R21, RZ, P0, !PT ;  /* 0x00000015ff147210 */ /* 0x000fe200007fe4ff */
[----:B------:R-:W-:Y:S01]  /*1cb90*/  ULDC UR4, c[0x0][0xa8c] ;  /* 0x0002a30000047ab9 */ /* 0x000fe20000000800 */
[C---:B------:R-:W-:Y:S01]  /*1cba0*/  IADD3 R0, R200.reuse, 0x40, RZ ;  /* 0x00000040c8007810 */ /* 0x040fe20007ffe0ff */
[----:B------:R-:W-:Y:S01]  /*1cbb0*/  IMAD.WIDE.U32 R2, R5, UR6, R2 ;  /* 0x0000000605027c25 */ /* 0x000fe2000f8e0002 */
[----:B------:R-:W-:-:S03]  /*1cbc0*/  ISETP.GE.AND P1, PT, R200, UR4, PT ;  /* 0x00000004c8007c0c */ /* 0x000fc6000bf26270 */
        /* <DEDUP_REMOVED lines=9> */
[----:B------:R3:W-:Y:S01]  /*1cc60*/  STG.E.128 desc[UR56][R4.64+0x80], R40 ;  /* 0x0000802804007986 */ /* 0x0007e2000c101d38 */
[----:B------:R-:W-:Y:S05]  /*1cc70*/  BRA `(.L_x_2424) ;  /* 0x0000000800807947 */ /* 0x000fea0003800000 */
.L_x_2416:
        /* <DEDUP_REMOVED lines=15> */
[----:B------:R-:W3:Y:S02]  /*1cd70*/  S2R R5, SR_TID.X ;  /* 0x0000000000057919 */ /* 0x000ee40000002100 */
[----:B---3--:R-:W-:-:S05]  /*1cd80*/  VIADD R0, R5, 0xffffff80 ;  /* 0xffffff8005007836 */ /* 0x008fca0000000000 */
[----:B------:R-:W-:Y:S01]  /*1cd90*/  ISETP.GT.AND P2, PT, R0, 0x7f, PT ;  /* 0x0000007f0000780c */ /* 0x000fe20003f44270 */
[----:B--2---:R-:W-:-:S12]  /*1cda0*/  @P1 BRA `(.L_x_2425) ;  /* 0x0000000000101947 */ /* 0x004fd80003800000 */
[----:B------:R-:W-:Y:S05]  /*1cdb0*/  @!P0 BRA `(.L_x_2425) ;  /* 0x00000000000c8947 */ /* 0x000fea0003800000 */
[----:B------:R-:W2:Y:S04]  /*1cdc0*/  LDG.E R0, desc[UR56][R2.64] ;  /* 0x0000003802007981 */ /* 0x000ea8000c1e1900 */
[----:B-----5:R-:W2:Y:S02]  /*1cdd0*/  LDG.E R7, desc[UR56][R2.64+0x4] ;  /* 0x0000043802077981 */ /* 0x020ea4000c1e1900 */
[----:B--2---:R-:W-:-:S07]  /*1cde0*/  IADD3 R7, -R0, R7, RZ ;  /* 0x0000000700077210 */ /* 0x004fce0007ffe1ff */
.L_x_2425:
[----:B------:R-:W-:Y:S01]  /*1cdf0*/  BSSY B1, `(.L_x_2426) ;  /* 0x000001c000017945 */ /* 0x000fe20003800000 */
[----:B------:R-:W-:Y:S02]  /*1ce00*/  SHF.R.S32.HI R8, RZ, 0x1f, R205 ;  /* 0x0000001fff087819 */ /* 0x000fe400000114cd */
[----:B------:R-:W-:Y:S02]  /*1ce10*/  SHF.R.S32.HI R13, RZ, 0x1f, R200 ;  /* 0x0000001fff0d7819 */ /* 0x000fe400000114c8 */
[----:B------:R-:W-:Y:S02]  /*1ce20*/  SEL R11, R208, RZ, !P0 ;  /* 0x000000ffd00b7207 */ /* 0x000fe40004000000 */
[----:B------:R-:W-:Y:S02]  /*1ce30*/  SEL R214, R214, RZ, !P0 ;  /* 0x000000ffd6d67207 */ /* 0x000fe40004000000 */
[----:B-----5:R-:W-:Y:S01]  /*1ce40*/  SHF.R.S32.HI R6, RZ, 0x1f, R9 ;  /* 0x0000001fff067819 */ /* 0x020fe20000011409 */
[----:B------:R-:W-:Y:S06]  /*1ce50*/  @P2 BRA `(.L_x_2427) ;  /* 0x0000000000542947 */ /* 0x000fec0003800000 */
[----:B------:R-:W-:-:S05]  /*1ce60*/  IMAD R0, R212, 0x80, R5 ;  /* 0x00000080d4007824 */ /* 0x000fca00078e0205 */
[----:B------:R-:W-:-:S04]  /*1ce70*/  IADD3 R0, R0, -0x80, RZ ;  /* 0xffffff8000007810 */ /* 0x000fc80007ffe0ff */
[----:B------:R-:W-:-:S13]  /*1ce80*/  ISETP.GE.AND P0, PT, R0, R7, PT ;  /* 0x000000070000720c */ /* 0x000fda0003f06270 */
[----:B------:R-:W-:Y:S05]  /*1ce90*/  @P0 BRA `(.L_x_2427) ;  /* 0x0000000000440947 */ /* 0x000fea0003800000 */
[----:B------:R-:W-:Y:S01]  /*1cea0*/  IADD3 R2, P0, R0, R9, RZ ;  /* 0x0000000900027210 */ /* 0x000fe20007f1e0ff */
[----:B------:R-:W-:-:S03]  /*1ceb0*/  ULDC.64 UR4, c[0x0][0xb70] ;  /* 0x0002dc0000047ab9 */ /* 0x000fc60000000a00 */
[----:B------:R-:W-:Y:S01]  /*1cec0*/  LEA.HI.X.SX32 R3, R0, R6, 0x1, P0 ;  /* 0x0000000600037211 */ /* 0x000fe200000f0eff */
[----:B------:R-:W-:-:S04]  /*1ced0*/  IMAD R0, R8, UR4, RZ ;  /* 0x0000000408007c24 */ /* 0x000fc8000f8e02ff */
[C---:B------:R-:W-:Y:S02]  /*1cee0*/  IMAD R5, R205.reuse, UR5, R0 ;  /* 0x00000005cd057c24 */ /* 0x040fe4000f8e0200 */
[----:B------:R-:W-:Y:S01]  /*1cef0*/  IMAD.WIDE.U32 R2, R205, UR4, R2 ;  /* 0x00000004cd027c25 */ /* 0x000fe2000f8e0002 */
[----:B------:R-:W-:-:S03]  /*1cf00*/  ULDC.64 UR4, c[0x0][0xb78] ;  /* 0x0002de0000047ab9 */ /* 0x000fc60000000a00 */
[----:B------:R-:W-:Y:S02]  /*1cf10*/  IMAD R0, R214, UR4, RZ ;  /* 0x00000004d6007c24 */ /* 0x000fe4000f8e02ff */
[----:B------:R-:W-:Y:S02]  /*1cf20*/  IMAD.IADD R3, R3, 0x1, R5 ;  /* 0x0000000103037824 */ /* 0x000fe400078e0205 */
[C---:B------:R-:W-:Y:S02]  /*1cf30*/  IMAD R5, R11.reuse, UR5, R0 ;  /* 0x000000050b057c24 */ /* 0x040fe4000f8e0200 */
[----:B------:R-:W-:Y:S01]  /*1cf40*/  IMAD.WIDE.U32 R2, R11, UR4, R2 ;  /* 0x000000040b027c25 */ /* 0x000fe2000f8e0002 */
[----:B------:R-:W-:-:S04]  /*1cf50*/  ULDC.64 UR4, c[0x0][0xb40] ;  /* 0x0002d00000047ab9 */ /* 0x000fc80000000a00 */
[----:B------:R-:W-:Y:S02]  /*1cf60*/  IADD3 R3, R3, R5, RZ ;  /* 0x0000000503037210 */ /* 0x000fe40007ffe0ff */
[----:B------:R-:W-:-:S04]  /*1cf70*/  LEA R4, P0, R2, UR4, 0x2 ;  /* 0x0000000402047c11 */ /* 0x000fc8000f8010ff */
[----:B------:R-:W-:Y:S01]  /*1cf80*/  LEA.HI.X R5, R2, UR5, R3, 0x2, P0 ;  /* 0x0000000502057c11 */ /* 0x000fe200080f1403 */
[----:B------:R-:W-:-:S05]  /*1cf90*/  IMAD.MOV.U32 R3, RZ, RZ, -0x800000 ;  /* 0xff800000ff037424 */ /* 0x000fca00078e00ff */
[----:B------:R2:W-:Y:S03]  /*1cfa0*/  STG.E desc[UR56][R4.64], R3 ;  /* 0x0000000304007986 */ /* 0x0005e6000c101938 */
.L_x_2427:
[----:B------:R-:W-:Y:S05]  /*1cfb0*/  BSYNC B1 ;  /* 0x0000000000017941 */ /* 0x000fea0003800000 */
.L_x_2426:
[----:B------:R-:W-:Y:S01]  /*1cfc0*/  ULDC.64 UR4, c[0x0][0xaa0] ;  /* 0x0002a80000047ab9 */ /* 0x000fe20000000a00 */
[----:B------:R-:W-:Y:S01]  /*1cfd0*/  MOV R2, R200 ;  /* 0x000000c800027202 */ /* 0x000fe20000000f00 */
[----:B--2---:R-:W-:Y:S01]  /*1cfe0*/  IMAD.MOV.U32 R3, RZ, RZ, R13 ;  /* 0x000000ffff037224 */ /* 0x004fe200078e000d */
[----:B------:R-:W-:Y:S01]  /*1cff0*/  BSSY B1, `(.L_x_2428) ;  /* 0x000002b000017945 */ /* 0x000fe20003800000 */
[----:B------:R-:W-:Y:S02]  /*1d000*/  IMAD R0, R6, UR4, RZ ;  /* 0x0000000406007c24 */ /* 0x000fe4000f8e02ff */
[----:B------:R-:W-:-:S04]  /*1d010*/  IMAD.WIDE.U32 R2, R9, UR4, R2 ;  /* 0x0000000409027c25 */ /* 0x000fc8000f8e0002 */
[----:B------:R-:W-:Y:S01]  /*1d020*/  IMAD R9, R9, UR5, R0 ;  /* 0x0000000509097c24 */ /* 0x000fe2000f8e0200 */
[----:B------:R-:W-:Y:S01]  /*1d030*/  ULDC.64 UR4, c[0x0][0xae0] ;  /* 0x0002b80000047ab9 */ /* 0x000fe20000000a00 */
[----:B------:R-:W-:Y:S02]  /*1d040*/  IMAD R7, R212, -0x80, R7 ;  /* 0xffffff80d4077824 */ /* 0x000fe400078e0207 */
[----:B------:R-:W-:Y:S01]  /*1d050*/  IMAD R0, R8, UR4, RZ ;  /* 0x0000000408007c24 */ /* 0x000fe2000f8e02ff */
[----:B------:R-:W-:Y:S01]  /*1d060*/  IADD3 R3, R3, R9, RZ ;  /* 0x0000000903037210 */ /* 0x000fe20007ffe0ff */
[C---:B------:R-:W-:Y:S01]  /*1d070*/  VIADD R4, R202.reuse, 0x20 ;  /* 0x00000020ca047836 */ /* 0x040fe20000000000 */
[CC--:B------:R-:W-:Y:S01]  /*1d080*/  ISETP.GE.AND P2, PT, R202.reuse, R7.reuse, PT ;  /* 0x00000007ca00720c */ /* 0x0c0fe20003f46270 */
[C---:B------:R-:W-:Y:S01]  /*1d090*/  IMAD R5, R205.reuse, UR5, R0 ;  /* 0x00000005cd057c24 */ /* 0x040fe2000f8e0200 */
[----:B------:R-:W-:Y:S01]  /*1d0a0*/  IADD3 R0, R202, 0x40, RZ ;  /* 0x00000040ca007810 */ /* 0x000fe20007ffe0ff */
[----:B------:R-:W-:Y:S01]  /*1d0b0*/  IMAD.WIDE.U32 R2, R205, UR4, R2 ;  /* 0x00000004cd027c25 */ /* 0x000fe2000f8e0002 */
[-C--:B------:R-:W-:Y:S01]  /*1d0c0*/  ISETP.GE.AND P3, PT, R4, R7.reuse, PT ;  /* 0x000000070400720c */ /* 0x080fe20003f66270 */
[----:B------:R-:W-:Y:S01]  /*1d0d0*/  ULDC.64 UR4, c[0x0][0xae8] ;  /* 0x0002ba0000047ab9 */ /* 0x000fe20000000a00 */
[----:B------:R-:W-:Y:S01]  /*1d0e0*/  ISETP.GE.AND P1, PT, R0, R7, PT ;  /* 0x000000070000720c */ /* 0x000fe20003f26270 */
[----:B------:R-:W-:Y:S01]  /*1d0f0*/  VIADD R4, R202, 0x60 ;  /* 0x00000060ca047836 */ /* 0x000fe20000000000 */
[----:B------:R-:W-:Y:S01]  /*1d100*/  IADD3 R3, R3, R5, RZ ;  /* 0x0000000503037210 */ /* 0x000fe20007ffe0ff */
[----:B------:R-:W-:-:S02]  /*1d110*/  IMAD R0, R214, UR4, RZ ;  /* 0x00000004d6007c24 */ /* 0x000fc4000f8e02ff */
[----:B------:R-:W-:Y:S01]  /*1d120*/  IMAD.MOV.U32 R6, RZ, RZ, R202 ;  /* 0x000000ffff067224 */ /* 0x000fe200078e00ca */
[----:B------:R-:W-:Y:S01]  /*1d130*/  ISETP.GE.AND P0, PT, R4, R7, PT ;  /* 0x000000070400720c */ /* 0x000fe20003f06270 */
[C---:B------:R-:W-:Y:S01]  /*1d140*/  IMAD R9, R11.reuse, UR5, R0 ;  /* 0x000000050b097c24 */ /* 0x040fe2000f8e0200 */
[----:B------:R-:W-:Y:S01]  /*1d150*/  SHF.R.S32.HI R7, RZ, 0x1f, R202 ;  /* 0x0000001fff077819 */ /* 0x000fe200000114ca */
[----:B------:R-:W-:-:S04]  /*1d160*/  IMAD.WIDE.U32 R4, R11, UR4, R2 ;  /* 0x000000040b047c25 */ /* 0x000fc8000f8e0002 */
[----:B------:R-:W-:Y:S01]  /*1d170*/  IMAD.WIDE R6, R212, 0x80, R6 ;  /* 0x00000080d4067825 */ /* 0x000fe200078e0206 */
[----:B------:R-:W-:Y:S01]  /*1d180*/  IADD3 R11, R5, R9, RZ ;  /* 0x00000009050b7210 */ /* 0x000fe20007ffe0ff */
[----:B------:R-:W-:Y:S06]  /*1d190*/  @P2 BRA `(.L_x_2429) ;  /* 0x0000000000402947 */ /* 0x000fec0003800000 */
[----:B------:R-:W-:Y:S01]  /*1d1a0*/  MOV R2, R4 ;  /* 0x0000000400027202 */ /* 0x000fe20000000f00 */
[----:B------:R-:W-:Y:S01]  /*1d1b0*/  ULDC.64 UR4, c[0x0][0xad8] ;  /* 0x0002b60000047ab9 */ /* 0x000fe20000000a00 */
[----:B------:R-:W-:Y:S01]  /*1d1c0*/  IMAD.MOV.U32 R3, RZ, RZ, R11 ;  /* 0x000000ffff037224 */ /* 0x000fe200078e000b */
[----:B------:R-:W-:Y:S01]  /*1d1d0*/  ULDC.64 UR6, c[0x0][0xa80] ;  /* 0x0002a00000067ab9 */ /* 0x000fe20000000a00 */
[----:B------:R-:W-:Y:S02]  /*1d1e0*/  IMAD R9, R7, UR4, RZ ;  /* 0x0000000407097c24 */ /* 0x000fe4000f8e02ff */
[----:B------:R-:W-:Y:S02]  /*1d1f0*/  VIADD R0, R200, 0x40 ;  /* 0x00000040c8007836 */ /* 0x000fe40000000000 */
[----:B------:R-:W-:Y:S01]  /*1d200*/  IMAD.WIDE.U32 R2, R6, UR4, R2 ;  /* 0x0000000406027c25 */ /* 0x000fe2000f8e0002 */
[----:B------:R-:W-:Y:S02]  /*1d210*/  ULDC UR4, c[0x0][0xa8c] ;  /* 0x0002a30000047ab9 */ /* 0x000fe40000000800 */
[----:B------:R-:W-:Y:S01]  /*1d220*/  ISETP.GE.AND P4, PT, R200, UR4, PT ;  /* 0x00000004c8007c0c */ /* 0x000fe2000bf86270 */
[----:B------:R-:W-:Y:S01]  /*1d230*/  IMAD R9, R6, UR5, R9 ;  /* 0x0000000506097c24 */ /* 0x000fe2000f8e0209 */
[----:B------:R-:W-:-:S02]  /*1d240*/  ISETP.GE.AND P5, PT, R0, UR4, PT ;  /* 0x0000000400007c0c */ /* 0x000fc4000bfa6270 */
[----:B------:R-:W-:Y:S02]  /*1d250*/  LEA R8, P2, R2, UR6, 0x1 ;  /* 0x0000000602087c11 */ /* 0x000fe4000f8408ff */
[----:B------:R-:W-:-:S04]  /*1d260*/  IADD3 R3, R3, R9, RZ ;  /* 0x0000000903037210 */ /* 0x000fc80007ffe0ff */
[----:B------:R-:W-:-:S05]  /*1d270*/  LEA.HI.X R9, R2, UR7, R3, 0x1, P2 ;  /* 0x0000000702097c11 */ /* 0x000fca00090f0c03 */
[----:B------:R2:W-:Y:S04]  /*1d280*/  @!P4 STG.E.128 desc[UR56][R8.64], RZ ;  /* 0x000000ff0800c986 */ /* 0x0005e8000c101d38 */
[----:B------:R2:W-:Y:S02]  /*1d290*/  @!P5 STG.E.128 desc[UR56][R8.64+0x80], RZ ;  /* 0x000080ff0800d986 */ /* 0x0005e4000c101d38 */
.L_x_2429:
[----:B------:R-:W-:Y:S05]  /*1d2a0*/  BSYNC B1 ;  /* 0x0000000000017941 */ /* 0x000fea0003800000 */
.L_x_2428:
[----:B------:R-:W-:Y:S04]  /*1d2b0*/  BSSY B1, `(.L_x_2430) ;  /* 0x0000014000017945 */ /* 0x000fe80003800000 */
[----:B------:R-:W-:Y:S05]  /*1d2c0*/  @P3 BRA `(.L_x_2431) ;  /* 0x0000000000483947 */ /* 0x000fea0003800000 */
[----:B--2---:R-:W-:Y:S01]  /*1d2d0*/  IADD3 R9, P2, R6, 0x20, RZ ;  /* 0x0000002006097810 */ /* 0x004fe20007f5e0ff */
        /* <DEDUP_REMOVED lines=17> */
.L_x_2431:
[----:B------:R-:W-:Y:S05]  /*1d3f0*/  BSYNC B1 ;  /* 0x0000000000017941 */ /* 0x000fea0003800000 */
.L_x_2430:
[----:B------:R-:W-:Y:S04]  /*1d400*/  BSSY B1, `(.L_x_2432) ;  /* 0x0000014000017945 */ /* 0x000fe80003800000 */
[----:B------:R-:W-:Y:S05]  /*1d410*/  @P1 BRA `(.L_x_2433) ;  /* 0x0000000000481947 */ /* 0x000fea0003800000 */
[----:B--23--:R-:W-:Y:S01]  /*1d420*/  IADD3 R9, P1, R6, 0x40, RZ ;  /* 0x0000004006097810 */ /* 0x00cfe20007f3e0ff */
        /* <DEDUP_REMOVED lines=15> */
[----:B------:R4:W-:Y:S04]  /*1d520*/  @!P2 STG.E.128 desc[UR56][R8.64], RZ ;  /* 0x000000ff0800a986 */ /* 0x0009e8000c101d38 */
[----:B------:R4:W-:Y:S02]  /*1d530*/  @!P3 STG.E.128 desc[UR56][R8.64+0x80], RZ ;  /* 0x000080ff0800b986 */ /* 0x0009e4000c101d38 */
.L_x_2433:
[----:B------:R-:W-:Y:S05]  /*1d540*/  BSYNC B1 ;  /* 0x0000000000017941 */ /* 0x000fea0003800000 */
.L_x_2432:
        /* <DEDUP_REMOVED lines=11> */
[----:B------:R-:W-:Y:S02]  /*1d600*/  LEA R4, P0, R2, UR6, 0x1 ;  /* 0x0000000602047c11 */ /* 0x000fe4000f8008ff */
[----:B------:R-:W-:Y:S01]  /*1d610*/  IMAD R5, R5, UR5, R6 ;  /* 0x0000000505057c24 */ /* 0x000fe2000f8e0206 */
[----:B------:R-:W-:Y:S02]  /*1d620*/  ISETP.GE.AND P1, PT, R200, UR4, PT ;  /* 0x00000004c8007c0c */ /* 0x000fe4000bf26270 */
[----:B------:R-:W-:Y:S01]  /*1d630*/  ISETP.GE.AND P2, PT, R0, UR4, PT ;  /* 0x0000000400007c0c */ /* 0x000fe2000bf46270 */
[----:B------:R-:W-:-:S05]  /*1d640*/  IMAD.IADD R3, R3, 0x1, R5 ;  /* 0x0000000103037824 */ /* 0x000fca00078e0205 */
[----:B------:R-:W-:-:S05]  /*1d650*/  LEA.HI.X R5, R2, UR7, R3, 0x1, P0 ;  /* 0x0000000702057c11 */ /* 0x000fca00080f0c03 */
[----:B------:R0:W-:Y:S04]  /*1d660*/  @!P1 STG.E.128 desc[UR56][R4.64], RZ ;  /* 0x000000ff04009986 */ /* 0x0001e8000c101d38 */
[----:B------:R0:W-:Y:S02]  /*1d670*/  @!P2 STG.E.128 desc[UR56][R4.64+0x80], RZ ;  /* 0x000080ff0400a986 */ /* 0x0001e4000c101d38 */
.L_x_2424:
[----:B------:R-:W-:Y:S05]  /*1d680*/  BSYNC B0 ;  /* 0x0000000000007941 */ /* 0x000fea0003800000 */
.L_x_2415:
[----:B------:R-:W-:Y:S02]  /*1d690*/  ULDC UR4, c[0x0][0xc14] ;  /* 0x0003050000047ab9 */ /* 0x000fe40000000800 */
[----:B-1----:R-:W-:-:S13]  /*1d6a0*/  ISETP.GE.AND P0, PT, R195, UR4, PT ;  /* 0x00000004c3007c0c */ /* 0x002fda000bf06270 */
[----:B------:R-:W-:Y:S05]  /*1d6b0*/  @!P0 BRA `(.L_x_2434) ;  /* 0xfffffe3800a88947 */ /* 0x000fea000383ffff */
[----:B------:R-:W-:Y:S05]  /*1d6c0*/  BRA `(.L_x_2197) ;  /* 0x0000006000287947 */ /* 0x000fea0003800000 */
.L_x_2195:
        /* <DEDUP_REMOVED lines=8> */
[----:B------:R-:W-:Y:S02]  /*1d750*/  LOP3.LUT R0, R0, 0xffffffdf, RZ, 0xc0, !PT ;  /* 0xffffffdf00007812 */ /* 0x000fe400078ec0ff */
[----:B------:R-:W-:Y:S01]  /*1d760*/  MOV R10, RZ ;  /* 0x000000ff000a7202 */ /* 0x000fe20000000f00 */
[----:B------:R-:W0:Y:S01]  /*1d770*/  S2UR UR6, SR_CTAID.X ;  /* 0x00000000000679c3 */ /* 0x000e220000002500 */
[----:B------:R-:W-:Y:S01]  /*1d780*/  ISETP.NE.AND P0, PT, R7, 0x1f, PT ;  /* 0x0000001f0700780c */ /* 0x000fe20003f05270 */
[----:B------:R-:W-:-:S12]  /*1d790*/  ULDC UR4, c[0x0][0xc10] ;  /* 0x0003040000047ab9 */ /* 0x000fd80000000800 */
[----:B------:R-:W-:Y:S02]  /*1d7a0*/  @P0 LOP3.LUT R0, R0, 0x20, RZ, 0xfc, !PT ;  /* 0x0000002000000812 */ /* 0x000fe400078efcff */
[----:B------:R-:W-:-:S13]  /*1d7b0*/  ISETP.GE.OR P0, PT, R7, UR5, !P0 ;  /* 0x0000000507007c0c */ /* 0x000fda000c706670 */
[----:B------:R-:W1:Y:S02]  /*1d7c0*/  @!P0 LDC.64 R2, c[0x0][0xc58] ;  /* 0x00031600ff028b82 */ /* 0x000e640000000a00 */
[----:B-1----:R-:W-:-:S05]  /*1d7d0*/  @!P0 IMAD.WIDE.U32 R2, R7, 0x4, R2 ;  /* 0x0000000407028825 */ /* 0x002fca00078e0002 */
[----:B------:R-:W2:Y:S01]  /*1d7e0*/  @!P0 LDG.E R10, desc[UR56][R2.64] ;  /* 0x00000038020a8981 */ /* 0x000ea2000c1e1900 */
[C---:B------:R-:W-:Y:S02]  /*1d7f0*/  ISETP.NE.AND P1, PT, R7.reuse, RZ, PT ;  /* 0x000000ff0700720c */ /* 0x040fe40003f25270 */
        /* <DEDUP_REMOVED lines=12> */
[----:B------:R-:W-:Y:S02]  /*1d8c0*/  ISETP.GE.U32.AND P0, PT, R7, 0x4, PT ;  /* 0x000000040700780c */ /* 0x000fe40003f06070 */
[----:B------:R-:W-:-:S05]  /*1d8d0*/  IADD3 R4, R5, R4, RZ ;  /* 0x0000000405047210 */ /* 0x000fca0007ffe0ff */
[----:B------:R-:W1:Y:S06]  /*1d8e0*/  SHFL.UP PT, R6, R4, 0x4, RZ ;  /* 0x0480000004067989 */ /* 0x000e6c00000e00ff */
[----:B------:R-:W-:-:S04]  /*1d8f0*/  @P0 LOP3.LUT R0, R0, 0x8, RZ, 0xfc, !PT ;  /* 0x0000000800000812 */ /* 0x000fc800078efcff */
[----:B------:R-:W-:Y:S02]  /*1d900*/  LOP3.LUT R0, R0, 0xfffffffb, RZ, 0xc0, !PT ;  /* 0xfffffffb00007812 */ /* 0x000fe400078ec0ff */
[----:B-1----:R-:W-:Y:S01]  /*1d910*/  SEL R3, R6, RZ, P0 ;  /* 0x000000ff06037207 */ /* 0x002fe20000000000 */
[----:B------:R-:W-:Y:S01]  /*1d920*/  IMAD.MOV.U32 R6, RZ, RZ, RZ ;  /* 0x000000ffff067224 */ /* 0x000fe200078e00ff */
        /* <DEDUP_REMOVED lines=18> */
[----:B------:R-:W-:Y:S01]  /*1da50*/  MOV R6, RZ ;  /* 0x000000ff00067202 */ /* 0x000fe20000000f00 */
[----:B------:R-:W-:Y:S01]  /*1da60*/  ULDC UR5, c[0x0][0xc14] ;  /* 0x0003050000057ab9 */ /* 0x000fe20000000800 */
[----:B------:R-:W-:Y:S01]  /*1da70*/  ULDC UR7, c[0x0][0xc14] ;  /* 0x0003050000077ab9 */ /* 0x000fe20000000800 */
[----:B------:R-:W-:-:S05]  /*1da80*/  ULDC UR4, c[0x0][0xc10] ;  /* 0x0003040000047ab9 */ /* 0x000fca0000000800 */
.L_x_2439:
[----:B------:R-:W-:Y:S01]  /*1da90*/  VIADD R6, R6, 0x1f ;  /* 0x0000001f06067836 */ /* 0x000fe20000000000 */
[----:B------:R-:W-:-:S04]  /*1daa0*/  MOV R19, UR7 ;  /* 0x0000000700137c02 */ /* 0x000fc80008000f00 */
[----:B------:R-:W-:-:S13]  /*1dab0*/  ISETP.GE.AND P0, PT, R6, UR5, PT ;  /* 0x0000000506007c0c */ /* 0x000fda000bf06270 */
[----:B------:R-:W-:Y:S05]  /*1dac0*/  @P0 BRA `(.L_x_2436) ;  /* 0x0000000400c40947 */ /* 0x000fea0003800000 */
[----:B------:R-:W0:Y:S01]  /*1dad0*/  S2R R8, SR_TID.X ;  /* 0x0000000000087919 */ /* 0x000e220000002100 */
        /* <DEDUP_REMOVED lines=10> */
.L_x_2438:
[----:B------:R-:W-:Y:S05]  /*1db80*/  BSYNC B0 ;  /* 0x0000000000007941 */ /* 0x000fea0003800000 */
.L_x_2437:
        /* <DEDUP_REMOVED lines=25> */
.L_x_2435:
[----:B------:R-:W-:-:S04]  /*1dd20*/  IMAD.IADD R7, R5, 0x1, -R2 ;  /* 0x0000000105077824 */ /* 0x000fc800078e0a02 */
[----:B------:R-:W-:-:S05]  /*1dd30*/  IMAD R2, R4, UR4, R7 ;  /* 0x0000000404027c24 */ /* 0x000fca000f8e0207 */
[----:B------:R-:W-:Y:S02]  /*1dd40*/  ISETP.GT.AND P0, PT, R2, UR6, PT ;  /* 0x0000000602007c0c */ /* 0x000fe4000bf04270 */
[----:B------:R-:W0:Y:S11]  /*1dd50*/  LDC.64 R2, c[0x0][0xc68] ;  /* 0x00031a00ff027b82 */ /* 0x000e360000000a00 */
[----:B------:R-:W-:-:S04]  /*1dd60*/  VOTE.ANY R9, PT, !P0 ;  /* 0x0000000000097806 */ /* 0x000fc800040e0100 */
[----:B------:R-:W1:Y:S02]  /*1dd70*/  POPC R5, R9 ;  /* 0x0000000900057309 */ /* 0x000e640000000000 */
[----:B-1----:R-:W-:-:S05]  /*1dd80*/  IADD3 R19, R5, R6, RZ ;  /* 0x0000000605137210 */ /* 0x002fca0007ffe0ff */
        /* <DEDUP_REMOVED lines=13> */
.L_x_2440:
[----:B-1----:R-:W-:Y:S01]  /*1de60*/  IMAD.MOV R2, RZ, RZ, -R3 ;  /* 0x000000ffff027224 */ /* 0x002fe200078e0a03 */
[----:B--2---:R-:W-:Y:S01]  /*1de70*/  IABS R4, R6 ;  /* 0x0000000600047213 */ /* 0x004fe20000000000 */
[----:B---3--:R-:W-:Y:S02]  /*1de80*/  IMAD R16, R16, UR4, R7 ;  /* 0x0000000410107c24 */ /* 0x008fe4000f8e0207 */
[----:B------:R-:W-:Y:S01]  /*1de90*/  IMAD R5, R2, R11, RZ ;  /* 0x0000000b02057224 */ /* 0x000fe200078e02ff */
[----:B------:R-:W-:Y:S01]  /*1dea0*/  MOV R2, RZ ;  /* 0x000000ff00027202 */ /* 0x000fe20000000f00 */
[----:B------:R-:W-:-:S04]  /*1deb0*/  IMAD.MOV R4, RZ, RZ, -R4 ;  /* 0x000000ffff047224 */ /* 0x000fc800078e0a04 */
[----:B------:R-:W-:Y:S01]  /*1dec0*/  IMAD.HI.U32 R2, R3, R5, R2 ;  /* 0x0000000503027227 */ /* 0x000fe200078e0002 */
[----:B------:R-:W-:-:S04]  /*1ded0*/  IADD3 R5, -R16, UR6, RZ ;  /* 0x0000000610057c10 */ /* 0x000fc8000fffe1ff */
        /* <DEDUP_REMOVED lines=12> */
[----:B------:R-:W-:-:S05]  /*1dfa0*/  @!P0 LOP3.LUT R9, RZ, R6, RZ, 0x33, !PT ;  /* 0x00000006ff098212 */ /* 0x000fca00078e33ff */
[----:B------:R-:W-:Y:S01]  /*1dfb0*/  IMAD R4, R8, R9, RZ ;  /* 0x0000000908047224 */ /* 0x000fe200078e02ff */
[----:B------:R-:W-:-:S04]  /*1dfc0*/  IADD3 R9, -R9, RZ, RZ ;  /* 0x000000ff09097210 */ /* 0x000fc80007ffe1ff */
[----:B------:R-:W-:Y:S01]  /*1dfd0*/  IADD3 R3, -R4, RZ, RZ ;  /* 0x000000ff04037210 */ /* 0x000fe20007ffe1ff */
[----:B------:R-:W-:-:S03]  /*1dfe0*/  IMAD R5, R6, R9, R5 ;  /* 0x0000000906057224 */ /* 0x000fc600078e0205 */
[----:B------:R-:W-:Y:S02]  /*1dff0*/  VIADDMNMX R8, R3, UR4, R8, PT ;  /* 0x0000000403087c46 */ /* 0x000fe4000b800108 */
[----:B------:R-:W-:Y:S02]  /*1e000*/  IADD3 R4, R5, R4, RZ ;  /* 0x0000000405047210 */ /* 0x000fe40007ffe0ff */
[----:B------:R-:W-:-:S04]  /*1e010*/  IABS R7, R8 ;  /* 0x0000000800077213 */ /* 0x000fc80000000000 */
[----:B------:R-:W1:Y:S08]  /*1e020*/  I2F.RP R10, R7 ;  /* 0x00000007000a7306 */ /* 0x000e700000209400 */
[----:B-1----:R-:W1:Y:S02]  /*1e030*/  MUFU.RCP R10, R10 ;  /* 0x0000000a000a7308 */ /* 0x002e640000001000 */
[----:B-1----:R-:W-:-:S06]  /*1e040*/  VIADD R2, R10, 0xffffffe ;  /* 0x0ffffffe0a027836 */ /* 0x002fcc0000000000 */
[----:B------:R1:W2:Y:S02]  /*1e050*/  F2I.FTZ.U32.TRUNC.NTZ R3, R2 ;  /* 0x0000000200037305 */ /* 0x0002a4000021f000 */
[----:B-1----:R-:W-:Y:S01]  /*1e060*/  MOV R2, RZ ;  /* 0x000000ff00027202 */ /* 0x002fe20000000f00 */
[----:B--2---:R-:W-:-:S04]  /*1e070*/  IMAD.MOV R6, RZ, RZ, -R3 ;  /* 0x000000ffff067224 */ /* 0x004fc800078e0a03 */
        /* <DEDUP_REMOVED lines=16> */
[----:B------:R-:W-:Y:S01]  /*1e180*/  @!P0 LOP3.LUT R3, RZ, R8, RZ, 0x33, !PT ;  /* 0x00000008ff038212 */ /* 0x000fe200078e33ff */
[----:B------:R-:W-:-:S03]  /*1e190*/  IMAD.MOV R8, RZ, RZ, -R8 ;  /* 0x000000ffff087224 */ /* 0x000fc600078e0a08 */
[----:B------:R-:W-:Y:S01]  /*1e1a0*/  LOP3.LUT R2, RZ, R3, RZ, 0x33, !PT ;  /* 0x00000003ff027212 */ /* 0x000fe200078e33ff */
[----:B------:R-:W-:-:S03]  /*1e1b0*/  IMAD R18, R3, R8, R4 ;  /* 0x0000000803127224 */ /* 0x000fc600078e0204 */
[----:B------:R-:W-:Y:S01]  /*1e1c0*/  IADD3 R17, R17, R2, RZ ;  /* 0x0000000211117210 */ /* 0x000fe20007ffe0ff */
[----:B------:R-:W-:Y:S06]  /*1e1d0*/  BRA `(.L_x_2441) ;  /* 0x00000000000c7947 */ /* 0x000fec0003800000 */
.L_x_2436:
[----:B------:R-:W-:Y:S01]  /*1e1e0*/  IMAD.MOV.U32 R17, RZ, RZ, RZ ;  /* 0x000000ffff117224 */ /* 0x000fe200078e00ff */
[----:B------:R-:W-:Y:S01]  /*1e1f0*/  MOV R16, UR6 ;  /* 0x0000000600107c02 */ /* 0x000fe20008000f00 */
[----:B------:R-:W-:-:S07]  /*1e200*/  IMAD.MOV.U32 R18, RZ, RZ, RZ ;  /* 0x000000ffff127224 */ /* 0x000fce00078e00ff */
.L_x_2441:
        /* <DEDUP_REMOVED lines=12> */
[----:B------:R1:W-:Y:S02]  /*1e2d0*/  STL [R1], RZ ;  /* 0x000000ff01007387 */ /* 0x0003e40000100800 */
[----:B------:R-:W-:Y:S05]  /*1e2e0*/  @P0 BRA `(.L_x_2442) ;  /* 0x0000005000380947 */ /* 0x000fea0003800000 */
[----:B-1----:R-:W-:Y:S01]  /*1e2f0*/  IMAD.MOV.U32 R0, RZ, RZ, 0x1 ;  /* 0x00000001ff007424 */ /* 0x002fe200078e00ff */
[----:B------:R1:W-:Y:S01]  /*1e300*/  STL [R1], RZ ;  /* 0x000000ff01007387 */ /* 0x0003e20000100800 */
[----:B------:R-:W-:Y:S01]  /*1e310*/  ULDC.64 UR36, c[0x0][0x198] ;  /* 0x0000660000247ab9 */ /* 0x000fe20000000a00 */
[----:B------:R-:W-:Y:S02]  /*1e320*/  ULDC UR38, c[0x0][0xc] ;  /* 0x0000030000267ab9 */ /* 0x000fe40000000800 */
[----:B------:R1:W-:Y:S04]  /*1e330*/  STL [R1+0xc], R0 ;  /* 0x00000c0001007387 */ /* 0x0003e80000100800 */
[----:B------:R1:W-:Y:S04]  /*1e340*/  STL [R1+0x4], RZ ;  /* 0x000004ff01007387 */ /* 0x0003e80000100800 */
[----:B------:R1:W-:Y:S04]  /*1e350*/  STL [R1+0x10], R0 ;  /* 0x0000100001007387 */ /* 0x0003e80000100800 */
[----:B------:R1:W-:Y:S02]  /*1e360*/  STL [R1+0x2c], RZ ;  /* 0x00002cff01007387 */ /* 0x0003e40000100800 */
.L_x_2528:
[----:B--2---:R-:W2:Y:S02]  /*1e370*/  LDC.64 R2, c[0x0][0xc60] ;  /* 0x00031800ff027b82 */ /* 0x004ea40000000a00 */
[----:B--2---:R-:W-:-:S05]  /*1e380*/  IMAD.WIDE R2, R19, 0x4, R2 ;  /* 0x0000000413027825 */ /* 0x004fca00078e0202 */
[----:B------:R-:W1:Y:S01]  /*1e390*/  LDG.E R11, desc[UR56][R2.64] ;  /* 0x00000038020b7981 */ /* 0x000e62000c1e1900 */
[----:B------:R-:W-:Y:S05]  /*1e3a0*/  YIELD ;  /* 0x0000000000007946 */ /* 0x000fea0003800000 */
[----:B------:R-:W-:Y:S01]  /*1e3b0*/  ULDC.64 UR4, c[0x0][0xa28] ;  /* 0x00028a0000047ab9 */ /* 0x000fe20000000a00 */
[----:B------:R-:W-:Y:S02]  /*1e3c0*/  CS2R R8, SRZ ;  /* 0x0000000000087805 */ /* 0x000fe4000001ff00 */
[----:B------:R-:W-:Y:S01]  /*1e3d0*/  ISETP.NE.U32.AND P0, PT, RZ, UR4, PT ;  /* 0x00000004ff007c0c */ /* 0x000fe2000bf05070 */
[----:B------:R-:W-:Y:S01]  /*1e3e0*/  ULDC.64 UR8, c[0x0][0xa08] ;  /* 0x0002820000087ab9 */ /* 0x000fe20000000a00 */
[----:B------:R-:W-:-:S02]  /*1e3f0*/  ULDC.64 UR10, c[0x0][0xa10] ;  /* 0x00028400000a7ab9 */ /* 0x000fc40000000a00 */
[----:B------:R-:W-:Y:S02]  /*1e400*/  ISETP.NE.AND.EX P0, PT, RZ, UR5, PT, P0 ;  /* 0x00000005ff007c0c */ /* 0x000fe4000bf05300 */
[----:B-1----:R-:W-:Y:S01]  /*1e410*/  SHF.R.S32.HI R0, RZ, 0x1f, R11 ;  /* 0x0000001fff007819 */ /* 0x002fe2000001140b */
[----:B------:R-:W-:Y:S10]  /*1e420*/  STL [R1+0x1c], R11 ;  /* 0x00001c0b01007387 */ /* 0x000ff40000100800 */
[----:B------:R-:W-:-:S04]  /*1e430*/  @P0 LEA R2, P1, R11, UR4, 0x2 ;  /* 0x000000040b020c11 */ /* 0x000fc8000f8210ff */
[----:B------:R-:W-:Y:S01]  /*1e440*/  @P0 LEA.HI.X R3, R11, UR5, R0, 0x2, P1 ;  /* 0x000000050b030c11 */ /* 0x000fe200088f1400 */
[----:B------:R-:W-:-:S04]  /*1e450*/  ULDC.64 UR4, c[0x0][0xa18] ;  /* 0x0002860000047ab9 */ /* 0x000fc80000000a00 */
[----:B------:R1:W5:Y:S01]  /*1e460*/  @P0 LDG.E R8, desc[UR56][R2.64] ;  /* 0x0000003802080981 */ /* 0x000362000c1e1900 */
[----:B------:R-:W-:Y:S02]  /*1e470*/  ISETP.NE.U32.AND P0, PT, RZ, UR4, PT ;  /* 0x00000004ff007c0c */ /* 0x000fe4000bf05070 */
[C---:B------:R-:W-:Y:S02]  /*1e480*/  SHF.L.U32 R15, R11.reuse, 0x2, RZ ;  /* 0x000000020b0f7819 */ /* 0x040fe400000006ff */
[----:B------:R-:W-:Y:S02]  /*1e490*/  ISETP.NE.AND.EX P0, PT, RZ, UR5, PT, P0 ;  /* 0x00000005ff007c0c */ /* 0x000fe4000bf05300 */
[----:B------:R-:W-:Y:S01]  /*1e4a0*/  SHF.L.U64.HI R14, R11, 0x2, R0 ;  /* 0x000000020b0e7819 */ /* 0x000fe20000010200 */
[----:B------:R-:W-:Y:S01]  /*1e4b0*/  STL [R1+0x24], R15 ;  /* 0x0000240f01007387 */ /* 0x000fe20000100800 */
[----:B------:R-:W-:-:S03]  /*1e4c0*/  ULDC UR6, c[0x0][0x338] ;  /* 0x0000ce0000067ab9 */ /* 0x000fc60000000800 */
[----:B------:R-:W-:Y:S06]  /*1e4d0*/  STL [R1+0x28], R14 ;  /* 0x0000280e01007387 */ /* 0x000fec0000100800 */
[----:B------:R-:W-:-:S04]  /*1e4e0*/  @P0 IADD3 R12, P1, R15, UR4, RZ ;  /* 0x000000040f0c0c10 */ /* 0x000fc8000ff3e0ff */
[C---:B0-----:R-:W-:Y:S01]  /*1e4f0*/  @P0 IADD3.X R13, R14.reuse, UR5, RZ, P1, !PT ;  /* 0x000000050e0d0c10 */ /* 0x041fe20008ffe4ff */
[----:B------:R-:W-:Y:S02]  /*1e500*/  ULDC.64 UR4, c[0x0][0xa00] ;  /* 0x0002800000047ab9 */ /* 0x000fe40000000a00 */
[----:B------:R-:W-:Y:S02]  /*1e510*/  ISETP.NE.U32.AND P2, PT, RZ, UR4, PT ;  /* 0x00000004ff007c0c */ /* 0x000fe4000bf45070 */
[C---:B-1----:R-:W-:Y:S02]  /*1e520*/  IADD3 R2, P1, R15.reuse, UR4, RZ ;  /* 0x000000040f027c10 */ /* 0x042fe4000ff3e0ff */
[----:B------:R-:W-:Y:S02]  /*1e530*/  ISETP.NE.AND.EX P2, PT, RZ, UR5, PT, P2 ;  /* 0x00000005ff007c0c */ /* 0x000fe4000bf45320 */
[----:B------:R-:W-:Y:S01]  /*1e540*/  IADD3.X R3, R14, UR5, RZ, P1, !PT ;  /* 0x000000050e037c10 */ /* 0x000fe20008ffe4ff */
[----:B------:R-:W-:Y:S01]  /*1e550*/  ULDC UR4, c[0x0][0x288] ;  /* 0x0000a20000047ab9 */ /* 0x000fe20000000800 */
[----:B------:R-:W-:Y:S01]  /*1e560*/  IADD3 R6, P1, R15, UR8, RZ ;  /* 0x000000080f067c10 */ /* 0x000fe2000ff3e0ff */
[----:B------:R-:W-:Y:S01]  /*1e570*/  IMAD.U32 R10, RZ, RZ, UR4 ;  /* 0x00000004ff0a7e24 */ /* 0x000fe2000f8e00ff */
[----:B------:R-:W-:-:S02]  /*1e580*/  ULDC.64 UR4, c[0x0][0x3f8] ;  /* 0x0000fe0000047ab9 */ /* 0x000fc40000000a00 */
[----:B------:R-:W-:-:S03]  /*1e590*/  IADD3.X R7, R14, UR9, RZ, P1, !PT ;  /* 0x000000090e077c10 */ /* 0x000fc60008ffe4ff */
[----:B------:R0:W5:Y:S04]  /*1e5a0*/  @P0 LDG.E R10, desc[UR56][R12.64] ;  /* 0x000000380c0a0981 */ /* 0x000168000c1e1900 */
[----:B------:R-:W2:Y:S01]  /*1e5b0*/  @P2 LDG.E R9, desc[UR56][R2.64] ;  /* 0x0000003802092981 */ /* 0x000ea2000c1e1900 */
[----:B------:R-:W-:Y:S01]  /*1e5c0*/  UISETP.NE.U32.AND UP0, UPT, UR4, URZ, UPT ;  /* 0x0000003f0400728c */ /* 0x000fe2000bf05070 */
[----:B------:R-:W-:Y:S02]  /*1e5d0*/  IADD3 R4, P1, R15, UR10, RZ ;  /* 0x0000000a0f047c10 */ /* 0x000fe4000ff3e0ff */
[----:B------:R-:W-:Y:S01]  /*1e5e0*/  ULDC UR4, c[0x0][0x404] ;  /* 0x0001010000047ab9 */ /* 0x000fe20000000800 */
[----:B------:R-:W-:Y:S01]  /*1e5f0*/  UISETP.NE.AND.EX UP0, UPT, UR5, URZ, UPT, UP0 ;  /* 0x0000003f0500728c */ /* 0x000fe2000bf05300 */
[----:B------:R-:W-:-:S02]  /*1e600*/  IADD3.X R5, R14, UR11, RZ, P1, !PT ;  /* 0x0000000b0e057c10 */ /* 0x000fc40008ffe4ff */
[----:B------:R-:W-:Y:S01]  /*1e610*/  ISETP.NE.U32.AND P1, PT, RZ, UR8, PT ;  /* 0x00000008ff007c0c */ /* 0x000fe2000bf25070 */
[----:B------:R-:W-:Y:S01]  /*1e620*/  USEL UR4, UR4, 0x1, UP0 ;  /* 0x0000000104047887 */ /* 0x000fe20008000000 */
[----:B------:R-:W-:Y:S02]  /*1e630*/  ULDC UR5, c[0x0][0x2e0] ;  /* 0x0000b80000057ab9 */ /* 0x000fe40000000800 */
[----:B------:R-:W-:Y:S01]  /*1e640*/  ISETP.NE.AND.EX P3, PT, RZ, UR9, PT, P1 ;  /* 0x00000009ff007c0c */ /* 0x000fe2000bf65310 */
[----:B------:R-:W-:Y:S01]  /*1e650*/  UIMAD UR4, UR4, UR5, URZ ;  /* 0x00000005040472a4 */ /* 0x000fe2000f8e023f */
[----:B------:R-:W-:Y:S02]  /*1e660*/  ISETP.NE.U32.AND P1, PT, RZ, UR10, PT ;  /* 0x0000000aff007c0c */ /* 0x000fe4000bf25070 */
[----:B------:R-:W-:Y:S02]  /*1e670*/  MOV R0, UR6 ;  /* 0x0000000600007c02 */ /* 0x000fe40008000f00 */
[----:B------:R-:W-:Y:S01]  /*1e680*/  ISETP.NE.AND.EX P1, PT, RZ, UR11, PT, P1 ;  /* 0x0000000bff007c0c */ /* 0x000fe2000bf25310 */
[----:B--2---:R1:W-:Y:S02]  /*1e690*/  STL [R1+0x30], R9 ;  /* 0x0000300901007387 */ /* 0x0043e40000100800 */
[----:B-1----:R-:W-:Y:S01]  /*1e6a0*/  IMAD.U32 R9, RZ, RZ, UR4 ;  /* 0x00000004ff097e24 */ /* 0x002fe2000f8e00ff */
[----:B0-----:R-:W-:Y:S09]  /*1e6b0*/  @P0 BRA `(.L_x_2443) ;  /* 0x0000000000100947 */ /* 0x001ff20003800000 */
[----:B------:R-:W-:Y:S05]  /*1e6c0*/  @!P2 BRA `(.L_x_2443) ;  /* 0x00000000000ca947 */ /* 0x000fea0003800000 */
[----:B-----5:R-:W2:Y:S04]  /*1e6d0*/  LDG.E R10, desc[UR56][R2.64] ;  /* 0x00000038020a7981 */ /* 0x020ea8000c1e1900 */
[----:B------:R-:W2:Y:S02]  /*1e6e0*/  LDG.E R2, desc[UR56][R2.64+0x4] ;  /* 0x0000043802027981 */ /* 0x000ea4000c1e1900 */
[----:B--2---:R-:W-:-:S07]  /*1e6f0*/  IADD3 R10, -R10, R2, RZ ;  /* 0x000000020a0a7210 */ /* 0x004fce0007ffe1ff */
.L_x_2443:
[----:B------:R-:W-:Y:S01]  /*1e700*/  IMAD.MOV.U32 R2, RZ, RZ, RZ ;  /* 0x000000ffff027224 */ /* 0x000fe200078e00ff */
[----:B------:R-:W-:Y:S01]  /*1e710*/  MOV R20, RZ ;  /* 0x000000ff00147202 */ /* 0x000fe20000000f00 */
[----:B------:R-:W-:-:S04]  /*1e720*/  ULDC.64 UR4, c[0x0][0xa20] ;  /* 0x0002880000047ab9 */ /* 0x000fc80000000a00 */
[----:B------:R-:W2:Y:S04]  /*1e730*/  @P3 LDG.E R2, desc[UR56][R6.64] ;  /* 0x0000003806023981 */ /* 0x000ea8000c1e1900 */
[----:B------:R0:W5:Y:S01]  /*1e740*/  @P1 LDG.E R20, desc[UR56][R4.64] ;  /* 0x0000003804141981 */ /* 0x000162000c1e1900 */
[----:B------:R-:W-:-:S04]  /*1e750*/  ISETP.NE.U32.AND P0, PT, RZ, UR4, PT ;  /* 0x00000004ff007c0c */ /* 0x000fc8000bf05070 */
[----:B------:R-:W-:Y:S01]  /*1e760*/  ISETP.NE.AND.EX P0, PT, RZ, UR5, PT, P0 ;  /* 0x00000005ff007c0c */ /* 0x000fe2000bf05300 */
[----:B--2--5:R-:W-:-:S05]  /*1e770*/  IMAD.IADD R2, R2, 0x1, R8 ;  /* 0x0000000102027824 */ /* 0x024fca00078e0208 */
[----:B------:R0:W-:Y:S07]  /*1e780*/  STL [R1+0x8], R2 ;  /* 0x0000080201007387 */ /* 0x0001ee0000100800 */
[----:B------:R-:W-:Y:S05]  /*1e790*/  @!P0 BRA `(.L_x_2444) ;  /* 0x0000000000108947 */ /* 0x000fea0003800000 */
[----:B0-----:R-:W-:-:S04]  /*1e7a0*/  IADD3 R2, P0, R15, UR4, RZ ;  /* 0x000000040f027c10 */ /* 0x001fc8000ff1e0ff */
[----:B------:R-:W-:-:S05]  /*1e7b0*/  IADD3.X R3, R14, UR5, RZ, P0, !PT ;  /* 0x000000050e037c10 */ /* 0x000fca00087fe4ff */
[----:B------:R1:W5:Y:S01]  /*1e7c0*/  LDG.E R9, desc[UR56][R2.64] ;  /* 0x0000003802097981 */ /* 0x000362000c1e1900 */
[----:B------:R-:W-:Y:S05]  /*1e7d0*/  BRA `(.L_x_2445) ;  /* 0x0000000000107947 */ /* 0x000fea0003800000 */
.L_x_2444:
[----:B------:R-:W-:Y:S05]  /*1e7e0*/  @!P3 BRA `(.L_x_2445) ;  /* 0x00000000000cb947 */ /* 0x000fea0003800000 */
[----:B------:R-:W2:Y:S04]  /*1e7f0*/  LDG.E R9, desc[UR56][R6.64] ;  /* 0x0000003806097981 */ /* 0x000ea8000c1e1900 */
[----:B------:R-:W2:Y:S02]  /*1e800*/  LDG.E R6, desc[UR56][R6.64+0x4] ;  /* 0x0000043806067981 */ /* 0x000ea4000c1e1900 */
[----:B--2---:R-:W-:-:S07]  /*1e810*/  IADD3 R9, -R9, R6, RZ ;  /* 0x0000000609097210 */ /* 0x004fce0007ffe1ff */
.L_x_2445:
[----:B01----:R-:W2:Y:S01]  /*1e820*/  @P1 LDG.E R2, desc[UR56][R4.64] ;  /* 0x0000003804021981 */ /* 0x003ea2000c1e1900 */
[----:B-----5:R-:W-:-:S03]  /*1e830*/  IMAD.IADD R9, R9, 0x1, -R8 ;  /* 0x0000000109097824 */ /* 0x020fc600078e0a08 */
[----:B------:R-:W2:Y:S01]  /*1e840*/  @P1 LDG.E R4, desc[UR56][R4.64+0x4] ;  /* 0x0000043804041981 */ /* 0x000ea2000c1e1900 */
[----:B------:R-:W-:Y:S01]  /*1e850*/  LEA R3, R17, 0xff, 0x7 ;  /* 0x000000ff11037811 */ /* 0x000fe200078e38ff */
[----:B------:R-:W-:Y:S01]  /*1e860*/  BSSY B0, `(.L_x_2446) ;  /* 0x00000f5000007945 */ /* 0x000fe20003800000 */
[----:B------:R-:W-:Y:S02]  /*1e870*/  PLOP3.LUT P2, PT, PT, PT, PT, 0x80, 0x0 ;  /* 0x000000000000781c */ /* 0x000fe40003f4f070 */
[----:B--2---:R-:W-:-:S05]  /*1e880*/  @P1 IADD3 R0, -R2, R4, RZ ;  /* 0x0000000402001210 */ /* 0x004fca0007ffe1ff */
[----:B------:R-:W-:-:S05]  /*1e890*/  IMAD.IADD R2, R9, 0x1, R0 ;  /* 0x0000000109027824 */ /* 0x000fca00078e0200 */
[C---:B------:R-:W-:Y:S02]  /*1e8a0*/  IADD3 R3, R2.reuse, R3, -R10 ;  /* 0x0000000302037210 */ /* 0x040fe40007ffe80a */
[----:B------:R-:W-:-:S04]  /*1e8b0*/  IADD3 R2, R2, 0x7f, RZ ;  /* 0x0000007f02027810 */ /* 0x000fc80007ffe0ff */
[----:B------:R-:W-:-:S04]  /*1e8c0*/  SHF.R.S32.HI R4, RZ, 0x1f, R2 ;  /* 0x0000001fff047819 */ /* 0x000fc80000011402 */
[----:B------:R-:W-:Y:S02]  /*1e8d0*/  LEA.HI R4, R4, R2, RZ, 0x7 ;  /* 0x0000000204047211 */ /* 0x000fe400078f38ff */
[----:B------:R-:W-:-:S04]  /*1e8e0*/  SHF.R.S32.HI R2, RZ, 0x1f, R3 ;  /* 0x0000001fff027819 */ /* 0x000fc80000011403 */
[----:B------:R-:W-:Y:S02]  /*1e8f0*/  LEA.HI R2, R2, R3, RZ, 0x7 ;  /* 0x0000000302027211 */ /* 0x000fe400078f38ff */
[----:B------:R-:W-:Y:S02]  /*1e900*/  SHF.R.S32.HI R4, RZ, 0x7, R4 ;  /* 0x00000007ff047819 */ /* 0x000fe40000011404 */
[----:B------:R-:W-:-:S04]  /*1e910*/  SHF.R.S32.HI R2, RZ, 0x7, R2 ;  /* 0x00000007ff027819 */ /* 0x000fc80000011402 */
[----:B------:R-:W-:-:S05]  /*1e920*/  VIMNMX R6, R4, R2, PT ;  /* 0x0000000204067248 */ /* 0x000fca0003fe0100 */
[----:B------:R-:W-:Y:S01]  /*1e930*/  IMAD R2, R6, 0x80, -R9 ;  /* 0x0000008006027824 */ /* 0x000fe200078e0a09 */
[----:B------:R-:W-:-:S04]  /*1e940*/  IADD3 R9, -R9, RZ, RZ ;  /* 0x000000ff09097210 */ /* 0x000fc80007ffe1ff */
[----:B------:R-:W-:Y:S02]  /*1e950*/  VIMNMX R0, R2, R0, PT ;  /* 0x0000000002007248 */ /* 0x000fe40003fe0100 */
[----:B------:R-:W-:-:S04]  /*1e960*/  VIMNMX R9, RZ, R9, !PT ;  /* 0x00000009ff097248 */ /* 0x000fc80007fe0100 */
[----:B------:R-:W-:Y:S02]  /*1e970*/  ISETP.GT.AND P0, PT, R0, R9, PT ;  /* 0x000000090000720c */ /* 0x000fe40003f04270 */
[----:B------:R-:W-:-:S11]  /*1e980*/  SHF.R.U32.HI R4, RZ, 0x7, R9 ;  /* 0x00000007ff047819 */ /* 0x000fd60000011609 */
[----:B------:R-:W-:-:S05]  /*1e990*/  @P0 VIADD R0, R0, 0x7f ;  /* 0x0000007f00000836 */ /* 0x000fca0000000000 */
[----:B------:R-:W-:Y:S01]  /*1e9a0*/  @P0 SHF.R.S32.HI R2, RZ, 0x1f, R0 ;  /* 0x0000001fff020819 */ /* 0x000fe20000011400 */
[----:B------:R0:W-:Y:S03]  /*1e9b0*/  STL [R1+0x20], R6 ;  /* 0x0000200601007387 */ /* 0x0001e60000100800 */
[----:B------:R-:W-:Y:S02]  /*1e9c0*/  @P0 LEA.HI R2, R2, R0, RZ, 0x7 ;  /* 0x0000000002020211 */ /* 0x000fe400078f38ff */
[----:B------:R-:W-:Y:S02]  /*1e9d0*/  MOV R3, R4 ;  /* 0x0000000400037202 */ /* 0x000fe40000000f00 */
[----:B------:R-:W-:-:S04]  /*1e9e0*/  @P0 SHF.R.S32.HI R3, RZ, 0x7, R2 ;  /* 0x00000007ff030819 */ /* 0x000fc80000011402 */
[----:B------:R-:W-:-:S13]  /*1e9f0*/  ISETP.GT.AND P0, PT, R3, R4, PT ;  /* 0x000000040300720c */ /* 0x000fda0003f04270 */
[----:B0-----:R-:W-:Y:S05]  /*1ea00*/  @!P0 BRA `(.L_x_2447) ;  /* 0x0000000c00688947 */ /* 0x001fea0003800000 */
[----:B------:R-:W0:Y:S01]  /*1ea10*/  LDC R0, c[0x0][0x428] ;  /* 0x00010a00ff007b82 */ /* 0x000e220000000800 */
[----:B------:R-:W-:Y:S01]  /*1ea20*/  UMOV UR4, 0xffffffff ;  /* 0xffffffff00047882 */ /* 0x000fe20000000000 */
[----:B------:R-:W-:Y:S01]  /*1ea30*/  IMAD.MOV.U32 R2, RZ, RZ, R18 ;  /* 0x000000ffff027224 */ /* 0x000fe200078e0012 */
[----:B0-----:R-:W-:-:S13]  /*1ea40*/  ISETP.NE.AND P0, PT, R0, 0x1, PT ;  /* 0x000000010000780c */ /* 0x001fda0003f05270 */
[----:B------:R-:W0:Y:S08]  /*1ea50*/  @P0 LDC R0, c[0x0][0x42c] ;  /* 0x00010b00ff000b82 */ /* 0x000e300000000800 */
[----:B------:R-:W1:Y:S01]  /*1ea60*/  @P0 LDC R5, c[0x0][0x430] ;  /* 0x00010c00ff050b82 */ /* 0x000e620000000800 */
[----:B0-----:R-:W-:-:S05]  /*1ea70*/  @P0 IMAD.HI.U32 R0, R18, R0, RZ ;  /* 0x0000000012000227 */ /* 0x001fca00078e00ff */
[----:B-1----:R-:W-:Y:S02]  /*1ea80*/  @P0 SHF.R.U32.HI R2, RZ, R5, R0 ;  /* 0x00000005ff020219 */ /* 0x002fe40000011600 */
[----:B------:R-:W-:Y:S01]  /*1ea90*/  SEL R0, R11, RZ, !P1 ;  /* 0x000000ff0b007207 */ /* 0x000fe20004800000 */
[----:B------:R-:W-:Y:S06]  /*1eaa0*/  BRA.DIV UR4, `(.L_x_2448) ;  /* 0x0000005a04a87947 */ /* 0x000fec000b800000 */
.L_x_2595:
[----:B------:R-:W-:-:S03]  /*1eab0*/  UMOV UR4, 0xffffffff ;  /* 0xffffffff00047882 */ /* 0x000fc60000000000 */
[----:B------:R-:W-:Y:S05]  /*1eac0*/  BRA.DIV UR4, `(.L_x_2449) ;  /* 0x0000005a04d47947 */ /* 0x000fea000b800000 */
[----:B------:R-:W-:-:S13]  /*1ead0*/  ELECT P6, URZ, PT ;  /* 0x00000000003f782f */ /* 0x000fda00038c0000 */
.L_x_2598:
[----:B------:R-:W2:Y:S01]  /*1eae0*/  LDL R5, [R1+0x2c] ;  /* 0x00002c0001057983 */ /* 0x000ea20000100800 */
[----:B------:R-:W-:Y:S01]  /*1eaf0*/  MOV R7, 0x400 ;  /* 0x0000040000077802 */ /* 0x000fe20000000f00 */
[----:B------:R-:W-:Y:S01]  /*1eb00*/  BSSY B1, `(.L_x_2450) ;  /* 0x000000a000017945 */ /* 0x000fe20003800000 */
[----:B--2---:R-:W-:-:S04]  /*1eb10*/  IADD3 R5, R5, 0x1, RZ ;  /* 0x0000000105057810 */ /* 0x004fc80007ffe0ff */
[----:B------:R-:W-:-:S04]  /*1eb20*/  LEA.HI R6, R5, R5, RZ, 0x1 ;  /* 0x0000000505067211 */ /* 0x000fc800078f08ff */
[----:B------:R-:W-:-:S05]  /*1eb30*/  LOP3.LUT R6, R6, 0xfffffffe, RZ, 0xc0, !PT ;  /* 0xfffffffe06067812 */ /* 0x000fca00078ec0ff */
[----:B------:R-:W-:Y:S02]  /*1eb40*/  IMAD.IADD R6, R5, 0x1, -R6 ;  /* 0x0000000105067824 */ /* 0x000fe400078e0a06 */
[----:B------:R-:W0:Y:S03]  /*1eb50*/  S2R R5, SR_CgaCtaId ;  /* 0x0000000000057919 */ /* 0x000e260000008800 */
[----:B------:R-:W-:Y:S02]  /*1eb60*/  SHF.L.U32 R6, R6, 0x1f, RZ ;  /* 0x0000001f06067819 */ /* 0x000fe400000006ff */
[----:B0-----:R-:W-:-:S04]  /*1eb70*/  LEA R5, R5, R7, 0x18 ;  /* 0x0000000705057211 */ /* 0x001fc800078ec0ff */
[----:B------:R-:W0:Y:S02]  /*1eb80*/  SYNCS.PHASECHK.TRANS64.TRYWAIT P0, [R5+URZ+0x34820], R6 ;  /* 0x03482006050075a7 */ /* 0x000e24000800017f */
[----:B0-----:R-:W-:Y:S05]  /*1eb90*/  @!P0 BRA `(.L_x_2451) ;  /* 0x0000005800c08947 */ /* 0x001fea0003800000 */
.L_x_2599:
[----:B------:R-:W-:Y:S05]  /*1eba0*/  BSYNC B1 ;  /* 0x0000000000017941 */ /* 0x000fea0003800000 */
.L_x_2450:
[----:B------:R-:W-:Y:S04]  /*1ebb0*/  BSSY B1, `(.L_x_2452) ;  /* 0x0000053000017945 */ /* 0x000fe80003800000 */
[----:B------:R-:W-:Y:S05]  /*1ebc0*/  @!P6 BRA `(.L_x_2453) ;  /* 0x000000040044e947 */ /* 0x000fea0003800000 */
[----:B------:R-:W0:Y:S04]  /*1ebd0*/  LDL R8, [R1+0x4] ;  /* 0x0000040001087983 */ /* 0x000e280000100800 */
[----:B------:R-:W2:Y:S01]  /*1ebe0*/  LDL R7, [R1+0x10] ;  /* 0x0000100001077983 */ /* 0x000ea20000100800 */
[----:B0-----:R-:W-:Y:S02]  /*1ebf0*/  LEA R6, R8, R5, 0x3 ;  /* 0x0000000508067211 */ /* 0x001fe400078e18ff */
[----:B--2---:R-:W-:-:S04]  /*1ec00*/  SHF.L.U32 R8, R7, 0x1f, RZ ;  /* 0x0000001f07087819 */ /* 0x004fc800000006ff */
[----:B------:R-:W0:Y:S02]  /*1ec10*/  SYNCS.PHASECHK.TRANS64.TRYWAIT P0, [R6+URZ+0x348a0], R8 ;  /* 0x0348a008060075a7 */ /* 0x000e24000800017f */
[----:B0-----:R-:W-:Y:S05]  /*1ec20*/  @!P0 BRA `(.L_x_2454) ;  /* 0x0000005800b08947 */ /* 0x001fea0003800000 */
.L_x_2600:
        /* <DEDUP_REMOVED lines=11> */
.L_x_2455:
        /* <DEDUP_REMOVED lines=12> */
[----:B------:R-:W-:Y:S02]  /*1eda0*/  R2UR UR8, R7 ;  /* 0x00000000070872ca */ /* 0x000fe400000e0000 */
[----:B------:R-:W-:-:S05]  /*1edb0*/  LEA R7, R3, R20, 0x7 ;  /* 0x0000001403077211 */ /* 0x000fca00078e38ff */
[----:B------:R-:W-:-:S05]  /*1edc0*/  VIADD R7, R7, 0xffffff80 ;  /* 0xffffff8007077836 */ /* 0x000fca0000000000 */
[----:B------:R-:W-:Y:S01]  /*1edd0*/  R2UR UR11, R7 ;  /* 0x00000000070b72ca */ /* 0x000fe200000e0000 */
[----:B------:R-:W-:Y:S02]  /*1ede0*/  UIADD3 UR14, UR8, 0x1c400, URZ ;  /* 0x0001c400080e7890 */ /* 0x000fe4000fffe03f */
[----:B------:R-:W-:Y:S02]  /*1edf0*/  UIADD3 UR15, UR8, 0x20400, URZ ;  /* 0x00020400080f7890 */ /* 0x000fe4000fffe03f */
[----:B------:R-:W-:-:S03]  /*1ee00*/  UIADD3 UR16, UR8, 0x24400, URZ ;  /* 0x0002440008107890 */ /* 0x000fc6000fffe03f */
[----:B------:R-:W-:Y:S01]  /*1ee10*/  UMOV UR8, UR14 ;  /* 0x0000000e00087c82 */ /* 0x000fe20008000000 */
[----:B------:R-:W-:-:S04]  /*1ee20*/  UMOV UR14, 0x80 ;  /* 0x00000080000e7882 */ /* 0x000fc80000000000 */
        /* <DEDUP_REMOVED lines=9> */
.L_x_2601:
        /* <DEDUP_REMOVED lines=8> */
.L_x_2457:
[----:B01----:R-:W2:Y:S01]  /*1ef40*/  LDL R8, [R1+0x4] ;  /* 0x0000040001087983 */ /* 0x003ea20000100800 */
[----:B------:R-:W-:Y:S01]  /*1ef50*/  R2UR UR11, R7 ;  /* 0x00000000070b72ca */ /* 0x000fe200000e0000 */
[----:B------:R-:W-:Y:S01]  /*1ef60*/  VIADD R7, R5, 0x400 ;  /* 0x0000040005077836 */ /* 0x000fe20000000000 */
        /* <DEDUP_REMOVED lines=10> */
[----:B--2---:R-:W-:-:S04]  /*1f010*/  LEA R6, R8, R7, 0xf ;  /* 0x0000000708067211 */ /* 0x004fc800078e78ff */
[----:B------:R-:W-:Y:S01]  /*1f020*/  R2UR UR8, R6 ;  /* 0x00000000060872ca */ /* 0x000fe200000e0000 */
[----:B------:R-:W-:-:S04]  /*1f030*/  IMAD.MOV.U32 R6, RZ, RZ, 0x6000 ;  /* 0x00006000ff067424 */ /* 0x000fc800078e00ff */
[----:B------:R-:W-:-:S04]  /*1f040*/  IMAD R6, R8, R6, 0x2000 ;  /* 0x0000200008067424 */ /* 0x000fc800078e0206 */
[----:B------:R-:W-:-:S04]  /*1f050*/  IMAD R6, R8, -0x2000, R6 ;  /* 0xffffe00008067824 */ /* 0x000fc800078e0206 */
[----:B------:R0:W-:Y:S01]  /*1f060*/  UTMALDG.4D [UR8], [UR4], desc[UR6] ;  /* 0x00000608040075b4 */ /* 0x0001e20008019000 */
[----:B------:R-:W-:-:S13]  /*1f070*/  R2UR UR14, R6 ;  /* 0x00000000060e72ca */ /* 0x000fda00000e0000 */
[----:B------:R-:W-:-:S03]  /*1f080*/  ULEA UR14, UR14, UR15, 0x1 ;  /* 0x0000000f0e0e7291 */ /* 0x000fc6000f8e083f */
[----:B------:R-:W-:Y:S02]  /*1f090*/  UMOV UR15, 0x40 ;  /* 0x00000040000f7882 */ /* 0x000fe40000000000 */
[----:B0-----:R-:W-:Y:S02]  /*1f0a0*/  UMOV UR10, UR15 ;  /* 0x0000000f000a7c82 */ /* 0x001fe40008000000 */
[----:B------:R-:W-:Y:S02]  /*1f0b0*/  UMOV UR8, UR14 ;  /* 0x0000000e00087c82 */ /* 0x000fe40008000000 */
[----:B------:R1:W-:Y:S02]  /*1f0c0*/  UTMALDG.4D [UR8], [UR4], desc[UR6] ;  /* 0x00000608040075b4 */ /* 0x0003e40008019000 */
[----:B-1----:R-:W-:Y:S01]  /*1f0d0*/  NOP ;  /* 0x0000000000007918 */ /* 0x002fe20000000000 */
.L_x_2453:
[----:B------:R-:W-:Y:S05]  /*1f0e0*/  BSYNC B1 ;  /* 0x0000000000017941 */ /* 0x000fea0003800000 */
.L_x_2452:
[----:B0-----:R-:W2:Y:S04]  /*1f0f0*/  LDL.LU R6, [R1+0x4] ;  /* 0x0000040001067983 */ /* 0x001ea80000300800 */
[----:B------:R-:W3:Y:S01]  /*1f100*/  LDL.LU R8, [R1+0x10] ;  /* 0x0000100001087983 */ /* 0x000ee20000300800 */
[----:B------:R-:W-:Y:S02]  /*1f110*/  PLOP3.LUT P2, PT, PT, PT, PT, 0x8, 0x0 ;  /* 0x000000000000781c */ /* 0x000fe40003f4e170 */
[----:B--2---:R-:W-:-:S04]  /*1f120*/  IADD3 R6, R6, 0x1, RZ ;  /* 0x0000000106067810 */ /* 0x004fc80007ffe0ff */
[----:B------:R-:W-:-:S04]  /*1f130*/  ISETP.NE.AND P0, PT, R6, 0x2, PT ;  /* 0x000000020600780c */ /* 0x000fc80003f05270 */
[----:B------:R-:W-:Y:S02]  /*1f140*/  SEL R7, RZ, 0x1, P0 ;  /* 0x00000001ff077807 */ /* 0x000fe40000000000 */
[----:B------:R-:W-:Y:S01]  /*1f150*/  SEL R9, R6, RZ, P0 ;  /* 0x000000ff06097207 */ /* 0x000fe20000000000 */
[----:B------:R-:W-:Y:S01]  /*1f160*/  VIADD R6, R3, 0xfffffffe ;  /* 0xfffffffe03067836 */ /* 0x000fe20000000000 */
[----:B---3--:R-:W-:-:S03]  /*1f170*/  LOP3.LUT R8, R8, R7, RZ, 0x3c, !PT ;  /* 0x0000000708087212 */ /* 0x008fc600078e3cff */
[----:B------:R0:W-:Y:S01]  /*1f180*/  STL [R1+0x4], R9 ;  /* 0x0000040901007387 */ /* 0x0001e20000100800 */
[----:B------:R-:W-:-:S03]  /*1f190*/  ISETP.GE.AND P0, PT, R6, R4, PT ;  /* 0x000000040600720c */ /* 0x000fc60003f06270 */
[----:B------:R0:W-:Y:S10]  /*1f1a0*/  STL [R1+0x10], R8 ;  /* 0x0000100801007387 */ /* 0x0001f40000100800 */
[----:B0-----:R-:W-:Y:S05]  /*1f1b0*/  @!P0 BRA `(.L_x_2447) ;  /* 0x00000004007c8947 */ /* 0x001fea0003800000 */
[C---:B------:R-:W-:Y:S01]  /*1f1c0*/  LEA R6, R3.reuse, R20, 0x7 ;  /* 0x0000001403067211 */ /* 0x040fe200078e38ff */
[----:B------:R-:W-:-:S03]  /*1f1d0*/  VIADD R3, R3, 0xffffffff ;  /* 0xffffffff03037836 */ /* 0x000fc60000000000 */
[----:B------:R-:W-:-:S07]  /*1f1e0*/  IADD3 R6, R6, -0x100, RZ ;  /* 0xffffff0006067810 */ /* 0x000fce0007ffe0ff */
.L_x_2464:
[----:B------:R-:W-:Y:S05]  /*1f1f0*/  YIELD ;  /* 0x0000000000007946 */ /* 0x000fea0003800000 */
[----:B------:R-:W-:Y:S04]  /*1f200*/  BSSY B1, `(.L_x_2458) ;  /* 0x000004d000017945 */ /* 0x000fe80003800000 */
[----:B0-----:R-:W-:Y:S05]  /*1f210*/  @!P6 BRA `(.L_x_2459) ;  /* 0x00000004002ce947 */ /* 0x001fea0003800000 */
[----:B------:R-:W2:Y:S04]  /*1f220*/  LDL R7, [R1+0x4] ;  /* 0x0000040001077983 */ /* 0x000ea80000100800 */
[----:B------:R-:W3:Y:S01]  /*1f230*/  LDL R8, [R1+0x10] ;  /* 0x0000100001087983 */ /* 0x000ee20000100800 */
[----:B--2---:R-:W-:Y:S01]  /*1f240*/  IMAD R7, R7, 0x8, R5 ;  /* 0x0000000807077824 */ /* 0x004fe200078e0205 */
[----:B---3--:R-:W-:-:S04]  /*1f250*/  SHF.L.U32 R8, R8, 0x1f, RZ ;  /* 0x0000001f08087819 */ /* 0x008fc800000006ff */
[----:B------:R-:W0:Y:S02]  /*1f260*/  SYNCS.PHASECHK.TRANS64.TRYWAIT P0, [R7+URZ+0x348a0], R8 ;  /* 0x0348a008070075a7 */ /* 0x000e24000800017f */
[----:B0-----:R-:W-:Y:S05]  /*1f270*/  @!P0 BRA `(.L_x_2460) ;  /* 0x0000005400448947 */ /* 0x001fea0003800000 */
.L_x_2602:
        /* <DEDUP_REMOVED lines=11> */
.L_x_2461:
        /* <DEDUP_REMOVED lines=28> */
.L_x_2603:
        /* <DEDUP_REMOVED lines=8> */
.L_x_2463:
        /* <DEDUP_REMOVED lines=22> */
.L_x_2459:
[----:B------:R-:W-:Y:S05]  /*1f6d0*/  BSYNC B1 ;  /* 0x0000000000017941 */ /* 0x000fea0003800000 */
.L_x_2458:
[----:B------:R-:W2:Y:S04]  /*1f6e0*/  LDL.LU R7, [R1+0x4] ;  /* 0x0000040001077983 */ /* 0x000ea80000300800 */
[----:B------:R-:W3:Y:S01]  /*1f6f0*/  LDL.LU R8, [R1+0x10] ;  /* 0x0000100001087983 */ /* 0x000ee20000300800 */
[----:B------:R-:W-:Y:S01]  /*1f700*/  VIADD R3, R3, 0xffffffff ;  /* 0xffffffff03037836 */ /* 0x000fe20000000000 */
[----:B------:R-:W-:Y:S02]  /*1f710*/  IADD3 R6, R6, -0x80, RZ ;  /* 0xffffff8006067810 */ /* 0x000fe40007ffe0ff */
[----:B--2---:R-:W-:-:S04]  /*1f720*/  IADD3 R7, R7, 0x1, RZ ;  /* 0x0000000107077810 */ /* 0x004fc80007ffe0ff */
        /* <DEDUP_REMOVED lines=8> */
.L_x_2447:
[----:B------:R-:W-:Y:S05]  /*1f7b0*/  BSYNC B0 ;  /* 0x0000000000007941 */ /* 0x000fea0003800000 */
.L_x_2446:
        /* <DEDUP_REMOVED lines=23> */
.L_x_2466:
        /* <DEDUP_REMOVED lines=11> */
[----:B------:R-:W-:Y:S01]  /*1f9e0*/  MOV R4, UR6 ;  /* 0x0000000600047c02 */ /* 0x000fe20008000f00 */
[----:B------:R-:W-:Y:S01]  /*1f9f0*/  IMAD.U32 R5, RZ, RZ, UR7 ;  /* 0x00000007ff057e24 */ /* 0x000fe2000f8e00ff */
[----:B------:R-:W1:Y:S01]  /*1fa00*/  LDC.64 R2, c[0x4][R2] ;  /* 0x0100000002027b82 */ /* 0x000e620000000a00 */
[----:B------:R-:W-:Y:S01]  /*1fa10*/  MOV R6, UR8 ;  /* 0x0000000800067c02 */ /* 0x000fe20008000f00 */
[----:B------:R-:W-:Y:S01]  /*1fa20*/  IMAD.U32 R7, RZ, RZ, UR9 ;  /* 0x00000009ff077e24 */ /* 0x000fe2000f8e00ff */
[----:B------:R-:W-:Y:S01]  /*1fa30*/  MOV R10, UR4 ;  /* 0x00000004000a7c02 */ /* 0x000fe20008000f00 */
[----:B------:R-:W-:Y:S01]  /*1fa40*/  IMAD.U32 R11, RZ, RZ, UR5 ;  /* 0x00000005ff0b7e24 */ /* 0x000fe2000f8e00ff */
[----:B0-----:R-:W-:Y:S01]  /*1fa50*/  MOV R8, 0x70 ;  /* 0x0000007000087802 */ /* 0x001fe20000000f00 */
[----:B------:R-:W-:Y:S01]  /*1fa60*/  IMAD.MOV.U32 R12, RZ, RZ, 0x1 ;  /* 0x00000001ff0c7424 */ /* 0x000fe200078e00ff */
[----:B------:R-:W-:-:S07]  /*1fa70*/  MOV R13, RZ ;  /* 0x000000ff000d7202 */ /* 0x000fce0000000f00 */
[----:B------:R-:W-:-:S07]  /*1fa80*/  LEPC R20, `(.L_x_2468) ;  /* 0x000000001014794e */ /* 0x000fce0000000000 */
[----:B-1----:R-:W-:Y:S05]  /*1fa90*/  CALL.ABS.NOINC R2 ;  /* 0x0000000002007343 */ /* 0x002fea0003c00000 */
.L_x_2468:
        /* <DEDUP_REMOVED lines=13> */
[----:B------:R-:W-:Y:S01]  /*1fb70*/  MOV R10, UR4 ;  /* 0x00000004000a7c02 */ /* 0x000fe20008000f00 */
[----:B------:R-:W-:Y:S01]  /*1fb80*/  IMAD.U32 R11, RZ, RZ, UR5 ;  /* 0x00000005ff0b7e24 */ /* 0x000fe2000f8e00ff */
[----:B0-----:R-:W-:Y:S01]  /*1fb90*/  MOV R8, 0x70 ;  /* 0x0000007000087802 */ /* 0x001fe20000000f00 */
[----:B------:R-:W-:Y:S01]  /*1fba0*/  IMAD.MOV.U32 R12, RZ, RZ, 0x1 ;  /* 0x00000001ff0c7424 */ /* 0x000fe200078e00ff */
[----:B-1----:R-:W-:-:S07]  /*1fbb0*/  MOV R13, RZ ;  /* 0x000000ff000d7202 */ /* 0x002fce0000000f00 */
[----:B------:R-:W-:-:S07]  /*1fbc0*/  LEPC R20, `(.L_x_2470) ;  /* 0x000000001014794e */ /* 0x000fce0000000000 */
[----:B--2---:R-:W-:Y:S05]  /*1fbd0*/  CALL.ABS.NOINC R2 ;  /* 0x0000000002007343 */ /* 0x004fea0003c00000 */
.L_x_2470:
        /* <DEDUP_REMOVED lines=8> */
[----:B------:R-:W-:Y:S01]  /*1fc60*/  MOV R7, UR7 ;  /* 0x0000000700077c02 */ /* 0x000fe20008000f00 */
[----:B------:R-:W-:Y:S01]  /*1fc70*/  IMAD.U32 R10, RZ, RZ, UR8 ;  /* 0x00000008ff0a7e24 */ /* 0x000fe2000f8e00ff */
[----:B------:R-:W-:Y:S01]  /*1fc80*/  MOV R11, UR9 ;  /* 0x00000009000b7c02 */ /* 0x000fe20008000f00 */
[----:B------:R-:W-:Y:S01]  /*1fc90*/  IMAD.MOV.U32 R8, RZ, RZ, 0x70 ;  /* 0x00000070ff087424 */ /* 0x000fe200078e00ff */
[----:B------:R-:W-:Y:S01]  /*1fca0*/  MOV R12, 0x1 ;  /* 0x00000001000c7802 */ /* 0x000fe20000000f00 */
[----:B------:R-:W-:-:S07]  /*1fcb0*/  IMAD.MOV.U32 R13, RZ, RZ, RZ ;  /* 0x000000ffff0d7224 */ /* 0x000fce00078e00ff */
[----:B------:R-:W-:-:S07]  /*1fcc0*/  LEPC R20, `(.L_x_2469) ;  /* 0x000000001014794e */ /* 0x000fce0000000000 */
[----:B0-----:R-:W-:Y:S05]  /*1fcd0*/  CALL.ABS.NOINC R2 ;  /* 0x0000000002007343 */ /* 0x001fea0003c00000 */
.L_x_2469:
[----:B------:R-:W2:Y:S01]  /*1fce0*/  LDL.LU R2, [R1+0x24] ;  /* 0x0000240001027983 */ /* 0x000ea20000300800 */
[----:B------:R-:W-:-:S03]  /*1fcf0*/  ULDC.64 UR4, c[0x0][0x9f8] ;  /* 0x00027e0000047ab9 */ /* 0x000fc60000000a00 */
[----:B------:R-:W3:Y:S04]  /*1fd00*/  LDL.LU R0, [R1+0x28] ;  /* 0x0000280001007983 */ /* 0x000ee80000300800 */
[----:B------:R-:W4:Y:S04]  /*1fd10*/  LDL.LU R4, [R1+0x30] ;  /* 0x0000300001047983 */ /* 0x000f280000300800 */
[----:B0-----:R-:W4:Y:S01]  /*1fd20*/  LDL.LU R8, [R1+0x1c] ;  /* 0x00001c0001087983 */ /* 0x001f220000300800 */
[----:B------:R-:W-:-:S04]  /*1fd30*/  ISETP.NE.U32.AND P0, PT, RZ, UR4, PT ;  /* 0x00000004ff007c0c */ /* 0x000fc8000bf05070 */
        /* <DEDUP_REMOVED lines=11> */
[----:B----4-:R-:W-:-:S06]  /*1fdf0*/  MOV R0, R8 ;  /* 0x0000000800007202 */ /* 0x010fcc0000000f00 */
[----:B------:R0:W5:Y:S01]  /*1fe00*/  @P0 LDG.E R0, desc[UR56][R2.64] ;  /* 0x0000003802000981 */ /* 0x000162000c1e1900 */
[----:B------:R-:W-:Y:S01]  /*1fe10*/  PLOP3.LUT P1, PT, P6, PT, PT, 0x8, 0x0 ;  /* 0x000000000000781c */ /* 0x000fe2000372e170 */
[----:B0-----:R-:W-:Y:S02]  /*1fe20*/  IMAD R2, R17, 0x80, R4 ;  /* 0x0000008011027824 */ /* 0x001fe400078e0204 */
[----:B------:R-:W0:Y:S02]  /*1fe30*/  LDC R4, c[0x0][0x428] ;  /* 0x00010a00ff047b82 */ /* 0x000e240000000800 */
[----:B0-----:R-:W-:Y:S02]  /*1fe40*/  ISETP.NE.AND P0, PT, R4, 0x1, PT ;  /* 0x000000010400780c */ /* 0x001fe40003f05270 */
[----:B------:R-:W-:-:S11]  /*1fe50*/  MOV R4, R18 ;  /* 0x0000001200047202 */ /* 0x000fd60000000f00 */
[----:B------:R-:W0:Y:S08]  /*1fe60*/  @P0 LDC R7, c[0x0][0x42c] ;  /* 0x00010b00ff070b82 */ /* 0x000e300000000800 */
[----:B------:R-:W1:Y:S01]  /*1fe70*/  @P0 LDC R5, c[0x0][0x430] ;  /* 0x00010c00ff050b82 */ /* 0x000e620000000800 */
[----:B0-----:R-:W-:-:S05]  /*1fe80*/  @P0 IMAD.HI.U32 R6, R18, R7, RZ ;  /* 0x0000000712060227 */ /* 0x001fca00078e00ff */
[----:B-1----:R-:W-:Y:S02]  /*1fe90*/  @P0 SHF.R.U32.HI R4, RZ, R5, R6 ;  /* 0x00000005ff040219 */ /* 0x002fe40000011606 */
[----:B------:R-:W-:-:S04]  /*1fea0*/  ISETP.NE.U32.AND P0, PT, RZ, UR4, PT ;  /* 0x00000004ff007c0c */ /* 0x000fc8000bf05070 */
[----:B------:R-:W-:-:S04]  /*1feb0*/  ISETP.NE.AND.EX P0, PT, RZ, UR5, PT, P0 ;  /* 0x00000005ff007c0c */ /* 0x000fc8000bf05300 */
[----:B------:R-:W-:-:S09]  /*1fec0*/  SEL R3, R8, RZ, !P0 ;  /* 0x000000ff08037207 */ /* 0x000fd20004000000 */
.L_x_2471:
        /* <DEDUP_REMOVED lines=16> */
.L_x_2472:
        /* <DEDUP_REMOVED lines=15> */
.L_x_2473:
        /* <DEDUP_REMOVED lines=9> */
[----:B------:R-:W2:Y:S01]  /*20150*/  LDL R5, [R1+0x20] ;  /* 0x0000200001057983 */ /* 0x000ea20000100800 */
[----:B------:R-:W0:Y:S01]  /*20160*/  LDC.64 R8, c[0x0][0x3f8] ;  /* 0x0000fe00ff087b82 */ /* 0x000e220000000a00 */
[----:B------:R-:W-:Y:S02]  /*20170*/  ULDC.64 UR4, c[0x0][0xa08] ;  /* 0x0002820000047ab9 */ /* 0x000fe40000000a00 */
[----:B0-----:R-:W-:Y:S01]  /*20180*/  LOP3.LUT P0, RZ, R8, UR4, RZ, 0xfc, !PT ;  /* 0x0000000408ff7c12 */ /* 0x001fe2000f80fcff */
[----:B------:R-:W-:-:S03]  /*20190*/  UMOV UR4, 0xffffffff ;  /* 0xffffffff00047882 */ /* 0x000fc60000000000 */
[----:B------:R-:W-:-:S04]  /*201a0*/  LOP3.LUT P0, RZ, R9, UR5, RZ, 0xfc, P0 ;  /* 0x0000000509ff7c12 */ /* 0x000fc8000800fcff */
[----:B-----5:R-:W-:Y:S01]  /*201b0*/  SEL R6, R0, RZ, !P0 ;  /* 0x000000ff00067207 */ /* 0x020fe20004000000 */
[----:B--2---:R-:W-:Y:S01]  /*201c0*/  VIADD R5, R5, 0xffffffff ;  /* 0xffffffff05057836 */ /* 0x004fe20000000000 */
[----:B------:R-:W-:Y:S07]  /*201d0*/  BRA.DIV UR4, `(.L_x_2474) ;  /* 0x0000004604947947 */ /* 0x000fee000b800000 */
.L_x_2606:
[----:B------:R-:W-:Y:S01]  /*201e0*/  UMOV UR4, 0xffffffff ;  /* 0xffffffff00047882 */ /* 0x000fe20000000000 */
[----:B------:R-:W-:Y:S02]  /*201f0*/  SHF.R.S32.HI R17, RZ, 0x1f, R0 ;  /* 0x0000001fff117819 */ /* 0x000fe40000011400 */
[----:B------:R-:W-:Y:S05]  /*20200*/  BRA.DIV UR4, `(.L_x_2475) ;  /* 0x0000004604bc7947 */ /* 0x000fea000b800000 */
[----:B------:R-:W-:-:S13]  /*20210*/  ELECT P6, URZ, PT ;  /* 0x00000000003f782f */ /* 0x000fda00038c0000 */
.L_x_2609:
[----:B------:R-:W-:Y:S05]  /*20220*/  @!P6 BRA `(.L_x_2476) ;  /* 0x000000040024e947 */ /* 0x000fea0003800000 */
[----:B------:R-:W-:-:S04]  /*20230*/  ISETP.NE.U32.AND P0, PT, R8, RZ, PT ;  /* 0x000000ff0800720c */ /* 0x000fc80003f05070 */
[----:B------:R-:W-:-:S13]  /*20240*/  ISETP.NE.AND.EX P0, PT, R9, RZ, PT, P0 ;  /* 0x000000ff0900720c */ /* 0x000fda0003f05300 */
[----:B------:R-:W-:Y:S05]  /*20250*/  @!P0 BRA `(.L_x_2477) ;  /* 0x0000000000448947 */ /* 0x000fea0003800000 */
[----:B------:R-:W0:Y:S01]  /*20260*/  LDC R11, c[0x0][0x41c] ;  /* 0x00010700ff0b7b82 */ /* 0x000e220000000800 */
[----:B------:R-:W-:Y:S01]  /*20270*/  ULDC.64 UR4, c[0x0][0x408] ;  /* 0x0001020000047ab9 */ /* 0x000fe20000000a00 */
[----:B0-----:R-:W-:-:S13]  /*20280*/  ISETP.NE.AND P0, PT, R11, 0x1, PT ;  /* 0x000000010b00780c */ /* 0x001fda0003f05270 */
[----:B------:R-:W0:Y:S02]  /*20290*/  @P0 LDC.64 R6, c[0x0][0x420] ;  /* 0x00010800ff060b82 */ /* 0x000e240000000a00 */
[----:B0-----:R-:W-:Y:S01]  /*202a0*/  @P0 IMAD.HI.U32 R10, R5, R6, RZ ;  /* 0x00000006050a0227 */ /* 0x001fe200078e00ff */
        /* <DEDUP_REMOVED lines=12> */
.L_x_2477:
        /* <DEDUP_REMOVED lines=9> */
.L_x_2610:
        /* <DEDUP_REMOVED lines=11> */
.L_x_2479:
        /* <DEDUP_REMOVED lines=33> */
.L_x_2476:
        /* <DEDUP_REMOVED lines=47> */
.L_x_2611:
[----:B------:R-:W-:Y:S05]  /*209b0*/  BSYNC B0 ;  /* 0x0000000000007941 */ /* 0x000fea0003800000 */
.L_x_2480:
        /* <DEDUP_REMOVED lines=20> */
[----:B------:R-:W-:Y:S01]  /*20b00*/  IMAD.MOV.U32 R2, RZ, RZ, R6 ;  /* 0x000000ffff027224 */ /* 0x000fe200078e0006 */
[----:B------:R-:W-:Y:S02]  /*20b10*/  MOV R3, R10 ;  /* 0x0000000a00037202 */ /* 0x000fe40000000f00 */
[----:B------:R-:W-:-:S13]  /*20b20*/  ISETP.NE.AND.EX P0, PT, R9, RZ, PT, P0 ;  /* 0x000000ff0900720c */ /* 0x000fda0003f05300 */
[----:B------:R-:W-:Y:S05]  /*20b30*/  @!P0 BRA `(.L_x_2488) ;  /* 0x0000000000448947 */ /* 0x000fea0003800000 */
[----:B------:R-:W0:Y:S01]  /*20b40*/  LDC R15, c[0x0][0x41c] ;  /* 0x00010700ff0f7b82 */ /* 0x000e220000000800 */
        /* <DEDUP_REMOVED lines=16> */
.L_x_2488:
[----:B0-----:R-:W0:Y:S01]  /*20c50*/  S2R R8, SR_CgaCtaId ;  /* 0x0000000000087919 */ /* 0x001e220000008800 */
[----:B------:R-:W-:-:S04]  /*20c60*/  MOV R7, 0x400 ;  /* 0x0000040000077802 */ /* 0x000fc80000000f00 */
[----:B0-----:R-:W-:Y:S02]  /*20c70*/  LEA R7, R8, R7, 0x18 ;  /* 0x0000000708077211 */ /* 0x001fe400078ec0ff */
[----:B------:R-:W-:Y:S02]  /*20c80*/  SHF.L.U32 R8, R14, 0x1f, RZ ;  /* 0x0000001f0e087819 */ /* 0x000fe400000006ff */
[----:B------:R-:W-:-:S04]  /*20c90*/  LEA R7, R11, R7, 0x3 ;  /* 0x000000070b077211 */ /* 0x000fc800078e18ff */
[----:B------:R-:W0:Y:S02]  /*20ca0*/  SYNCS.PHASECHK.TRANS64.TRYWAIT P0, [R7+URZ+0x34840], R8 ;  /* 0x03484008070075a7 */ /* 0x000e24000800017f */
[----:B0-----:R-:W-:Y:S05]  /*20cb0*/  @!P0 BRA `(.L_x_2489) ;  /* 0x0000003c00648947 */ /* 0x001fea0003800000 */
.L_x_2612:
        /* <DEDUP_REMOVED lines=11> */
.L_x_2490:
        /* <DEDUP_REMOVED lines=37> */
.L_x_2613:
        /* <DEDUP_REMOVED lines=13> */
.L_x_2492:
[----:B01----:R-:W2:Y:S01]  /*21090*/  LDL.LU R7, [R1] ;  /* 0x0000000001077983 */ /* 0x003ea20000300800 */
[----:B------:R-:W-:Y:S01]  /*210a0*/  MOV R9, 0x400 ;  /* 0x0000040000097802 */ /* 0x000fe20000000f00 */
[----:B------:R-:W0:Y:S01]  /*210b0*/  S2R R12, SR_CgaCtaId ;  /* 0x00000000000c7919 */ /* 0x000e220000008800 */
[----:B------:R-:W-:Y:S01]  /*210c0*/  R2UR UR11, R5 ;  /* 0x00000000050b72ca */ /* 0x000fe200000e0000 */
[----:B------:R-:W-:Y:S01]  /*210d0*/  UIADD3 UR4, UP0, UR36, 0x470, URZ ;  /* 0x0000047024047890 */ /* 0x000fe2000ff1e03f */
[----:B------:R-:W-:Y:S02]  /*210e0*/  R2UR UR13, R6 ;  /* 0x00000000060d72ca */ /* 0x000fe400000e0000 */
[----:B------:R-:W-:Y:S02]  /*210f0*/  R2UR UR12, R4 ;  /* 0x00000000040c72ca */ /* 0x000fe400000e0000 */
[----:B0-----:R-:W-:Y:S02]  /*21100*/  LEA R9, R12, R9, 0x18 ;  /* 0x000000090c097211 */ /* 0x001fe400078ec0ff */
[----:B--2---:R-:W-:-:S02]  /*21110*/  MOV R8, R7 ;  /* 0x0000000700087202 */ /* 0x004fc40000000f00 */
[----:B------:R-:W2:Y:S01]  /*21120*/  LDL R7, [R1+0x8] ;  /* 0x0000080001077983 */ /* 0x000ea20000100800 */
[----:B------:R-:W-:Y:S01]  /*21130*/  UMOV UR10, URZ ;  /* 0x0000003f000a7c82 */ /* 0x000fe20008000000 */
[----:B------:R-:W-:Y:S01]  /*21140*/  UMOV UR7, 0x14f00000 ;  /* 0x14f0000000077882 */ /* 0x000fe20000000000 */
[----:B------:R-:W-:Y:S01]  /*21150*/  IMAD R5, R8, 0x8, R9 ;  /* 0x0000000808057824 */ /* 0x000fe200078e0209 */
[----:B------:R-:W-:Y:S01]  /*21160*/  UMOV UR15, 0x40 ;  /* 0x00000040000f7882 */ /* 0x000fe20000000000 */
[----:B------:R-:W-:-:S03]  /*21170*/  IMAD.MOV.U32 R6, RZ, RZ, R2 ;  /* 0x000000ffff067224 */ /* 0x000fc600078e0002 */
[----:B------:R-:W-:Y:S02]  /*21180*/  R2UR UR9, R5 ;  /* 0x00000000050972ca */ /* 0x000fe400000e0000 */
[----:B------:R-:W-:-:S04]  /*21190*/  LEA R5, R8, R9, 0xf ;  /* 0x0000000908057211 */ /* 0x000fc800078e78ff */
[----:B------:R-:W-:Y:S02]  /*211a0*/  R2UR UR6, R5 ;  /* 0x00000000050672ca */ /* 0x000fe400000e0000 */
[----:B------:R-:W-:-:S05]  /*211b0*/  MOV R5, R3 ;  /* 0x0000000300057202 */ /* 0x000fca0000000f00 */
[----:B------:R-:W-:-:S06]  /*211c0*/  UIADD3 UR9, UR9, 0x34850, URZ ;  /* 0x0003485009097890 */ /* 0x000fcc000fffe03f */
[----:B------:R-:W-:Y:S02]  /*211d0*/  UIADD3 UR8, UR6, 0x400, URZ ;  /* 0x0000040006087890 */ /* 0x000fe4000fffe03f */
[----:B------:R-:W-:-:S03]  /*211e0*/  UIADD3 UR14, UR6, 0x4400, URZ ;  /* 0x00004400060e7890 */ /* 0x000fc6000fffe03f */
[----:B------:R-:W-:Y:S01]  /*211f0*/  UMOV UR6, 0x0 ;  /* 0x0000000000067882 */ /* 0x000fe20000000000 */
[----:B--2---:R-:W-:-:S13]  /*21200*/  R2UR UR5, R7 ;  /* 0x00000000070572ca */ /* 0x004fda00000e0000 */
[----:B------:R-:W-:Y:S02]  /*21210*/  ULEA UR11, UR11, UR5, 0x7 ;  /* 0x000000050b0b7291 */ /* 0x000fe4000f8e383f */
[----:B------:R-:W-:-:S09]  /*21220*/  UIADD3.X UR5, URZ, UR37, URZ, UP0, !UPT ;  /* 0x000000253f057290 */ /* 0x000fd200087fe43f */
[----:B------:R0:W-:Y:S02]  /*21230*/  UTMALDG.4D [UR8], [UR4], desc[UR6] ;  /* 0x00000608040075b4 */ /* 0x0001e40008019000 */
[----:B0-----:R-:W-:Y:S01]  /*21240*/  UMOV UR8, UR14 ;  /* 0x0000000e00087c82 */ /* 0x001fe20008000000 */
[----:B------:R-:W-:Y:S02]  /*21250*/  UMOV UR10, UR15 ;  /* 0x0000000f000a7c82 */ /* 0x000fe40008000000 */
[----:B------:R0:W-:Y:S02]  /*21260*/  UTMALDG.4D [UR8], [UR4], desc[UR6] ;  /* 0x00000608040075b4 */ /* 0x0001e40008019000 */
[----:B0-----:R-:W-:Y:S01]  /*21270*/  NOP ;  /* 0x0000000000007918 */ /* 0x001fe20000000000 */
.L_x_2487:
[----:B------:R-:W-:Y:S05]  /*21280*/  BSYNC B2 ;  /* 0x0000000000027941 */ /* 0x000fea0003800000 */
.L_x_2486:
[----:B------:R-:W2:Y:S04]  /*21290*/  LDL.LU R2, [R1+0x20] ;  /* 0x0000200001027983 */ /* 0x000ea80000300800 */
[----:B------:R0:W-:Y:S04]  /*212a0*/  STL [R1], R11 ;  /* 0x0000000b01007387 */ /* 0x0001e80000100800 */
[----:B------:R0:W-:Y:S02]  /*212b0*/  STL [R1+0xc], R14 ;  /* 0x00000c0e01007387 */ /* 0x0001e40000100800 */
[----:B0-2---:R-:W-:-:S07]  /*212c0*/  VIADD R7, R2, 0xfffffffd ;  /* 0xfffffffd02077836 */ /* 0x005fce0000000000 */
.L_x_2485:
[----:B------:R-:W-:Y:S05]  /*212d0*/  BSYNC B1 ;  /* 0x0000000000017941 */ /* 0x000fea0003800000 */
.L_x_2484:
[----:B------:R-:W-:-:S13]  /*212e0*/  ISETP.NE.AND P0, PT, R10, RZ, PT ;  /* 0x000000ff0a00720c */ /* 0x000fda0003f05270 */
[----:B------:R-:W-:Y:S05]  /*212f0*/  @!P0 BRA `(.L_x_2483) ;  /* 0x0000000c00f48947 */ /* 0x000fea0003800000 */
[----:B------:R-:W-:-:S07]  /*21300*/  MOV R11, R6 ;  /* 0x00000006000b7202 */ /* 0x000fce0000000f00 */
.L_x_2507:
        /* <DEDUP_REMOVED lines=23> */
[----:B------:R-:W-:Y:S01]  /*21480*/  IADD3 R3, -R2, RZ, RZ ;  /* 0x000000ff02037210 */ /* 0x000fe20007ffe1ff */
[----:B------:R-:W-:-:S04]  /*21490*/  IMAD R10, R0, UR7, R10 ;  /* 0x00000007000a7c24 */ /* 0x000fc8000f8e020a */
[----:B------:R-:W-:Y:S01]  /*214a0*/  IMAD R12, R12, R3, R7 ;  /* 0x000000030c0c7224 */ /* 0x000fe200078e0207 */
[----:B------:R-:W-:-:S03]  /*214b0*/  SHF.R.S32.HI R3, RZ, 0x1f, R2 ;  /* 0x0000001fff037819 */ /* 0x000fc60000011402 */
[----:B------:R-:W-:-:S04]  /*214c0*/  IMAD.WIDE.U32 R2, R0, UR6, R2 ;  /* 0x0000000600027c25 */ /* 0x000fc8000f8e0002 */
[----:B------:R-:W-:Y:S01]  /*214d0*/  IMAD.IADD R3, R10, 0x1, R3 ;  /* 0x000000010a037824 */ /* 0x000fe200078e0203 */
[----:B------:R-:W-:-:S04]  /*214e0*/  LEA R10, P0, R2, UR4, 0x2 ;  /* 0x00000004020a7c11 */ /* 0x000fc8000f8010ff */
[----:B------:R-:W-:-:S06]  /*214f0*/  LEA.HI.X R11, R2, UR5, R3, 0x2, P0 ;  /* 0x00000005020b7c11 */ /* 0x000fcc00080f1403 */
[----:B------:R0:W5:Y:S03]  /*21500*/  LDG.E R11, desc[UR56][R10.64] ;  /* 0x000000380a0b7981 */ /* 0x000166000c1e1900 */
.L_x_2495:
[----:B------:R-:W1:Y:S01]  /*21510*/  S2R R3, SR_CgaCtaId ;  /* 0x0000000000037919 */ /* 0x000e620000008800 */
[----:B------:R-:W-:-:S04]  /*21520*/  MOV R2, 0x400 ;  /* 0x0000040000027802 */ /* 0x000fc80000000f00 */
[----:B-1----:R-:W-:Y:S02]  /*21530*/  LEA R2, R3, R2, 0x18 ;  /* 0x0000000203027211 */ /* 0x002fe400078ec0ff */
[----:B------:R-:W-:Y:S02]  /*21540*/  SHF.L.U32 R3, R9, 0x1f, RZ ;  /* 0x0000001f09037819 */ /* 0x000fe400000006ff */
[----:B------:R-:W-:-:S04]  /*21550*/  LEA R2, R8, R2, 0x3 ;  /* 0x0000000208027211 */ /* 0x000fc800078e18ff */
[----:B------:R-:W1:Y:S02]  /*21560*/  SYNCS.PHASECHK.TRANS64.TRYWAIT P0, [R2+URZ+0x34840], R3 ;  /* 0x03484003020075a7 */ /* 0x000e64000800017f */
[----:B-1----:R-:W-:Y:S05]  /*21570*/  @!P0 BRA `(.L_x_2496) ;  /* 0x00000034005c8947 */ /* 0x002fea0003800000 */
.L_x_2614:
        /* <DEDUP_REMOVED lines=11> */
.L_x_2497:
        /* <DEDUP_REMOVED lines=37> */
.L_x_2615:
        /* <DEDUP_REMOVED lines=8> */
.L_x_2499:
        /* <DEDUP_REMOVED lines=14> */
[----:B------:R-:W-:Y:S01]  /*219e0*/  MOV R5, R12 ;  /* 0x0000000c00057202 */ /* 0x000fe20000000f00 */
        /* <DEDUP_REMOVED lines=14> */
.L_x_2494:
[----:B------:R-:W-:Y:S05]  /*21ad0*/  BSYNC B1 ;  /* 0x0000000000017941 */ /* 0x000fea0003800000 */
.L_x_2493:
        /* <DEDUP_REMOVED lines=31> */
.L_x_2502:
[----:B------:R-:W2:Y:S01]  /*21cd0*/  S2R R3, SR_CgaCtaId ;  /* 0x0000000000037919 */ /* 0x000ea20000008800 */
[----:B------:R-:W-:-:S04]  /*21ce0*/  MOV R2, 0x400 ;  /* 0x0000040000027802 */ /* 0x000fc80000000f00 */
[----:B--2---:R-:W-:Y:S02]  /*21cf0*/  LEA R2, R3, R2, 0x18 ;  /* 0x0000000203027211 */ /* 0x004fe400078ec0ff */
[----:B------:R-:W-:-:S03]  /*21d00*/  SHF.L.U32 R3, R14, 0x1f, RZ ;  /* 0x0000001f0e037819 */ /* 0x000fc600000006ff */
[----:B------:R-:W-:-:S04]  /*21d10*/  IMAD R2, R15, 0x8, R2 ;  /* 0x000000080f027824 */ /* 0x000fc800078e0202 */
[----:B------:R-:W2:Y:S02]  /*21d20*/  SYNCS.PHASECHK.TRANS64.TRYWAIT P0, [R2+URZ+0x34840], R3 ;  /* 0x03484003020075a7 */ /* 0x000ea4000800017f */
[----:B--2---:R-:W-:Y:S05]  /*21d30*/  @!P0 BRA `(.L_x_2503) ;  /* 0x0000002c00948947 */ /* 0x004fea0003800000 */
.L_x_2616:
        /* <DEDUP_REMOVED lines=11> */
.L_x_2504:
[----:B------:R-:W3:Y:S01]  /*21df0*/  LDL R13, [R1] ;  /* 0x00000000010d7983 */ /* 0x000ee20000100800 */
[----:B0-----:R-:W-:-:S03]  /*21e00*/  MOV R14, 0x400 ;  /* 0x00000400000e7802 */ /* 0x001fc60000000f00 */
        /* <DEDUP_REMOVED lines=36> */
.L_x_2617:
        /* <DEDUP_REMOVED lines=8> */
.L_x_2506:
        /* <DEDUP_REMOVED lines=18> */
[----:B------:R-:W-:Y:S01]  /*221f0*/  MOV R5, R10 ;  /* 0x0000000a00057202 */ /* 0x000fe20000000f00 */
        /* <DEDUP_REMOVED lines=9> */
.L_x_2501:
[----:B------:R-:W-:Y:S05]  /*22290*/  BSYNC B1 ;  /* 0x0000000000017941 */ /* 0x000fea0003800000 */
.L_x_2500:
[C---:B------:R-:W-:Y:S02]  /*222a0*/  ISETP.GT.AND P0, PT, R7.reuse, 0x1, PT ;  /* 0x000000010700780c */ /* 0x040fe40003f04270 */
[----:B------:R-:W-:-:S11]  /*222b0*/  IADD3 R7, R7, -0x2, RZ ;  /* 0xfffffffe07077810 */ /* 0x000fd60007ffe0ff */
[----:B------:R-:W-:Y:S05]  /*222c0*/  @P0 BRA `(.L_x_2507) ;  /* 0xfffffff000100947 */ /* 0x000fea000383ffff */
.L_x_2483:
[----:B------:R-:W-:Y:S05]  /*222d0*/  BSYNC B0 ;  /* 0x0000000000007941 */ /* 0x000fea0003800000 */
.L_x_2482:
        /* <DEDUP_REMOVED lines=17> */
.L_x_2509:
[----:B------:R-:W-:Y:S05]  /*223f0*/  BSYNC B0 ;  /* 0x0000000000007941 */ /* 0x000fea0003800000 */
.L_x_2508:
        /* <DEDUP_REMOVED lines=11> */
.L_x_2618:
        /* <DEDUP_REMOVED lines=11> */
.L_x_2513:
        /* <DEDUP_REMOVED lines=27> */
.L_x_2511:
[----:B------:R-:W-:Y:S05]  /*22710*/  BSYNC B0 ;  /* 0x0000000000007941 */ /* 0x000fea0003800000 */
.L_x_2510:
        /* <DEDUP_REMOVED lines=9> */
.L_x_2467:
[----:B------:R-:W-:Y:S05]  /*227b0*/  BSYNC B6 ;  /* 0x0000000000067941 */ /* 0x000fea0003800000 */
.L_x_2465:
[----:B------:R-:W-:-:S03]  /*227c0*/  UMOV UR4, 0xffffffff ;  /* 0xffffffff00047882 */ /* 0x000fc60000000000 */
[----:B------:R-:W-:Y:S05]  /*227d0*/  BRA.DIV UR4, `(.L_x_2514) ;  /* 0x0000002604287947 */ /* 0x000fea000b800000 */
[----:B------:R2:W3:Y:S04]  /*227e0*/  SHFL.IDX PT, R4, R16, RZ, 0x1f ;  /* 0x00001fff10047589 */ /* 0x0004e800000e0000 */
[----:B------:R-:W4:Y:S02]  /*227f0*/  SHFL.IDX PT, R16, R16, 0x1, 0x1f ;  /* 0x00201f0010107f89 */ /* 0x000f2400000e0000 */
.L_x_2622:
[----:B------:R-:W5:Y:S01]  /*22800*/  S2R R7, SR_TID.X ;  /* 0x0000000000077919 */ /* 0x000f620000002100 */
[----:B------:R-:W-:Y:S01]  /*22810*/  ULDC UR4, c[0x0][0xc14] ;  /* 0x0003050000047ab9 */ /* 0x000fe20000000800 */
[----:B------:R-:W-:Y:S01]  /*22820*/  BSSY B0, `(.L_x_2515) ;  /* 0x000000b000007945 */ /* 0x000fe20003800000 */
[----:B-1----:R-:W-:Y:S01]  /*22830*/  MOV R0, UR4 ;  /* 0x0000000400007c02 */ /* 0x002fe20008000f00 */
[----:B------:R-:W-:Y:S01]  /*22840*/  IMAD.MOV.U32 R17, RZ, RZ, RZ ;  /* 0x000000ffff117224 */ /* 0x000fe200078e00ff */
[----:B-----5:R-:W-:-:S04]  /*22850*/  LOP3.LUT R7, R7, 0x1f, RZ, 0xc0, !PT ;  /* 0x0000001f07077812 */ /* 0x020fc800078ec0ff */
[C---:B------:R-:W-:Y:S01]  /*22860*/  ISETP.NE.AND P0, PT, R7.reuse, 0x1f, PT ;  /* 0x0000001f0700780c */ /* 0x040fe20003f05270 */
[----:B------:R-:W-:-:S05]  /*22870*/  IMAD.IADD R5, R7, 0x1, R19 ;  /* 0x0000000107057824 */ /* 0x000fca00078e0213 */
[----:B------:R-:W-:-:S13]  /*22880*/  ISETP.GE.OR P0, PT, R5, R0, !P0 ;  /* 0x000000000500720c */ /* 0x000fda0004706670 */
[----:B------:R-:W-:Y:S05]  /*22890*/  @P0 BRA `(.L_x_2516) ;  /* 0x00000000000c0947 */ /* 0x000fea0003800000 */
[----:B------:R-:W1:Y:S02]  /*228a0*/  LDC.64 R2, c[0x0][0xc58] ;  /* 0x00031600ff027b82 */ /* 0x000e640000000a00 */
[----:B-1----:R-:W-:-:S05]  /*228b0*/  IMAD.WIDE R2, R5, 0x4, R2 ;  /* 0x0000000405027825 */ /* 0x002fca00078e0202 */
[----:B------:R1:W5:Y:S02]  /*228c0*/  LDG.E R17, desc[UR56][R2.64] ;  /* 0x0000003802117981 */ /* 0x000364000c1e1900 */
.L_x_2516:
[----:B------:R-:W-:Y:S05]  /*228d0*/  BSYNC B0 ;  /* 0x0000000000007941 */ /* 0x000fea0003800000 */
.L_x_2515:
        /* <DEDUP_REMOVED lines=20> */
[----:B0-----:R-:W-:-:S04]  /*22a20*/  SEL R7, R14, RZ, P0 ;  /* 0x000000ff0e077207 */ /* 0x001fc80000000000 */
[----:B------:R-:W-:-:S05]  /*22a30*/  IADD3 R2, R6, R7, RZ ;  /* 0x0000000706027210 */ /* 0x000fca0007ffe0ff */
[----:B------:R0:W1:Y:S02]  /*22a40*/  SHFL.IDX PT, R14, R2, 0x1f, 0x1f ;  /* 0x03e01f00020e7f89 */ /* 0x00006400000e0000 */
.L_x_2630:
[----:B------:R-:W-:Y:S02]  /*22a50*/  ULDC UR4, c[0x0][0xc10] ;  /* 0x0003040000047ab9 */ /* 0x000fe40000000800 */
[----:B------:R-:W-:-:S04]  /*22a60*/  IMAD.U32 R5, RZ, RZ, UR4 ;  /* 0x00000004ff057e24 */ /* 0x000fc8000f8e00ff */
[----:B-1----:R-:W-:-:S05]  /*22a70*/  IMAD R3, R14, R5, RZ ;  /* 0x000000050e037224 */ /* 0x002fca00078e02ff */
[----:B--2-4-:R-:W-:-:S04]  /*22a80*/  IADD3 R16, R16, R3, RZ ;  /* 0x0000000310107210 */ /* 0x014fc80007ffe0ff */
[----:B---3--:R-:W-:-:S13]  /*22a90*/  ISETP.GT.AND P0, PT, R16, R4, PT ;  /* 0x000000041000720c */ /* 0x008fda0003f04270 */
[----:B------:R-:W-:Y:S05]  /*22aa0*/  @P0 BRA `(.L_x_2518) ;  /* 0x0000000000b40947 */ /* 0x000fea0003800000 */
[----:B------:R-:W1:Y:S02]  /*22ab0*/  LDC R0, c[0x0][0xc14] ;  /* 0x00030500ff007b82 */ /* 0x000e640000000800 */
.L_x_2523:
        /* <DEDUP_REMOVED lines=11> */
[----:B0-----:R-:W0:Y:S02]  /*22b70*/  LDC.64 R2, c[0x0][0xc58] ;  /* 0x00031600ff027b82 */ /* 0x001e240000000a00 */
[----:B0-----:R-:W-:-:S05]  /*22b80*/  IMAD.WIDE R2, R5, 0x4, R2 ;  /* 0x0000000405027825 */ /* 0x001fca00078e0202 */
[----:B------:R1:W5:Y:S02]  /*22b90*/  LDG.E R17, desc[UR56][R2.64] ;  /* 0x0000003802117981 */ /* 0x000364000c1e1900 */
.L_x_2521:
[----:B------:R-:W-:Y:S05]  /*22ba0*/  BSYNC B0 ;  /* 0x0000000000007941 */ /* 0x000fea0003800000 */
.L_x_2520:
[----:B------:R-:W-:-:S03]  /*22bb0*/  UMOV UR4, 0xffffffff ;  /* 0xffffffff00047882 */ /* 0x000fc60000000000 */
[----:B------:R-:W-:Y:S05]  /*22bc0*/  BRA.DIV UR4, `(.L_x_2522) ;  /* 0x0000002604487947 */ /* 0x000fea000b800000 */
[----:B-----5:R-:W2:Y:S01]  /*22bd0*/  SHFL.UP PT, R14, R17, 0x1, RZ ;  /* 0x04200000110e7989 */ /* 0x020ea200000e00ff */
[C---:B------:R-:W-:Y:S02]  /*22be0*/  ISETP.NE.AND P0, PT, R7.reuse, RZ, PT ;  /* 0x000000ff0700720c */ /* 0x040fe40003f05270 */
[C---:B------:R-:W-:Y:S02]  /*22bf0*/  ISETP.GE.U32.AND P1, PT, R7.reuse, 0x2, PT ;  /* 0x000000020700780c */ /* 0x040fe40003f26070 */
[----:B--2---:R-:W-:Y:S02]  /*22c00*/  SEL R14, R14, RZ, P0 ;  /* 0x000000ff0e0e7207 */ /* 0x004fe40000000000 */
[----:B------:R-:W-:Y:S02]  /*22c10*/  ISETP.GE.U32.AND P0, PT, R7, 0x4, PT ;  /* 0x000000040700780c */ /* 0x000fe40003f06070 */
[----:B------:R-:W-:-:S05]  /*22c20*/  IADD3 R13, R17, R14, RZ ;  /* 0x0000000e110d7210 */ /* 0x000fca0007ffe0ff */
[----:B------:R-:W2:Y:S02]  /*22c30*/  SHFL.UP PT, R14, R13, 0x2, RZ ;  /* 0x044000000d0e7989 */ /* 0x000ea400000e00ff */
[----:B--2---:R-:W-:Y:S02]  /*22c40*/  SEL R14, R14, RZ, P1 ;  /* 0x000000ff0e0e7207 */ /* 0x004fe40000800000 */
[----:B------:R-:W-:-:S03]  /*22c50*/  ISETP.GE.U32.AND P1, PT, R7, 0x8, PT ;  /* 0x000000080700780c */ /* 0x000fc60003f26070 */
[----:B-1----:R-:W-:-:S05]  /*22c60*/  IMAD.IADD R3, R13, 0x1, R14 ;  /* 0x000000010d037824 */ /* 0x002fca00078e020e */
[----:B------:R-:W1:Y:S02]  /*22c70*/  SHFL.UP PT, R14, R3, 0x4, RZ ;  /* 0x04800000030e7989 */ /* 0x000e6400000e00ff */
[----:B-1----:R-:W-:Y:S02]  /*22c80*/  SEL R14, R14, RZ, P0 ;  /* 0x000000ff0e0e7207 */ /* 0x002fe40000000000 */
[----:B------:R-:W-:Y:S02]  /*22c90*/  ISETP.GE.U32.AND P0, PT, R7, 0x10, PT ;  /* 0x000000100700780c */ /* 0x000fe40003f06070 */
[----:B------:R-:W-:-:S05]  /*22ca0*/  IADD3 R5, R3, R14, RZ ;  /* 0x0000000e03057210 */ /* 0x000fca0007ffe0ff */
[----:B------:R-:W1:Y:S02]  /*22cb0*/  SHFL.UP PT, R14, R5, 0x8, RZ ;  /* 0x05000000050e7989 */ /* 0x000e6400000e00ff */
[----:B-1----:R-:W-:-:S05]  /*22cc0*/  SEL R6, R14, RZ, P1 ;  /* 0x000000ff0e067207 */ /* 0x002fca0000800000 */
[----:B------:R-:W-:-:S05]  /*22cd0*/  IMAD.IADD R6, R5, 0x1, R6 ;  /* 0x0000000105067824 */ /* 0x000fca00078e0206 */
[----:B------:R-:W1:Y:S02]  /*22ce0*/  SHFL.UP PT, R14, R6, 0x10, RZ ;  /* 0x06000000060e7989 */ /* 0x000e6400000e00ff */
[----:B-1----:R-:W-:-:S04]  /*22cf0*/  SEL R7, R14, RZ, P0 ;  /* 0x000000ff0e077207 */ /* 0x002fc80000000000 */
[----:B0-----:R-:W-:-:S05]  /*22d00*/  IADD3 R2, R6, R7, RZ ;  /* 0x0000000706027210 */ /* 0x001fca0007ffe0ff */
[----:B------:R0:W1:Y:S02]  /*22d10*/  SHFL.IDX PT, R14, R2, 0x1f, 0x1f ;  /* 0x03e01f00020e7f89 */ /* 0x00006400000e0000 */
.L_x_2638:
[----:B------:R-:W-:Y:S02]  /*22d20*/  ULDC UR4, c[0x0][0xc10] ;  /* 0x0003040000047ab9 */ /* 0x000fe40000000800 */
[----:B------:R-:W-:-:S04]  /*22d30*/  IMAD.U32 R5, RZ, RZ, UR4 ;  /* 0x00000004ff057e24 */ /* 0x000fc8000f8e00ff */
[----:B-1----:R-:W-:-:S05]  /*22d40*/  IMAD R3, R14, R5, RZ ;  /* 0x000000050e037224 */ /* 0x002fca00078e02ff */
[----:B------:R-:W-:-:S04]  /*22d50*/  IADD3 R16, R3, R16, RZ ;  /* 0x0000001003107210 */ /* 0x000fc80007ffe0ff */
[----:B------:R-:W-:-:S13]  /*22d60*/  ISETP.GT.AND P0, PT, R16, R4, PT ;  /* 0x000000041000720c */ /* 0x000fda0003f04270 */
[----:B------:R-:W-:Y:S05]  /*22d70*/  @!P0 BRA `(.L_x_2523) ;  /* 0xfffffffc00508947 */ /* 0x000fea000383ffff */
.L_x_2518:
        /* <DEDUP_REMOVED lines=8> */
.L_x_2642:
[----:B------:R-:W-:Y:S02]  /*22e00*/  ISETP.NE.AND P0, PT, R3, RZ, PT ;  /* 0x000000ff0300720c */ /* 0x000fe40003f05270 */
[----:B------:R-:W-:-:S11]  /*22e10*/  MOV R7, RZ ;  /* 0x000000ff00077202 */ /* 0x000fd60000000f00 */
[----:B------:R-:W-:Y:S05]  /*22e20*/  @!P0 BRA `(.L_x_2525) ;  /* 0x0000000000108947 */ /* 0x000fea0003800000 */
[----:B------:R-:W-:Y:S01]  /*22e30*/  UMOV UR4, 0xffffffff ;  /* 0xffffffff00047882 */ /* 0x000fe20000000000 */
[----:B------:R-:W-:Y:S02]  /*22e40*/  VIADD R12, R6, 0xffffffff ;  /* 0xffffffff060c7836 */ /* 0x000fe40000000000 */
[----:B------:R-:W-:Y:S05]  /*22e50*/  BRA.DIV UR4, `(.L_x_2526) ;  /* 0x0000002604bc7947 */ /* 0x000fea000b800000 */
[----:B------:R3:W4:Y:S02]  /*22e60*/  SHFL.IDX PT, R7, R2, R12, 0x1f ;  /* 0x00001f0c02077589 */ /* 0x00072400000e0000 */
.L_x_2525:
[----:B0--3--:R-:W0:Y:S01]  /*22e70*/  LDC.64 R2, c[0x0][0xc68] ;  /* 0x00031a00ff027b82 */ /* 0x009e220000000a00 */
[----:B------:R-:W-:-:S05]  /*22e80*/  IADD3 R19, R6, R19, RZ ;  /* 0x0000001306137210 */ /* 0x000fca0007ffe0ff */
[----:B0-----:R-:W-:-:S05]  /*22e90*/  IMAD.WIDE R2, R19, 0x4, R2 ;  /* 0x0000000413027825 */ /* 0x001fca00078e0202 */
[----:B------:R-:W1:Y:S01]  /*22ea0*/  LDG.E R9, desc[UR56][R2.64] ;  /* 0x0000003802097981 */ /* 0x000e62000c1e1900 */
[----:B----4-:R-:W-:-:S05]  /*22eb0*/  IMAD R16, R7, R5, R16 ;  /* 0x0000000507107224 */ /* 0x010fca00078e0210 */
[----:B------:R-:W-:Y:S01]  /*22ec0*/  IADD3 R7, R4, -R16, RZ ;  /* 0x8000001004077210 */ /* 0x000fe20007ffe0ff */
[----:B-12---:R-:W-:-:S05]  /*22ed0*/  IMAD R6, R17, R9, RZ ;  /* 0x0000000911067224 */ /* 0x006fca00078e02ff */
[----:B------:R-:W-:-:S04]  /*22ee0*/  IABS R8, R6 ;  /* 0x0000000600087213 */ /* 0x000fc80000000000 */
[----:B------:R-:W0:Y:S08]  /*22ef0*/  I2F.RP R11, R8 ;  /* 0x00000008000b7306 */ /* 0x000e300000209400 */
[----:B0-----:R-:W0:Y:S02]  /*22f00*/  MUFU.RCP R11, R11 ;  /* 0x0000000b000b7308 */ /* 0x001e240000001000 */
[----:B0-----:R-:W-:-:S06]  /*22f10*/  VIADD R12, R11, 0xffffffe ;  /* 0x0ffffffe0b0c7836 */ /* 0x001fcc0000000000 */
[----:B------:R-:W0:Y:S02]  /*22f20*/  F2I.FTZ.U32.TRUNC.NTZ R3, R12 ;  /* 0x0000000c00037305 */ /* 0x000e24000021f000 */
[----:B0-----:R-:W-:-:S05]  /*22f30*/  IADD3 R2, RZ, -R3, RZ ;  /* 0x80000003ff027210 */ /* 0x001fca0007ffe0ff */
[----:B------:R-:W-:Y:S02]  /*22f40*/  IMAD R10, R2, R8, RZ ;  /* 0x00000008020a7224 */ /* 0x000fe400078e02ff */
[----:B------:R-:W-:-:S04]  /*22f50*/  IMAD.MOV.U32 R2, RZ, RZ, RZ ;  /* 0x000000ffff027224 */ /* 0x000fc800078e00ff */
[----:B------:R-:W-:Y:S01]  /*22f60*/  IMAD.HI.U32 R10, R3, R10, R2 ;  /* 0x0000000a030a7227 */ /* 0x000fe200078e0002 */
[----:B------:R-:W-:Y:S02]  /*22f70*/  IABS R3, R7 ;  /* 0x0000000700037213 */ /* 0x000fe40000000000 */
[----:B------:R-:W-:-:S03]  /*22f80*/  IABS R2, R6 ;  /* 0x0000000600027213 */ /* 0x000fc60000000000 */
[----:B------:R-:W-:-:S04]  /*22f90*/  IMAD.HI.U32 R10, R10, R3, RZ ;  /* 0x000000030a0a7227 */ /* 0x000fc800078e00ff */
[----:B------:R-:W-:-:S04]  /*22fa0*/  IMAD.MOV R2, RZ, RZ, -R2 ;  /* 0x000000ffff027224 */ /* 0x000fc800078e0a02 */
[----:B------:R-:W-:-:S05]  /*22fb0*/  IMAD R3, R10, R2, R3 ;  /* 0x000000020a037224 */ /* 0x000fca00078e0203 */
[----:B------:R-:W-:-:S13]  /*22fc0*/  ISETP.GT.U32.AND P0, PT, R8, R3, PT ;  /* 0x000000030800720c */ /* 0x000fda0003f04070 */
[----:B------:R-:W-:Y:S01]  /*22fd0*/  @!P0 IADD3 R3, R3, -R8, RZ ;  /* 0x8000000803038210 */ /* 0x000fe20007ffe0ff */
[----:B------:R-:W-:-:S03]  /*22fe0*/  @!P0 VIADD R10, R10, 0x1 ;  /* 0x000000010a0a8836 */ /* 0x000fc60000000000 */
[----:B------:R-:W-:Y:S02]  /*22ff0*/  ISETP.GE.U32.AND P0, PT, R3, R8, PT ;  /* 0x000000080300720c */ /* 0x000fe40003f06070 */
[----:B------:R-:W-:-:S11]  /*23000*/  LOP3.LUT R3, R7, R6, RZ, 0x3c, !PT ;  /* 0x0000000607037212 */ /* 0x000fd600078e3cff */
[----:B------:R-:W-:Y:S02]  /*23010*/  @P0 IADD3 R10, R10, 0x1, RZ ;  /* 0x000000010a0a0810 */ /* 0x000fe40007ffe0ff */
[----:B------:R-:W-:-:S03]  /*23020*/  ISETP.GE.AND P0, PT, R3, RZ, PT ;  /* 0x000000ff0300720c */ /* 0x000fc60003f06270 */
[----:B------:R-:W-:-:S10]  /*23030*/  IMAD.MOV.U32 R2, RZ, RZ, R10 ;  /* 0x000000ffff027224 */ /* 0x000fd400078e000a */
[----:B------:R-:W-:Y:S02]  /*23040*/  @!P0 IADD3 R2, -R2, RZ, RZ ;  /* 0x000000ff02028210 */ /* 0x000fe40007ffe1ff */
[----:B------:R-:W-:-:S13]  /*23050*/  ISETP.NE.AND P0, PT, R6, RZ, PT ;  /* 0x000000ff0600720c */ /* 0x000fda0003f05270 */
[----:B------:R-:W-:-:S05]  /*23060*/  @!P0 LOP3.LUT R2, RZ, R6, RZ, 0x33, !PT ;  /* 0x00000006ff028212 */ /* 0x000fca00078e33ff */
[----:B------:R-:W-:Y:S02]  /*23070*/  IMAD R4, R9, R2, RZ ;  /* 0x0000000209047224 */ /* 0x000fe400078e02ff */
[----:B------:R-:W-:Y:S02]  /*23080*/  IMAD.MOV R2, RZ, RZ, -R2 ;  /* 0x000000ffff027224 */ /* 0x000fe400078e0a02 */
[----:B------:R-:W-:Y:S02]  /*23090*/  IMAD.MOV R8, RZ, RZ, -R4 ;  /* 0x000000ffff087224 */ /* 0x000fe400078e0a04 */
[----:B------:R-:W-:-:S03]  /*230a0*/  IMAD R6, R6, R2, R7 ;  /* 0x0000000206067224 */ /* 0x000fc600078e0207 */
[----:B------:R-:W-:-:S04]  /*230b0*/  VIADDMNMX R9, R8, R5, R9, PT ;  /* 0x0000000508097246 */ /* 0x000fc80003800109 */
[----:B------:R-:W-:-:S04]  /*230c0*/  IABS R5, R9 ;  /* 0x0000000900057213 */ /* 0x000fc80000000000 */
[----:B------:R-:W0:Y:S08]  /*230d0*/  I2F.RP R8, R5 ;  /* 0x0000000500087306 */ /* 0x000e300000209400 */
[----:B0-----:R-:W0:Y:S02]  /*230e0*/  MUFU.RCP R8, R8 ;  /* 0x0000000800087308 */ /* 0x001e240000001000 */
[----:B0-----:R-:W-:-:S06]  /*230f0*/  IADD3 R10, R8, 0xffffffe, RZ ;  /* 0x0ffffffe080a7810 */ /* 0x001fcc0007ffe0ff */
[----:B------:R-:W0:Y:S02]  /*23100*/  F2I.FTZ.U32.TRUNC.NTZ R3, R10 ;  /* 0x0000000a00037305 */ /* 0x000e24000021f000 */
[----:B0-----:R-:W-:-:S05]  /*23110*/  IADD3 R2, RZ, -R3, RZ ;  /* 0x80000003ff027210 */ /* 0x001fca0007ffe0ff */
[----:B------:R-:W-:Y:S02]  /*23120*/  IMAD R7, R2, R5, RZ ;  /* 0x0000000502077224 */ /* 0x000fe400078e02ff */
[----:B------:R-:W-:-:S04]  /*23130*/  IMAD.MOV.U32 R2, RZ, RZ, RZ ;  /* 0x000000ffff027224 */ /* 0x000fc800078e00ff */
        /* <DEDUP_REMOVED lines=8> */
[----:B------:R-:W-:Y:S01]  /*231c0*/  @!P0 IMAD.IADD R8, R8, 0x1, -R5 ;  /* 0x0000000108088824 */ /* 0x000fe200078e0a05 */
[----:B------:R-:W-:-:S04]  /*231d0*/  @!P0 IADD3 R2, R2, 0x1, RZ ;  /* 0x0000000102028810 */ /* 0x000fc80007ffe0ff */
[----:B------:R-:W-:-:S13]  /*231e0*/  ISETP.GE.U32.AND P0, PT, R8, R5, PT ;  /* 0x000000050800720c */ /* 0x000fda0003f06070 */
[----:B------:R-:W-:Y:S01]  /*231f0*/  @P0 VIADD R2, R2, 0x1 ;  /* 0x0000000102020836 */ /* 0x000fe20000000000 */
[----:B------:R-:W-:Y:S01]  /*23200*/  ISETP.GE.AND P0, PT, R3, RZ, PT ;  /* 0x000000ff0300720c */ /* 0x000fe20003f06270 */
[----:B------:R-:W-:-:S12]  /*23210*/  IMAD.IADD R3, R6, 0x1, R4 ;  /* 0x0000000106037824 */ /* 0x000fd800078e0204 */
[----:B------:R-:W-:Y:S02]  /*23220*/  @!P0 IADD3 R2, -R2, RZ, RZ ;  /* 0x000000ff02028210 */ /* 0x000fe40007ffe1ff */
[----:B------:R-:W-:-:S13]  /*23230*/  ISETP.NE.AND P0, PT, R9, RZ, PT ;  /* 0x000000ff0900720c */ /* 0x000fda0003f05270 */
[----:B------:R-:W-:Y:S02]  /*23240*/  @!P0 LOP3.LUT R2, RZ, R9, RZ, 0x33, !PT ;  /* 0x00000009ff028212 */ /* 0x000fe400078e33ff */
[----:B------:R-:W-:-:S05]  /*23250*/  IADD3 R9, -R9, RZ, RZ ;  /* 0x000000ff09097210 */ /* 0x000fca0007ffe1ff */
[----:B------:R-:W-:Y:S01]  /*23260*/  IMAD R18, R2, R9, R3 ;  /* 0x0000000902127224 */ /* 0x000fe200078e0203 */
[----:B------:R-:W-:-:S05]  /*23270*/  LOP3.LUT R2, RZ, R2, RZ, 0x33, !PT ;  /* 0x00000002ff027212 */ /* 0x000fca00078e33ff */
[----:B------:R-:W-:Y:S01]  /*23280*/  IMAD.IADD R17, R17, 0x1, R2 ;  /* 0x0000000111117824 */ /* 0x000fe200078e0202 */
[----:B------:R-:W-:Y:S06]  /*23290*/  BRA `(.L_x_2527) ;  /* 0x00000000001c7947 */ /* 0x000fec0003800000 */
.L_x_2519:
[----:B------:R-:W-:Y:S01]  /*232a0*/  UMOV UR4, URZ ;  /* 0x0000003f00047c82 */ /* 0x000fe20008000000 */
[----:B------:R-:W-:Y:S01]  /*232b0*/  UMOV UR5, URZ ;  /* 0x0000003f00057c82 */ /* 0x000fe20008000000 */
[----:B------:R-:W-:Y:S01]  /*232c0*/  ULDC UR6, c[0x0][0xc14] ;  /* 0x0003050000067ab9 */ /* 0x000fe20000000800 */
[----:B------:R-:W-:Y:S01]  /*232d0*/  MOV R16, R4 ;  /* 0x0000000400107202 */ /* 0x000fe20000000f00 */
[----:B------:R-:W-:Y:S01]  /*232e0*/  IMAD.U32 R17, RZ, RZ, UR4 ;  /* 0x00000004ff117e24 */ /* 0x000fe2000f8e00ff */
[----:B------:R-:W-:Y:S01]  /*232f0*/  MOV R18, UR5 ;  /* 0x0000000500127c02 */ /* 0x000fe20008000f00 */
[----:B------:R-:W-:-:S07]  /*23300*/  IMAD.U32 R19, RZ, RZ, UR6 ;  /* 0x00000006ff137e24 */ /* 0x000fce000f8e00ff */
.L_x_2527:
        /* <DEDUP_REMOVED lines=12> */
.L_x_2442:
[----:B-1----:R-:W3:Y:S01]  /*233d0*/  LDL.LU R0, [R1+0x2c] ;  /* 0x00002c0001007983 */ /* 0x002ee20000300800 */
[----:B------:R-:W-:Y:S01]  /*233e0*/  BSSY B0, `(.L_x_2529) ;  /* 0x000000b000007945 */ /* 0x000fe20003800000 */
[----:B------:R-:W1:Y:S01]  /*233f0*/  S2R R5, SR_CgaCtaId ;  /* 0x0000000000057919 */ /* 0x000e620000008800 */
[----:B---3--:R-:W-:-:S04]  /*23400*/  IADD3 R0, R0, 0x1, RZ ;  /* 0x0000000100007810 */ /* 0x008fc80007ffe0ff */
        /* <DEDUP_REMOVED lines=8> */
.L_x_2645:
[----:B------:R-:W-:Y:S05]  /*23490*/  BSYNC B0 ;  /* 0x0000000000007941 */ /* 0x000fea0003800000 */
.L_x_2529:
[----:B------:R-:W-:-:S03]  /*234a0*/  UMOV UR4, 0xffffffff ;  /* 0xffffffff00047882 */ /* 0x000fc60000000000 */
[----:B------:R-:W-:Y:S05]  /*234b0*/  BRA.DIV UR4, `(.L_x_2531) ;  /* 0x0000002204607947 */ /* 0x000fea000b800000 */
[----:B------:R-:W2:Y:S02]  /*234c0*/  S2R R2, SR_TID.X ;  /* 0x0000000000027919 */ /* 0x000ea40000002100 */
[----:B--2---:R-:W-:-:S04]  /*234d0*/  SHF.R.U32.HI R2, RZ, 0x5, R2 ;  /* 0x00000005ff027819 */ /* 0x004fc80000011602 */
[----:B------:R-:W-:-:S05]  /*234e0*/  LOP3.LUT R2, R2, 0x3, RZ, 0xc0, !PT ;  /* 0x0000000302027812 */ /* 0x000fca00078ec0ff */
[----:B------:R2:W3:Y:S02]  /*234f0*/  SHFL.IDX PT, R14, R2, RZ, 0x1f ;  /* 0x00001fff020e7589 */ /* 0x0004e400000e0000 */
.L_x_2648:
[----:B---3--:R-:W-:-:S13]  /*23500*/  ISETP.NE.AND P0, PT, R14, RZ, PT ;  /* 0x000000ff0e00720c */ /* 0x008fda0003f05270 */
[----:B------:R-:W-:Y:S05]  /*23510*/  @P0 BRA `(.L_x_2197) ;  /* 0x0000000000940947 */ /* 0x000fea0003800000 */
[----:B------:R-:W-:-:S03]  /*23520*/  UMOV UR4, 0xffffffff ;  /* 0xffffffff00047882 */ /* 0x000fc60000000000 */
[----:B------:R-:W-:Y:S05]  /*23530*/  BRA.DIV UR4, `(.L_x_2532) ;  /* 0x0000002204747947 */ /* 0x000fea000b800000 */
[----:B------:R-:W-:-:S13]  /*23540*/  ELECT P6, URZ, PT ;  /* 0x00000000003f782f */ /* 0x000fda00038c0000 */
.L_x_2651:
[----:B------:R-:W-:Y:S05]  /*23550*/  @!P6 BRA `(.L_x_2197) ;  /* 0x000000000084e947 */ /* 0x000fea0003800000 */
[----:B--2---:R-:W2:Y:S02]  /*23560*/  LDL.LU R2, [R1+0x34] ;  /* 0x0000340001027983 */ /* 0x004ea40000300800 */
[----:B--2---:R-:W-:-:S04]  /*23570*/  LOP3.LUT R2, R2, 0x2, RZ, 0xfc, !PT ;  /* 0x0000000202027812 */ /* 0x004fc800078efcff */
[----:B------:R-:W-:-:S13]  /*23580*/  ISETP.NE.AND P2, PT, R2, 0x3, PT ;  /* 0x000000030200780c */ /* 0x000fda0003f45270 */
[----:B------:R-:W-:Y:S05]  /*23590*/  @!P2 BRA `(.L_x_2533) ;  /* 0x000000000004a947 */ /* 0x000fea0003800000 */
[----:B------:R-:W-:Y:S01]  /*235a0*/  BPT.TRAP 0x1 ;  /* 0x000000040000795c */ /* 0x000fe20000300000 */
.L_x_2533:
[----:B-1----:R-:W2:Y:S04]  /*235b0*/  LDL R3, [R1] ;  /* 0x0000000001037983 */ /* 0x002ea80000100800 */
[----:B------:R-:W3:Y:S01]  /*235c0*/  LDL.LU R7, [R1+0xc] ;  /* 0x00000c0001077983 */ /* 0x000ee20000300800 */
[----:B------:R-:W-:-:S05]  /*235d0*/  IADD3 R2, R0, 0x34840, RZ ;  /* 0x0003484000027810 */ /* 0x000fca0007ffe0ff */
[C---:B--2---:R-:W-:Y:S01]  /*235e0*/  IMAD R6, R3.reuse, 0x8, R2 ;  /* 0x0000000803067824 */ /* 0x044fe200078e0202 */
[----:B------:R-:W-:Y:S02]  /*235f0*/  IADD3 R3, R3, 0x1, RZ ;  /* 0x0000000103037810 */ /* 0x000fe40007ffe0ff */
[----:B---3--:R-:W-:Y:S02]  /*23600*/  SHF.L.U32 R5, R7, 0x1f, RZ ;  /* 0x0000001f07057819 */ /* 0x008fe400000006ff */
[C---:B------:R-:W-:Y:S02]  /*23610*/  ISETP.NE.AND P1, PT, R3.reuse, 0x2, PT ;  /* 0x000000020300780c */ /* 0x040fe40003f25270 */
[----:B------:R-:W1:Y:S02]  /*23620*/  SYNCS.PHASECHK.TRANS64.TRYWAIT P0, [R6+URZ], R5 ;  /* 0x00000005060075a7 */ /* 0x000e64000800017f */
[----:B------:R-:W-:Y:S02]  /*23630*/  SEL R4, RZ, 0x1, P1 ;  /* 0x00000001ff047807 */ /* 0x000fe40000800000 */
[----:B------:R-:W-:-:S02]  /*23640*/  SEL R3, R3, RZ, P1 ;  /* 0x000000ff03037207 */ /* 0x000fc40000800000 */
[----:B------:R-:W-:-:S03]  /*23650*/  LOP3.LUT R4, R7, R4, RZ, 0x3c, !PT ;  /* 0x0000000407047212 */ /* 0x000fc600078e3cff */
[----:B------:R-:W-:Y:S01]  /*23660*/  IMAD R7, R3, 0x8, R2 ;  /* 0x0000000803077824 */ /* 0x000fe200078e0202 */
[----:B------:R-:W-:Y:S01]  /*23670*/  SHF.L.U32 R2, R4, 0x1f, RZ ;  /* 0x0000001f04027819 */ /* 0x000fe200000006ff */
[----:B-1----:R-:W-:Y:S06]  /*23680*/  @!P0 BRA `(.L_x_2534) ;  /* 0x0000002000408947 */ /* 0x002fec0003800000 */
.L_x_2652:
[----:B------:R-:W2:Y:S02]  /*23690*/  SYNCS.PHASECHK.TRANS64.TRYWAIT P0, [R7+URZ], R2 ;  /* 0x00000002070075a7 */ /* 0x000ea4000800017f */
[----:B--2---:R-:W-:Y:S05]  /*236a0*/  @!P0 BRA `(.L_x_2535) ;  /* 0x00000020004c8947 */ /* 0x004fea0003800000 */
.L_x_2653:
[----:B------:R-:W-:Y:S05]  /*236b0*/  @!P2 BRA `(.L_x_2536) ;  /* 0x000000000004a947 */ /* 0x000fea0003800000 */
[----:B------:R-:W-:Y:S01]  /*236c0*/  BPT.TRAP 0x1 ;  /* 0x000000040000795c */ /* 0x000fe20000300000 */
.L_x_2536:
[----:B------:R-:W3:Y:S01]  /*236d0*/  LDL.LU R4, [R1] ;  /* 0x0000000001047983 */ /* 0x000ee20000300800 */
[----:B------:R-:W-:-:S05]  /*236e0*/  IADD3 R0, R0, 0x34860, RZ ;  /* 0x0003486000007810 */ /* 0x000fca0007ffe0ff */
[----:B---3--:R-:W-:-:S04]  /*236f0*/  IMAD R4, R4, 0x8, R0 ;  /* 0x0000000804047824 */ /* 0x008fc800078e0200 */
[----:B------:R-:W3:Y:S02]  /*23700*/  SYNCS.PHASECHK.TRANS64.TRYWAIT P0, [R4+URZ], R5 ;  /* 0x00000005040075a7 */ /* 0x000ee4000800017f */
[----:B---3--:R-:W-:Y:S05]  /*23710*/  @!P0 BRA `(.L_x_2537) ;  /* 0x0000002000448947 */ /* 0x008fea0003800000 */
.L_x_2654:
[----:B------:R-:W-:-:S07]  /*23720*/  LEA R3, R3, R0, 0x3 ;  /* 0x0000000003037211 */ /* 0x000fce00078e18ff */
.L_x_2538:
[----:B----4-:R4:W0:Y:S02]  /*23730*/  SYNCS.PHASECHK.TRANS64.TRYWAIT P0, [R3+URZ], R2 ;  /* 0x00000002030075a7 */ /* 0x010824000800017f */
[----:B0-----:R-:W-:Y:S05]  /*23740*/  @!P0 NANOSLEEP.SYNCS 0x989680 ;  /* 0x009896800000895d */ /* 0x001fea0003900000 */
[----:B------:R-:W0:Y:S02]  /*23750*/  @!P0 SYNCS.PHASECHK.TRANS64 P0, [R3+URZ], R2 ;  /* 0x00000002030085a7 */ /* 0x000e24000800007f */
[----:B0-----:R-:W-:Y:S05]  /*23760*/  @!P0 BRA `(.L_x_2538) ;  /* 0xfffffffc00f08947 */ /* 0x001fea000383ffff */
.L_x_2197:
[----:B------:R-:W-:Y:S05]  /*23770*/  BSYNC B7 ;  /* 0x0000000000077941 */ /* 0x000fea0003800000 */
.L_x_2194:
[----:B------:R-:W-:Y:S05]  /*23780*/  EXIT ;  /* 0x000000000000794d */ /* 0x000fea0003800000 */
.L_x_2215:
[----:B0-----:R0:W1:Y:S02]  /*23790*/  SYNCS.PHASECHK.TRANS64.TRYWAIT P5, [R3+URZ+0x34890], R0 ;  /* 0x03489000030075a7 */ /* 0x00106400080a017f */
[----:B-1----:R-:W-:Y:S05]  /*237a0*/  @!P5 NANOSLEEP.SYNCS 0x989680 ;  /* 0x009896800000d95d */ /* 0x002fea0003900000 */
[----:B------:R-:W1:Y:S02]  /*237b0*/  @!P5 SYNCS.PHASECHK.TRANS64 P5, [R3+URZ+0x34890], R0 ;  /* 0x034890000300d5a7 */ /* 0x000e6400080a007f */
[----:B-1----:R-:W-:Y:S05]  /*237c0*/  @!P5 BRA `(.L_x_2215) ;  /* 0xfffffffc00f0d947 */ /* 0x002fea000383ffff */
[----:B------:R-:W-:Y:S05]  /*237d0*/  BRA `(.L_x_2539) ;  /* 0xfffffdfc00607947 */ /* 0x000fea000383ffff */
.L_x_2269:
[----:B-1----:R1:W3:Y:S02]  /*237e0*/  SYNCS.PHASECHK.TRANS64.TRYWAIT P5, [R3+URZ+0x34890], R0 ;  /* 0x03489000030075a7 */ /* 0x0022e400080a017f */
[----:B---3--:R-:W-:Y:S05]  /*237f0*/  @!P5 NANOSLEEP.SYNCS 0x989680 ;  /* 0x009896800000d95d */ /* 0x008fea0003900000 */
[----:B------:R-:W3:Y:S02]  /*23800*/  @!P5 SYNCS.PHASECHK.TRANS64 P5, [R3+URZ+0x34890], R0 ;  /* 0x034890000300d5a7 */ /* 0x000ee400080a007f */
[----:B---3--:R-:W-:Y:S05]  /*23810*/  @!P5 BRA `(.L_x_2269) ;  /* 0xfffffffc00f0d947 */ /* 0x008fea000383ffff */
[----:B------:R-:W-:Y:S05]  /*23820*/  BRA `(.L_x_2540) ;  /* 0xfffffe2c00e87947 */ /* 0x000fea000383ffff */
.L_x_2294:
[----:B0-----:R0:W1:Y:S02]  /*23830*/  SYNCS.PHASECHK.TRANS64.TRYWAIT P4, [R3+URZ+0x34890], R0 ;  /* 0x03489000030075a7 */ /* 0x001064000808017f */
[----:B-1----:R-:W-:Y:S05]  /*23840*/  @!P4 NANOSLEEP.SYNCS 0x989680 ;  /* 0x009896800000c95d */ /* 0x002fea0003900000 */
[----:B------:R-:W1:Y:S02]  /*23850*/  @!P4 SYNCS.PHASECHK.TRANS64 P4, [R3+URZ+0x34890], R0 ;  /* 0x034890000300c5a7 */ /* 0x000e64000808007f */
[----:B-1----:R-:W-:Y:S05]  /*23860*/  @!P4 BRA `(.L_x_2294) ;  /* 0xfffffffc00f0c947 */ /* 0x002fea000383ffff */
[----:B------:R-:W-:Y:S05]  /*23870*/  BRA `(.L_x_2541) ;  /* 0xfffffe5c00cc7947 */ /* 0x000fea000383ffff */
.L_x_2300:
[----:B-1----:R1:W2:Y:S02]  /*23880*/  SYNCS.PHASECHK.TRANS64.TRYWAIT P4, [R3+URZ+0x348b0], R0 ;  /* 0x0348b000030075a7 */ /* 0x0022a4000808017f */
[----:B--2---:R-:W-:Y:S05]  /*23890*/  @!P4 NANOSLEEP.SYNCS 0x989680 ;  /* 0x009896800000c95d */ /* 0x004fea0003900000 */
[----:B------:R-:W2:Y:S02]  /*238a0*/  @!P4 SYNCS.PHASECHK.TRANS64 P4, [R3+URZ+0x348b0], R0 ;  /* 0x0348b0000300c5a7 */ /* 0x000ea4000808007f */
[----:B--2---:R-:W-:Y:S05]  /*238b0*/  @!P4 BRA `(.L_x_2300) ;  /* 0xfffffffc00f0c947 */ /* 0x004fea000383ffff */
[----:B------:R-:W-:Y:S05]  /*238c0*/  BRA `(.L_x_2542) ;  /* 0xfffffe6000cc7947 */ /* 0x000fea000383ffff */
.L_x_2322:
[----:B------:R-:W-:Y:S01]  /*238d0*/  BSSY B1, `(.L_x_2543) ;  /* 0x0000008000017945 */ /* 0x000fe20003800000 */
[----:B------:R-:W-:Y:S01]  /*238e0*/  IMAD.MOV.U32 R13, RZ, RZ, R4 ;  /* 0x000000ffff0d7224 */ /* 0x000fe200078e0004 */
[----:B------:R-:W-:Y:S01]  /*238f0*/  MOV R12, RZ ;  /* 0x000000ff000c7202 */ /* 0x000fe20000000f00 */
[----:B------:R-:W-:Y:S01]  /*23900*/  IMAD.MOV.U32 R11, RZ, RZ, 0x1c1f ;  /* 0x00001c1fff0b7424 */ /* 0x000fe200078e00ff */
[----:B------:R-:W-:-:S07]  /*23910*/  MOV R15, 0xffffffff ;  /* 0xffffffff000f7802 */ /* 0x000fce0000000f00 */
[----:B------:R-:W-:Y:S05]  /*23920*/  WARPSYNC.COLLECTIVE R15, `(.L_x_2544) ;  /* 0x000000000f087348 */ /* 0x000fea0003c00000 */
[----:B------:R0:W1:Y:S02]  /*23930*/  SHFL.IDX P6, R14, R13, R12, R11 ;  /* 0x0000000c0d0e7389 */ /* 0x00006400000c000b */
[----:B01----:R-:W-:Y:S01]  /*23940*/  ENDCOLLECTIVE ;  /* 0x000000000000791b */ /* 0x003fe20003800000 */
.L_x_2544:
[----:B------:R-:W-:Y:S05]  /*23950*/  BSYNC B1 ;  /* 0x0000000000017941 */ /* 0x000fea0003800000 */
.L_x_2543:
[----:B------:R-:W-:Y:S05]  /*23960*/  BRA `(.L_x_2545) ;  /* 0xfffffe7c00b47947 */ /* 0x000fea000383ffff */
.L_x_2323:
        /* <DEDUP_REMOVED lines=8> */
.L_x_2547:
[----:B------:R-:W-:Y:S05]  /*239f0*/  BSYNC B1 ;  /* 0x0000000000017941 */ /* 0x000fea0003800000 */
.L_x_2546:
[----:B------:R-:W-:Y:S05]  /*23a00*/  BRA `(.L_x_2548) ;  /* 0xfffffe7c00947947 */ /* 0x000fea000383ffff */
.L_x_2324:
        /* <DEDUP_REMOVED lines=8> */
.L_x_2550:
[----:B------:R-:W-:Y:S05]  /*23a90*/  BSYNC B1 ;  /* 0x0000000000017941 */ /* 0x000fea0003800000 */
.L_x_2549:
[----:B------:R-:W-:Y:S05]  /*23aa0*/  BRA `(.L_x_2551) ;  /* 0xfffffe7c00747947 */ /* 0x000fea000383ffff */
.L_x_2325:
        /* <DEDUP_REMOVED lines=8> */
.L_x_2553:
[----:B------:R-:W-:Y:S05]  /*23b30*/  BSYNC B1 ;  /* 0x0000000000017941 */ /* 0x000fea0003800000 */
.L_x_2552:
[----:B------:R-:W-:Y:S05]  /*23b40*/  BRA `(.L_x_2554) ;  /* 0xfffffe7c00547947 */ /* 0x000fea000383ffff */
.L_x_2326:
[----:B------:R-:W-:Y:S01]  /*23b50*/  BSSY B1, `(.L_x_2555) ;  /* 0x0000008000017945 */ /* 0x000fe20003800000 */
[----:B------:R-:W-:Y:S01]  /*23b60*/  IMAD.MOV.U32 R13, RZ, RZ, R4 ;  /* 0x000000ffff0d7224 */ /* 0x000fe200078e0004 */
[----:B------:R-:W-:Y:S01]  /*23b70*/  MOV R12, 0x1 ;  /* 0x00000001000c7802 */ /* 0x000fe20000000f00 */
[----:B------:R-:W-:Y:S01]  /*23b80*/  IMAD.MOV.U32 R11, RZ, RZ, 0x1c1f ;  /* 0x00001c1fff0b7424 */ /* 0x000fe200078e00ff */
[----:B------:R-:W-:-:S07]  /*23b90*/  MOV R15, 0xffffffff ;  /* 0xffffffff000f7802 */ /* 0x000fce0000000f00 */
[----:B------:R-:W-:Y:S05]  /*23ba0*/  WARPSYNC.COLLECTIVE R15, `(.L_x_2556) ;  /* 0x000000000f087348 */ /* 0x000fea0003c00000 */
[----:B------:R0:W1:Y:S02]  /*23bb0*/  SHFL.IDX P6, R14, R13, R12, R11 ;  /* 0x0000000c0d0e7389 */ /* 0x00006400000c000b */
[----:B01----:R-:W-:Y:S01]  /*23bc0*/  ENDCOLLECTIVE ;  /* 0x000000000000791b */ /* 0x003fe20003800000 */
.L_x_2556:
[----:B------:R-:W-:Y:S05]  /*23bd0*/  BSYNC B1 ;  /* 0x0000000000017941 */ /* 0x000fea0003800000 */
.L_x_2555:
[----:B------:R-:W-:Y:S05]  /*23be0*/  BRA `(.L_x_2557) ;  /* 0xfffffe7c00347947 */ /* 0x000fea000383ffff */
.L_x_2327:
        /* <DEDUP_REMOVED lines=8> */
.L_x_2559:
[----:B------:R-:W-:Y:S05]  /*23c70*/  BSYNC B1 ;  /* 0x0000000000017941 */ /* 0x000fea0003800000 */
.L_x_2558:
[----:B------:R-:W-:Y:S05]  /*23c80*/  BRA `(.L_x_2560) ;  /* 0xfffffe7c00187947 */ /* 0x000fea000383ffff */
.L_x_2328:
        /* <DEDUP_REMOVED lines=8> */
.L_x_2562:
[----:B------:R-:W-:Y:S05]  /*23d10*/  BSYNC B1 ;  /* 0x0000000000017941 */ /* 0x000fea0003800000 */
.L_x_2561:
[----:B------:R-:W-:Y:S05]  /*23d20*/  BRA `(.L_x_2563) ;  /* 0xfffffe7800fc7947 */ /* 0x000fea000383ffff */
.L_x_2329:
        /* <DEDUP_REMOVED lines=8> */
.L_x_2565:
[----:B------:R-:W-:Y:S05]  /*23db0*/  BSYNC B1 ;  /* 0x0000000000017941 */ /* 0x000fea0003800000 */
.L_x_2564:
[----:B------:R-:W-:Y:S05]  /*23dc0*/  BRA `(.L_x_2566) ;  /* 0xfffffe7800e07947 */ /* 0x000fea000383ffff */
.L_x_2331:
[----:B0-----:R0:W1:Y:S02]  /*23dd0*/  SYNCS.PHASECHK.TRANS64.TRYWAIT P2, [R18+URZ+0x34800], R5 ;  /* 0x03480005120075a7 */ /* 0x001064000804017f */
[----:B-1----:R-:W-:Y:S05]  /*23de0*/  @!P2 NANOSLEEP.SYNCS 0x989680 ;  /* 0x009896800000a95d */ /* 0x002fea0003900000 */
[----:B------:R-:W1:Y:S02]  /*23df0*/  @!P2 SYNCS.PHASECHK.TRANS64 P2, [R18+URZ+0x34800], R5 ;  /* 0x034800051200a5a7 */ /* 0x000e64000804007f */
[----:B-1----:R-:W-:Y:S05]  /*23e00*/  @!P2 BRA `(.L_x_2331) ;  /* 0xfffffffc00f0a947 */ /* 0x002fea000383ffff */
[----:B------:R-:W-:Y:S05]  /*23e10*/  BRA `(.L_x_2567) ;  /* 0xfffffe7c00407947 */ /* 0x000fea000383ffff */
.L_x_2359:
        /* <DEDUP_REMOVED lines=8> */
.L_x_2569:
[----:B------:R-:W-:Y:S05]  /*23ea0*/  BSYNC B1 ;  /* 0x0000000000017941 */ /* 0x000fea0003800000 */
.L_x_2568:
[----:B------:R-:W-:Y:S05]  /*23eb0*/  BRA `(.L_x_2570) ;  /* 0xfffffea800bc7947 */ /* 0x000fea000383ffff */
.L_x_2360:
        /* <DEDUP_REMOVED lines=8> */
.L_x_2572:
[----:B------:R-:W-:Y:S05]  /*23f40*/  BSYNC B1 ;  /* 0x0000000000017941 */ /* 0x000fea0003800000 */
.L_x_2571:
[----:B------:R-:W-:Y:S05]  /*23f50*/  BRA `(.L_x_2573) ;  /* 0xfffffea8009c7947 */ /* 0x000fea000383ffff */
.L_x_2361:
        /* <DEDUP_REMOVED lines=8> */
.L_x_2575:
[----:B------:R-:W-:Y:S05]  /*23fe0*/  BSYNC B1 ;  /* 0x0000000000017941 */ /* 0x000fea0003800000 */
.L_x_2574:
[----:B------:R-:W-:Y:S05]  /*23ff0*/  BRA `(.L_x_2576) ;  /* 0xfffffea8007c7947 */ /* 0x000fea000383ffff */
.L_x_2362:
        /* <DEDUP_REMOVED lines=8> */
.L_x_2578:
[----:B------:R-:W-:Y:S05]  /*24080*/  BSYNC B1 ;  /* 0x0000000000017941 */ /* 0x000fea0003800000 */
.L_x_2577:
[----:B------:R-:W-:Y:S05]  /*24090*/  BRA `(.L_x_2579) ;  /* 0xfffffea8005c7947 */ /* 0x000fea000383ffff */
.L_x_2363:
        /* <DEDUP_REMOVED lines=8> */
.L_x_2581:
[----:B------:R-:W-:Y:S05]  /*24120*/  BSYNC B1 ;  /* 0x0000000000017941 */ /* 0x000fea0003800000 */
.L_x_2580:
[----:B------:R-:W-:Y:S05]  /*24130*/  BRA `(.L_x_2582) ;  /* 0xfffffea8003c7947 */ /* 0x000fea000383ffff */
.L_x_2364:
        /* <DEDUP_REMOVED lines=8> */
.L_x_2584:
[----:B------:R-:W-:Y:S05]  /*241c0*/  BSYNC B1 ;  /* 0x0000000000017941 */ /* 0x000fea0003800000 */
.L_x_2583:
[----:B------:R-:W-:Y:S05]  /*241d0*/  BRA `(.L_x_2585) ;  /* 0xfffffea800207947 */ /* 0x000fea000383ffff */
.L_x_2365:
        /* <DEDUP_REMOVED lines=8> */
.L_x_2587:
[----:B------:R-:W-:Y:S05]  /*24260*/  BSYNC B1 ;  /* 0x0000000000017941 */ /* 0x000fea0003800000 */
.L_x_2586:
[----:B------:R-:W-:Y:S05]  /*24270*/  BRA `(.L_x_2588) ;  /* 0xfffffea800047947 */ /* 0x000fea000383ffff */
.L_x_2366:
        /* <DEDUP_REMOVED lines=8> */
.L_x_2590:
[----:B------:R-:W-:Y:S05]  /*24300*/  BSYNC B1 ;  /* 0x0000000000017941 */ /* 0x000fea0003800000 */
.L_x_2589:
[----:B------:R-:W-:Y:S05]  /*24310*/  BRA `(.L_x_2591) ;  /* 0xfffffea400e87947 */ /* 0x000fea000383ffff */
.L_x_2368:
[----:B0-----:R0:W1:Y:S02]  /*24320*/  SYNCS.PHASECHK.TRANS64.TRYWAIT P2, [R18+URZ+0x34800], R9 ;  /* 0x03480009120075a7 */ /* 0x001064000804017f */
[----:B-1----:R-:W-:Y:S05]  /*24330*/  @!P2 NANOSLEEP.SYNCS 0x989680 ;  /* 0x009896800000a95d */ /* 0x002fea0003900000 */
[----:B------:R-:W1:Y:S02]  /*24340*/  @!P2 SYNCS.PHASECHK.TRANS64 P2, [R18+URZ+0x34800], R9 ;  /* 0x034800091200a5a7 */ /* 0x000e64000804007f */
[----:B-1----:R-:W-:Y:S05]  /*24350*/  @!P2 BRA `(.L_x_2368) ;  /* 0xfffffffc00f0a947 */ /* 0x002fea000383ffff */
[----:B------:R-:W-:Y:S05]  /*24360*/  BRA `(.L_x_2592) ;  /* 0xfffffea800487947 */ /* 0x000fea000383ffff */
.L_x_2382:
[----:B-1----:R1:W2:Y:S02]  /*24370*/  SYNCS.PHASECHK.TRANS64.TRYWAIT P2, [R0+URZ+0x34830], R3 ;  /* 0x03483003000075a7 */ /* 0x0022a4000804017f */
[----:B--2---:R-:W-:Y:S05]  /*24380*/  @!P2 NANOSLEEP.SYNCS 0x989680 ;  /* 0x009896800000a95d */ /* 0x004fea0003900000 */
[----:B------:R-:W2:Y:S02]  /*24390*/  @!P2 SYNCS.PHASECHK.TRANS64 P2, [R0+URZ+0x34830], R3 ;  /* 0x034830030000a5a7 */ /* 0x000ea4000804007f */
[----:B--2---:R-:W-:Y:S05]  /*243a0*/  @!P2 BRA `(.L_x_2382) ;  /* 0xfffffffc00f0a947 */ /* 0x004fea000383ffff */
[----:B------:R-:W-:Y:S05]  /*243b0*/  BRA `(.L_x_2381) ;  /* 0xfffffecc00f07947 */ /* 0x000fea000383ffff */
.L_x_2390:
[----:B-1----:R1:W2:Y:S02]  /*243c0*/  SYNCS.PHASECHK.TRANS64.TRYWAIT P2, [R14+URZ+0x34830], R11 ;  /* 0x0348300b0e0075a7 */ /* 0x0022a4000804017f */
[----:B--2---:R-:W-:Y:S05]  /*243d0*/  @!P2 NANOSLEEP.SYNCS 0x989680 ;  /* 0x009896800000a95d */ /* 0x004fea0003900000 */
[----:B------:R-:W2:Y:S02]  /*243e0*/  @!P2 SYNCS.PHASECHK.TRANS64 P2, [R14+URZ+0x34830], R11 ;  /* 0x0348300b0e00a5a7 */ /* 0x000ea4000804007f */
[----:B--2---:R-:W-:Y:S05]  /*243f0*/  @!P2 BRA `(.L_x_2390) ;  /* 0xfffffffc00f0a947 */ /* 0x004fea000383ffff */
[----:B------:R-:W-:Y:S05]  /*24400*/  BRA `(.L_x_2389) ;  /* 0xffffff04001c7947 */ /* 0x000fea000383ffff */
.L_x_2395:
[----:B-1----:R1:W2:Y:S02]  /*24410*/  SYNCS.PHASECHK.TRANS64.TRYWAIT P2, [R15+URZ+0x34850], R0 ;  /* 0x034850000f0075a7 */ /* 0x0022a4000804017f */
[----:B--2---:R-:W-:Y:S05]  /*24420*/  @!P2 NANOSLEEP.SYNCS 0x989680 ;  /* 0x009896800000a95d */ /* 0x004fea0003900000 */
[----:B------:R-:W2:Y:S02]  /*24430*/  @!P2 SYNCS.PHASECHK.TRANS64 P2, [R15+URZ+0x34850], R0 ;  /* 0x034850000f00a5a7 */ /* 0x000ea4000804007f */
[----:B--2---:R-:W-:Y:S05]  /*24440*/  @!P2 BRA `(.L_x_2395) ;  /* 0xfffffffc00f0a947 */ /* 0x004fea000383ffff */
[----:B------:R-:W-:Y:S05]  /*24450*/  BRA `(.L_x_2394) ;  /* 0xffffff0c00fc7947 */ /* 0x000fea000383ffff */
.L_x_2403:
[----:B-1----:R1:W2:Y:S02]  /*24460*/  SYNCS.PHASECHK.TRANS64.TRYWAIT P2, [R8+URZ+0x34830], R9 ;  /* 0x03483009080075a7 */ /* 0x0022a4000804017f */
[----:B--2---:R-:W-:Y:S05]  /*24470*/  @!P2 NANOSLEEP.SYNCS 0x989680 ;  /* 0x009896800000a95d */ /* 0x004fea0003900000 */
[----:B------:R-:W2:Y:S02]  /*24480*/  @!P2 SYNCS.PHASECHK.TRANS64 P2, [R8+URZ+0x34830], R9 ;  /* 0x034830090800a5a7 */ /* 0x000ea4000804007f */
[----:B--2---:R-:W-:Y:S05]  /*24490*/  @!P2 BRA `(.L_x_2403) ;  /* 0xfffffffc00f0a947 */ /* 0x004fea000383ffff */
[----:B------:R-:W-:Y:S05]  /*244a0*/  BRA `(.L_x_2402) ;  /* 0xffffff38007c7947 */ /* 0x000fea000383ffff */
.L_x_2408:
[----:B-1----:R1:W2:Y:S02]  /*244b0*/  SYNCS.PHASECHK.TRANS64.TRYWAIT P2, [R14+URZ+0x34850], R7 ;  /* 0x034850070e0075a7 */ /* 0x0022a4000804017f */
[----:B--2---:R-:W-:Y:S05]  /*244c0*/  @!P2 NANOSLEEP.SYNCS 0x989680 ;  /* 0x009896800000a95d */ /* 0x004fea0003900000 */
[----:B------:R-:W2:Y:S02]  /*244d0*/  @!P2 SYNCS.PHASECHK.TRANS64 P2, [R14+URZ+0x34850], R7 ;  /* 0x034850070e00a5a7 */ /* 0x000ea4000804007f */
[----:B--2---:R-:W-:Y:S05]  /*244e0*/  @!P2 BRA `(.L_x_2408) ;  /* 0xfffffffc00f0a947 */ /* 0x004fea000383ffff */
[----:B------:R-:W-:Y:S05]  /*244f0*/  BRA `(.L_x_2407) ;  /* 0xffffff44005c7947 */ /* 0x000fea000383ffff */
.L_x_2414:
[----:B-1----:R1:W2:Y:S02]  /*24500*/  SYNCS.PHASECHK.TRANS64.TRYWAIT P0, [R11+URZ+0x34850], R0 ;  /* 0x034850000b0075a7 */ /* 0x0022a4000800017f */
[----:B--2---:R-:W-:Y:S05]  /*24510*/  @!P0 NANOSLEEP.SYNCS 0x989680 ;  /* 0x009896800000895d */ /* 0x004fea0003900000 */
[----:B------:R-:W2:Y:S02]  /*24520*/  @!P0 SYNCS.PHASECHK.TRANS64 P0, [R11+URZ+0x34850], R0 ;  /* 0x034850000b0085a7 */ /* 0x000ea4000800007f */
[----:B--2---:R-:W-:Y:S05]  /*24530*/  @!P0 BRA `(.L_x_2414) ;  /* 0xfffffffc00f08947 */ /* 0x004fea000383ffff */
[----:B------:R-:W-:Y:S05]  /*24540*/  BRA `(.L_x_2413) ;  /* 0xffffff6800807947 */ /* 0x000fea000383ffff */
.L_x_2448:
        /* <DEDUP_REMOVED lines=11> */
.L_x_2594:
[----:B------:R-:W-:Y:S05]  /*24600*/  BSYNC B1 ;  /* 0x0000000000017941 */ /* 0x000fea0003800000 */
.L_x_2593:
[----:B------:R-:W-:Y:S05]  /*24610*/  BRA `(.L_x_2595) ;  /* 0xffffffa400247947 */ /* 0x000fea000383ffff */
.L_x_2449:
[----:B------:R-:W-:Y:S01]  /*24620*/  BSSY B1, `(.L_x_2596) ;  /* 0x0000006000017945 */ /* 0x000fe20003800000 */
[----:B------:R-:W-:-:S07]  /*24630*/  IMAD.MOV.U32 R15, RZ, RZ, -0x1 ;  /* 0xffffffffff0f7424 */ /* 0x000fce00078e00ff */
[----:B------:R-:W-:Y:S05]  /*24640*/  WARPSYNC.COLLECTIVE R15, `(.L_x_2597) ;  /* 0x000000000f0c7348 */ /* 0x000fea0003c00000 */
[----:B------:R-:W-:Y:S02]  /*24650*/  ELECT P6, UR62, PT ;  /* 0x00000000003e782f */ /* 0x000fe400038c0000 */
[----:B------:R-:W-:Y:S01]  /*24660*/  MOV R14, UR62 ;  /* 0x0000003e000e7c02 */ /* 0x000fe20008000f00 */
[----:B------:R-:W-:Y:S10]  /*24670*/  ENDCOLLECTIVE ;  /* 0x000000000000791b */ /* 0x000ff40003800000 */
.L_x_2597:
[----:B------:R-:W-:Y:S05]  /*24680*/  BSYNC B1 ;  /* 0x0000000000017941 */ /* 0x000fea0003800000 */
.L_x_2596:
[----:B------:R-:W-:Y:S05]  /*24690*/  BRA `(.L_x_2598) ;  /* 0xffffffa400107947 */ /* 0x000fea000383ffff */
.L_x_2451:
[----:B0-----:R0:W1:Y:S02]  /*246a0*/  SYNCS.PHASECHK.TRANS64.TRYWAIT P0, [R5+URZ+0x34820], R6 ;  /* 0x03482006050075a7 */ /* 0x001064000800017f */
[----:B-1----:R-:W-:Y:S05]  /*246b0*/  @!P0 NANOSLEEP.SYNCS 0x989680 ;  /* 0x009896800000895d */ /* 0x002fea0003900000 */
[----:B------:R-:W1:Y:S02]  /*246c0*/  @!P0 SYNCS.PHASECHK.TRANS64 P0, [R5+URZ+0x34820], R6 ;  /* 0x03482006050085a7 */ /* 0x000e64000800007f */
[----:B-1----:R-:W-:Y:S05]  /*246d0*/  @!P0 BRA `(.L_x_2451) ;  /* 0xfffffffc00f08947 */ /* 0x002fea000383ffff */
[----:B------:R-:W-:Y:S05]  /*246e0*/  BRA `(.L_x_2599) ;  /* 0xffffffa4002c7947 */ /* 0x000fea000383ffff */
.L_x_2454:
[----:B0-----:R0:W1:Y:S02]  /*246f0*/  SYNCS.PHASECHK.TRANS64.TRYWAIT P0, [R6+URZ+0x348a0], R8 ;  /* 0x0348a008060075a7 */ /* 0x001064000800017f */
[----:B-1----:R-:W-:Y:S05]  /*24700*/  @!P0 NANOSLEEP.SYNCS 0x989680 ;  /* 0x009896800000895d */ /* 0x002fea0003900000 */
[----:B------:R-:W1:Y:S02]  /*24710*/  @!P0 SYNCS.PHASECHK.TRANS64 P0, [R6+URZ+0x348a0], R8 ;  /* 0x0348a008060085a7 */ /* 0x000e64000800007f */
[----:B-1----:R-:W-:Y:S05]  /*24720*/  @!P0 BRA `(.L_x_2454) ;  /* 0xfffffffc00f08947 */ /* 0x002fea000383ffff */
[----:B------:R-:W-:Y:S05]  /*24730*/  BRA `(.L_x_2600) ;  /* 0xffffffa4003c7947 */ /* 0x000fea000383ffff */
.L_x_2456:
[----:B-1----:R1:W2:Y:S02]  /*24740*/  SYNCS.PHASECHK.TRANS64.TRYWAIT P0, [R6+URZ+0x348c0], R8 ;  /* 0x0348c008060075a7 */ /* 0x0022a4000800017f */
[----:B--2---:R-:W-:Y:S05]  /*24750*/  @!P0 NANOSLEEP.SYNCS 0x989680 ;  /* 0x009896800000895d */ /* 0x004fea0003900000 */
[----:B------:R-:W2:Y:S02]  /*24760*/  @!P0 SYNCS.PHASECHK.TRANS64 P0, [R6+URZ+0x348c0], R8 ;  /* 0x0348c008060085a7 */ /* 0x000ea4000800007f */
[----:B--2---:R-:W-:Y:S05]  /*24770*/  @!P0 BRA `(.L_x_2456) ;  /* 0xfffffffc00f08947 */ /* 0x004fea000383ffff */
[----:B------:R-:W-:Y:S05]  /*24780*/  BRA `(.L_x_2601) ;  /* 0xffffffa400cc7947 */ /* 0x000fea000383ffff */
.L_x_2460:
[----:B0-----:R0:W1:Y:S02]  /*24790*/  SYNCS.PHASECHK.TRANS64.TRYWAIT P0, [R7+URZ+0x348a0], R8 ;  /* 0x0348a008070075a7 */ /* 0x001064000800017f */
[----:B-1----:R-:W-:Y:S05]  /*247a0*/  @!P0 NANOSLEEP.SYNCS 0x989680 ;  /* 0x009896800000895d */ /* 0x002fea0003900000 */
[----:B------:R-:W1:Y:S02]  /*247b0*/  @!P0 SYNCS.PHASECHK.TRANS64 P0, [R7+URZ+0x348a0], R8 ;  /* 0x0348a008070085a7 */ /* 0x000e64000800007f */
[----:B-1----:R-:W-:Y:S05]  /*247c0*/  @!P0 BRA `(.L_x_2460) ;  /* 0xfffffffc00f08947 */ /* 0x002fea000383ffff */
[----:B------:R-:W-:Y:S05]  /*247d0*/  BRA `(.L_x_2602) ;  /* 0xffffffa800a87947 */ /* 0x000fea000383ffff */
.L_x_2462:
[----:B-1----:R1:W2:Y:S02]  /*247e0*/  SYNCS.PHASECHK.TRANS64.TRYWAIT P1, [R7+URZ+0x348c0], R8 ;  /* 0x0348c008070075a7 */ /* 0x0022a4000802017f */
[----:B--2---:R-:W-:Y:S05]  /*247f0*/  @!P1 NANOSLEEP.SYNCS 0x989680 ;  /* 0x009896800000995d */ /* 0x004fea0003900000 */
[----:B------:R-:W2:Y:S02]  /*24800*/  @!P1 SYNCS.PHASECHK.TRANS64 P1, [R7+URZ+0x348c0], R8 ;  /* 0x0348c008070095a7 */ /* 0x000ea4000802007f */
[----:B--2---:R-:W-:Y:S05]  /*24810*/  @!P1 BRA `(.L_x_2462) ;  /* 0xfffffffc00f09947 */ /* 0x004fea000383ffff */
[----:B------:R-:W-:Y:S05]  /*24820*/  BRA `(.L_x_2603) ;  /* 0xffffffac00307947 */ /* 0x000fea000383ffff */
.L_x_2474:
        /* <DEDUP_REMOVED lines=8> */
[----:B------:R-:W-:Y:S05]  /*248b0*/  WARPSYNC.COLLECTIVE R15, `(.L_x_2605) ;  /* 0x000000000f087348 */ /* 0x000fea0003c00000 */
[----:B------:R0:W1:Y:S02]  /*248c0*/  SHFL.IDX P6, R14, R13, R12, R11 ;  /* 0x0000000c0d0e7389 */ /* 0x00006400000c000b */
[----:B01----:R-:W-:Y:S01]  /*248d0*/  ENDCOLLECTIVE ;  /* 0x000000000000791b */ /* 0x003fe20003800000 */
.L_x_2605:
[----:B------:R-:W-:Y:S05]  /*248e0*/  BSYNC B0 ;  /* 0x0000000000007941 */ /* 0x000fea0003800000 */
.L_x_2604:
[----:B------:R-:W-:Y:S05]  /*248f0*/  BRA `(.L_x_2606) ;  /* 0xffffffb800387947 */ /* 0x000fea000383ffff */
.L_x_2475:
[----:B------:R-:W-:Y:S01]  /*24900*/  BSSY B0, `(.L_x_2607) ;  /* 0x0000006000007945 */ /* 0x000fe20003800000 */
[----:B------:R-:W-:-:S07]  /*24910*/  MOV R15, 0xffffffff ;  /* 0xffffffff000f7802 */ /* 0x000fce0000000f00 */
[----:B------:R-:W-:Y:S05]  /*24920*/  WARPSYNC.COLLECTIVE R15, `(.L_x_2608) ;  /* 0x000000000f0c7348 */ /* 0x000fea0003c00000 */
[----:B------:R-:W-:Y:S02]  /*24930*/  ELECT P6, UR62, PT ;  /* 0x00000000003e782f */ /* 0x000fe400038c0000 */
[----:B------:R-:W-:Y:S01]  /*24940*/  MOV R14, UR62 ;  /* 0x0000003e000e7c02 */ /* 0x000fe20008000f00 */
[----:B------:R-:W-:Y:S10]  /*24950*/  ENDCOLLECTIVE ;  /* 0x000000000000791b */ /* 0x000ff40003800000 */
.L_x_2608:
[----:B------:R-:W-:Y:S05]  /*24960*/  BSYNC B0 ;  /* 0x0000000000007941 */ /* 0x000fea0003800000 */
.L_x_2607:
[----:B------:R-:W-:Y:S05]  /*24970*/  BRA `(.L_x_2609) ;  /* 0xffffffb800287947 */ /* 0x000fea000383ffff */
.L_x_2478:
[----:B0-----:R0:W1:Y:S02]  /*24980*/  SYNCS.PHASECHK.TRANS64.TRYWAIT P0, [R7+URZ+0x34840], R10 ;  /* 0x0348400a070075a7 */ /* 0x001064000800017f */
[----:B-1----:R-:W-:Y:S05]  /*24990*/  @!P0 NANOSLEEP.SYNCS 0x989680 ;  /* 0x009896800000895d */ /* 0x002fea0003900000 */
[----:B------:R-:W1:Y:S02]  /*249a0*/  @!P0 SYNCS.PHASECHK.TRANS64 P0, [R7+URZ+0x34840], R10 ;  /* 0x0348400a070085a7 */ /* 0x000e64000800007f */
[----:B-1----:R-:W-:Y:S05]  /*249b0*/  @!P0 BRA `(.L_x_2478) ;  /* 0xfffffffc00f08947 */ /* 0x002fea000383ffff */
[----:B------:R-:W-:Y:S05]  /*249c0*/  BRA `(.L_x_2610) ;  /* 0xffffffb8008c7947 */ /* 0x000fea000383ffff */
.L_x_2481:
        /* <DEDUP_REMOVED lines=8> */
.L_x_2489:
[----:B0-----:R0:W1:Y:S02]  /*24a50*/  SYNCS.PHASECHK.TRANS64.TRYWAIT P0, [R7+URZ+0x34840], R8 ;  /* 0x03484008070075a7 */ /* 0x001064000800017f */
[----:B-1----:R-:W-:Y:S05]  /*24a60*/  @!P0 NANOSLEEP.SYNCS 0x989680 ;  /* 0x009896800000895d */ /* 0x002fea0003900000 */
[----:B------:R-:W1:Y:S02]  /*24a70*/  @!P0 SYNCS.PHASECHK.TRANS64 P0, [R7+URZ+0x34840], R8 ;  /* 0x03484008070085a7 */ /* 0x000e64000800007f */
[----:B-1----:R-:W-:Y:S05]  /*24a80*/  @!P0 BRA `(.L_x_2489) ;  /* 0xfffffffc00f08947 */ /* 0x002fea000383ffff */
[----:B------:R-:W-:Y:S05]  /*24a90*/  BRA `(.L_x_2612) ;  /* 0xffffffc000887947 */ /* 0x000fea000383ffff */
.L_x_2491:
[----:B0-----:R0:W1:Y:S02]  /*24aa0*/  SYNCS.PHASECHK.TRANS64.TRYWAIT P0, [R8+URZ+0x60], R7 ;  /* 0x00006007080075a7 */ /* 0x001064000800017f */
[----:B-1----:R-:W-:Y:S05]  /*24ab0*/  @!P0 NANOSLEEP.SYNCS 0x989680 ;  /* 0x009896800000895d */ /* 0x002fea0003900000 */
[----:B------:R-:W1:Y:S02]  /*24ac0*/  @!P0 SYNCS.PHASECHK.TRANS64 P0, [R8+URZ+0x60], R7 ;  /* 0x00006007080085a7 */ /* 0x000e64000800007f */
[----:B-1----:R-:W-:Y:S05]  /*24ad0*/  @!P0 BRA `(.L_x_2491) ;  /* 0xfffffffc00f08947 */ /* 0x002fea000383ffff */
[----:B------:R-:W-:Y:S05]  /*24ae0*/  BRA `(.L_x_2613) ;  /* 0xffffffc400347947 */ /* 0x000fea000383ffff */
.L_x_2496:
[----:B-1----:R1:W2:Y:S02]  /*24af0*/  SYNCS.PHASECHK.TRANS64.TRYWAIT P0, [R2+URZ+0x34840], R3 ;  /* 0x03484003020075a7 */ /* 0x0022a4000800017f */
[----:B--2---:R-:W-:Y:S05]  /*24b00*/  @!P0 NANOSLEEP.SYNCS 0x989680 ;  /* 0x009896800000895d */ /* 0x004fea0003900000 */
[----:B------:R-:W2:Y:S02]  /*24b10*/  @!P0 SYNCS.PHASECHK.TRANS64 P0, [R2+URZ+0x34840], R3 ;  /* 0x03484003020085a7 */ /* 0x000ea4000800007f */
[----:B--2---:R-:W-:Y:S05]  /*24b20*/  @!P0 BRA `(.L_x_2496) ;  /* 0xfffffffc00f08947 */ /* 0x004fea000383ffff */
[----:B------:R-:W-:Y:S05]  /*24b30*/  BRA `(.L_x_2614) ;  /* 0xffffffc800907947 */ /* 0x000fea000383ffff */
.L_x_2498:
[----:B0-----:R0:W1:Y:S02]  /*24b40*/  SYNCS.PHASECHK.TRANS64.TRYWAIT P1, [R3+URZ+0x60], R2 ;  /* 0x00006002030075a7 */ /* 0x001064000802017f */
[----:B-1----:R-:W-:Y:S05]  /*24b50*/  @!P1 NANOSLEEP.SYNCS 0x989680 ;  /* 0x009896800000995d */ /* 0x002fea0003900000 */
[----:B------:R-:W1:Y:S02]  /*24b60*/  @!P1 SYNCS.PHASECHK.TRANS64 P1, [R3+URZ+0x60], R2 ;  /* 0x00006002030095a7 */ /* 0x000e64000802007f */
[----:B-1----:R-:W-:Y:S05]  /*24b70*/  @!P1 BRA `(.L_x_2498) ;  /* 0xfffffffc00f09947 */ /* 0x002fea000383ffff */
[----:B------:R-:W-:Y:S05]  /*24b80*/  BRA `(.L_x_2615) ;  /* 0xffffffcc003c7947 */ /* 0x000fea000383ffff */
.L_x_2503:
[----:B--2---:R2:W3:Y:S02]  /*24b90*/  SYNCS.PHASECHK.TRANS64.TRYWAIT P0, [R2+URZ+0x34840], R3 ;  /* 0x03484003020075a7 */ /* 0x0044e4000800017f */
[----:B---3--:R-:W-:Y:S05]  /*24ba0*/  @!P0 NANOSLEEP.SYNCS 0x989680 ;  /* 0x009896800000895d */ /* 0x008fea0003900000 */
[----:B------:R-:W3:Y:S02]  /*24bb0*/  @!P0 SYNCS.PHASECHK.TRANS64 P0, [R2+URZ+0x34840], R3 ;  /* 0x03484003020085a7 */ /* 0x000ee4000800007f */
[----:B---3--:R-:W-:Y:S05]  /*24bc0*/  @!P0 BRA `(.L_x_2503) ;  /* 0xfffffffc00f08947 */ /* 0x008fea000383ffff */
[----:B------:R-:W-:Y:S05]  /*24bd0*/  BRA `(.L_x_2616) ;  /* 0xffffffd000587947 */ /* 0x000fea000383ffff */
.L_x_2505:
[----:B0-----:R0:W1:Y:S02]  /*24be0*/  SYNCS.PHASECHK.TRANS64.TRYWAIT P1, [R2+URZ+0x60], R9 ;  /* 0x00006009020075a7 */ /* 0x001064000802017f */
[----:B-1----:R-:W-:Y:S05]  /*24bf0*/  @!P1 NANOSLEEP.SYNCS 0x989680 ;  /* 0x009896800000995d */ /* 0x002fea0003900000 */
[----:B------:R-:W1:Y:S02]  /*24c00*/  @!P1 SYNCS.PHASECHK.TRANS64 P1, [R2+URZ+0x60], R9 ;  /* 0x00006009020095a7 */ /* 0x000e64000802007f */
[----:B-1----:R-:W-:Y:S05]  /*24c10*/  @!P1 BRA `(.L_x_2505) ;  /* 0xfffffffc00f09947 */ /* 0x002fea000383ffff */
[----:B------:R-:W-:Y:S05]  /*24c20*/  BRA `(.L_x_2617) ;  /* 0xffffffd400087947 */ /* 0x000fea000383ffff */
.L_x_2512:
[----:B-1----:R1:W2:Y:S02]  /*24c30*/  SYNCS.PHASECHK.TRANS64.TRYWAIT P0, [R3+URZ+0x34860], R0 ;  /* 0x03486000030075a7 */ /* 0x0022a4000800017f */
[----:B--2---:R-:W-:Y:S05]  /*24c40*/  @!P0 NANOSLEEP.SYNCS 0x989680 ;  /* 0x009896800000895d */ /* 0x004fea0003900000 */
[----:B------:R-:W2:Y:S02]  /*24c50*/  @!P0 SYNCS.PHASECHK.TRANS64 P0, [R3+URZ+0x34860], R0 ;  /* 0x03486000030085a7 */ /* 0x000ea4000800007f */
[----:B--2---:R-:W-:Y:S05]  /*24c60*/  @!P0 BRA `(.L_x_2512) ;  /* 0xfffffffc00f08947 */ /* 0x004fea000383ffff */
[----:B------:R-:W-:Y:S05]  /*24c70*/  BRA `(.L_x_2618) ;  /* 0xffffffd8000c7947 */ /* 0x000fea000383ffff */
.L_x_2514:
[----:B------:R-:W-:Y:S01]  /*24c80*/  BSSY B0, `(.L_x_2619) ;  /* 0x0000008000007945 */ /* 0x000fe20003800000 */
[----:B------:R-:W-:Y:S01]  /*24c90*/  IMAD.MOV.U32 R13, RZ, RZ, R16 ;  /* 0x000000ffff0d7224 */ /* 0x000fe200078e0010 */
[----:B------:R-:W-:Y:S01]  /*24ca0*/  MOV R12, RZ ;  /* 0x000000ff000c7202 */ /* 0x000fe20000000f00 */
[----:B------:R-:W-:Y:S01]  /*24cb0*/  IMAD.MOV.U32 R11, RZ, RZ, 0x1f ;  /* 0x0000001fff0b7424 */ /* 0x000fe200078e00ff */
[----:B0-----:R-:W-:-:S07]  /*24cc0*/  MOV R15, 0xffffffff ;  /* 0xffffffff000f7802 */ /* 0x001fce0000000f00 */
[----:B-1----:R-:W-:Y:S05]  /*24cd0*/  WARPSYNC.COLLECTIVE R15, `(.L_x_2620) ;  /* 0x000000000f087348 */ /* 0x002fea0003c00000 */
[----:B------:R0:W2:Y:S02]  /*24ce0*/  SHFL.IDX P6, R14, R13, R12, R11 ;  /* 0x0000000c0d0e7389 */ /* 0x0000a400000c000b */
[----:B012---:R-:W-:Y:S01]  /*24cf0*/  ENDCOLLECTIVE ;  /* 0x000000000000791b */ /* 0x007fe20003800000 */
.L_x_2620:
[----:B------:R-:W-:Y:S05]  /*24d00*/  BSYNC B0 ;  /* 0x0000000000007941 */ /* 0x000fea0003800000 */
.L_x_2619:
[----:B------:R-:W-:Y:S01]  /*24d10*/  MOV R13, R16 ;  /* 0x00000010000d7202 */ /* 0x000fe20000000f00 */
[----:B------:R-:W-:Y:S01]  /*24d20*/  IMAD.MOV.U32 R12, RZ, RZ, 0x1 ;  /* 0x00000001ff0c7424 */ /* 0x000fe200078e00ff */
[----:B------:R-:W-:Y:S01]  /*24d30*/  MOV R11, 0x1f ;  /* 0x0000001f000b7802 */ /* 0x000fe20000000f00 */
[----:B------:R-:W-:Y:S02]  /*24d40*/  IMAD.MOV.U32 R15, RZ, RZ, -0x1 ;  /* 0xffffffffff0f7424 */ /* 0x000fe400078e00ff */
[----:B------:R-:W-:-:S07]  /*24d50*/  IMAD.MOV.U32 R4, RZ, RZ, R14 ;  /* 0x000000ffff047224 */ /* 0x000fce00078e000e */
[----:B------:R-:W-:Y:S05]  /*24d60*/  WARPSYNC.COLLECTIVE R15, `(.L_x_2621) ;  /* 0x000000000f087348 */ /* 0x000fea0003c00000 */
[----:B------:R0:W1:Y:S02]  /*24d70*/  SHFL.IDX P6, R14, R13, R12, R11 ;  /* 0x0000000c0d0e7389 */ /* 0x00006400000c000b */
[----:B01----:R-:W-:Y:S01]  /*24d80*/  ENDCOLLECTIVE ;  /* 0x000000000000791b */ /* 0x003fe20003800000 */
.L_x_2621:
[----:B------:R-:W-:Y:S01]  /*24d90*/  MOV R16, R14 ;  /* 0x0000000e00107202 */ /* 0x000fe20000000f00 */
[----:B------:R-:W-:Y:S06]  /*24da0*/  BRA `(.L_x_2622) ;  /* 0xffffffd800947947 */ /* 0x000fec000383ffff */
.L_x_2517:
[----:B------:R-:W-:Y:S01]  /*24db0*/  BSSY B0, `(.L_x_2623) ;  /* 0x0000008000007945 */ /* 0x000fe20003800000 */
[----:B-----5:R-:W-:Y:S01]  /*24dc0*/  IMAD.MOV.U32 R13, RZ, RZ, R17 ;  /* 0x000000ffff0d7224 */ /* 0x020fe200078e0011 */
[----:B------:R-:W-:Y:S01]  /*24dd0*/  MOV R12, 0x1 ;  /* 0x00000001000c7802 */ /* 0x000fe20000000f00 */
[----:B------:R-:W-:Y:S01]  /*24de0*/  IMAD.MOV.U32 R11, RZ, RZ, RZ ;  /* 0x000000ffff0b7224 */ /* 0x000fe200078e00ff */
[----:B0-----:R-:W-:-:S07]  /*24df0*/  MOV R15, 0xffffffff ;  /* 0xffffffff000f7802 */ /* 0x001fce0000000f00 */
[----:B-1234-:R-:W-:Y:S05]  /*24e00*/  WARPSYNC.COLLECTIVE R15, `(.L_x_2624) ;  /* 0x000000000f087348 */ /* 0x01efea0003c00000 */
[----:B------:R0:W0:Y:S02]  /*24e10*/  SHFL.UP P6, R14, R13, R12, R11 ;  /* 0x0400000c0d0e7389 */ /* 0x00002400000c000b */
[----:B01234-:R-:W-:Y:S01]  /*24e20*/  ENDCOLLECTIVE ;  /* 0x000000000000791b */ /* 0x01ffe20003800000 */
.L_x_2624:
[----:B------:R-:W-:Y:S05]  /*24e30*/  BSYNC B0 ;  /* 0x0000000000007941 */ /* 0x000fea0003800000 */
.L_x_2623:
[C---:B------:R-:W-:Y:S01]  /*24e40*/  ISETP.NE.AND P0, PT, R7.reuse, RZ, PT ;  /* 0x000000ff0700720c */ /* 0x040fe20003f05270 */
        /* <DEDUP_REMOVED lines=9> */
.L_x_2625:
        /* <DEDUP_REMOVED lines=8> */
.L_x_2626:
        /* <DEDUP_REMOVED lines=8> */
.L_x_2627:
        /* <DEDUP_REMOVED lines=8> */
.L_x_2628:
        /* <DEDUP_REMOVED lines=8> */
.L_x_2629:
[----:B------:R-:W-:Y:S05]  /*250e0*/  BRA `(.L_x_2630) ;  /* 0xffffffd800587947 */ /* 0x000fea000383ffff */
.L_x_2522:
[----:B------:R-:W-:Y:S01]  /*250f0*/  BSSY B0, `(.L_x_2631) ;  /* 0x0000008000007945 */ /* 0x000fe20003800000 */
[----:B-----5:R-:W-:Y:S01]  /*25100*/  MOV R13, R17 ;  /* 0x00000011000d7202 */ /* 0x020fe20000000f00 */
[----:B------:R-:W-:Y:S01]  /*25110*/  IMAD.MOV.U32 R12, RZ, RZ, 0x1 ;  /* 0x00000001ff0c7424 */ /* 0x000fe200078e00ff */
[----:B------:R-:W-:Y:S01]  /*25120*/  MOV R11, RZ ;  /* 0x000000ff000b7202 */ /* 0x000fe20000000f00 */
[----:B------:R-:W-:-:S07]  /*25130*/  IMAD.MOV.U32 R15, RZ, RZ, -0x1 ;  /* 0xffffffffff0f7424 */ /* 0x000fce00078e00ff */
[----:B01----:R-:W-:Y:S05]  /*25140*/  WARPSYNC.COLLECTIVE R15, `(.L_x_2632) ;  /* 0x000000000f087348 */ /* 0x003fea0003c00000 */
[----:B------:R2:W3:Y:S02]  /*25150*/  SHFL.UP P6, R14, R13, R12, R11 ;  /* 0x0400000c0d0e7389 */ /* 0x0004e400000c000b */
[----:B0123--:R-:W-:Y:S01]  /*25160*/  ENDCOLLECTIVE ;  /* 0x000000000000791b */ /* 0x00ffe20003800000 */
.L_x_2632:
[----:B------:R-:W-:Y:S05]  /*25170*/  BSYNC B0 ;  /* 0x0000000000007941 */ /* 0x000fea0003800000 */
.L_x_2631:
[C---:B------:R-:W-:Y:S01]  /*25180*/  ISETP.NE.AND P0, PT, R7.reuse, RZ, PT ;  /* 0x000000ff0700720c */ /* 0x040fe20003f05270 */
        /* <DEDUP_REMOVED lines=9> */
.L_x_2633:
        /* <DEDUP_REMOVED lines=8> */
.L_x_2634:
        /* <DEDUP_REMOVED lines=8> */
.L_x_2635:
        /* <DEDUP_REMOVED lines=8> */
.L_x_2636:
        /* <DEDUP_REMOVED lines=8> */
.L_x_2637:
[----:B------:R-:W-:Y:S05]  /*25420*/  BRA `(.L_x_2638) ;  /* 0xffffffd8003c7947 */ /* 0x000fea000383ffff */
.L_x_2524:
[----:B------:R-:W-:Y:S01]  /*25430*/  BSSY B0, `(.L_x_2639) ;  /* 0x0000006000007945 */ /* 0x000fe20003800000 */
[----:B------:R-:W-:Y:S01]  /*25440*/  PLOP3.LUT P6, PT, P6, PT, PT, 0x8, 0x0 ;  /* 0x000000000000781c */ /* 0x000fe200037ce170 */
[----:B------:R-:W-:-:S12]  /*25450*/  IMAD.MOV.U32 R15, RZ, RZ, -0x1 ;  /* 0xffffffffff0f7424 */ /* 0x000fd800078e00ff */
[----:B0-----:R-:W-:Y:S05]  /*25460*/  WARPSYNC.COLLECTIVE R15, `(.L_x_2640) ;  /* 0x000000000f087348 */ /* 0x001fea0003c00000 */
[----:B------:R-:W-:Y:S01]  /*25470*/  VOTE.ANY R14, PT, P6 ;  /* 0x00000000000e7806 */ /* 0x000fe200030e0100 */
[----:B0-----:R-:W-:Y:S06]  /*25480*/  ENDCOLLECTIVE ;  /* 0x000000000000791b */ /* 0x001fec0003800000 */
.L_x_2640:
[----:B------:R-:W-:Y:S05]  /*25490*/  BSYNC B0 ;  /* 0x0000000000007941 */ /* 0x000fea0003800000 */
.L_x_2639:
[----:B------:R-:W-:Y:S01]  /*254a0*/  MOV R3, R14 ;  /* 0x0000000e00037202 */ /* 0x000fe20000000f00 */
[----:B------:R-:W-:Y:S01]  /*254b0*/  IMAD.MOV.U32 R13, RZ, RZ, R17 ;  /* 0x000000ffff0d7224 */ /* 0x000fe200078e0011 */
[----:B------:R-:W-:Y:S01]  /*254c0*/  MOV R15, 0xffffffff ;  /* 0xffffffff000f7802 */ /* 0x000fe20000000f00 */
[----:B------:R-:W-:Y:S01]  /*254d0*/  IMAD.MOV.U32 R11, RZ, RZ, 0x1f ;  /* 0x0000001fff0b7424 */ /* 0x000fe200078e00ff */
[----:B------:R-:W0:Y:S02]  /*254e0*/  POPC R6, R3 ;  /* 0x0000000300067309 */ /* 0x000e240000000000 */
[----:B0-----:R-:W-:-:S07]  /*254f0*/  MOV R12, R6 ;  /* 0x00000006000c7202 */ /* 0x001fce0000000f00 */
[----:B------:R-:W-:Y:S05]  /*25500*/  WARPSYNC.COLLECTIVE R15, `(.L_x_2641) ;  /* 0x000000000f087348 */ /* 0x000fea0003c00000 */
[----:B------:R0:W1:Y:S02]  /*25510*/  SHFL.IDX P6, R14, R13, R12, R11 ;  /* 0x0000000c0d0e7389 */ /* 0x00006400000c000b */
[----:B01----:R-:W-:Y:S01]  /*25520*/  ENDCOLLECTIVE ;  /* 0x000000000000791b */ /* 0x003fe20003800000 */
.L_x_2641:
[----:B------:R-:W-:Y:S01]  /*25530*/  IMAD.MOV.U32 R17, RZ, RZ, R14 ;  /* 0x000000ffff117224 */ /* 0x000fe200078e000e */
[----:B------:R-:W-:Y:S06]  /*25540*/  BRA `(.L_x_2642) ;  /* 0xffffffd8002c7947 */ /* 0x000fec000383ffff */
.L_x_2526:
[----:B------:R-:W-:Y:S01]  /*25550*/  BSSY B0, `(.L_x_2643) ;  /* 0x0000007000007945 */ /* 0x000fe20003800000 */
[----:B------:R-:W-:Y:S01]  /*25560*/  MOV R13, R2 ;  /* 0x00000002000d7202 */ /* 0x000fe20000000f00 */
[----:B------:R-:W-:Y:S01]  /*25570*/  IMAD.MOV.U32 R11, RZ, RZ, 0x1f ;  /* 0x0000001fff0b7424 */ /* 0x000fe200078e00ff */
[----:B------:R-:W-:-:S07]  /*25580*/  MOV R15, 0xffffffff ;  /* 0xffffffff000f7802 */ /* 0x000fce0000000f00 */
[----:B012---:R-:W-:Y:S05]  /*25590*/  WARPSYNC.COLLECTIVE R15, `(.L_x_2644) ;  /* 0x000000000f087348 */ /* 0x007fea0003c00000 */
[----:B------:R3:W4:Y:S02]  /*255a0*/  SHFL.IDX P6, R14, R13, R12, R11 ;  /* 0x0000000c0d0e7389 */ /* 0x00072400000c000b */
[----:B01234-:R-:W-:Y:S01]  /*255b0*/  ENDCOLLECTIVE ;  /* 0x000000000000791b */ /* 0x01ffe20003800000 */
.L_x_2644:
[----:B------:R-:W-:Y:S05]  /*255c0*/  BSYNC B0 ;  /* 0x0000000000007941 */ /* 0x000fea0003800000 */
.L_x_2643:
[----:B------:R-:W-:Y:S01]  /*255d0*/  IMAD.MOV.U32 R7, RZ, RZ, R14 ;  /* 0x000000ffff077224 */ /* 0x000fe200078e000e */
[----:B------:R-:W-:Y:S06]  /*255e0*/  BRA `(.L_x_2525) ;  /* 0xffffffd800207947 */ /* 0x000fec000383ffff */
.L_x_2530:
[----:B-1----:R1:W2:Y:S02]  /*255f0*/  SYNCS.PHASECHK.TRANS64.TRYWAIT P0, [R0+URZ+0x34820], R3 ;  /* 0x03482003000075a7 */ /* 0x0022a4000800017f */
[----:B--2---:R-:W-:Y:S05]  /*25600*/  @!P0 NANOSLEEP.SYNCS 0x989680 ;  /* 0x009896800000895d */ /* 0x004fea0003900000 */
[----:B------:R-:W2:Y:S02]  /*25610*/  @!P0 SYNCS.PHASECHK.TRANS64 P0, [R0+URZ+0x34820], R3 ;  /* 0x03482003000085a7 */ /* 0x000ea4000800007f */
[----:B--2---:R-:W-:Y:S05]  /*25620*/  @!P0 BRA `(.L_x_2530) ;  /* 0xfffffffc00f08947 */ /* 0x004fea000383ffff */
[----:B------:R-:W-:Y:S05]  /*25630*/  BRA `(.L_x_2645) ;  /* 0xffffffdc00947947 */ /* 0x000fea000383ffff */
.L_x_2531:
[----:B------:R-:W2:Y:S01]  /*25640*/  S2R R2, SR_TID.X ;  /* 0x0000000000027919 */ /* 0x000ea20000002100 */
[----:B------:R-:W-:Y:S01]  /*25650*/  BSSY B0, `(.L_x_2646) ;  /* 0x000000a000007945 */ /* 0x000fe20003800000 */
[----:B------:R-:W-:Y:S01]  /*25660*/  IMAD.MOV.U32 R12, RZ, RZ, RZ ;  /* 0x000000ffff0c7224 */ /* 0x000fe200078e00ff */
[----:B------:R-:W-:Y:S01]  /*25670*/  MOV R11, 0x1f ;  /* 0x0000001f000b7802 */ /* 0x000fe20000000f00 */
[----:B------:R-:W-:Y:S01]  /*25680*/  IMAD.MOV.U32 R15, RZ, RZ, -0x1 ;  /* 0xffffffffff0f7424 */ /* 0x000fe200078e00ff */
[----:B--2---:R-:W-:-:S04]  /*25690*/  SHF.R.U32.HI R2, RZ, 0x5, R2 ;  /* 0x00000005ff027819 */ /* 0x004fc80000011602 */
[----:B------:R-:W-:-:S04]  /*256a0*/  LOP3.LUT R2, R2, 0x3, RZ, 0xc0, !PT ;  /* 0x0000000302027812 */ /* 0x000fc800078ec0ff */
[----:B0-----:R-:W-:-:S07]  /*256b0*/  MOV R13, R2 ;  /* 0x00000002000d7202 */ /* 0x001fce0000000f00 */
[----:B-1----:R-:W-:Y:S05]  /*256c0*/  WARPSYNC.COLLECTIVE R15, `(.L_x_2647) ;  /* 0x000000000f087348 */ /* 0x002fea0003c00000 */
[----:B------:R0:W2:Y:S02]  /*256d0*/  SHFL.IDX P6, R14, R13, R12, R11 ;  /* 0x0000000c0d0e7389 */ /* 0x0000a400000c000b */
[----:B012---:R-:W-:Y:S01]  /*256e0*/  ENDCOLLECTIVE ;  /* 0x000000000000791b */ /* 0x007fe20003800000 */
.L_x_2647:
[----:B------:R-:W-:Y:S05]  /*256f0*/  BSYNC B0 ;  /* 0x0000000000007941 */ /* 0x000fea0003800000 */
.L_x_2646:
[----:B------:R-:W-:Y:S05]  /*25700*/  BRA `(.L_x_2648) ;  /* 0xffffffdc007c7947 */ /* 0x000fea000383ffff */
.L_x_2532:
[----:B------:R-:W-:Y:S01]  /*25710*/  BSSY B0, `(.L_x_2649) ;  /* 0x0000006000007945 */ /* 0x000fe20003800000 */
[----:B------:R-:W-:-:S07]  /*25720*/  MOV R15, 0xffffffff ;  /* 0xffffffff000f7802 */ /* 0x000fce0000000f00 */
[----:B012---:R-:W-:Y:S05]  /*25730*/  WARPSYNC.COLLECTIVE R15, `(.L_x_2650) ;  /* 0x000000000f0c7348 */ /* 0x007fea0003c00000 */
[----:B------:R-:W-:Y:S02]  /*25740*/  ELECT P6, UR62, PT ;  /* 0x00000000003e782f */ /* 0x000fe400038c0000 */
[----:B------:R-:W-:Y:S01]  /*25750*/  MOV R14, UR62 ;  /* 0x0000003e000e7c02 */ /* 0x000fe20008000f00 */
[----:B012---:R-:W-:Y:S10]  /*25760*/  ENDCOLLECTIVE ;  /* 0x000000000000791b */ /* 0x007ff40003800000 */
.L_x_2650:
[----:B------:R-:W-:Y:S05]  /*25770*/  BSYNC B0 ;  /* 0x0000000000007941 */ /* 0x000fea0003800000 */
.L_x_2649:
[----:B------:R-:W-:Y:S05]  /*25780*/  BRA `(.L_x_2651) ;  /* 0xffffffdc00707947 */ /* 0x000fea000383ffff */
.L_x_2534:
[----:B-1----:R1:W2:Y:S02]  /*25790*/  SYNCS.PHASECHK.TRANS64.TRYWAIT P0, [R6+URZ], R5 ;  /* 0x00000005060075a7 */ /* 0x0022a4000800017f */
[----:B--2---:R-:W-:Y:S05]  /*257a0*/  @!P0 NANOSLEEP.SYNCS 0x989680 ;  /* 0x009896800000895d */ /* 0x004fea0003900000 */
[----:B------:R-:W2:Y:S02]  /*257b0*/  @!P0 SYNCS.PHASECHK.TRANS64 P0, [R6+URZ], R5 ;  /* 0x00000005060085a7 */ /* 0x000ea4000800007f */
[----:B--2---:R-:W-:Y:S05]  /*257c0*/  @!P0 BRA `(.L_x_2534) ;  /* 0xfffffffc00f08947 */ /* 0x004fea000383ffff */
[----:B------:R-:W-:Y:S05]  /*257d0*/  BRA `(.L_x_2652) ;  /* 0xffffffdc00ac7947 */ /* 0x000fea000383ffff */
.L_x_2535:
[----:B--2---:R2:W3:Y:S02]  /*257e0*/  SYNCS.PHASECHK.TRANS64.TRYWAIT P0, [R7+URZ], R2 ;  /* 0x00000002070075a7 */ /* 0x0044e4000800017f */
[----:B---3--:R-:W-:Y:S05]  /*257f0*/  @!P0 NANOSLEEP.SYNCS 0x989680 ;  /* 0x009896800000895d */ /* 0x008fea0003900000 */
[----:B------:R-:W3:Y:S02]  /*25800*/  @!P0 SYNCS.PHASECHK.TRANS64 P0, [R7+URZ], R2 ;  /* 0x00000002070085a7 */ /* 0x000ee4000800007f */
[----:B---3--:R-:W-:Y:S05]  /*25810*/  @!P0 BRA `(.L_x_2535) ;  /* 0xfffffffc00f08947 */ /* 0x008fea000383ffff */
[----:B------:R-:W-:Y:S05]  /*25820*/  BRA `(.L_x_2653) ;  /* 0xffffffdc00a07947 */ /* 0x000fea000383ffff */
.L_x_2537:
[----:B---3--:R3:W4:Y:S02]  /*25830*/  SYNCS.PHASECHK.TRANS64.TRYWAIT P0, [R4+URZ], R5 ;  /* 0x00000005040075a7 */ /* 0x008724000800017f */
[----:B----4-:R-:W-:Y:S05]  /*25840*/  @!P0 NANOSLEEP.SYNCS 0x989680 ;  /* 0x009896800000895d */ /* 0x010fea0003900000 */
[----:B------:R-:W4:Y:S02]  /*25850*/  @!P0 SYNCS.PHASECHK.TRANS64 P0, [R4+URZ], R5 ;  /* 0x00000005040085a7 */ /* 0x000f24000800007f */
[----:B----4-:R-:W-:Y:S05]  /*25860*/  @!P0 BRA `(.L_x_2537) ;  /* 0xfffffffc00f08947 */ /* 0x010fea000383ffff */
[----:B------:R-:W-:Y:S05]  /*25870*/  BRA `(.L_x_2654) ;  /* 0xffffffdc00a87947 */ /* 0x000fea000383ffff */
.L_x_2655:
        /* <DEDUP_REMOVED lines=16> */
.L_x_2665:


//--------------------- .nv.global.init           --------------------------
	.section	.nv.global.init,"aw",@progbits
.nv.global.init:
	.type		$str$23,@object
	.size		$str$23,($str$24 - $str$23)
$str$23:
        /*0000*/ 	.byte	0x28, 0x61, 0x64, 0x64, 0x72, 0x65, 0x73, 0x73, 0x20, 0x26, 0x20, 0x6d, 0x61, 0x73, 0x6b, 0x29
        /*0010*/ 	.byte	0x20, 0x3d, 0x3d, 0x20, 0x30, 0x00
	.type		$str$24,@object
	.size		$str$24,(__unnamed_5 - $str$24)
$str$24:
        /*0016*/ 	.byte	0x2f, 0x74, 0x6d, 0x70, 0x2f, 0x6f, 0x73, 0x73, 0x5f, 0x6b, 0x65, 0x72, 0x6e, 0x65, 0x6c, 0x73
        /*0026*/ 	.byte	0x5f, 0x73, 0x72, 0x63, 0x2f, 0x66, 0x6c, 0x61, 0x73, 0x68, 0x5f, 0x61, 0x74, 0x74, 0x65, 0x6e
        /*0036*/ 	.byte	0x74, 0x69, 0x6f, 0x6e, 0x2f, 0x63, 0x73, 0x72, 0x63, 0x2f, 0x63, 0x75, 0x74, 0x6c, 0x61, 0x73
        /*0046*/ 	.byte	0x73, 0x2f, 0x69, 0x6e, 0x63, 0x6c, 0x75, 0x64, 0x65, 0x2f, 0x63, 0x75, 0x74, 0x65, 0x2f, 0x70
        /*0056*/ 	.byte	0x6f, 0x69, 0x6e, 0x74, 0x65, 0x72, 0x5f, 0x66, 0x6c, 0x61, 0x67, 0x67, 0x65, 0x64, 0x2e, 0x68
        /*0066*/ 	.byte	0x70, 0x70, 0x00
	.type		__unnamed_5,@object
	.size		__unnamed_5,(__unnamed_11 - __unnamed_5)
__unnamed_5:
        /* <DEDUP_REMOVED lines=24> */
	.type		__unnamed_11,@object
	.size		__unnamed_11,(__unnamed_6 - __unnamed_11)
__unnamed_11:
        /* <DEDUP_REMOVED lines=24> */
	.type		__unnamed_6,@object
	.size		__unnamed_6,(__unnamed_9 - __unnamed_6)
__unnamed_6:
        /* <DEDUP_REMOVED lines=24> */
	.type		__unnamed_9,@object
	.size		__unnamed_9,(__unnamed_3 - __unnamed_9)
__unnamed_9:
        /* <DEDUP_REMOVED lines=29> */
	.type		__unnamed_3,@object
	.size		__unnamed_3,(__unnamed_4 - __unnamed_3)
__unnamed_3:
        /* <DEDUP_REMOVED lines=29> */
	.type		__unnamed_4,@object
	.size		__unnamed_4,(__unnamed_8 - __unnamed_4)
__unnamed_4:
        /* <DEDUP_REMOVED lines=29> */
	.type		__unnamed_8,@object
	.size		__unnamed_8,(__unnamed_10 - __unnamed_8)
__unnamed_8:
        /* <DEDUP_REMOVED lines=29> */
	.type		__unnamed_10,@object
	.size		__unnamed_10,(__unnamed_2 - __unnamed_10)
__unnamed_10:
        /* <DEDUP_REMOVED lines=29> */
	.type		__unnamed_2,@object
	.size		__unnamed_2,(__unnamed_1 - __unnamed_2)
__unnamed_2:
        /* <DEDUP_REMOVED lines=29> */
	.type		__unnamed_1,@object
	.size		__unnamed_1,(__unnamed_7 - __unnamed_1)
__unnamed_1:
        /* <DEDUP_REMOVED lines=28> */
        /*1171*/ 	.byte	0x32, 0x34, 0x35, 0x37, 0x36, 0x3e, 0x3e, 0x3e, 0x3e, 0x3e, 0x20, 0x26, 0x5d, 0x00
	.type		__unnamed_7,@object
	.size		__unnamed_7,(.L_6 - __unnamed_7)
__unnamed_7:
        /* <DEDUP_REMOVED lines=29> */
.L_6:


//--------------------- .nv.shared._ZN7cutlass13device_kernelIN5flash11enable_sm90INS1_16FlashAttnFwdSm90INS1_25CollectiveMainloopFwdSm90ILi2EN4cute5tupleIJNS5_1CILi1EEES8_S8_EEENS6_IJNS7_ILi128EEESA_NS7_ILi192EEEEEELi128ENS_6half_tEfNS_4arch4Sm90ELb0ELb0ELb1ELb0ELb0ELb0ELb0ELb1ELb1ELb0ELb0ELb0EEENS1_21CollectiveEpilogueFwdINS6_IJSA_SA_SA_EEES9_SD_SF_Li256ELb0ELb0ELb0ELb0EEENS1_29StaticPersistentTileSchedulerILb0EEEEEEEEEvNT_6ParamsE --------------------------
	.section	.nv.shared._ZN7cutlass13device_kernelIN5flash11enable_sm90INS1_16FlashAttnFwdSm90INS1_25CollectiveMainloopFwdSm90ILi2EN4cute5tupleIJNS5_1CILi1EEES8_S8_EEENS6_IJNS7_ILi128EEESA_NS7_ILi192EEEEEELi128ENS_6half_tEfNS_4arch4Sm90ELb0ELb0ELb1ELb0ELb0ELb0ELb0ELb1ELb1ELb0ELb0ELb0EEENS1_21CollectiveEpilogueFwdINS6_IJSA_SA_SA_EEES9_SD_SF_Li256ELb0ELb0ELb0ELb0EEENS1_29StaticPersistentTileSchedulerILb0EEEEEEEEEvNT_6ParamsE,"aw",@nobits
	.sectionflags	@""
	.align	16
	.zero		1024


//--------------------- .nv.shared.reserved.0     --------------------------
	.section	.nv.shared.reserved.0,"aw",@nobits
	.weak		__nv_reservedSMEM_offset_0_alias
	.size		__nv_reservedSMEM_offset_0_alias, 0, 0
	.other		__nv_reservedSMEM_offset_0_alias,@"STO_CUDA_RESERVED_SHARED STV_DEFAULT"
__nv_reservedSMEM_offset_0_alias:
	.zero		0


//--------------------- .nv.global                --------------------------
	.section	.nv.global,"aw",@nobits
.nv.global:
	.type		_ZN78_INTERNAL_62a4a2dc_42_flash_fwd_hdim192_128_fp16_softcap_sm90_cu_9afb97bd_35694cute1_E,@object
	.size		_ZN78_INTERNAL_62a4a2dc_42_flash_fwd_hdim192_128_fp16_softcap_sm90_cu_9afb97bd_35694cute1_E,(_ZN78_INTERNAL_62a4a2dc_42_flash_fwd_hdim192_128_fp16_softcap_sm90_cu_9afb97bd_35694cuda3std3__45__cpo6cbeginE - _ZN78_INTERNAL_62a4a2dc_42_flash_fwd_hdim192_128_fp16_softcap_sm90_cu_9afb97bd_35694cute1_E)
_ZN78_INTERNAL_62a4a2dc_42_flash_fwd_hdim192_128_fp16_softcap_sm90_cu_9afb97bd_35694cute1_E:
	.zero		1
	.type		_ZN78_INTERNAL_62a4a2dc_42_flash_fwd_hdim192_128_fp16_softcap_sm90_cu_9afb97bd_35694cuda3std3__45__cpo6cbeginE,@object
	.size		_ZN78_INTERNAL_62a4a2dc_42_flash_fwd_hdim192_128_fp16_softcap_sm90_cu_9afb97bd_35694cuda3std3__45__cpo6cbeginE,(_ZN78_INTERNAL_62a4a2dc_42_flash_fwd_hdim192_128_fp16_softcap_sm90_cu_9afb97bd_35694cuda3std3__48in_placeE - _ZN78_INTERNAL_62a4a2dc_42_flash_fwd_hdim192_128_fp16_softcap_sm90_cu_9afb97bd_35694cuda3std3__45__cpo6cbeginE)
_ZN78_INTERNAL_62a4a2dc_42_flash_fwd_hdim192_128_fp16_softcap_sm90_cu_9afb97bd_35694cuda3std3__45__cpo6cbeginE:
	.zero		1
	.type		_ZN78_INTERNAL_62a4a2dc_42_flash_fwd_hdim192_128_fp16_softcap_sm90_cu_9afb97bd_35694cuda3std3__48in_placeE,@object
	.size		_ZN78_INTERNAL_62a4a2dc_42_flash_fwd_hdim192_128_fp16_softcap_sm90_cu_9afb97bd_35694cuda3std3__48in_placeE,(_ZN78_INTERNAL_62a4a2dc_42_flash_fwd_hdim192_128_fp16_softcap_sm90_cu_9afb97bd_35694cuda3std6ranges3__45__cpo9iter_moveE - _ZN78_INTERNAL_62a4a2dc_42_flash_fwd_hdim192_128_fp16_softcap_sm90_cu_9afb97bd_35694cuda3std3__48in_placeE)
_ZN78_INTERNAL_62a4a2dc_42_flash_fwd_hdim192_128_fp16_softcap_sm90_cu_9afb97bd_35694cuda3std3__48in_placeE:
	.zero		1
	.type		_ZN78_INTERNAL_62a4a2dc_42_flash_fwd_hdim192_128_fp16_softcap_sm90_cu_9afb97bd_35694cuda3std6ranges3__45__cpo9iter_moveE,@object
	.size		_ZN78_INTERNAL_62a4a2dc_42_flash_fwd_hdim192_128_fp16_softcap_sm90_cu_9afb97bd_35694cuda3std6ranges3__45__cpo9iter_moveE,(_ZN78_INTERNAL_62a4a2dc_42_flash_fwd_hdim192_128_fp16_softcap_sm90_cu_9afb97bd_35694cuda3std3__45__cpo5beginE - _ZN78_INTERNAL_62a4a2dc_42_flash_fwd_hdim192_128_fp16_softcap_sm90_cu_9afb97bd_35694cuda3std6ranges3__45__cpo9iter_moveE)
_ZN78_INTERNAL_62a4a2dc_42_flash_fwd_hdim192_128_fp16_softcap_sm90_cu_9afb97bd_35694cuda3std6ranges3__45__cpo9iter_moveE:
	.zero		1
	.type		_ZN78_INTERNAL_62a4a2dc_42_flash_fwd_hdim192_128_fp16_softcap_sm90_cu_9afb97bd_35694cuda3std3__45__cpo5beginE,@object
	.size		_ZN78_INTERNAL_62a4a2dc_42_flash_fwd_hdim192_128_fp16_softcap_sm90_cu_9afb97bd_35694cuda3std3__45__cpo5beginE,(_ZN78_INTERNAL_62a4a2dc_42_flash_fwd_hdim192_128_fp16_softcap_sm90_cu_9afb97bd_35694cuda3std3__480_GLOBAL__N__62a4a2dc_42_flash_fwd_hdim192_128_fp16_softcap_sm90_cu_9afb97bd_35696ignoreE - _ZN78_INTERNAL_62a4a2dc_42_flash_fwd_hdim192_128_fp16_softcap_sm90_cu_9afb97bd_35694cuda3std3__45__cpo5beginE)
_ZN78_INTERNAL_62a4a2dc_42_flash_fwd_hdim192_128_fp16_softcap_sm90_cu_9afb97bd_35694cuda3std3__45__cpo5beginE:
	.zero		1
	.type		_ZN78_INTERNAL_62a4a2dc_42_flash_fwd_hdim192_128_fp16_softcap_sm90_cu_9afb97bd_35694cuda3std3__480_GLOBAL__N__62a4a2dc_42_flash_fwd_hdim192_128_fp16_softcap_sm90_cu_9afb97bd_35696ignoreE,@object
	.size		_ZN78_INTERNAL_62a4a2dc_42_flash_fwd_hdim192_128_fp16_softcap_sm90_cu_9afb97bd_35694cuda3std3__480_GLOBAL__N__62a4a2dc_42_flash_fwd_hdim192_128_fp16_softcap_sm90_cu_9afb97bd_35696ignoreE,(_ZN78_INTERNAL_62a4a2dc_42_flash_fwd_hdim192_128_fp16_softcap_sm90_cu_9afb97bd_35694cute7productE - _ZN78_INTERNAL_62a4a2dc_42_flash_fwd_hdim192_128_fp16_softcap_sm90_cu_9afb97bd_35694cuda3std3__480_GLOBAL__N__62a4a2dc_42_flash_fwd_hdim192_128_fp16_softcap_sm90_cu_9afb97bd_35696ignoreE)
_ZN78_INTERNAL_62a4a2dc_42_flash_fwd_hdim192_128_fp16_softcap_sm90_cu_9afb97bd_35694cuda3std3__480_GLOBAL__N__62a4a2dc_42_flash_fwd_hdim192_128_fp16_softcap_sm90_cu_9afb97bd_35696ignoreE:
	.zero		1
	.type		_ZN78_INTERNAL_62a4a2dc_42_flash_fwd_hdim192_128_fp16_softcap_sm90_cu_9afb97bd_35694cute7productE,@object
	.size		_ZN78_INTERNAL_62a4a2dc_42_flash_fwd_hdim192_128_fp16_softcap_sm90_cu_9afb97bd_35694cute7productE,(_ZN78_INTERNAL_62a4a2dc_42_flash_fwd_hdim192_128_fp16_softcap_sm90_cu_9afb97bd_35694cuda3std3__45__cpo3endE - _ZN78_INTERNAL_62a4a2dc_42_flash_fwd_hdim192_128_fp16_softcap_sm90_cu_9afb97bd_35694cute7productE)
_ZN78_INTERNAL_62a4a2dc_42_flash_fwd_hdim192_128_fp16_softcap_sm90_cu_9afb97bd_35694cute7productE:
	.zero		1
	.type		_ZN78_INTERNAL_62a4a2dc_42_flash_fwd_hdim192_128_fp16_softcap_sm90_cu_9afb97bd_35694cuda3std3__45__cpo3endE,@object
	.size		_ZN78_INTERNAL_62a4a2dc_42_flash_fwd_hdim192_128_fp16_softcap_sm90_cu_9afb97bd_35694cuda3std3__45__cpo3endE,(_ZN78_INTERNAL_62a4a2dc_42_flash_fwd_hdim192_128_fp16_softcap_sm90_cu_9afb97bd_35694cuda3std3__419piecewise_constructE - _ZN78_INTERNAL_62a4a2dc_42_flash_fwd_hdim192_128_fp16_softcap_sm90_cu_9afb97bd_35694cuda3std3__45__cpo3endE)
_ZN78_INTERNAL_62a4a2dc_42_flash_fwd_hdim192_128_fp16_softcap_sm90_cu_9afb97bd_35694cuda3std3__45__cpo3endE:
	.zero		1
	.type		_ZN78_INTERNAL_62a4a2dc_42_flash_fwd_hdim192_128_fp16_softcap_sm90_cu_9afb97bd_35694cuda3std3__419piecewise_constructE,@object
	.size		_ZN78_INTERNAL_62a4a2dc_42_flash_fwd_hdim192_128_fp16_softcap_sm90_cu_9afb97bd_35694cuda3std3__419piecewise_constructE,(_ZN78_INTERNAL_62a4a2dc_42_flash_fwd_hdim192_128_fp16_softcap_sm90_cu_9afb97bd_35694cuda3std3__45__cpo4cendE - _ZN78_INTERNAL_62a4a2dc_42_flash_fwd_hdim192_128_fp16_softcap_sm90_cu_9afb97bd_35694cuda3std3__419piecewise_constructE)
_ZN78_INTERNAL_62a4a2dc_42_flash_fwd_hdim192_128_fp16_softcap_sm90_cu_9afb97bd_35694cuda3std3__419piecewise_constructE:
	.zero		1
	.type		_ZN78_INTERNAL_62a4a2dc_42_flash_fwd_hdim192_128_fp16_softcap_sm90_cu_9afb97bd_35694cuda3std3__45__cpo4cendE,@object
	.size		_ZN78_INTERNAL_62a4a2dc_42_flash_fwd_hdim192_128_fp16_softcap_sm90_cu_9afb97bd_35694cuda3std3__45__cpo4cendE,(_ZN78_INTERNAL_62a4a2dc_42_flash_fwd_hdim192_128_fp16_softcap_sm90_cu_9afb97bd_35694cuda3std6ranges3__45__cpo4swapE - _ZN78_INTERNAL_62a4a2dc_42_flash_fwd_hdim192_128_fp16_softcap_sm90_cu_9afb97bd_35694cuda3std3__45__cpo4cendE)
_ZN78_INTERNAL_62a4a2dc_42_flash_fwd_hdim192_128_fp16_softcap_sm90_cu_9afb97bd_35694cuda3std3__45__cpo4cendE:
	.zero		1
	.type		_ZN78_INTERNAL_62a4a2dc_42_flash_fwd_hdim192_128_fp16_softcap_sm90_cu_9afb97bd_35694cuda3std6ranges3__45__cpo4swapE,@object
	.size		_ZN78_INTERNAL_62a4a2dc_42_flash_fwd_hdim192_128_fp16_softcap_sm90_cu_9afb97bd_35694cuda3std6ranges3__45__cpo4swapE,(.L_18 - _ZN78_INTERNAL_62a4a2dc_42_flash_fwd_hdim192_128_fp16_softcap_sm90_cu_9afb97bd_35694cuda3std6ranges3__45__cpo4swapE)
_ZN78_INTERNAL_62a4a2dc_42_flash_fwd_hdim192_128_fp16_softcap_sm90_cu_9afb97bd_35694cuda3std6ranges3__45__cpo4swapE:
	.zero		1
.L_18:


//--------------------- .nv.shared._ZN7cutlass13device_kernelIN5flash11enable_sm90INS1_16FlashAttnFwdSm90INS1_25CollectiveMainloopFwdSm90ILi2EN4cute5tupleIJNS5_1CILi2EEENS7_ILi1EEES9_EEENS6_IJNS7_ILi128EEESB_NS7_ILi192EEEEEELi128ENS_6half_tEfNS_4arch4Sm90ELb0ELb0ELb1ELb0ELb0ELb0ELb0ELb1ELb1ELb0ELb0ELb0EEENS1_21CollectiveEpilogueFwdINS6_IJSB_SB_SB_EEESA_SE_SG_Li256ELb0ELb0ELb0ELb0EEENS1_29StaticPersistentTileSchedulerILb0EEEEEEEEEvNT_6ParamsE --------------------------
	.section	.nv.shared._ZN7cutlass13device_kernelIN5flash11enable_sm90INS1_16FlashAttnFwdSm90INS1_25CollectiveMainloopFwdSm90ILi2EN4cute5tupleIJNS5_1CILi2EEENS7_ILi1EEES9_EEENS6_IJNS7_ILi128EEESB_NS7_ILi192EEEEEELi128ENS_6half_tEfNS_4arch4Sm90ELb0ELb0ELb1ELb0ELb0ELb0ELb0ELb1ELb1ELb0ELb0ELb0EEENS1_21CollectiveEpilogueFwdINS6_IJSB_SB_SB_EEESA_SE_SG_Li256ELb0ELb0ELb0ELb0EEENS1_29StaticPersistentTileSchedulerILb0EEEEEEEEEvNT_6ParamsE,"aw",@nobits
	.sectionflags	@""
	.align	16
	.zero		1024


//--------------------- .nv.shared._ZN7cutlass13device_kernelIN5flash11enable_sm90INS1_16FlashAttnFwdSm90INS1_25CollectiveMainloopFwdSm90ILi2EN4cute5tupleIJNS5_1CILi1EEES8_S8_EEENS6_IJNS7_ILi128EEESA_NS7_ILi192EEEEEELi128ENS_6half_tEfNS_4arch4Sm90ELb0ELb0ELb1ELb1ELb0ELb0ELb0ELb1ELb1ELb0ELb0ELb0EEENS1_21CollectiveEpilogueFwdINS6_IJSA_SA_SA_EEES9_SD_SF_Li256ELb1ELb0ELb0ELb0EEENS1_36VarlenDynamicPersistentTileSchedulerILi128ELi128ELi256ELi32ELb0ELb0ELb1ELb0ELb1ELb1EEEEEEEEEvNT_6ParamsE --------------------------
	.section	.nv.shared._ZN7cutlass13device_kernelIN5flash11enable_sm90INS1_16FlashAttnFwdSm90INS1_25CollectiveMainloopFwdSm90ILi2EN4cute5tupleIJNS5_1CILi1EEES8_S8_EEENS6_IJNS7_ILi128EEESA_NS7_ILi192EEEEEELi128ENS_6half_tEfNS_4arch4Sm90ELb0ELb0ELb1ELb1ELb0ELb0ELb0ELb1ELb1ELb0ELb0ELb0EEENS1_21CollectiveEpilogueFwdINS6_IJSA_SA_SA_EEES9_SD_SF_Li256ELb1ELb0ELb0ELb0EEENS1_36VarlenDynamicPersistentTileSchedulerILi128ELi128ELi256ELi32ELb0ELb0ELb1ELb0ELb1ELb1EEEEEEEEEvNT_6ParamsE,"aw",@nobits
	.sectionflags	@""
	.align	16
	.zero		1024


//--------------------- .nv.shared._ZN7cutlass13device_kernelIN5flash11enable_sm90INS1_16FlashAttnFwdSm90INS1_25CollectiveMainloopFwdSm90ILi2EN4cute5tupleIJNS5_1CILi1EEES8_S8_EEENS6_IJNS7_ILi128EEESA_NS7_ILi192EEEEEELi128ENS_6half_tEfNS_4arch4Sm90ELb0ELb0ELb1ELb1ELb0ELb1ELb0ELb1ELb1ELb0ELb0ELb0EEENS1_21CollectiveEpilogueFwdINS6_IJSA_SA_SA_EEES9_SD_SF_Li256ELb1ELb0ELb0ELb0EEENS1_36VarlenDynamicPersistentTileSchedulerILi128ELi128ELi256ELi32ELb0ELb0ELb1ELb0ELb1ELb1EEEEEEEEEvNT_6ParamsE --------------------------
	.section	.nv.shared._ZN7cutlass13device_kernelIN5flash11enable_sm90INS1_16FlashAttnFwdSm90INS1_25CollectiveMainloopFwdSm90ILi2EN4cute5tupleIJNS5_1CILi1EEES8_S8_EEENS6_IJNS7_ILi128EEESA_NS7_ILi192EEEEEELi128ENS_6half_tEfNS_4arch4Sm90ELb0ELb0ELb1ELb1ELb0ELb1ELb0ELb1ELb1ELb0ELb0ELb0EEENS1_21CollectiveEpilogueFwdINS6_IJSA_SA_SA_EEES9_SD_SF_Li256ELb1ELb0ELb0ELb0EEENS1_36VarlenDynamicPersistentTileSchedulerILi128ELi128ELi256ELi32ELb0ELb0ELb1ELb0ELb1ELb1EEEEEEEEEvNT_6ParamsE,"aw",@nobits
	.sectionflags	@""
	.align	16
	.zero		1024


//--------------------- .nv.shared._ZN7cutlass13device_kernelIN5flash11enable_sm90INS1_16FlashAttnFwdSm90INS1_25CollectiveMainloopFwdSm90ILi2EN4cute5tupleIJNS5_1CILi1EEES8_S8_EEENS6_IJNS7_ILi128EEENS7_ILi96EEENS7_ILi192EEEEEELi128ENS_6half_tEfNS_4arch4Sm90ELb0ELb1ELb1ELb0ELb0ELb0ELb0ELb1ELb1ELb0ELb0ELb0EEENS1_21CollectiveEpilogueFwdINS6_IJSA_SA_SB_EEES9_SE_SG_Li256ELb0ELb0ELb0ELb0EEENS1_30DynamicPersistentTileSchedulerILi256ELi32ELb0ELb0ELb1EEEEEEEEEvNT_6ParamsE --------------------------
	.section	.nv.shared._ZN7cutlass13device_kernelIN5flash11enable_sm90INS1_16FlashAttnFwdSm90INS1_25CollectiveMainloopFwdSm90ILi2EN4cute5tupleIJNS5_1CILi1EEES8_S8_EEENS6_IJNS7_ILi128EEENS7_ILi96EEENS7_ILi192EEEEEELi128ENS_6half_tEfNS_4arch4Sm90ELb0ELb1ELb1ELb0ELb0ELb0ELb0ELb1ELb1ELb0ELb0ELb0EEENS1_21CollectiveEpilogueFwdINS6_IJSA_SA_SB_EEES9_SE_SG_Li256ELb0ELb0ELb0ELb0EEENS1_30DynamicPersistentTileSchedulerILi256ELi32ELb0ELb0ELb1EEEEEEEEEvNT_6ParamsE,"aw",@nobits
	.sectionflags	@""
	.align	16
	.zero		1024


//--------------------- .nv.shared._ZN7cutlass13device_kernelIN5flash11enable_sm90INS1_16FlashAttnFwdSm90INS1_25CollectiveMainloopFwdSm90ILi2EN4cute5tupleIJNS5_1CILi1EEES8_S8_EEENS6_IJNS7_ILi128EEENS7_ILi96EEENS7_ILi192EEEEEELi128ENS_6half_tEfNS_4arch4Sm90ELb0ELb1ELb1ELb1ELb0ELb0ELb0ELb1ELb1ELb0ELb0ELb0EEENS1_21CollectiveEpilogueFwdINS6_IJSA_SA_SB_EEES9_SE_SG_Li256ELb1ELb0ELb0ELb0EEENS1_36VarlenDynamicPersistentTileSchedulerILi128ELi96ELi256ELi32ELb0ELb0ELb1ELb1ELb0ELb1EEEEEEEEEvNT_6ParamsE --------------------------
	.section	.nv.shared._ZN7cutlass13device_kernelIN5flash11enable_sm90INS1_16FlashAttnFwdSm90INS1_25CollectiveMainloopFwdSm90ILi2EN4cute5tupleIJNS5_1CILi1EEES8_S8_EEENS6_IJNS7_ILi128EEENS7_ILi96EEENS7_ILi192EEEEEELi128ENS_6half_tEfNS_4arch4Sm90ELb0ELb1ELb1ELb1ELb0ELb0ELb0ELb1ELb1ELb0ELb0ELb0EEENS1_21CollectiveEpilogueFwdINS6_IJSA_SA_SB_EEES9_SE_SG_Li256ELb1ELb0ELb0ELb0EEENS1_36VarlenDynamicPersistentTileSchedulerILi128ELi96ELi256ELi32ELb0ELb0ELb1ELb1ELb0ELb1EEEEEEEEEvNT_6ParamsE,"aw",@nobits
	.sectionflags	@""
	.align	16
	.zero		1024


//--------------------- .nv.shared._ZN7cutlass13device_kernelIN5flash11enable_sm90INS1_16FlashAttnFwdSm90INS1_25CollectiveMainloopFwdSm90ILi2EN4cute5tupleIJNS5_1CILi1EEES8_S8_EEENS6_IJNS7_ILi128EEENS7_ILi96EEENS7_ILi192EEEEEELi128ENS_6half_tEfNS_4arch4Sm90ELb0ELb1ELb1ELb1ELb0ELb1ELb0ELb1ELb1ELb0ELb0ELb0EEENS1_21CollectiveEpilogueFwdINS6_IJSA_SA_SB_EEES9_SE_SG_Li256ELb1ELb0ELb0ELb0EEENS1_36VarlenDynamicPersistentTileSchedulerILi128ELi96ELi256ELi32ELb0ELb0ELb1ELb1ELb0ELb1EEEEEEEEEvNT_6ParamsE --------------------------
	.section	.nv.shared._ZN7cutlass13device_kernelIN5flash11enable_sm90INS1_16FlashAttnFwdSm90INS1_25CollectiveMainloopFwdSm90ILi2EN4cute5tupleIJNS5_1CILi1EEES8_S8_EEENS6_IJNS7_ILi128EEENS7_ILi96EEENS7_ILi192EEEEEELi128ENS_6half_tEfNS_4arch4Sm90ELb0ELb1ELb1ELb1ELb0ELb1ELb0ELb1ELb1ELb0ELb0ELb0EEENS1_21CollectiveEpilogueFwdINS6_IJSA_SA_SB_EEES9_SE_SG_Li256ELb1ELb0ELb0ELb0EEENS1_36VarlenDynamicPersistentTileSchedulerILi128ELi96ELi256ELi32ELb0ELb0ELb1ELb1ELb0ELb1EEEEEEEEEvNT_6ParamsE,"aw",@nobits
	.sectionflags	@""
	.align	16
	.zero		1024


//--------------------- .nv.shared._ZN7cutlass13device_kernelIN5flash11enable_sm90INS1_16FlashAttnFwdSm90INS1_25CollectiveMainloopFwdSm90ILi2EN4cute5tupleIJNS5_1CILi1EEES8_S8_EEENS6_IJNS7_ILi128EEESA_NS7_ILi192EEEEEELi128ENS_6half_tEfNS_4arch4Sm90ELb1ELb0ELb1ELb0ELb0ELb0ELb0ELb1ELb1ELb0ELb0ELb0EEENS1_21CollectiveEpilogueFwdINS6_IJSA_SA_SA_EEES9_SD_SF_Li256ELb0ELb0ELb0ELb0EEENS1_30DynamicPersistentTileSchedulerILi256ELi32ELb0ELb0ELb1EEEEEEEEEvNT_6ParamsE --------------------------
	.section	.nv.shared._ZN7cutlass13device_kernelIN5flash11enable_sm90INS1_16FlashAttnFwdSm90INS1_25CollectiveMainloopFwdSm90ILi2EN4cute5tupleIJNS5_1CILi1EEES8_S8_EEENS6_IJNS7_ILi128EEESA_NS7_ILi192EEEEEELi128ENS_6half_tEfNS_4arch4Sm90ELb1ELb0ELb1ELb0ELb0ELb0ELb0ELb1ELb1ELb0ELb0ELb0EEENS1_21CollectiveEpilogueFwdINS6_IJSA_SA_SA_EEES9_SD_SF_Li256ELb0ELb0ELb0ELb0EEENS1_30DynamicPersistentTileSchedulerILi256ELi32ELb0ELb0ELb1EEEEEEEEEvNT_6ParamsE,"aw",@nobits
	.sectionflags	@""
	.align	16
	.zero		1024


//--------------------- .nv.shared._ZN7cutlass13device_kernelIN5flash11enable_sm90INS1_16FlashAttnFwdSm90INS1_25CollectiveMainloopFwdSm90ILi2EN4cute5tupleIJNS5_1CILi1EEES8_S8_EEENS6_IJNS7_ILi128EEESA_NS7_ILi192EEEEEELi128ENS_6half_tEfNS_4arch4Sm90ELb1ELb0ELb1ELb1ELb0ELb0ELb0ELb1ELb1ELb0ELb0ELb0EEENS1_21CollectiveEpilogueFwdINS6_IJSA_SA_SA_EEES9_SD_SF_Li256ELb1ELb0ELb0ELb0EEENS1_36VarlenDynamicPersistentTileSchedulerILi128ELi128ELi256ELi32ELb0ELb0ELb1ELb1ELb1ELb1EEEEEEEEEvNT_6ParamsE --------------------------
	.section	.nv.shared._ZN7cutlass13device_kernelIN5flash11enable_sm90INS1_16FlashAttnFwdSm90INS1_25CollectiveMainloopFwdSm90ILi2EN4cute5tupleIJNS5_1CILi1EEES8_S8_EEENS6_IJNS7_ILi128EEESA_NS7_ILi192EEEEEELi128ENS_6half_tEfNS_4arch4Sm90ELb1ELb0ELb1ELb1ELb0ELb0ELb0ELb1ELb1ELb0ELb0ELb0EEENS1_21CollectiveEpilogueFwdINS6_IJSA_SA_SA_EEES9_SD_SF_Li256ELb1ELb0ELb0ELb0EEENS1_36VarlenDynamicPersistentTileSchedulerILi128ELi128ELi256ELi32ELb0ELb0ELb1ELb1ELb1ELb1EEEEEEEEEvNT_6ParamsE,"aw",@nobits
	.sectionflags	@""
	.align	16
	.zero		1024


//--------------------- .nv.shared._ZN7cutlass13device_kernelIN5flash11enable_sm90INS1_16FlashAttnFwdSm90INS1_25CollectiveMainloopFwdSm90ILi2EN4cute5tupleIJNS5_1CILi1EEES8_S8_EEENS6_IJNS7_ILi128EEESA_NS7_ILi192EEEEEELi128ENS_6half_tEfNS_4arch4Sm90ELb1ELb0ELb1ELb1ELb0ELb1ELb0ELb1ELb1ELb0ELb0ELb0EEENS1_21CollectiveEpilogueFwdINS6_IJSA_SA_SA_EEES9_SD_SF_Li256ELb1ELb0ELb0ELb0EEENS1_36VarlenDynamicPersistentTileSchedulerILi128ELi128ELi256ELi32ELb0ELb0ELb1ELb1ELb1ELb1EEEEEEEEEvNT_6ParamsE --------------------------
	.section	.nv.shared._ZN7cutlass13device_kernelIN5flash11enable_sm90INS1_16FlashAttnFwdSm90INS1_25CollectiveMainloopFwdSm90ILi2EN4cute5tupleIJNS5_1CILi1EEES8_S8_EEENS6_IJNS7_ILi128EEESA_NS7_ILi192EEEEEELi128ENS_6half_tEfNS_4arch4Sm90ELb1ELb0ELb1ELb1ELb0ELb1ELb0ELb1ELb1ELb0ELb0ELb0EEENS1_21CollectiveEpilogueFwdINS6_IJSA_SA_SA_EEES9_SD_SF_Li256ELb1ELb0ELb0ELb0EEENS1_36VarlenDynamicPersistentTileSchedulerILi128ELi128ELi256ELi32ELb0ELb0ELb1ELb1ELb1ELb1EEEEEEEEEvNT_6ParamsE,"aw",@nobits
	.sectionflags	@""
	.align	16
	.zero		1024


//--------------------- .nv.constant0._ZN7cutlass13device_kernelIN5flash11enable_sm90INS1_16FlashAttnFwdSm90INS1_25CollectiveMainloopFwdSm90ILi2EN4cute5tupleIJNS5_1CILi1EEES8_S8_EEENS6_IJNS7_ILi128EEESA_NS7_ILi192EEEEEELi128ENS_6half_tEfNS_4arch4Sm90ELb0ELb0ELb1ELb0ELb0ELb0ELb0ELb1ELb1ELb0ELb0ELb0EEENS1_21CollectiveEpilogueFwdINS6_IJSA_SA_SA_EEES9_SD_SF_Li256ELb0ELb0ELb0ELb0EEENS1_29StaticPersistentTileSchedulerILb0EEEEEEEEEvNT_6ParamsE --------------------------
	.section	.nv.constant0._ZN7cutlass13device_kernelIN5flash11enable_sm90INS1_16FlashAttnFwdSm90INS1_25CollectiveMainloopFwdSm90ILi2EN4cute5tupleIJNS5_1CILi1EEES8_S8_EEENS6_IJNS7_ILi128EEESA_NS7_ILi192EEEEEELi128ENS_6half_tEfNS_4arch4Sm90ELb0ELb0ELb1ELb0ELb0ELb0ELb0ELb1ELb1ELb0ELb0ELb0EEENS1_21CollectiveEpilogueFwdINS6_IJSA_SA_SA_EEES9_SD_SF_Li256ELb0ELb0ELb0ELb0EEENS1_29StaticPersistentTileSchedulerILb0EEEEEEEEEvNT_6ParamsE,"a",@progbits
	.sectionflags	@""
	.align	4
.nv.constant0._ZN7cutlass13device_kernelIN5flash11enable_sm90INS1_16FlashAttnFwdSm90INS1_25CollectiveMainloopFwdSm90ILi2EN4cute5tupleIJNS5_1CILi1EEES8_S8_EEENS6_IJNS7_ILi128EEESA_NS7_ILi192EEEEEELi128ENS_6half_tEfNS_4arch4Sm90ELb0ELb0ELb1ELb0ELb0ELb0ELb0ELb1ELb1ELb0ELb0ELb0EEENS1_21CollectiveEpilogueFwdINS6_IJSA_SA_SA_EEES9_SD_SF_Li256ELb0ELb0ELb0ELb0EEENS1_29StaticPersistentTileSchedulerILb0EEEEEEEEEvNT_6ParamsE:
	.zero		3584


//--------------------- .nv.constant0._ZN7cutlass13device_kernelIN5flash11enable_sm90INS1_16FlashAttnFwdSm90INS1_25CollectiveMainloopFwdSm90ILi2EN4cute5tupleIJNS5_1CILi2EEENS7_ILi1EEES9_EEENS6_IJNS7_ILi128EEESB_NS7_ILi192EEEEEELi128ENS_6half_tEfNS_4arch4Sm90ELb0ELb0ELb1ELb0ELb0ELb0ELb0ELb1ELb1ELb0ELb0ELb0EEENS1_21CollectiveEpilogueFwdINS6_IJSB_SB_SB_EEESA_SE_SG_Li256ELb0ELb0ELb0ELb0EEENS1_29StaticPersistentTileSchedulerILb0EEEEEEEEEvNT_6ParamsE --------------------------
	.section	.nv.constant0._ZN7cutlass13device_kernelIN5flash11enable_sm90INS1_16FlashAttnFwdSm90INS1_25CollectiveMainloopFwdSm90ILi2EN4cute5tupleIJNS5_1CILi2EEENS7_ILi1EEES9_EEENS6_IJNS7_ILi128EEESB_NS7_ILi192EEEEEELi128ENS_6half_tEfNS_4arch4Sm90ELb0ELb0ELb1ELb0ELb0ELb0ELb0ELb1ELb1ELb0ELb0ELb0EEENS1_21CollectiveEpilogueFwdINS6_IJSB_SB_SB_EEESA_SE_SG_Li256ELb0ELb0ELb0ELb0EEENS1_29StaticPersistentTileSchedulerILb0EEEEEEEEEvNT_6ParamsE,"a",@progbits
	.sectionflags	@""
	.align	4
.nv.constant0._ZN7cutlass13device_kernelIN5flash11enable_sm90INS1_16FlashAttnFwdSm90INS1_25CollectiveMainloopFwdSm90ILi2EN4cute5tupleIJNS5_1CILi2EEENS7_ILi1EEES9_EEENS6_IJNS7_ILi128EEESB_NS7_ILi192EEEEEELi128ENS_6half_tEfNS_4arch4Sm90ELb0ELb0ELb1ELb0ELb0ELb0ELb0ELb1ELb1ELb0ELb0ELb0EEENS1_21CollectiveEpilogueFwdINS6_IJSB_SB_SB_EEESA_SE_SG_Li256ELb0ELb0ELb0ELb0EEENS1_29StaticPersistentTileSchedulerILb0EEEEEEEEEvNT_6ParamsE:
	.zero		3584


//--------------------- .nv.constant0._ZN7cutlass13device_kernelIN5flash11enable_sm90INS1_16FlashAttnFwdSm90INS1_25CollectiveMainloopFwdSm90ILi2EN4cute5tupleIJNS5_1CILi1EEES8_S8_EEENS6_IJNS7_ILi128EEESA_NS7_ILi192EEEEEELi128ENS_6half_tEfNS_4arch4Sm90ELb0ELb0ELb1ELb1ELb0ELb0ELb0ELb1ELb1ELb0ELb0ELb0EEENS1_21CollectiveEpilogueFwdINS6_IJSA_SA_SA_EEES9_SD_SF_Li256ELb1ELb0ELb0ELb0EEENS1_36VarlenDynamicPersistentTileSchedulerILi128ELi128ELi256ELi32ELb0ELb0ELb1ELb0ELb1ELb1EEEEEEEEEvNT_6ParamsE --------------------------
	.section	.nv.constant0._ZN7cutlass13device_kernelIN5flash11enable_sm90INS1_16FlashAttnFwdSm90INS1_25CollectiveMainloopFwdSm90ILi2EN4cute5tupleIJNS5_1CILi1EEES8_S8_EEENS6_IJNS7_ILi128EEESA_NS7_ILi192EEEEEELi128ENS_6half_tEfNS_4arch4Sm90ELb0ELb0ELb1ELb1ELb0ELb0ELb0ELb1ELb1ELb0ELb0ELb0EEENS1_21CollectiveEpilogueFwdINS6_IJSA_SA_SA_EEES9_SD_SF_Li256ELb1ELb0ELb0ELb0EEENS1_36VarlenDynamicPersistentTileSchedulerILi128ELi128ELi256ELi32ELb0ELb0ELb1ELb0ELb1ELb1EEEEEEEEEvNT_6ParamsE,"a",@progbits
	.sectionflags	@""
	.align	4
.nv.constant0._ZN7cutlass13device_kernelIN5flash11enable_sm90INS1_16FlashAttnFwdSm90INS1_25CollectiveMainloopFwdSm90ILi2EN4cute5tupleIJNS5_1CILi1EEES8_S8_EEENS6_IJNS7_ILi128EEESA_NS7_ILi192EEEEEELi128ENS_6half_tEfNS_4arch4Sm90ELb0ELb0ELb1ELb1ELb0ELb0ELb0ELb1ELb1ELb0ELb0ELb0EEENS1_21CollectiveEpilogueFwdINS6_IJSA_SA_SA_EEES9_SD_SF_Li256ELb1ELb0ELb0ELb0EEENS1_36VarlenDynamicPersistentTileSchedulerILi128ELi128ELi256ELi32ELb0ELb0ELb1ELb0ELb1ELb1EEEEEEEEEvNT_6ParamsE:
	.zero		3200


//--------------------- .nv.constant0._ZN7cutlass13device_kernelIN5flash11enable_sm90INS1_16FlashAttnFwdSm90INS1_25CollectiveMainloopFwdSm90ILi2EN4cute5tupleIJNS5_1CILi1EEES8_S8_EEENS6_IJNS7_ILi128EEESA_NS7_ILi192EEEEEELi128ENS_6half_tEfNS_4arch4Sm90ELb0ELb0ELb1ELb1ELb0ELb1ELb0ELb1ELb1ELb0ELb0ELb0EEENS1_21CollectiveEpilogueFwdINS6_IJSA_SA_SA_EEES9_SD_SF_Li256ELb1ELb0ELb0ELb0EEENS1_36VarlenDynamicPersistentTileSchedulerILi128ELi128ELi256ELi32ELb0ELb0ELb1ELb0ELb1ELb1EEEEEEEEEvNT_6ParamsE --------------------------
	.section	.nv.constant0._ZN7cutlass13device_kernelIN5flash11enable_sm90INS1_16FlashAttnFwdSm90INS1_25CollectiveMainloopFwdSm90ILi2EN4cute5tupleIJNS5_1CILi1EEES8_S8_EEENS6_IJNS7_ILi128EEESA_NS7_ILi192EEEEEELi128ENS_6half_tEfNS_4arch4Sm90ELb0ELb0ELb1ELb1ELb0ELb1ELb0ELb1ELb1ELb0ELb0ELb0EEENS1_21CollectiveEpilogueFwdINS6_IJSA_SA_SA_EEES9_SD_SF_Li256ELb1ELb0ELb0ELb0EEENS1_36VarlenDynamicPersistentTileSchedulerILi128ELi128ELi256ELi32ELb0ELb0ELb1ELb0ELb1ELb1EEEEEEEEEvNT_6ParamsE,"a",@progbits
	.sectionflags	@""
	.align	4
.nv.constant0._ZN7cutlass13device_kernelIN5flash11enable_sm90INS1_16FlashAttnFwdSm90INS1_25CollectiveMainloopFwdSm90ILi2EN4cute5tupleIJNS5_1CILi1EEES8_S8_EEENS6_IJNS7_ILi128EEESA_NS7_ILi192EEEEEELi128ENS_6half_tEfNS_4arch4Sm90ELb0ELb0ELb1ELb1ELb0ELb1ELb0ELb1ELb1ELb0ELb0ELb0EEENS1_21CollectiveEpilogueFwdINS6_IJSA_SA_SA_EEES9_SD_SF_Li256ELb1ELb0ELb0ELb0EEENS1_36VarlenDynamicPersistentTileSchedulerILi128ELi128ELi256ELi32ELb0ELb0ELb1ELb0ELb1ELb1EEEEEEEEEvNT_6ParamsE:
	.zero		3200


//--------------------- .nv.constant0._ZN7cutlass13device_kernelIN5flash11enable_sm90INS1_16FlashAttnFwdSm90INS1_25CollectiveMainloopFwdSm90ILi2EN4cute5tupleIJNS5_1CILi1EEES8_S8_EEENS6_IJNS7_ILi128EEENS7_ILi96EEENS7_ILi192EEEEEELi128ENS_6half_tEfNS_4arch4Sm90ELb0ELb1ELb1ELb0ELb0ELb0ELb0ELb1ELb1ELb0ELb0ELb0EEENS1_21CollectiveEpilogueFwdINS6_IJSA_SA_SB_EEES9_SE_SG_Li256ELb0ELb0ELb0ELb0EEENS1_30DynamicPersistentTileSchedulerILi256ELi32ELb0ELb0ELb1EEEEEEEEEvNT_6ParamsE --------------------------
	.section	.nv.constant0._ZN7cutlass13device_kernelIN5flash11enable_sm90INS1_16FlashAttnFwdSm90INS1_25CollectiveMainloopFwdSm90ILi2EN4cute5tupleIJNS5_1CILi1EEES8_S8_EEENS6_IJNS7_ILi128EEENS7_ILi96EEENS7_ILi192EEEEEELi128ENS_6half_tEfNS_4arch4Sm90ELb0ELb1ELb1ELb0ELb0ELb0ELb0ELb1ELb1ELb0ELb0ELb0EEENS1_21CollectiveEpilogueFwdINS6_IJSA_SA_SB_EEES9_SE_SG_Li256ELb0ELb0ELb0ELb0EEENS1_30DynamicPersistentTileSchedulerILi256ELi32ELb0ELb0ELb1EEEEEEEEEvNT_6ParamsE,"a",@progbits
	.sectionflags	@""
	.align	4
.nv.constant0._ZN7cutlass13device_kernelIN5flash11enable_sm90INS1_16FlashAttnFwdSm90INS1_25CollectiveMainloopFwdSm90ILi2EN4cute5tupleIJNS5_1CILi1EEES8_S8_EEENS6_IJNS7_ILi128EEENS7_ILi96EEENS7_ILi192EEEEEELi128ENS_6half_tEfNS_4arch4Sm90ELb0ELb1ELb1ELb0ELb0ELb0ELb0ELb1ELb1ELb0ELb0ELb0EEENS1_21CollectiveEpilogueFwdINS6_IJSA_SA_SB_EEES9_SE_SG_Li256ELb0ELb0ELb0ELb0EEENS1_30DynamicPersistentTileSchedulerILi256ELi32ELb0ELb0ELb1EEEEEEEEEvNT_6ParamsE:
	.zero		3584


//--------------------- .nv.constant0._ZN7cutlass13device_kernelIN5flash11enable_sm90INS1_16FlashAttnFwdSm90INS1_25CollectiveMainloopFwdSm90ILi2EN4cute5tupleIJNS5_1CILi1EEES8_S8_EEENS6_IJNS7_ILi128EEENS7_ILi96EEENS7_ILi192EEEEEELi128ENS_6half_tEfNS_4arch4Sm90ELb0ELb1ELb1ELb1ELb0ELb0ELb0ELb1ELb1ELb0ELb0ELb0EEENS1_21CollectiveEpilogueFwdINS6_IJSA_SA_SB_EEES9_SE_SG_Li256ELb1ELb0ELb0ELb0EEENS1_36VarlenDynamicPersistentTileSchedulerILi128ELi96ELi256ELi32ELb0ELb0ELb1ELb1ELb0ELb1EEEEEEEEEvNT_6ParamsE --------------------------
	.section	.nv.constant0._ZN7cutlass13device_kernelIN5flash11enable_sm90INS1_16FlashAttnFwdSm90INS1_25CollectiveMainloopFwdSm90ILi2EN4cute5tupleIJNS5_1CILi1EEES8_S8_EEENS6_IJNS7_ILi128EEENS7_ILi96EEENS7_ILi192EEEEEELi128ENS_6half_tEfNS_4arch4Sm90ELb0ELb1ELb1ELb1ELb0ELb0ELb0ELb1ELb1ELb0ELb0ELb0EEENS1_21CollectiveEpilogueFwdINS6_IJSA_SA_SB_EEES9_SE_SG_Li256ELb1ELb0ELb0ELb0EEENS1_36VarlenDynamicPersistentTileSchedulerILi128ELi96ELi256ELi32ELb0ELb0ELb1ELb1ELb0ELb1EEEEEEEEEvNT_6ParamsE,"a",@progbits
	.sectionflags	@""
	.align	4
.nv.constant0._ZN7cutlass13device_kernelIN5flash11enable_sm90INS1_16FlashAttnFwdSm90INS1_25CollectiveMainloopFwdSm90ILi2EN4cute5tupleIJNS5_1CILi1EEES8_S8_EEENS6_IJNS7_ILi128EEENS7_ILi96EEENS7_ILi192EEEEEELi128ENS_6half_tEfNS_4arch4Sm90ELb0ELb1ELb1ELb1ELb0ELb0ELb0ELb1ELb1ELb0ELb0ELb0EEENS1_21CollectiveEpilogueFwdINS6_IJSA_SA_SB_EEES9_SE_SG_Li256ELb1ELb0ELb0ELb0EEENS1_36VarlenDynamicPersistentTileSchedulerILi128ELi96ELi256ELi32ELb0ELb0ELb1ELb1ELb0ELb1EEEEEEEEEvNT_6ParamsE:
	.zero		3200


//--------------------- .nv.constant0._ZN7cutlass13device_kernelIN5flash11enable_sm90INS1_16FlashAttnFwdSm90INS1_25CollectiveMainloopFwdSm90ILi2EN4cute5tupleIJNS5_1CILi1EEES8_S8_EEENS6_IJNS7_ILi128EEENS7_ILi96EEENS7_ILi192EEEEEELi128ENS_6half_tEfNS_4arch4Sm90ELb0ELb1ELb1ELb1ELb0ELb1ELb0ELb1ELb1ELb0ELb0ELb0EEENS1_21CollectiveEpilogueFwdINS6_IJSA_SA_SB_EEES9_SE_SG_Li256ELb1ELb0ELb0ELb0EEENS1_36VarlenDynamicPersistentTileSchedulerILi128ELi96ELi256ELi32ELb0ELb0ELb1ELb1ELb0ELb1EEEEEEEEEvNT_6ParamsE --------------------------
	.section	.nv.constant0._ZN7cutlass13device_kernelIN5flash11enable_sm90INS1_16FlashAttnFwdSm90INS1_25CollectiveMainloopFwdSm90ILi2EN4cute5tupleIJNS5_1CILi1EEES8_S8_EEENS6_IJNS7_ILi128EEENS7_ILi96EEENS7_ILi192EEEEEELi128ENS_6half_tEfNS_4arch4Sm90ELb0ELb1ELb1ELb1ELb0ELb1ELb0ELb1ELb1ELb0ELb0ELb0EEENS1_21CollectiveEpilogueFwdINS6_IJSA_SA_SB_EEES9_SE_SG_Li256ELb1ELb0ELb0ELb0EEENS1_36VarlenDynamicPersistentTileSchedulerILi128ELi96ELi256ELi32ELb0ELb0ELb1ELb1ELb0ELb1EEEEEEEEEvNT_6ParamsE,"a",@progbits
	.sectionflags	@""
	.align	4
.nv.constant0._ZN7cutlass13device_kernelIN5flash11enable_sm90INS1_16FlashAttnFwdSm90INS1_25CollectiveMainloopFwdSm90ILi2EN4cute5tupleIJNS5_1CILi1EEES8_S8_EEENS6_IJNS7_ILi128EEENS7_ILi96EEENS7_ILi192EEEEEELi128ENS_6half_tEfNS_4arch4Sm90ELb0ELb1ELb1ELb1ELb0ELb1ELb0ELb1ELb1ELb0ELb0ELb0EEENS1_21CollectiveEpilogueFwdINS6_IJSA_SA_SB_EEES9_SE_SG_Li256ELb1ELb0ELb0ELb0EEENS1_36VarlenDynamicPersistentTileSchedulerILi128ELi96ELi256ELi32ELb0ELb0ELb1ELb1ELb0ELb1EEEEEEEEEvNT_6ParamsE:
	.zero		3200


//--------------------- .nv.constant0._ZN7cutlass13device_kernelIN5flash11enable_sm90INS1_16FlashAttnFwdSm90INS1_25CollectiveMainloopFwdSm90ILi2EN4cute5tupleIJNS5_1CILi1EEES8_S8_EEENS6_IJNS7_ILi128EEESA_NS7_ILi192EEEEEELi128ENS_6half_tEfNS_4arch4Sm90ELb1ELb0ELb1ELb0ELb0ELb0ELb0ELb1ELb1ELb0ELb0ELb0EEENS1_21CollectiveEpilogueFwdINS6_IJSA_SA_SA_EEES9_SD_SF_Li256ELb0ELb0ELb0ELb0EEENS1_30DynamicPersistentTileSchedulerILi256ELi32ELb0ELb0ELb1EEEEEEEEEvNT_6ParamsE --------------------------
	.section	.nv.constant0._ZN7cutlass13device_kernelIN5flash11enable_sm90INS1_16FlashAttnFwdSm90INS1_25CollectiveMainloopFwdSm90ILi2EN4cute5tupleIJNS5_1CILi1EEES8_S8_EEENS6_IJNS7_ILi128EEESA_NS7_ILi192EEEEEELi128ENS_6half_tEfNS_4arch4Sm90ELb1ELb0ELb1ELb0ELb0ELb0ELb0ELb1ELb1ELb0ELb0ELb0EEENS1_21CollectiveEpilogueFwdINS6_IJSA_SA_SA_EEES9_SD_SF_Li256ELb0ELb0ELb0ELb0EEENS1_30DynamicPersistentTileSchedulerILi256ELi32ELb0ELb0ELb1EEEEEEEEEvNT_6ParamsE,"a",@progbits
	.sectionflags	@""
	.align	4
.nv.constant0._ZN7cutlass13device_kernelIN5flash11enable_sm90INS1_16FlashAttnFwdSm90INS1_25CollectiveMainloopFwdSm90ILi2EN4cute5tupleIJNS5_1CILi1EEES8_S8_EEENS6_IJNS7_ILi128EEESA_NS7_ILi192EEEEEELi128ENS_6half_tEfNS_4arch4Sm90ELb1ELb0ELb1ELb0ELb0ELb0ELb0ELb1ELb1ELb0ELb0ELb0EEENS1_21CollectiveEpilogueFwdINS6_IJSA_SA_SA_EEES9_SD_SF_Li256ELb0ELb0ELb0ELb0EEENS1_30DynamicPersistentTileSchedulerILi256ELi32ELb0ELb0ELb1EEEEEEEEEvNT_6ParamsE:
	.zero		3584


//--------------------- .nv.constant0._ZN7cutlass13device_kernelIN5flash11enable_sm90INS1_16FlashAttnFwdSm90INS1_25CollectiveMainloopFwdSm90ILi2EN4cute5tupleIJNS5_1CILi1EEES8_S8_EEENS6_IJNS7_ILi128EEESA_NS7_ILi192EEEEEELi128ENS_6half_tEfNS_4arch4Sm90ELb1ELb0ELb1ELb1ELb0ELb0ELb0ELb1ELb1ELb0ELb0ELb0EEENS1_21CollectiveEpilogueFwdINS6_IJSA_SA_SA_EEES9_SD_SF_Li256ELb1ELb0ELb0ELb0EEENS1_36VarlenDynamicPersistentTileSchedulerILi128ELi128ELi256ELi32ELb0ELb0ELb1ELb1ELb1ELb1EEEEEEEEEvNT_6ParamsE --------------------------
	.section	.nv.constant0._ZN7cutlass13device_kernelIN5flash11enable_sm90INS1_16FlashAttnFwdSm90INS1_25CollectiveMainloopFwdSm90ILi2EN4cute5tupleIJNS5_1CILi1EEES8_S8_EEENS6_IJNS7_ILi128EEESA_NS7_ILi192EEEEEELi128ENS_6half_tEfNS_4arch4Sm90ELb1ELb0ELb1ELb1ELb0ELb0ELb0ELb1ELb1ELb0ELb0ELb0EEENS1_21CollectiveEpilogueFwdINS6_IJSA_SA_SA_EEES9_SD_SF_Li256ELb1ELb0ELb0ELb0EEENS1_36VarlenDynamicPersistentTileSchedulerILi128ELi128ELi256ELi32ELb0ELb0ELb1ELb1ELb1ELb1EEEEEEEEEvNT_6ParamsE,"a",@progbits
	.sectionflags	@""
	.align	4
.nv.constant0._ZN7cutlass13device_kernelIN5flash11enable_sm90INS1_16FlashAttnFwdSm90INS1_25CollectiveMainloopFwdSm90ILi2EN4cute5tupleIJNS5_1CILi1EEES8_S8_EEENS6_IJNS7_ILi128EEESA_NS7_ILi192EEEEEELi128ENS_6half_tEfNS_4arch4Sm90ELb1ELb0ELb1ELb1ELb0ELb0ELb0ELb1ELb1ELb0ELb0ELb0EEENS1_21CollectiveEpilogueFwdINS6_IJSA_SA_SA_EEES9_SD_SF_Li256ELb1ELb0ELb0ELb0EEENS1_36VarlenDynamicPersistentTileSchedulerILi128ELi128ELi256ELi32ELb0ELb0ELb1ELb1ELb1ELb1EEEEEEEEEvNT_6ParamsE:
	.zero		3200


//--------------------- .nv.constant0._ZN7cutlass13device_kernelIN5flash11enable_sm90INS1_16FlashAttnFwdSm90INS1_25CollectiveMainloopFwdSm90ILi2EN4cute5tupleIJNS5_1CILi1EEES8_S8_EEENS6_IJNS7_ILi128EEESA_NS7_ILi192EEEEEELi128ENS_6half_tEfNS_4arch4Sm90ELb1ELb0ELb1ELb1ELb0ELb1ELb0ELb1ELb1ELb0ELb0ELb0EEENS1_21CollectiveEpilogueFwdINS6_IJSA_SA_SA_EEES9_SD_SF_Li256ELb1ELb0ELb0ELb0EEENS1_36VarlenDynamicPersistentTileSchedulerILi128ELi128ELi256ELi32ELb0ELb0ELb1ELb1ELb1ELb1EEEEEEEEEvNT_6ParamsE --------------------------
	.section	.nv.constant0._ZN7cutlass13device_kernelIN5flash11enable_sm90INS1_16FlashAttnFwdSm90INS1_25CollectiveMainloopFwdSm90ILi2EN4cute5tupleIJNS5_1CILi1EEES8_S8_EEENS6_IJNS7_ILi128EEESA_NS7_ILi192EEEEEELi128ENS_6half_tEfNS_4arch4Sm90ELb1ELb0ELb1ELb1ELb0ELb1ELb0ELb1ELb1ELb0ELb0ELb0EEENS1_21CollectiveEpilogueFwdINS6_IJSA_SA_SA_EEES9_SD_SF_Li256ELb1ELb0ELb0ELb0EEENS1_36VarlenDynamicPersistentTileSchedulerILi128ELi128ELi256ELi32ELb0ELb0ELb1ELb1ELb1ELb1EEEEEEEEEvNT_6ParamsE,"a",@progbits
	.sectionflags	@""
	.align	4
.nv.constant0._ZN7cutlass13device_kernelIN5flash11enable_sm90INS1_16FlashAttnFwdSm90INS1_25CollectiveMainloopFwdSm90ILi2EN4cute5tupleIJNS5_1CILi1EEES8_S8_EEENS6_IJNS7_ILi128EEESA_NS7_ILi192EEEEEELi128ENS_6half_tEfNS_4arch4Sm90ELb1ELb0ELb1ELb1ELb0ELb1ELb0ELb1ELb1ELb0ELb0ELb0EEENS1_21CollectiveEpilogueFwdINS6_IJSA_SA_SA_EEES9_SD_SF_Li256ELb1ELb0ELb0ELb0EEENS1_36VarlenDynamicPersistentTileSchedulerILi128ELi128ELi256ELi32ELb0ELb0ELb1ELb1ELb1ELb1EEEEEEEEEvNT_6ParamsE:
	.zero		3200


//--------------------- SYMBOLS --------------------------

	.type		.nv.reservedSmem.offset0,@object
	.size		.nv.reservedSmem.offset0,0x4
	.type		__assertfail,@function
